	.target	sm_90a

	.elftype	@"ET_EXEC"


//--------------------- .note.nv.tkinfo           --------------------------
	.section	.note.nv.tkinfo,"",@"SHT_NOTE"
	.sectionflags	@"SHF_NOTE_NV_TKINFO"
	.tkinfo
        /*0018*/ 	.word	0x00000002
        /*0030*/ 	.string	""
        /*0030*/ 	.string	"ptxas"
        /*0030*/ 	.string	"Cuda compilation tools, release 13.0, V13.0.88"
        /*0030*/ 	.string	"Build cuda_13.0.r13.0/compiler.36424714_0"
        /*0030*/ 	.string	"-arch sm_90a -m 64 "



//--------------------- .note.nv.cuinfo           --------------------------
	.section	.note.nv.cuinfo,"",@"SHT_NOTE"
	.sectionflags	@"SHF_NOTE_NV_CUINFO"
        /*0018*/ 	.short	0x0002
        /*001a*/ 	.short	0x005a
        /*001c*/ 	.short	0x0082
	.zero		2


//--------------------- .nv.info                  --------------------------
	.section	.nv.info,"",@"SHT_CUDA_INFO"
	.align	4


	//----- nvinfo : EIATTR_REGCOUNT
	.align		4
        /*0000*/ 	.byte	0x04, 0x2f
        /*0002*/ 	.short	(.L_19 - .L_18)
	.align		4
.L_18:
        /*0004*/ 	.word	index@(_ZN7cutlass13device_kernelIN5flash11enable_sm90INS1_16FlashAttnFwdSm90INS1_25CollectiveMainloopFwdSm90ILi2EN4cute5tupleIJNS5_1CILi1EEES8_S8_EEENS6_IJNS7_ILi64EEESA_SA_EEELi512ENS_10bfloat16_tEfNS_4arch4Sm90ELb1ELb0ELb1ELb1ELb0ELb1ELb1ELb0ELb0ELb0ELb0ELb0EEENS1_21CollectiveEpilogueFwdINS6_IJSA_NS7_ILi512EEESA_EEES9_SC_SE_Li256ELb1ELb0ELb0ELb0EEENS1_36VarlenDynamicPersistentTileSchedulerILi64ELi64ELi256ELi32ELb0ELb0ELb1ELb1ELb1ELb1EEEEEEEEEvNT_6ParamsE)
        /*0008*/ 	.word	0x000000a8


	//----- nvinfo : EIATTR_FRAME_SIZE
	.align		4
.L_19:
        /*000c*/ 	.byte	0x04, 0x11
        /*000e*/ 	.short	(.L_21 - .L_20)
	.align		4
.L_20:
        /*0010*/ 	.word	index@(_ZN7cutlass13device_kernelIN5flash11enable_sm90INS1_16FlashAttnFwdSm90INS1_25CollectiveMainloopFwdSm90ILi2EN4cute5tupleIJNS5_1CILi1EEES8_S8_EEENS6_IJNS7_ILi64EEESA_SA_EEELi512ENS_10bfloat16_tEfNS_4arch4Sm90ELb1ELb0ELb1ELb1ELb0ELb1ELb1ELb0ELb0ELb0ELb0ELb0EEENS1_21CollectiveEpilogueFwdINS6_IJSA_NS7_ILi512EEESA_EEES9_SC_SE_Li256ELb1ELb0ELb0ELb0EEENS1_36VarlenDynamicPersistentTileSchedulerILi64ELi64ELi256ELi32ELb0ELb0ELb1ELb1ELb1ELb1EEEEEEEEEvNT_6ParamsE)
        /*0014*/ 	.word	0x00000038


	//----- nvinfo : EIATTR_REGCOUNT
	.align		4
.L_21:
        /*0018*/ 	.byte	0x04, 0x2f
        /*001a*/ 	.short	(.L_23 - .L_22)
	.align		4
.L_22:
        /*001c*/ 	.word	index@(_ZN7cutlass13device_kernelIN5flash11enable_sm90INS1_16FlashAttnFwdSm90INS1_25CollectiveMainloopFwdSm90ILi2EN4cute5tupleIJNS5_1CILi1EEES8_S8_EEENS6_IJNS7_ILi64EEESA_SA_EEELi512ENS_10bfloat16_tEfNS_4arch4Sm90ELb1ELb0ELb1ELb1ELb0ELb0ELb1ELb0ELb0ELb0ELb0ELb0EEENS1_21CollectiveEpilogueFwdINS6_IJSA_NS7_ILi512EEESA_EEES9_SC_SE_Li256ELb1ELb0ELb0ELb0EEENS1_36VarlenDynamicPersistentTileSchedulerILi64ELi64ELi256ELi32ELb0ELb0ELb1ELb1ELb1ELb1EEEEEEEEEvNT_6ParamsE)
        /*0020*/ 	.word	0x000000a8


	//----- nvinfo : EIATTR_FRAME_SIZE
	.align		4
.L_23:
        /*0024*/ 	.byte	0x04, 0x11
        /*0026*/ 	.short	(.L_25 - .L_24)
	.align		4
.L_24:
        /*0028*/ 	.word	index@(_ZN7cutlass13device_kernelIN5flash11enable_sm90INS1_16FlashAttnFwdSm90INS1_25CollectiveMainloopFwdSm90ILi2EN4cute5tupleIJNS5_1CILi1EEES8_S8_EEENS6_IJNS7_ILi64EEESA_SA_EEELi512ENS_10bfloat16_tEfNS_4arch4Sm90ELb1ELb0ELb1ELb1ELb0ELb0ELb1ELb0ELb0ELb0ELb0ELb0EEENS1_21CollectiveEpilogueFwdINS6_IJSA_NS7_ILi512EEESA_EEES9_SC_SE_Li256ELb1ELb0ELb0ELb0EEENS1_36VarlenDynamicPersistentTileSchedulerILi64ELi64ELi256ELi32ELb0ELb0ELb1ELb1ELb1ELb1EEEEEEEEEvNT_6ParamsE)
        /*002c*/ 	.word	0x00000030


	//----- nvinfo : EIATTR_REGCOUNT
	.align		4
.L_25:
        /*0030*/ 	.byte	0x04, 0x2f
        /*0032*/ 	.short	(.L_27 - .L_26)
	.align		4
.L_26:
        /*0034*/ 	.word	index@(_ZN7cutlass13device_kernelIN5flash11enable_sm90INS1_16FlashAttnFwdSm90INS1_25CollectiveMainloopFwdSm90ILi2EN4cute5tupleIJNS5_1CILi1EEES8_S8_EEENS6_IJNS7_ILi64EEESA_SA_EEELi512ENS_10bfloat16_tEfNS_4arch4Sm90ELb1ELb0ELb1ELb1ELb0ELb1ELb0ELb0ELb0ELb0ELb0ELb0EEENS1_21CollectiveEpilogueFwdINS6_IJSA_NS7_ILi512EEESA_EEES9_SC_SE_Li256ELb1ELb0ELb0ELb0EEENS1_36VarlenDynamicPersistentTileSchedulerILi64ELi64ELi256ELi32ELb0ELb0ELb1ELb1ELb1ELb1EEEEEEEEEvNT_6ParamsE)
        /*0038*/ 	.word	0x000000a8


	//----- nvinfo : EIATTR_FRAME_SIZE
	.align		4
.L_27:
        /*003c*/ 	.byte	0x04, 0x11
        /*003e*/ 	.short	(.L_29 - .L_28)
	.align		4
.L_28:
        /*0040*/ 	.word	index@(_ZN7cutlass13device_kernelIN5flash11enable_sm90INS1_16FlashAttnFwdSm90INS1_25CollectiveMainloopFwdSm90ILi2EN4cute5tupleIJNS5_1CILi1EEES8_S8_EEENS6_IJNS7_ILi64EEESA_SA_EEELi512ENS_10bfloat16_tEfNS_4arch4Sm90ELb1ELb0ELb1ELb1ELb0ELb1ELb0ELb0ELb0ELb0ELb0ELb0EEENS1_21CollectiveEpilogueFwdINS6_IJSA_NS7_ILi512EEESA_EEES9_SC_SE_Li256ELb1ELb0ELb0ELb0EEENS1_36VarlenDynamicPersistentTileSchedulerILi64ELi64ELi256ELi32ELb0ELb0ELb1ELb1ELb1ELb1EEEEEEEEEvNT_6ParamsE)
        /*0044*/ 	.word	0x00000038


	//----- nvinfo : EIATTR_REGCOUNT
	.align		4
.L_29:
        /*0048*/ 	.byte	0x04, 0x2f
        /*004a*/ 	.short	(.L_31 - .L_30)
	.align		4
.L_30:
        /*004c*/ 	.word	index@(_ZN7cutlass13device_kernelIN5flash11enable_sm90INS1_16FlashAttnFwdSm90INS1_25CollectiveMainloopFwdSm90ILi2EN4cute5tupleIJNS5_1CILi1EEES8_S8_EEENS6_IJNS7_ILi64EEESA_SA_EEELi512ENS_10bfloat16_tEfNS_4arch4Sm90ELb1ELb0ELb1ELb1ELb0ELb0ELb0ELb0ELb0ELb0ELb0ELb0EEENS1_21CollectiveEpilogueFwdINS6_IJSA_NS7_ILi512EEESA_EEES9_SC_SE_Li256ELb1ELb0ELb0ELb0EEENS1_36VarlenDynamicPersistentTileSchedulerILi64ELi64ELi256ELi32ELb0ELb0ELb1ELb1ELb1ELb1EEEEEEEEEvNT_6ParamsE)
        /*0050*/ 	.word	0x000000a8


	//----- nvinfo : EIATTR_FRAME_SIZE
	.align		4
.L_31:
        /*0054*/ 	.byte	0x04, 0x11
        /*0056*/ 	.short	(.L_33 - .L_32)
	.align		4
.L_32:
        /*0058*/ 	.word	index@(_ZN7cutlass13device_kernelIN5flash11enable_sm90INS1_16FlashAttnFwdSm90INS1_25CollectiveMainloopFwdSm90ILi2EN4cute5tupleIJNS5_1CILi1EEES8_S8_EEENS6_IJNS7_ILi64EEESA_SA_EEELi512ENS_10bfloat16_tEfNS_4arch4Sm90ELb1ELb0ELb1ELb1ELb0ELb0ELb0ELb0ELb0ELb0ELb0ELb0EEENS1_21CollectiveEpilogueFwdINS6_IJSA_NS7_ILi512EEESA_EEES9_SC_SE_Li256ELb1ELb0ELb0ELb0EEENS1_36VarlenDynamicPersistentTileSchedulerILi64ELi64ELi256ELi32ELb0ELb0ELb1ELb1ELb1ELb1EEEEEEEEEvNT_6ParamsE)
        /*005c*/ 	.word	0x00000028


	//----- nvinfo : EIATTR_REGCOUNT
	.align		4
.L_33:
        /*0060*/ 	.byte	0x04, 0x2f
        /*0062*/ 	.short	(.L_35 - .L_34)
	.align		4
.L_34:
        /*0064*/ 	.word	index@(_ZN7cutlass13device_kernelIN5flash11enable_sm90INS1_16FlashAttnFwdSm90INS1_25CollectiveMainloopFwdSm90ILi2EN4cute5tupleIJNS5_1CILi1EEES8_S8_EEENS6_IJNS7_ILi64EEESA_SA_EEELi512ENS_10bfloat16_tEfNS_4arch4Sm90ELb1ELb0ELb1ELb0ELb0ELb0ELb1ELb0ELb0ELb0ELb0ELb0EEENS1_21CollectiveEpilogueFwdINS6_IJSA_NS7_ILi512EEESA_EEES9_SC_SE_Li256ELb0ELb0ELb0ELb0EEENS1_30DynamicPersistentTileSchedulerILi256ELi32ELb0ELb0ELb1EEEEEEEEEvNT_6ParamsE)
        /*0068*/ 	.word	0x000000a8


	//----- nvinfo : EIATTR_FRAME_SIZE
	.align		4
.L_35:
        /*006c*/ 	.byte	0x04, 0x11
        /*006e*/ 	.short	(.L_37 - .L_36)
	.align		4
.L_36:
        /*0070*/ 	.word	index@(_ZN7cutlass13device_kernelIN5flash11enable_sm90INS1_16FlashAttnFwdSm90INS1_25CollectiveMainloopFwdSm90ILi2EN4cute5tupleIJNS5_1CILi1EEES8_S8_EEENS6_IJNS7_ILi64EEESA_SA_EEELi512ENS_10bfloat16_tEfNS_4arch4Sm90ELb1ELb0ELb1ELb0ELb0ELb0ELb1ELb0ELb0ELb0ELb0ELb0EEENS1_21CollectiveEpilogueFwdINS6_IJSA_NS7_ILi512EEESA_EEES9_SC_SE_Li256ELb0ELb0ELb0ELb0EEENS1_30DynamicPersistentTileSchedulerILi256ELi32ELb0ELb0ELb1EEEEEEEEEvNT_6ParamsE)
        /*0074*/ 	.word	0x00000008


	//----- nvinfo : EIATTR_REGCOUNT
	.align		4
.L_37:
        /*0078*/ 	.byte	0x04, 0x2f
        /*007a*/ 	.short	(.L_39 - .L_38)
	.align		4
.L_38:
        /*007c*/ 	.word	index@(_ZN7cutlass13device_kernelIN5flash11enable_sm90INS1_16FlashAttnFwdSm90INS1_25CollectiveMainloopFwdSm90ILi2EN4cute5tupleIJNS5_1CILi1EEES8_S8_EEENS6_IJNS7_ILi64EEESA_SA_EEELi512ENS_10bfloat16_tEfNS_4arch4Sm90ELb1ELb0ELb1ELb0ELb0ELb0ELb0ELb0ELb0ELb0ELb0ELb0EEENS1_21CollectiveEpilogueFwdINS6_IJSA_NS7_ILi512EEESA_EEES9_SC_SE_Li256ELb0ELb0ELb0ELb0EEENS1_30DynamicPersistentTileSchedulerILi256ELi32ELb0ELb0ELb1EEEEEEEEEvNT_6ParamsE)
        /*0080*/ 	.word	0x000000a8


	//----- nvinfo : EIATTR_FRAME_SIZE
	.align		4
.L_39:
        /*0084*/ 	.byte	0x04, 0x11
        /*0086*/ 	.short	(.L_41 - .L_40)
	.align		4
.L_40:
        /*0088*/ 	.word	index@(_ZN7cutlass13device_kernelIN5flash11enable_sm90INS1_16FlashAttnFwdSm90INS1_25CollectiveMainloopFwdSm90ILi2EN4cute5tupleIJNS5_1CILi1EEES8_S8_EEENS6_IJNS7_ILi64EEESA_SA_EEELi512ENS_10bfloat16_tEfNS_4arch4Sm90ELb1ELb0ELb1ELb0ELb0ELb0ELb0ELb0ELb0ELb0ELb0ELb0EEENS1_21CollectiveEpilogueFwdINS6_IJSA_NS7_ILi512EEESA_EEES9_SC_SE_Li256ELb0ELb0ELb0ELb0EEENS1_30DynamicPersistentTileSchedulerILi256ELi32ELb0ELb0ELb1EEEEEEEEEvNT_6ParamsE)
        /*008c*/ 	.word	0x00000000


	//----- nvinfo : EIATTR_REGCOUNT
	.align		4
.L_41:
        /*0090*/ 	.byte	0x04, 0x2f
        /*0092*/ 	.short	(.L_43 - .L_42)
	.align		4
.L_42:
        /*0094*/ 	.word	index@(_ZN7cutlass13device_kernelIN5flash11enable_sm90INS1_16FlashAttnFwdSm90INS1_25CollectiveMainloopFwdSm90ILi2EN4cute5tupleIJNS5_1CILi1EEES8_S8_EEENS6_IJNS7_ILi64EEESA_SA_EEELi512ENS_10bfloat16_tEfNS_4arch4Sm90ELb0ELb1ELb1ELb1ELb0ELb1ELb1ELb0ELb0ELb0ELb0ELb0EEENS1_21CollectiveEpilogueFwdINS6_IJSA_NS7_ILi512EEESA_EEES9_SC_SE_Li256ELb1ELb0ELb0ELb0EEENS1_36VarlenDynamicPersistentTileSchedulerILi64ELi64ELi256ELi32ELb0ELb0ELb1ELb1ELb0ELb1EEEEEEEEEvNT_6ParamsE)
        /*0098*/ 	.word	0x000000a8


	//----- nvinfo : EIATTR_FRAME_SIZE
	.align		4
.L_43:
        /*009c*/ 	.byte	0x04, 0x11
        /*009e*/ 	.short	(.L_45 - .L_44)
	.align		4
.L_44:
        /*00a0*/ 	.word	index@(_ZN7cutlass13device_kernelIN5flash11enable_sm90INS1_16FlashAttnFwdSm90INS1_25CollectiveMainloopFwdSm90ILi2EN4cute5tupleIJNS5_1CILi1EEES8_S8_EEENS6_IJNS7_ILi64EEESA_SA_EEELi512ENS_10bfloat16_tEfNS_4arch4Sm90ELb0ELb1ELb1ELb1ELb0ELb1ELb1ELb0ELb0ELb0ELb0ELb0EEENS1_21CollectiveEpilogueFwdINS6_IJSA_NS7_ILi512EEESA_EEES9_SC_SE_Li256ELb1ELb0ELb0ELb0EEENS1_36VarlenDynamicPersistentTileSchedulerILi64ELi64ELi256ELi32ELb0ELb0ELb1ELb1ELb0ELb1EEEEEEEEEvNT_6ParamsE)
        /*00a4*/ 	.word	0x00000038


	//----- nvinfo : EIATTR_REGCOUNT
	.align		4
.L_45:
        /*00a8*/ 	.byte	0x04, 0x2f
        /*00aa*/ 	.short	(.L_47 - .L_46)
	.align		4
.L_46:
        /*00ac*/ 	.word	index@(_ZN7cutlass13device_kernelIN5flash11enable_sm90INS1_16FlashAttnFwdSm90INS1_25CollectiveMainloopFwdSm90ILi2EN4cute5tupleIJNS5_1CILi1EEES8_S8_EEENS6_IJNS7_ILi64EEESA_SA_EEELi512ENS_10bfloat16_tEfNS_4arch4Sm90ELb0ELb1ELb1ELb1ELb0ELb0ELb1ELb0ELb0ELb0ELb0ELb0EEENS1_21CollectiveEpilogueFwdINS6_IJSA_NS7_ILi512EEESA_EEES9_SC_SE_Li256ELb1ELb0ELb0ELb0EEENS1_36VarlenDynamicPersistentTileSchedulerILi64ELi64ELi256ELi32ELb0ELb0ELb1ELb1ELb0ELb1EEEEEEEEEvNT_6ParamsE)
        /*00b0*/ 	.word	0x000000a8


	//----- nvinfo : EIATTR_FRAME_SIZE
	.align		4
.L_47:
        /*00b4*/ 	.byte	0x04, 0x11
        /*00b6*/ 	.short	(.L_49 - .L_48)
	.align		4
.L_48:
        /*00b8*/ 	.word	index@(_ZN7cutlass13device_kernelIN5flash11enable_sm90INS1_16FlashAttnFwdSm90INS1_25CollectiveMainloopFwdSm90ILi2EN4cute5tupleIJNS5_1CILi1EEES8_S8_EEENS6_IJNS7_ILi64EEESA_SA_EEELi512ENS_10bfloat16_tEfNS_4arch4Sm90ELb0ELb1ELb1ELb1ELb0ELb0ELb1ELb0ELb0ELb0ELb0ELb0EEENS1_21CollectiveEpilogueFwdINS6_IJSA_NS7_ILi512EEESA_EEES9_SC_SE_Li256ELb1ELb0ELb0ELb0EEENS1_36VarlenDynamicPersistentTileSchedulerILi64ELi64ELi256ELi32ELb0ELb0ELb1ELb1ELb0ELb1EEEEEEEEEvNT_6ParamsE)
        /*00bc*/ 	.word	0x00000028


	//----- nvinfo : EIATTR_REGCOUNT
	.align		4
.L_49:
        /*00c0*/ 	.byte	0x04, 0x2f
        /*00c2*/ 	.short	(.L_51 - .L_50)
	.align		4
.L_50:
        /*00c4*/ 	.word	index@(_ZN7cutlass13device_kernelIN5flash11enable_sm90INS1_16FlashAttnFwdSm90INS1_25CollectiveMainloopFwdSm90ILi2EN4cute5tupleIJNS5_1CILi1EEES8_S8_EEENS6_IJNS7_ILi64EEESA_SA_EEELi512ENS_10bfloat16_tEfNS_4arch4Sm90ELb0ELb1ELb1ELb1ELb0ELb1ELb0ELb0ELb0ELb0ELb0ELb0EEENS1_21CollectiveEpilogueFwdINS6_IJSA_NS7_ILi512EEESA_EEES9_SC_SE_Li256ELb1ELb0ELb0ELb0EEENS1_36VarlenDynamicPersistentTileSchedulerILi64ELi64ELi256ELi32ELb0ELb0ELb1ELb1ELb0ELb1EEEEEEEEEvNT_6ParamsE)
        /*00c8*/ 	.word	0x000000a8


	//----- nvinfo : EIATTR_FRAME_SIZE
	.align		4
.L_51:
        /*00cc*/ 	.byte	0x04, 0x11
        /*00ce*/ 	.short	(.L_53 - .L_52)
	.align		4
.L_52:
        /*00d0*/ 	.word	index@(_ZN7cutlass13device_kernelIN5flash11enable_sm90INS1_16FlashAttnFwdSm90INS1_25CollectiveMainloopFwdSm90ILi2EN4cute5tupleIJNS5_1CILi1EEES8_S8_EEENS6_IJNS7_ILi64EEESA_SA_EEELi512ENS_10bfloat16_tEfNS_4arch4Sm90ELb0ELb1ELb1ELb1ELb0ELb1ELb0ELb0ELb0ELb0ELb0ELb0EEENS1_21CollectiveEpilogueFwdINS6_IJSA_NS7_ILi512EEESA_EEES9_SC_SE_Li256ELb1ELb0ELb0ELb0EEENS1_36VarlenDynamicPersistentTileSchedulerILi64ELi64ELi256ELi32ELb0ELb0ELb1ELb1ELb0ELb1EEEEEEEEEvNT_6ParamsE)
        /*00d4*/ 	.word	0x00000028


	//----- nvinfo : EIATTR_REGCOUNT
	.align		4
.L_53:
        /*00d8*/ 	.byte	0x04, 0x2f
        /*00da*/ 	.short	(.L_55 - .L_54)
	.align		4
.L_54:
        /*00dc*/ 	.word	index@(_ZN7cutlass13device_kernelIN5flash11enable_sm90INS1_16FlashAttnFwdSm90INS1_25CollectiveMainloopFwdSm90ILi2EN4cute5tupleIJNS5_1CILi1EEES8_S8_EEENS6_IJNS7_ILi64EEESA_SA_EEELi512ENS_10bfloat16_tEfNS_4arch4Sm90ELb0ELb1ELb1ELb1ELb0ELb0ELb0ELb0ELb0ELb0ELb0ELb0EEENS1_21CollectiveEpilogueFwdINS6_IJSA_NS7_ILi512EEESA_EEES9_SC_SE_Li256ELb1ELb0ELb0ELb0EEENS1_36VarlenDynamicPersistentTileSchedulerILi64ELi64ELi256ELi32ELb0ELb0ELb1ELb1ELb0ELb1EEEEEEEEEvNT_6ParamsE)
        /*00e0*/ 	.word	0x000000a8


	//----- nvinfo : EIATTR_FRAME_SIZE
	.align		4
.L_55:
        /*00e4*/ 	.byte	0x04, 0x11
        /*00e6*/ 	.short	(.L_57 - .L_56)
	.align		4
.L_56:
        /*00e8*/ 	.word	index@(_ZN7cutlass13device_kernelIN5flash11enable_sm90INS1_16FlashAttnFwdSm90INS1_25CollectiveMainloopFwdSm90ILi2EN4cute5tupleIJNS5_1CILi1EEES8_S8_EEENS6_IJNS7_ILi64EEESA_SA_EEELi512ENS_10bfloat16_tEfNS_4arch4Sm90ELb0ELb1ELb1ELb1ELb0ELb0ELb0ELb0ELb0ELb0ELb0ELb0EEENS1_21CollectiveEpilogueFwdINS6_IJSA_NS7_ILi512EEESA_EEES9_SC_SE_Li256ELb1ELb0ELb0ELb0EEENS1_36VarlenDynamicPersistentTileSchedulerILi64ELi64ELi256ELi32ELb0ELb0ELb1ELb1ELb0ELb1EEEEEEEEEvNT_6ParamsE)
        /*00ec*/ 	.word	0x00000020


	//----- nvinfo : EIATTR_REGCOUNT
	.align		4
.L_57:
        /*00f0*/ 	.byte	0x04, 0x2f
        /*00f2*/ 	.short	(.L_59 - .L_58)
	.align		4
.L_58:
        /*00f4*/ 	.word	index@(_ZN7cutlass13device_kernelIN5flash11enable_sm90INS1_16FlashAttnFwdSm90INS1_25CollectiveMainloopFwdSm90ILi2EN4cute5tupleIJNS5_1CILi1EEES8_S8_EEENS6_IJNS7_ILi64EEESA_SA_EEELi512ENS_10bfloat16_tEfNS_4arch4Sm90ELb0ELb1ELb1ELb0ELb0ELb0ELb1ELb0ELb0ELb0ELb0ELb0EEENS1_21CollectiveEpilogueFwdINS6_IJSA_NS7_ILi512EEESA_EEES9_SC_SE_Li256ELb0ELb0ELb0ELb0EEENS1_30DynamicPersistentTileSchedulerILi256ELi32ELb0ELb0ELb1EEEEEEEEEvNT_6ParamsE)
        /*00f8*/ 	.word	0x000000a8


	//----- nvinfo : EIATTR_FRAME_SIZE
	.align		4
.L_59:
        /*00fc*/ 	.byte	0x04, 0x11
        /*00fe*/ 	.short	(.L_61 - .L_60)
	.align		4
.L_60:
        /*0100*/ 	.word	index@(_ZN7cutlass13device_kernelIN5flash11enable_sm90INS1_16FlashAttnFwdSm90INS1_25CollectiveMainloopFwdSm90ILi2EN4cute5tupleIJNS5_1CILi1EEES8_S8_EEENS6_IJNS7_ILi64EEESA_SA_EEELi512ENS_10bfloat16_tEfNS_4arch4Sm90ELb0ELb1ELb1ELb0ELb0ELb0ELb1ELb0ELb0ELb0ELb0ELb0EEENS1_21CollectiveEpilogueFwdINS6_IJSA_NS7_ILi512EEESA_EEES9_SC_SE_Li256ELb0ELb0ELb0ELb0EEENS1_30DynamicPersistentTileSchedulerILi256ELi32ELb0ELb0ELb1EEEEEEEEEvNT_6ParamsE)
        /*0104*/ 	.word	0x00000008


	//----- nvinfo : EIATTR_REGCOUNT
	.align		4
.L_61:
        /*0108*/ 	.byte	0x04, 0x2f
        /*010a*/ 	.short	(.L_63 - .L_62)
	.align		4
.L_62:
        /*010c*/ 	.word	index@(_ZN7cutlass13device_kernelIN5flash11enable_sm90INS1_16FlashAttnFwdSm90INS1_25CollectiveMainloopFwdSm90ILi2EN4cute5tupleIJNS5_1CILi1EEES8_S8_EEENS6_IJNS7_ILi64EEESA_SA_EEELi512ENS_10bfloat16_tEfNS_4arch4Sm90ELb0ELb1ELb1ELb0ELb0ELb0ELb0ELb0ELb0ELb0ELb0ELb0EEENS1_21CollectiveEpilogueFwdINS6_IJSA_NS7_ILi512EEESA_EEES9_SC_SE_Li256ELb0ELb0ELb0ELb0EEENS1_30DynamicPersistentTileSchedulerILi256ELi32ELb0ELb0ELb1EEEEEEEEEvNT_6ParamsE)
        /*0110*/ 	.word	0x000000a8


	//----- nvinfo : EIATTR_FRAME_SIZE
	.align		4
.L_63:
        /*0114*/ 	.byte	0x04, 0x11
        /*0116*/ 	.short	(.L_65 - .L_64)
	.align		4
.L_64:
        /*0118*/ 	.word	index@(_ZN7cutlass13device_kernelIN5flash11enable_sm90INS1_16FlashAttnFwdSm90INS1_25CollectiveMainloopFwdSm90ILi2EN4cute5tupleIJNS5_1CILi1EEES8_S8_EEENS6_IJNS7_ILi64EEESA_SA_EEELi512ENS_10bfloat16_tEfNS_4arch4Sm90ELb0ELb1ELb1ELb0ELb0ELb0ELb0ELb0ELb0ELb0ELb0ELb0EEENS1_21CollectiveEpilogueFwdINS6_IJSA_NS7_ILi512EEESA_EEES9_SC_SE_Li256ELb0ELb0ELb0ELb0EEENS1_30DynamicPersistentTileSchedulerILi256ELi32ELb0ELb0ELb1EEEEEEEEEvNT_6ParamsE)
        /*011c*/ 	.word	0x00000000


	//----- nvinfo : EIATTR_REGCOUNT
	.align		4
.L_65:
        /*0120*/ 	.byte	0x04, 0x2f
        /*0122*/ 	.short	(.L_67 - .L_66)
	.align		4
.L_66:
        /*0124*/ 	.word	index@(_ZN7cutlass13device_kernelIN5flash11enable_sm90INS1_16FlashAttnFwdSm90INS1_25CollectiveMainloopFwdSm90ILi2EN4cute5tupleIJNS5_1CILi1EEES8_S8_EEENS6_IJNS7_ILi64EEESA_SA_EEELi512ENS_10bfloat16_tEfNS_4arch4Sm90ELb0ELb0ELb1ELb1ELb0ELb1ELb1ELb0ELb0ELb0ELb0ELb0EEENS1_21CollectiveEpilogueFwdINS6_IJSA_NS7_ILi512EEESA_EEES9_SC_SE_Li256ELb1ELb0ELb0ELb0EEENS1_36VarlenDynamicPersistentTileSchedulerILi64ELi64ELi256ELi32ELb0ELb0ELb1ELb0ELb1ELb1EEEEEEEEEvNT_6ParamsE)
        /*0128*/ 	.word	0x000000a8


	//----- nvinfo : EIATTR_FRAME_SIZE
	.align		4
.L_67:
        /*012c*/ 	.byte	0x04, 0x11
        /*012e*/ 	.short	(.L_69 - .L_68)
	.align		4
.L_68:
        /*0130*/ 	.word	index@(_ZN7cutlass13device_kernelIN5flash11enable_sm90INS1_16FlashAttnFwdSm90INS1_25CollectiveMainloopFwdSm90ILi2EN4cute5tupleIJNS5_1CILi1EEES8_S8_EEENS6_IJNS7_ILi64EEESA_SA_EEELi512ENS_10bfloat16_tEfNS_4arch4Sm90ELb0ELb0ELb1ELb1ELb0ELb1ELb1ELb0ELb0ELb0ELb0ELb0EEENS1_21CollectiveEpilogueFwdINS6_IJSA_NS7_ILi512EEESA_EEES9_SC_SE_Li256ELb1ELb0ELb0ELb0EEENS1_36VarlenDynamicPersistentTileSchedulerILi64ELi64ELi256ELi32ELb0ELb0ELb1ELb0ELb1ELb1EEEEEEEEEvNT_6ParamsE)
        /*0134*/ 	.word	0x00000040


	//----- nvinfo : EIATTR_REGCOUNT
	.align		4
.L_69:
        /*0138*/ 	.byte	0x04, 0x2f
        /*013a*/ 	.short	(.L_71 - .L_70)
	.align		4
.L_70:
        /*013c*/ 	.word	index@(_ZN7cutlass13device_kernelIN5flash11enable_sm90INS1_16FlashAttnFwdSm90INS1_25CollectiveMainloopFwdSm90ILi2EN4cute5tupleIJNS5_1CILi1EEES8_S8_EEENS6_IJNS7_ILi64EEESA_SA_EEELi512ENS_10bfloat16_tEfNS_4arch4Sm90ELb0ELb0ELb1ELb1ELb0ELb0ELb1ELb0ELb0ELb0ELb0ELb0EEENS1_21CollectiveEpilogueFwdINS6_IJSA_NS7_ILi512EEESA_EEES9_SC_SE_Li256ELb1ELb0ELb0ELb0EEENS1_36VarlenDynamicPersistentTileSchedulerILi64ELi64ELi256ELi32ELb0ELb0ELb1ELb0ELb1ELb1EEEEEEEEEvNT_6ParamsE)
        /*0140*/ 	.word	0x000000a8


	//----- nvinfo : EIATTR_FRAME_SIZE
	.align		4
.L_71:
        /*0144*/ 	.byte	0x04, 0x11
        /*0146*/ 	.short	(.L_73 - .L_72)
	.align		4
.L_72:
        /*0148*/ 	.word	index@(_ZN7cutlass13device_kernelIN5flash11enable_sm90INS1_16FlashAttnFwdSm90INS1_25CollectiveMainloopFwdSm90ILi2EN4cute5tupleIJNS5_1CILi1EEES8_S8_EEENS6_IJNS7_ILi64EEESA_SA_EEELi512ENS_10bfloat16_tEfNS_4arch4Sm90ELb0ELb0ELb1ELb1ELb0ELb0ELb1ELb0ELb0ELb0ELb0ELb0EEENS1_21CollectiveEpilogueFwdINS6_IJSA_NS7_ILi512EEESA_EEES9_SC_SE_Li256ELb1ELb0ELb0ELb0EEENS1_36VarlenDynamicPersistentTileSchedulerILi64ELi64ELi256ELi32ELb0ELb0ELb1ELb0ELb1ELb1EEEEEEEEEvNT_6ParamsE)
        /*014c*/ 	.word	0x00000038


	//----- nvinfo : EIATTR_REGCOUNT
	.align		4
.L_73:
        /*0150*/ 	.byte	0x04, 0x2f
        /*0152*/ 	.short	(.L_75 - .L_74)
	.align		4
.L_74:
        /*0154*/ 	.word	index@(_ZN7cutlass13device_kernelIN5flash11enable_sm90INS1_16FlashAttnFwdSm90INS1_25CollectiveMainloopFwdSm90ILi2EN4cute5tupleIJNS5_1CILi1EEES8_S8_EEENS6_IJNS7_ILi64EEESA_SA_EEELi512ENS_10bfloat16_tEfNS_4arch4Sm90ELb0ELb0ELb1ELb1ELb0ELb1ELb0ELb0ELb0ELb0ELb0ELb0EEENS1_21CollectiveEpilogueFwdINS6_IJSA_NS7_ILi512EEESA_EEES9_SC_SE_Li256ELb1ELb0ELb0ELb0EEENS1_36VarlenDynamicPersistentTileSchedulerILi64ELi64ELi256ELi32ELb0ELb0ELb1ELb0ELb1ELb1EEEEEEEEEvNT_6ParamsE)
        /*0158*/ 	.word	0x000000a8


	//----- nvinfo : EIATTR_FRAME_SIZE
	.align		4
.L_75:
        /*015c*/ 	.byte	0x04, 0x11
        /*015e*/ 	.short	(.L_77 - .L_76)
	.align		4
.L_76:
        /*0160*/ 	.word	index@(_ZN7cutlass13device_kernelIN5flash11enable_sm90INS1_16FlashAttnFwdSm90INS1_25CollectiveMainloopFwdSm90ILi2EN4cute5tupleIJNS5_1CILi1EEES8_S8_EEENS6_IJNS7_ILi64EEESA_SA_EEELi512ENS_10bfloat16_tEfNS_4arch4Sm90ELb0ELb0ELb1ELb1ELb0ELb1ELb0ELb0ELb0ELb0ELb0ELb0EEENS1_21CollectiveEpilogueFwdINS6_IJSA_NS7_ILi512EEESA_EEES9_SC_SE_Li256ELb1ELb0ELb0ELb0EEENS1_36VarlenDynamicPersistentTileSchedulerILi64ELi64ELi256ELi32ELb0ELb0ELb1ELb0ELb1ELb1EEEEEEEEEvNT_6ParamsE)
        /*0164*/ 	.word	0x00000040


	//----- nvinfo : EIATTR_REGCOUNT
	.align		4
.L_77:
        /*0168*/ 	.byte	0x04, 0x2f
        /*016a*/ 	.short	(.L_79 - .L_78)
	.align		4
.L_78:
        /*016c*/ 	.word	index@(_ZN7cutlass13device_kernelIN5flash11enable_sm90INS1_16FlashAttnFwdSm90INS1_25CollectiveMainloopFwdSm90ILi2EN4cute5tupleIJNS5_1CILi1EEES8_S8_EEENS6_IJNS7_ILi64EEESA_SA_EEELi512ENS_10bfloat16_tEfNS_4arch4Sm90ELb0ELb0ELb1ELb1ELb0ELb0ELb0ELb0ELb0ELb0ELb0ELb0EEENS1_21CollectiveEpilogueFwdINS6_IJSA_NS7_ILi512EEESA_EEES9_SC_SE_Li256ELb1ELb0ELb0ELb0EEENS1_36VarlenDynamicPersistentTileSchedulerILi64ELi64ELi256ELi32ELb0ELb0ELb1ELb0ELb1ELb1EEEEEEEEEvNT_6ParamsE)
        /*0170*/ 	.word	0x000000a8


	//----- nvinfo : EIATTR_FRAME_SIZE
	.align		4
.L_79:
        /*0174*/ 	.byte	0x04, 0x11
        /*0176*/ 	.short	(.L_81 - .L_80)
	.align		4
.L_80:
        /*0178*/ 	.word	index@(_ZN7cutlass13device_kernelIN5flash11enable_sm90INS1_16FlashAttnFwdSm90INS1_25CollectiveMainloopFwdSm90ILi2EN4cute5tupleIJNS5_1CILi1EEES8_S8_EEENS6_IJNS7_ILi64EEESA_SA_EEELi512ENS_10bfloat16_tEfNS_4arch4Sm90ELb0ELb0ELb1ELb1ELb0ELb0ELb0ELb0ELb0ELb0ELb0ELb0EEENS1_21CollectiveEpilogueFwdINS6_IJSA_NS7_ILi512EEESA_EEES9_SC_SE_Li256ELb1ELb0ELb0ELb0EEENS1_36VarlenDynamicPersistentTileSchedulerILi64ELi64ELi256ELi32ELb0ELb0ELb1ELb0ELb1ELb1EEEEEEEEEvNT_6ParamsE)
        /*017c*/ 	.word	0x00000030


	//----- nvinfo : EIATTR_REGCOUNT
	.align		4
.L_81:
        /*0180*/ 	.byte	0x04, 0x2f
        /*0182*/ 	.short	(.L_83 - .L_82)
	.align		4
.L_82:
        /*0184*/ 	.word	index@(_ZN7cutlass13device_kernelIN5flash11enable_sm90INS1_16FlashAttnFwdSm90INS1_25CollectiveMainloopFwdSm90ILi2EN4cute5tupleIJNS5_1CILi1EEES8_S8_EEENS6_IJNS7_ILi64EEESA_SA_EEELi512ENS_10bfloat16_tEfNS_4arch4Sm90ELb0ELb0ELb1ELb0ELb0ELb0ELb1ELb0ELb0ELb0ELb0ELb0EEENS1_21CollectiveEpilogueFwdINS6_IJSA_NS7_ILi512EEESA_EEES9_SC_SE_Li256ELb0ELb0ELb0ELb0EEENS1_29StaticPersistentTileSchedulerILb0EEEEEEEEEvNT_6ParamsE)
        /*0188*/ 	.word	0x000000a8


	//----- nvinfo : EIATTR_FRAME_SIZE
	.align		4
.L_83:
        /*018c*/ 	.byte	0x04, 0x11
        /*018e*/ 	.short	(.L_85 - .L_84)
	.align		4
.L_84:
        /*0190*/ 	.word	index@(_ZN7cutlass13device_kernelIN5flash11enable_sm90INS1_16FlashAttnFwdSm90INS1_25CollectiveMainloopFwdSm90ILi2EN4cute5tupleIJNS5_1CILi1EEES8_S8_EEENS6_IJNS7_ILi64EEESA_SA_EEELi512ENS_10bfloat16_tEfNS_4arch4Sm90ELb0ELb0ELb1ELb0ELb0ELb0ELb1ELb0ELb0ELb0ELb0ELb0EEENS1_21CollectiveEpilogueFwdINS6_IJSA_NS7_ILi512EEESA_EEES9_SC_SE_Li256ELb0ELb0ELb0ELb0EEENS1_29StaticPersistentTileSchedulerILb0EEEEEEEEEvNT_6ParamsE)
        /*0194*/ 	.word	0x00000020


	//----- nvinfo : EIATTR_REGCOUNT
	.align		4
.L_85:
        /*0198*/ 	.byte	0x04, 0x2f
        /*019a*/ 	.short	(.L_87 - .L_86)
	.align		4
.L_86:
        /*019c*/ 	.word	index@(_ZN7cutlass13device_kernelIN5flash11enable_sm90INS1_16FlashAttnFwdSm90INS1_25CollectiveMainloopFwdSm90ILi2EN4cute5tupleIJNS5_1CILi1EEES8_S8_EEENS6_IJNS7_ILi64EEESA_SA_EEELi512ENS_10bfloat16_tEfNS_4arch4Sm90ELb0ELb0ELb1ELb0ELb0ELb0ELb0ELb0ELb0ELb0ELb0ELb0EEENS1_21CollectiveEpilogueFwdINS6_IJSA_NS7_ILi512EEESA_EEES9_SC_SE_Li256ELb0ELb0ELb0ELb0EEENS1_29StaticPersistentTileSchedulerILb0EEEEEEEEEvNT_6ParamsE)
        /*01a0*/ 	.word	0x000000a8


	//----- nvinfo : EIATTR_FRAME_SIZE
	.align		4
.L_87:
        /*01a4*/ 	.byte	0x04, 0x11
        /*01a6*/ 	.short	(.L_89 - .L_88)
	.align		4
.L_88:
        /*01a8*/ 	.word	index@(_ZN7cutlass13device_kernelIN5flash11enable_sm90INS1_16FlashAttnFwdSm90INS1_25CollectiveMainloopFwdSm90ILi2EN4cute5tupleIJNS5_1CILi1EEES8_S8_EEENS6_IJNS7_ILi64EEESA_SA_EEELi512ENS_10bfloat16_tEfNS_4arch4Sm90ELb0ELb0ELb1ELb0ELb0ELb0ELb0ELb0ELb0ELb0ELb0ELb0EEENS1_21CollectiveEpilogueFwdINS6_IJSA_NS7_ILi512EEESA_EEES9_SC_SE_Li256ELb0ELb0ELb0ELb0EEENS1_29StaticPersistentTileSchedulerILb0EEEEEEEEEvNT_6ParamsE)
        /*01ac*/ 	.word	0x00000020


	//----- nvinfo : EIATTR_MIN_STACK_SIZE
	.align		4
.L_89:
        /*01b0*/ 	.byte	0x04, 0x12
        /*01b2*/ 	.short	(.L_91 - .L_90)
	.align		4
.L_90:
        /*01b4*/ 	.word	index@(_ZN7cutlass13device_kernelIN5flash11enable_sm90INS1_16FlashAttnFwdSm90INS1_25CollectiveMainloopFwdSm90ILi2EN4cute5tupleIJNS5_1CILi1EEES8_S8_EEENS6_IJNS7_ILi64EEESA_SA_EEELi512ENS_10bfloat16_tEfNS_4arch4Sm90ELb0ELb0ELb1ELb0ELb0ELb0ELb0ELb0ELb0ELb0ELb0ELb0EEENS1_21CollectiveEpilogueFwdINS6_IJSA_NS7_ILi512EEESA_EEES9_SC_SE_Li256ELb0ELb0ELb0ELb0EEENS1_29StaticPersistentTileSchedulerILb0EEEEEEEEEvNT_6ParamsE)
        /*01b8*/ 	.word	0x00000020


	//----- nvinfo : EIATTR_MIN_STACK_SIZE
	.align		4
.L_91:
        /*01bc*/ 	.byte	0x04, 0x12
        /*01be*/ 	.short	(.L_93 - .L_92)
	.align		4
.L_92:
        /*01c0*/ 	.word	index@(_ZN7cutlass13device_kernelIN5flash11enable_sm90INS1_16FlashAttnFwdSm90INS1_25CollectiveMainloopFwdSm90ILi2EN4cute5tupleIJNS5_1CILi1EEES8_S8_EEENS6_IJNS7_ILi64EEESA_SA_EEELi512ENS_10bfloat16_tEfNS_4arch4Sm90ELb0ELb0ELb1ELb0ELb0ELb0ELb1ELb0ELb0ELb0ELb0ELb0EEENS1_21CollectiveEpilogueFwdINS6_IJSA_NS7_ILi512EEESA_EEES9_SC_SE_Li256ELb0ELb0ELb0ELb0EEENS1_29StaticPersistentTileSchedulerILb0EEEEEEEEEvNT_6ParamsE)
        /*01c4*/ 	.word	0x00000020


	//----- nvinfo : EIATTR_MIN_STACK_SIZE
	.align		4
.L_93:
        /*01c8*/ 	.byte	0x04, 0x12
        /*01ca*/ 	.short	(.L_95 - .L_94)
	.align		4
.L_94:
        /*01cc*/ 	.word	index@(_ZN7cutlass13device_kernelIN5flash11enable_sm90INS1_16FlashAttnFwdSm90INS1_25CollectiveMainloopFwdSm90ILi2EN4cute5tupleIJNS5_1CILi1EEES8_S8_EEENS6_IJNS7_ILi64EEESA_SA_EEELi512ENS_10bfloat16_tEfNS_4arch4Sm90ELb0ELb0ELb1ELb1ELb0ELb0ELb0ELb0ELb0ELb0ELb0ELb0EEENS1_21CollectiveEpilogueFwdINS6_IJSA_NS7_ILi512EEESA_EEES9_SC_SE_Li256ELb1ELb0ELb0ELb0EEENS1_36VarlenDynamicPersistentTileSchedulerILi64ELi64ELi256ELi32ELb0ELb0ELb1ELb0ELb1ELb1EEEEEEEEEvNT_6ParamsE)
        /*01d0*/ 	.word	0x00000030


	//----- nvinfo : EIATTR_MIN_STACK_SIZE
	.align		4
.L_95:
        /*01d4*/ 	.byte	0x04, 0x12
        /*01d6*/ 	.short	(.L_97 - .L_96)
	.align		4
.L_96:
        /*01d8*/ 	.word	index@(_ZN7cutlass13device_kernelIN5flash11enable_sm90INS1_16FlashAttnFwdSm90INS1_25CollectiveMainloopFwdSm90ILi2EN4cute5tupleIJNS5_1CILi1EEES8_S8_EEENS6_IJNS7_ILi64EEESA_SA_EEELi512ENS_10bfloat16_tEfNS_4arch4Sm90ELb0ELb0ELb1ELb1ELb0ELb1ELb0ELb0ELb0ELb0ELb0ELb0EEENS1_21CollectiveEpilogueFwdINS6_IJSA_NS7_ILi512EEESA_EEES9_SC_SE_Li256ELb1ELb0ELb0ELb0EEENS1_36VarlenDynamicPersistentTileSchedulerILi64ELi64ELi256ELi32ELb0ELb0ELb1ELb0ELb1ELb1EEEEEEEEEvNT_6ParamsE)
        /*01dc*/ 	.word	0x00000040


	//----- nvinfo : EIATTR_MIN_STACK_SIZE
	.align		4
.L_97:
        /*01e0*/ 	.byte	0x04, 0x12
        /*01e2*/ 	.short	(.L_99 - .L_98)
	.align		4
.L_98:
        /*01e4*/ 	.word	index@(_ZN7cutlass13device_kernelIN5flash11enable_sm90INS1_16FlashAttnFwdSm90INS1_25CollectiveMainloopFwdSm90ILi2EN4cute5tupleIJNS5_1CILi1EEES8_S8_EEENS6_IJNS7_ILi64EEESA_SA_EEELi512ENS_10bfloat16_tEfNS_4arch4Sm90ELb0ELb0ELb1ELb1ELb0ELb0ELb1ELb0ELb0ELb0ELb0ELb0EEENS1_21CollectiveEpilogueFwdINS6_IJSA_NS7_ILi512EEESA_EEES9_SC_SE_Li256ELb1ELb0ELb0ELb0EEENS1_36VarlenDynamicPersistentTileSchedulerILi64ELi64ELi256ELi32ELb0ELb0ELb1ELb0ELb1ELb1EEEEEEEEEvNT_6ParamsE)
        /*01e8*/ 	.word	0x00000038


	//----- nvinfo : EIATTR_MIN_STACK_SIZE
	.align		4
.L_99:
        /*01ec*/ 	.byte	0x04, 0x12
        /*01ee*/ 	.short	(.L_101 - .L_100)
	.align		4
.L_100:
        /*01f0*/ 	.word	index@(_ZN7cutlass13device_kernelIN5flash11enable_sm90INS1_16FlashAttnFwdSm90INS1_25CollectiveMainloopFwdSm90ILi2EN4cute5tupleIJNS5_1CILi1EEES8_S8_EEENS6_IJNS7_ILi64EEESA_SA_EEELi512ENS_10bfloat16_tEfNS_4arch4Sm90ELb0ELb0ELb1ELb1ELb0ELb1ELb1ELb0ELb0ELb0ELb0ELb0EEENS1_21CollectiveEpilogueFwdINS6_IJSA_NS7_ILi512EEESA_EEES9_SC_SE_Li256ELb1ELb0ELb0ELb0EEENS1_36VarlenDynamicPersistentTileSchedulerILi64ELi64ELi256ELi32ELb0ELb0ELb1ELb0ELb1ELb1EEEEEEEEEvNT_6ParamsE)
        /*01f4*/ 	.word	0x00000040


	//----- nvinfo : EIATTR_MIN_STACK_SIZE
	.align		4
.L_101:
        /*01f8*/ 	.byte	0x04, 0x12
        /*01fa*/ 	.short	(.L_103 - .L_102)
	.align		4
.L_102:
        /*01fc*/ 	.word	index@(_ZN7cutlass13device_kernelIN5flash11enable_sm90INS1_16FlashAttnFwdSm90INS1_25CollectiveMainloopFwdSm90ILi2EN4cute5tupleIJNS5_1CILi1EEES8_S8_EEENS6_IJNS7_ILi64EEESA_SA_EEELi512ENS_10bfloat16_tEfNS_4arch4Sm90ELb0ELb1ELb1ELb0ELb0ELb0ELb0ELb0ELb0ELb0ELb0ELb0EEENS1_21CollectiveEpilogueFwdINS6_IJSA_NS7_ILi512EEESA_EEES9_SC_SE_Li256ELb0ELb0ELb0ELb0EEENS1_30DynamicPersistentTileSchedulerILi256ELi32ELb0ELb0ELb1EEEEEEEEEvNT_6ParamsE)
        /*0200*/ 	.word	0x00000000


	//----- nvinfo : EIATTR_MIN_STACK_SIZE
	.align		4
.L_103:
        /*0204*/ 	.byte	0x04, 0x12
        /*0206*/ 	.short	(.L_105 - .L_104)
	.align		4
.L_104:
        /*0208*/ 	.word	index@(_ZN7cutlass13device_kernelIN5flash11enable_sm90INS1_16FlashAttnFwdSm90INS1_25CollectiveMainloopFwdSm90ILi2EN4cute5tupleIJNS5_1CILi1EEES8_S8_EEENS6_IJNS7_ILi64EEESA_SA_EEELi512ENS_10bfloat16_tEfNS_4arch4Sm90ELb0ELb1ELb1ELb0ELb0ELb0ELb1ELb0ELb0ELb0ELb0ELb0EEENS1_21CollectiveEpilogueFwdINS6_IJSA_NS7_ILi512EEESA_EEES9_SC_SE_Li256ELb0ELb0ELb0ELb0EEENS1_30DynamicPersistentTileSchedulerILi256ELi32ELb0ELb0ELb1EEEEEEEEEvNT_6ParamsE)
        /*020c*/ 	.word	0x00000008


	//----- nvinfo : EIATTR_MIN_STACK_SIZE
	.align		4
.L_105:
        /*0210*/ 	.byte	0x04, 0x12
        /*0212*/ 	.short	(.L_107 - .L_106)
	.align		4
.L_106:
        /*0214*/ 	.word	index@(_ZN7cutlass13device_kernelIN5flash11enable_sm90INS1_16FlashAttnFwdSm90INS1_25CollectiveMainloopFwdSm90ILi2EN4cute5tupleIJNS5_1CILi1EEES8_S8_EEENS6_IJNS7_ILi64EEESA_SA_EEELi512ENS_10bfloat16_tEfNS_4arch4Sm90ELb0ELb1ELb1ELb1ELb0ELb0ELb0ELb0ELb0ELb0ELb0ELb0EEENS1_21CollectiveEpilogueFwdINS6_IJSA_NS7_ILi512EEESA_EEES9_SC_SE_Li256ELb1ELb0ELb0ELb0EEENS1_36VarlenDynamicPersistentTileSchedulerILi64ELi64ELi256ELi32ELb0ELb0ELb1ELb1ELb0ELb1EEEEEEEEEvNT_6ParamsE)
        /*0218*/ 	.word	0x00000020


	//----- nvinfo : EIATTR_MIN_STACK_SIZE
	.align		4
.L_107:
        /*021c*/ 	.byte	0x04, 0x12
        /*021e*/ 	.short	(.L_109 - .L_108)
	.align		4
.L_108:
        /*0220*/ 	.word	index@(_ZN7cutlass13device_kernelIN5flash11enable_sm90INS1_16FlashAttnFwdSm90INS1_25CollectiveMainloopFwdSm90ILi2EN4cute5tupleIJNS5_1CILi1EEES8_S8_EEENS6_IJNS7_ILi64EEESA_SA_EEELi512ENS_10bfloat16_tEfNS_4arch4Sm90ELb0ELb1ELb1ELb1ELb0ELb1ELb0ELb0ELb0ELb0ELb0ELb0EEENS1_21CollectiveEpilogueFwdINS6_IJSA_NS7_ILi512EEESA_EEES9_SC_SE_Li256ELb1ELb0ELb0ELb0EEENS1_36VarlenDynamicPersistentTileSchedulerILi64ELi64ELi256ELi32ELb0ELb0ELb1ELb1ELb0ELb1EEEEEEEEEvNT_6ParamsE)
        /*0224*/ 	.word	0x00000028


	//----- nvinfo : EIATTR_MIN_STACK_SIZE
	.align		4
.L_109:
        /*0228*/ 	.byte	0x04, 0x12
        /*022a*/ 	.short	(.L_111 - .L_110)
	.align		4
.L_110:
        /*022c*/ 	.word	index@(_ZN7cutlass13device_kernelIN5flash11enable_sm90INS1_16FlashAttnFwdSm90INS1_25CollectiveMainloopFwdSm90ILi2EN4cute5tupleIJNS5_1CILi1EEES8_S8_EEENS6_IJNS7_ILi64EEESA_SA_EEELi512ENS_10bfloat16_tEfNS_4arch4Sm90ELb0ELb1ELb1ELb1ELb0ELb0ELb1ELb0ELb0ELb0ELb0ELb0EEENS1_21CollectiveEpilogueFwdINS6_IJSA_NS7_ILi512EEESA_EEES9_SC_SE_Li256ELb1ELb0ELb0ELb0EEENS1_36VarlenDynamicPersistentTileSchedulerILi64ELi64ELi256ELi32ELb0ELb0ELb1ELb1ELb0ELb1EEEEEEEEEvNT_6ParamsE)
        /*0230*/ 	.word	0x00000028


	//----- nvinfo : EIATTR_MIN_STACK_SIZE
	.align		4
.L_111:
        /*0234*/ 	.byte	0x04, 0x12
        /*0236*/ 	.short	(.L_113 - .L_112)
	.align		4
.L_112:
        /*0238*/ 	.word	index@(_ZN7cutlass13device_kernelIN5flash11enable_sm90INS1_16FlashAttnFwdSm90INS1_25CollectiveMainloopFwdSm90ILi2EN4cute5tupleIJNS5_1CILi1EEES8_S8_EEENS6_IJNS7_ILi64EEESA_SA_EEELi512ENS_10bfloat16_tEfNS_4arch4Sm90ELb0ELb1ELb1ELb1ELb0ELb1ELb1ELb0ELb0ELb0ELb0ELb0EEENS1_21CollectiveEpilogueFwdINS6_IJSA_NS7_ILi512EEESA_EEES9_SC_SE_Li256ELb1ELb0ELb0ELb0EEENS1_36VarlenDynamicPersistentTileSchedulerILi64ELi64ELi256ELi32ELb0ELb0ELb1ELb1ELb0ELb1EEEEEEEEEvNT_6ParamsE)
        /*023c*/ 	.word	0x00000038


	//----- nvinfo : EIATTR_MIN_STACK_SIZE
	.align		4
.L_113:
        /*0240*/ 	.byte	0x04, 0x12
        /*0242*/ 	.short	(.L_115 - .L_114)
	.align		4
.L_114:
        /*0244*/ 	.word	index@(_ZN7cutlass13device_kernelIN5flash11enable_sm90INS1_16FlashAttnFwdSm90INS1_25CollectiveMainloopFwdSm90ILi2EN4cute5tupleIJNS5_1CILi1EEES8_S8_EEENS6_IJNS7_ILi64EEESA_SA_EEELi512ENS_10bfloat16_tEfNS_4arch4Sm90ELb1ELb0ELb1ELb0ELb0ELb0ELb0ELb0ELb0ELb0ELb0ELb0EEENS1_21CollectiveEpilogueFwdINS6_IJSA_NS7_ILi512EEESA_EEES9_SC_SE_Li256ELb0ELb0ELb0ELb0EEENS1_30DynamicPersistentTileSchedulerILi256ELi32ELb0ELb0ELb1EEEEEEEEEvNT_6ParamsE)
        /*0248*/ 	.word	0x00000000


	//----- nvinfo : EIATTR_MIN_STACK_SIZE
	.align		4
.L_115:
        /*024c*/ 	.byte	0x04, 0x12
        /*024e*/ 	.short	(.L_117 - .L_116)
	.align		4
.L_116:
        /*0250*/ 	.word	index@(_ZN7cutlass13device_kernelIN5flash11enable_sm90INS1_16FlashAttnFwdSm90INS1_25CollectiveMainloopFwdSm90ILi2EN4cute5tupleIJNS5_1CILi1EEES8_S8_EEENS6_IJNS7_ILi64EEESA_SA_EEELi512ENS_10bfloat16_tEfNS_4arch4Sm90ELb1ELb0ELb1ELb0ELb0ELb0ELb1ELb0ELb0ELb0ELb0ELb0EEENS1_21CollectiveEpilogueFwdINS6_IJSA_NS7_ILi512EEESA_EEES9_SC_SE_Li256ELb0ELb0ELb0ELb0EEENS1_30DynamicPersistentTileSchedulerILi256ELi32ELb0ELb0ELb1EEEEEEEEEvNT_6ParamsE)
        /*0254*/ 	.word	0x00000008


	//----- nvinfo : EIATTR_MIN_STACK_SIZE
	.align		4
.L_117:
        /*0258*/ 	.byte	0x04, 0x12
        /*025a*/ 	.short	(.L_119 - .L_118)
	.align		4
.L_118:
        /*025c*/ 	.word	index@(_ZN7cutlass13device_kernelIN5flash11enable_sm90INS1_16FlashAttnFwdSm90INS1_25CollectiveMainloopFwdSm90ILi2EN4cute5tupleIJNS5_1CILi1EEES8_S8_EEENS6_IJNS7_ILi64EEESA_SA_EEELi512ENS_10bfloat16_tEfNS_4arch4Sm90ELb1ELb0ELb1ELb1ELb0ELb0ELb0ELb0ELb0ELb0ELb0ELb0EEENS1_21CollectiveEpilogueFwdINS6_IJSA_NS7_ILi512EEESA_EEES9_SC_SE_Li256ELb1ELb0ELb0ELb0EEENS1_36VarlenDynamicPersistentTileSchedulerILi64ELi64ELi256ELi32ELb0ELb0ELb1ELb1ELb1ELb1EEEEEEEEEvNT_6ParamsE)
        /*0260*/ 	.word	0x00000028


	//----- nvinfo : EIATTR_MIN_STACK_SIZE
	.align		4
.L_119:
        /*0264*/ 	.byte	0x04, 0x12
        /*0266*/ 	.short	(.L_121 - .L_120)
	.align		4
.L_120:
        /*0268*/ 	.word	index@(_ZN7cutlass13device_kernelIN5flash11enable_sm90INS1_16FlashAttnFwdSm90INS1_25CollectiveMainloopFwdSm90ILi2EN4cute5tupleIJNS5_1CILi1EEES8_S8_EEENS6_IJNS7_ILi64EEESA_SA_EEELi512ENS_10bfloat16_tEfNS_4arch4Sm90ELb1ELb0ELb1ELb1ELb0ELb1ELb0ELb0ELb0ELb0ELb0ELb0EEENS1_21CollectiveEpilogueFwdINS6_IJSA_NS7_ILi512EEESA_EEES9_SC_SE_Li256ELb1ELb0ELb0ELb0EEENS1_36VarlenDynamicPersistentTileSchedulerILi64ELi64ELi256ELi32ELb0ELb0ELb1ELb1ELb1ELb1EEEEEEEEEvNT_6ParamsE)
        /*026c*/ 	.word	0x00000038


	//----- nvinfo : EIATTR_MIN_STACK_SIZE
	.align		4
.L_121:
        /*0270*/ 	.byte	0x04, 0x12
        /*0272*/ 	.short	(.L_123 - .L_122)
	.align		4
.L_122:
        /*0274*/ 	.word	index@(_ZN7cutlass13device_kernelIN5flash11enable_sm90INS1_16FlashAttnFwdSm90INS1_25CollectiveMainloopFwdSm90ILi2EN4cute5tupleIJNS5_1CILi1EEES8_S8_EEENS6_IJNS7_ILi64EEESA_SA_EEELi512ENS_10bfloat16_tEfNS_4arch4Sm90ELb1ELb0ELb1ELb1ELb0ELb0ELb1ELb0ELb0ELb0ELb0ELb0EEENS1_21CollectiveEpilogueFwdINS6_IJSA_NS7_ILi512EEESA_EEES9_SC_SE_Li256ELb1ELb0ELb0ELb0EEENS1_36VarlenDynamicPersistentTileSchedulerILi64ELi64ELi256ELi32ELb0ELb0ELb1ELb1ELb1ELb1EEEEEEEEEvNT_6ParamsE)
        /*0278*/ 	.word	0x00000030


	//----- nvinfo : EIATTR_MIN_STACK_SIZE
	.align		4
.L_123:
        /*027c*/ 	.byte	0x04, 0x12
        /*027e*/ 	.short	(.L_125 - .L_124)
	.align		4
.L_124:
        /*0280*/ 	.word	index@(_ZN7cutlass13device_kernelIN5flash11enable_sm90INS1_16FlashAttnFwdSm90INS1_25CollectiveMainloopFwdSm90ILi2EN4cute5tupleIJNS5_1CILi1EEES8_S8_EEENS6_IJNS7_ILi64EEESA_SA_EEELi512ENS_10bfloat16_tEfNS_4arch4Sm90ELb1ELb0ELb1ELb1ELb0ELb1ELb1ELb0ELb0ELb0ELb0ELb0EEENS1_21CollectiveEpilogueFwdINS6_IJSA_NS7_ILi512EEESA_EEES9_SC_SE_Li256ELb1ELb0ELb0ELb0EEENS1_36VarlenDynamicPersistentTileSchedulerILi64ELi64ELi256ELi32ELb0ELb0ELb1ELb1ELb1ELb1EEEEEEEEEvNT_6ParamsE)
        /*0284*/ 	.word	0x00000038
.L_125:


//--------------------- .nv.compat                --------------------------
	.section	.nv.compat,"",@"SHT_CUDA_COMPAT_INFO"
	.align	4
        /*0000*/ 	.byte	0x02, 0x09, 0x01, 0x00, 0x02, 0x02, 0x04, 0x00, 0x02, 0x05, 0x05, 0x00, 0x03, 0x07, 0x01, 0x01
        /*0010*/ 	.byte	0x02, 0x03, 0x01, 0x00, 0x02, 0x06, 0x01, 0x00, 0x04, 0x0b, 0x08, 0x00, 0x00, 0x00, 0x00, 0x00
        /*0020*/ 	.byte	0x00, 0x00, 0x00, 0x00


//--------------------- .nv.info._ZN7cutlass13device_kernelIN5flash11enable_sm90INS1_16FlashAttnFwdSm90INS1_25CollectiveMainloopFwdSm90ILi2EN4cute5tupleIJNS5_1CILi1EEES8_S8_EEENS6_IJNS7_ILi64EEESA_SA_EEELi512ENS_10bfloat16_tEfNS_4arch4Sm90ELb0ELb0ELb1ELb0ELb0ELb0ELb0ELb0ELb0ELb0ELb0ELb0EEENS1_21CollectiveEpilogueFwdINS6_IJSA_NS7_ILi512EEESA_EEES9_SC_SE_Li256ELb0ELb0ELb0ELb0EEENS1_29StaticPersistentTileSchedulerILb0EEEEEEEEEvNT_6ParamsE --------------------------
	.section	.nv.info._ZN7cutlass13device_kernelIN5flash11enable_sm90INS1_16FlashAttnFwdSm90INS1_25CollectiveMainloopFwdSm90ILi2EN4cute5tupleIJNS5_1CILi1EEES8_S8_EEENS6_IJNS7_ILi64EEESA_SA_EEELi512ENS_10bfloat16_tEfNS_4arch4Sm90ELb0ELb0ELb1ELb0ELb0ELb0ELb0ELb0ELb0ELb0ELb0ELb0EEENS1_21CollectiveEpilogueFwdINS6_IJSA_NS7_ILi512EEESA_EEES9_SC_SE_Li256ELb0ELb0ELb0ELb0EEENS1_29StaticPersistentTileSchedulerILb0EEEEEEEEEvNT_6ParamsE,"",@"SHT_CUDA_INFO"
	.sectionflags	@""
	.align	4


	//----- nvinfo : EIATTR_CUDA_API_VERSION
	.align		4
        /*0000*/ 	.byte	0x04, 0x37
        /*0002*/ 	.short	(.L_127 - .L_126)
.L_126:
        /*0004*/ 	.word	0x00000082


	//----- nvinfo : EIATTR_KPARAM_INFO
	.align		4
.L_127:
        /*0008*/ 	.byte	0x04, 0x17
        /*000a*/ 	.short	(.L_129 - .L_128)
.L_128:
        /*000c*/ 	.word	0x00000000
        /*0010*/ 	.short	0x0000
        /*0012*/ 	.short	0x0070
        /*0014*/ 	.byte	0x00, 0xf0, 0x01, 0x2e


	//----- nvinfo : EIATTR_SPARSE_MMA_MASK
	.align		4
.L_129:
        /*0018*/ 	.byte	0x03, 0x50
        /*001a*/ 	.short	0x0000


	//----- nvinfo : EIATTR_MAXREG_COUNT
	.align		4
        /*001c*/ 	.byte	0x03, 0x1b
        /*001e*/ 	.short	0x00a8


	//----- nvinfo : EIATTR_NUM_BARRIERS
	.align		4
        /*0020*/ 	.byte	0x02, 0x4c
        /*0022*/ 	.byte	0x10
	.zero		1


	//----- nvinfo : EIATTR_EXTERNS
	.align		4
        /*0024*/ 	.byte	0x04, 0x0f
        /*0026*/ 	.short	(.L_131 - .L_130)


	//   ....[0]....
	.align		4
.L_130:
        /*0028*/ 	.word	index@(__assertfail)


	//----- nvinfo : EIATTR_ANNOTATIONS
	.align		4
.L_131:
        /*002c*/ 	.byte	0x04, 0x55
        /*002e*/ 	.short	(.L_133 - .L_132)


	//   ....[0]....
.L_132:
        /*0030*/ 	.word	0x00000001
        /*0034*/ 	.byte	0xc0, 0x7e, 0x00, 0x00, 0x01, 0x00, 0x00, 0x00, 0xd0, 0x7e, 0x00, 0x00, 0x01, 0x00, 0x00, 0x00
        /* <DEDUP_REMOVED lines=10> */
        /*00e4*/ 	.byte	0xb0, 0xab, 0x00, 0x00


	//----- nvinfo : EIATTR_MERCURY_ISA_VERSION
	.align		4
.L_133:
        /*00e8*/ 	.byte	0x03, 0x5f
        /*00ea*/ 	.short	0x0101


	//----- nvinfo : EIATTR_INT_WARP_WIDE_INSTR_OFFSETS
	.align		4
        /*00ec*/ 	.byte	0x04, 0x31
        /*00ee*/ 	.short	(.L_135 - .L_134)


	//   ....[0]....
.L_134:
        /*00f0*/ 	.word	0x00000190


	//   ....[1]....
        /*00f4*/ 	.word	0x000001c0


	//   ....[2]....
        /*00f8*/ 	.word	0x000001d0


	//   ....[3]....
        /*00fc*/ 	.word	0x000085a0


	//   ....[4]....
        /*0100*/ 	.word	0x00008600


	//----- nvinfo : EIATTR_COOP_GROUP_MASK_REGIDS
	.align		4
.L_135:
        /*0104*/ 	.byte	0x04, 0x29
        /*0106*/ 	.short	(.L_137 - .L_136)


	//   ....[0]....
.L_136:
        /*0108*/ 	.word	0xffffffff


	//   ....[1]....
        /*010c*/ 	.word	0xffffffff


	//   ....[2]....
        /*0110*/ 	.word	0xffffffff


	//   ....[3]....
        /*0114*/ 	.word	0xffffffff


	//   ....[4]....
        /*0118*/ 	.word	0xffffffff


	//   ....[5]....
        /*011c*/ 	.word	0xffffffff


	//   ....[6]....
        /*0120*/ 	.word	0xffffffff


	//   ....[7]....
        /*0124*/ 	.word	0xffffffff


	//   ....[8]....
        /*0128*/ 	.word	0xffffffff


	//   ....[9]....
        /*012c*/ 	.word	0xffffffff


	//   ....[10]....
        /*0130*/ 	.word	0xffffffff


	//   ....[11]....
        /*0134*/ 	.word	0xffffffff


	//   ....[12]....
        /*0138*/ 	.word	0xffffffff


	//   ....[13]....
        /*013c*/ 	.word	0xffffffff


	//   ....[14]....
        /*0140*/ 	.word	0xffffffff


	//   ....[15]....
        /*0144*/ 	.word	0xffffffff


	//   ....[16]....
        /*0148*/ 	.word	0xffffffff


	//   ....[17]....
        /*014c*/ 	.word	0xffffffff


	//   ....[18]....
        /*0150*/ 	.word	0xffffffff


	//   ....[19]....
        /*0154*/ 	.word	0xffffffff


	//   ....[20]....
        /*0158*/ 	.word	0xffffffff


	//   ....[21]....
        /*015c*/ 	.word	0xffffffff


	//   ....[22]....
        /*0160*/ 	.word	0xffffffff


	//   ....[23]....
        /*0164*/ 	.word	0xffffffff


	//   ....[24]....
        /*0168*/ 	.word	0xffffffff


	//   ....[25]....
        /*016c*/ 	.word	0xffffffff


	//   ....[26]....
        /*0170*/ 	.word	0xffffffff


	//   ....[27]....
        /*0174*/ 	.word	0x0500000f


	//   ....[28]....
        /*0178*/ 	.word	0x0500000f


	//----- nvinfo : EIATTR_COOP_GROUP_INSTR_OFFSETS
	.align		4
.L_137:
        /*017c*/ 	.byte	0x04, 0x28
        /*017e*/ 	.short	(.L_139 - .L_138)


	//   ....[0]....
.L_138:
        /*0180*/ 	.word	0x00000060


	//   ....[1]....
        /*0184*/ 	.word	0x000001a0


	//   ....[2]....
        /*0188*/ 	.word	0x000001f0


	//   ....[3]....
        /*018c*/ 	.word	0x000003a0


	//   ....[4]....
        /*0190*/ 	.word	0x00000500


	//   ....[5]....
        /*0194*/ 	.word	0x00000620


	//   ....[6]....
        /*0198*/ 	.word	0x00000780


	//   ....[7]....
        /*019c*/ 	.word	0x00001040


	//   ....[8]....
        /*01a0*/ 	.word	0x00002960


	//   ....[9]....
        /*01a4*/ 	.word	0x00003720


	//   ....[10]....
        /*01a8*/ 	.word	0x000037a0


	//   ....[11]....
        /*01ac*/ 	.word	0x00003980


	//   ....[12]....
        /*01b0*/ 	.word	0x00003a50


	//   ....[13]....
        /*01b4*/ 	.word	0x00004350


	//   ....[14]....
        /*01b8*/ 	.word	0x00004ac0


	//   ....[15]....
        /*01bc*/ 	.word	0x00004b40


	//   ....[16]....
        /*01c0*/ 	.word	0x00004e60


	//   ....[17]....
        /*01c4*/ 	.word	0x00005030


	//   ....[18]....
        /*01c8*/ 	.word	0x00006070


	//   ....[19]....
        /*01cc*/ 	.word	0x000060b0


	//   ....[20]....
        /*01d0*/ 	.word	0x000060f0


	//   ....[21]....
        /*01d4*/ 	.word	0x00006170


	//   ....[22]....
        /*01d8*/ 	.word	0x000061a0


	//   ....[23]....
        /*01dc*/ 	.word	0x00006b60


	//   ....[24]....
        /*01e0*/ 	.word	0x00007970


	//   ....[25]....
        /*01e4*/ 	.word	0x00007dd0


	//   ....[26]....
        /*01e8*/ 	.word	0x0000acb0


	//   ....[27]....
        /*01ec*/ 	.word	0x0000b230


	//   ....[28]....
        /*01f0*/ 	.word	0x0000b6d0


	//----- nvinfo : EIATTR_REG_RECONFIG
	.align		4
.L_139:
        /*01f4*/ 	.byte	0x01, 0x54
	.zero		2


	//----- nvinfo : EIATTR_SYSCALL_OFFSETS
	.align		4
        /*01f8*/ 	.byte	0x04, 0x46
        /*01fa*/ 	.short	(.L_141 - .L_140)


	//   ....[0]....
.L_140:
        /*01fc*/ 	.word	0x00002b20


	//   ....[1]....
        /*0200*/ 	.word	0x00008220


	//   ....[2]....
        /*0204*/ 	.word	0x00008360


	//   ....[3]....
        /*0208*/ 	.word	0x00008460


	//----- nvinfo : EIATTR_MBARRIER_INSTR_OFFSETS
	.align		4
.L_141:
        /*020c*/ 	.byte	0x04, 0x39
        /*020e*/ 	.short	(.L_143 - .L_142)


	//   ....[0]....
.L_142:
        /*0210*/ 	.word	0x00000290
        /*0214*/ 	.word	0x000000ff
        /*0218*/ 	.word	0x00028c00
        /*021c*/ 	.short	0x0100
        /*021e*/ 	.byte	0x06
	.zero		1


	//   ....[1]....
        /*0220*/ 	.word	0x000002a0
        /*0224*/ 	.word	0x000000ff
        /*0228*/ 	.word	0x00028c20
        /*022c*/ 	.short	0x0100
        /*022e*/ 	.byte	0x06
	.zero		1


	//   ....[2]....
        /*0230*/ 	.word	0x00000350
        /*0234*/ 	.word	0x000000ff
        /*0238*/ 	.word	0x00028c30
        /*023c*/ 	.short	0x0100
        /*023e*/ 	.byte	0x06
	.zero		1


	//   ....[3]....
        /*0240*/ 	.word	0x00000360
        /*0244*/ 	.word	0x000000ff
        /*0248*/ 	.word	0x00028c40
        /*024c*/ 	.short	0x0100
        /*024e*/ 	.byte	0x06
	.zero		1


	//   ....[4]....
        /*0250*/ 	.word	0x00000370
        /*0254*/ 	.word	0x000000ff
        /*0258*/ 	.word	0x00028c38
        /*025c*/ 	.short	0x0100
        /*025e*/ 	.byte	0x06
	.zero		1


	//   ....[5]....
        /*0260*/ 	.word	0x00000380
        /*0264*/ 	.word	0x000000ff
        /*0268*/ 	.word	0x00028c48
        /*026c*/ 	.short	0x0100
        /*026e*/ 	.byte	0x06
	.zero		1


	//   ....[6]....
        /*0270*/ 	.word	0x000004b0
        /*0274*/ 	.word	0x000000ff
        /*0278*/ 	.word	0x00028c50
        /*027c*/ 	.short	0x0100
        /*027e*/ 	.byte	0x08
	.zero		1


	//   ....[7]....
        /*0280*/ 	.word	0x000004c0
        /*0284*/ 	.word	0x000000ff
        /*0288*/ 	.word	0x00028c60
        /*028c*/ 	.short	0x0100
        /*028e*/ 	.byte	0x08
	.zero		1


	//   ....[8]....
        /*0290*/ 	.word	0x000004d0
        /*0294*/ 	.word	0x000000ff
        /*0298*/ 	.word	0x00028c58
        /*029c*/ 	.short	0x0100
        /*029e*/ 	.byte	0x08
	.zero		1


	//   ....[9]....
        /*02a0*/ 	.word	0x000004e0
        /*02a4*/ 	.word	0x000000ff
        /*02a8*/ 	.word	0x00028c68
        /*02ac*/ 	.short	0x0100
        /*02ae*/ 	.byte	0x08
	.zero		1


	//   ....[10]....
        /*02b0*/ 	.word	0x000005d0
        /*02b4*/ 	.word	0x000000ff
        /*02b8*/ 	.word	0x00028c70
        /*02bc*/ 	.short	0x0100
        /*02be*/ 	.byte	0x06
	.zero		1


	//   ....[11]....
        /*02c0*/ 	.word	0x000005e0
        /*02c4*/ 	.word	0x000000ff
        /*02c8*/ 	.word	0x00028c80
        /*02cc*/ 	.short	0x0100
        /*02ce*/ 	.byte	0x06
	.zero		1


	//   ....[12]....
        /*02d0*/ 	.word	0x000005f0
        /*02d4*/ 	.word	0x000000ff
        /*02d8*/ 	.word	0x00028c78
        /*02dc*/ 	.short	0x0100
        /*02de*/ 	.byte	0x06
	.zero		1


	//   ....[13]....
        /*02e0*/ 	.word	0x00000600
        /*02e4*/ 	.word	0x000000ff
        /*02e8*/ 	.word	0x00028c88
        /*02ec*/ 	.short	0x0100
        /*02ee*/ 	.byte	0x06
	.zero		1


	//   ....[14]....
        /*02f0*/ 	.word	0x00000730
        /*02f4*/ 	.word	0x000000ff
        /*02f8*/ 	.word	0x00028c90
        /*02fc*/ 	.short	0x0100
        /*02fe*/ 	.byte	0x08
	.zero		1


	//   ....[15]....
        /*0300*/ 	.word	0x00000740
        /*0304*/ 	.word	0x000000ff
        /*0308*/ 	.word	0x00028ca0
        /*030c*/ 	.short	0x0100
        /*030e*/ 	.byte	0x08
	.zero		1


	//   ....[16]....
        /*0310*/ 	.word	0x00000750
        /*0314*/ 	.word	0x000000ff
        /*0318*/ 	.word	0x00028c98
        /*031c*/ 	.short	0x0100
        /*031e*/ 	.byte	0x08
	.zero		1


	//   ....[17]....
        /*0320*/ 	.word	0x00000760
        /*0324*/ 	.word	0x000000ff
        /*0328*/ 	.word	0x00028ca8
        /*032c*/ 	.short	0x0100
        /*032e*/ 	.byte	0x08
	.zero		1


	//   ....[18]....
        /*0330*/ 	.word	0x00000890
        /*0334*/ 	.word	0x000000ff
        /*0338*/ 	.word	0x00028cb0
        /*033c*/ 	.short	0x0100
        /*033e*/ 	.byte	0x08
	.zero		1


	//   ....[19]....
        /*0340*/ 	.word	0x000008a0
        /*0344*/ 	.word	0x000000ff
        /*0348*/ 	.word	0x00028cc0
        /*034c*/ 	.short	0x0100
        /*034e*/ 	.byte	0x08
	.zero		1


	//   ....[20]....
        /*0350*/ 	.word	0x000008b0
        /*0354*/ 	.word	0x000000ff
        /*0358*/ 	.word	0x00028cb8
        /*035c*/ 	.short	0x0100
        /*035e*/ 	.byte	0x08
	.zero		1


	//   ....[21]....
        /*0360*/ 	.word	0x000008c0
        /*0364*/ 	.word	0x000000ff
        /*0368*/ 	.word	0x00028cc8
        /*036c*/ 	.short	0x0100
        /*036e*/ 	.byte	0x08
	.zero		1


	//   ....[22]....
        /*0370*/ 	.word	0x00001150
        /*0374*/ 	.word	0x000000ff
        /*0378*/ 	.word	0x00028c50
        /*037c*/ 	.short	0x010a
        /*037e*/ 	.byte	0x10
	.zero		1


	//   ....[23]....
        /*0380*/ 	.word	0x00001430
        /*0384*/ 	.word	0x00000000
        /*0388*/ 	.word	0x00000000
        /*038c*/ 	.short	0x0101
        /*038e*/ 	.byte	0x3f
	.zero		1


	//   ....[24]....
        /*0390*/ 	.word	0x00001dc0
        /*0394*/ 	.word	0x000000ff
        /*0398*/ 	.word	0x00028c50
        /*039c*/ 	.short	0x010a
        /*039e*/ 	.byte	0x06
	.zero		1


	//   ....[25]....
        /*03a0*/ 	.word	0x00001e00
        /*03a4*/ 	.word	0x000000ff
        /*03a8*/ 	.word	0x00028c50
        /*03ac*/ 	.short	0x010a
        /*03ae*/ 	.byte	0x06
	.zero		1


	//   ....[26]....
        /*03b0*/ 	.word	0x00002050
        /*03b4*/ 	.word	0x00000003
        /*03b8*/ 	.word	0x00000000
        /*03bc*/ 	.short	0x0101
        /*03be*/ 	.byte	0x3f
	.zero		1


	//   ....[27]....
        /*03c0*/ 	.word	0x00002ba0
        /*03c4*/ 	.word	0x000000ff
        /*03c8*/ 	.word	0x00028c00
        /*03cc*/ 	.short	0x010a
        /*03ce*/ 	.byte	0x2e
	.zero		1


	//   ....[28]....
        /*03d0*/ 	.word	0x00002c20
        /*03d4*/ 	.word	0x00000007
        /*03d8*/ 	.word	0x00028c30
        /*03dc*/ 	.short	0x010a
        /*03de*/ 	.byte	0x3f
	.zero		1


	//   ....[29]....
        /*03e0*/ 	.word	0x00002c60
        /*03e4*/ 	.word	0x00000007
        /*03e8*/ 	.word	0x00028c30
        /*03ec*/ 	.short	0x010a
        /*03ee*/ 	.byte	0x3f
	.zero		1


	//   ....[30]....
        /*03f0*/ 	.word	0x00003c40
        /*03f4*/ 	.word	0x00000005
        /*03f8*/ 	.word	0x00000000
        /*03fc*/ 	.short	0x0101
        /*03fe*/ 	.byte	0x3f
	.zero		1


	//   ....[31]....
        /*0400*/ 	.word	0x000040c0
        /*0404*/ 	.word	0x00000007
        /*0408*/ 	.word	0x00028c50
        /*040c*/ 	.short	0x010a
        /*040e*/ 	.byte	0x3f
	.zero		1


	//   ....[32]....
        /*0410*/ 	.word	0x00004110
        /*0414*/ 	.word	0x00000007
        /*0418*/ 	.word	0x00028c50
        /*041c*/ 	.short	0x010a
        /*041e*/ 	.byte	0x3f
	.zero		1


	//   ....[33]....
        /*0420*/ 	.word	0x00004370
        /*0424*/ 	.word	0x00000007
        /*0428*/ 	.word	0x00000000
        /*042c*/ 	.short	0x0101
        /*042e*/ 	.byte	0x3f
	.zero		1


	//   ....[34]....
        /*0430*/ 	.word	0x000044c0
        /*0434*/ 	.word	0x000000ff
        /*0438*/ 	.word	0x00028c30
        /*043c*/ 	.short	0x010a
        /*043e*/ 	.byte	0x17
	.zero		1


	//   ....[35]....
        /*0440*/ 	.word	0x00004500
        /*0444*/ 	.word	0x000000ff
        /*0448*/ 	.word	0x00028c30
        /*044c*/ 	.short	0x010a
        /*044e*/ 	.byte	0x17
	.zero		1


	//   ....[36]....
        /*0450*/ 	.word	0x00005440
        /*0454*/ 	.word	0x00000098
        /*0458*/ 	.word	0x00000000
        /*045c*/ 	.short	0x0101
        /*045e*/ 	.byte	0x3f
	.zero		1


	//   ....[37]....
        /*0460*/ 	.word	0x00005de0
        /*0464*/ 	.word	0x000000ff
        /*0468*/ 	.word	0x00028c50
        /*046c*/ 	.short	0x010a
        /*046e*/ 	.byte	0x17
	.zero		1


	//   ....[38]....
        /*0470*/ 	.word	0x00005e20
        /*0474*/ 	.word	0x000000ff
        /*0478*/ 	.word	0x00028c50
        /*047c*/ 	.short	0x010a
        /*047e*/ 	.byte	0x17
	.zero		1


	//   ....[39]....
        /*0480*/ 	.word	0x00006090
        /*0484*/ 	.word	0x000000a8
        /*0488*/ 	.word	0x00000000
        /*048c*/ 	.short	0x0101
        /*048e*/ 	.byte	0x3f
	.zero		1


	//   ....[40]....
        /*0490*/ 	.word	0x00007d40
        /*0494*/ 	.word	0x000000ff
        /*0498*/ 	.word	0x00000000
        /*049c*/ 	.short	0x0101
        /*049e*/ 	.byte	0x06
	.zero		1


	//   ....[41]....
        /*04a0*/ 	.word	0x00008960
        /*04a4*/ 	.word	0x00000005
        /*04a8*/ 	.word	0x00028c40
        /*04ac*/ 	.short	0x010a
        /*04ae*/ 	.byte	0x3f
	.zero		1


	//   ....[42]....
        /*04b0*/ 	.word	0x00008cf0
        /*04b4*/ 	.word	0x0000000a
        /*04b8*/ 	.word	0x00028c20
        /*04bc*/ 	.short	0x010a
        /*04be*/ 	.byte	0x3f
	.zero		1


	//   ....[43]....
        /*04c0*/ 	.word	0x00008db0
        /*04c4*/ 	.word	0x00000008
        /*04c8*/ 	.word	0x00028c60
        /*04cc*/ 	.short	0x010a
        /*04ce*/ 	.byte	0x3f
	.zero		1


	//   ....[44]....
        /*04d0*/ 	.word	0x000094a0
        /*04d4*/ 	.word	0x00000002
        /*04d8*/ 	.word	0x00028c40
        /*04dc*/ 	.short	0x010a
        /*04de*/ 	.byte	0x3f
	.zero		1


	//   ....[45]....
        /*04e0*/ 	.word	0x00009670
        /*04e4*/ 	.word	0x00000002
        /*04e8*/ 	.word	0x00028c60
        /*04ec*/ 	.short	0x010a
        /*04ee*/ 	.byte	0x3f
	.zero		1


	//   ....[46]....
        /*04f0*/ 	.word	0x00009cf0
        /*04f4*/ 	.word	0x00000003
        /*04f8*/ 	.word	0x00028c40
        /*04fc*/ 	.short	0x010a
        /*04fe*/ 	.byte	0x3f
	.zero		1


	//   ....[47]....
        /*0500*/ 	.word	0x00009ec0
        /*0504*/ 	.word	0x00000003
        /*0508*/ 	.word	0x00028c60
        /*050c*/ 	.short	0x010a
        /*050e*/ 	.byte	0x3f
	.zero		1


	//   ....[48]....
        /*0510*/ 	.word	0x0000a4e0
        /*0514*/ 	.word	0x00000003
        /*0518*/ 	.word	0x00028c40
        /*051c*/ 	.short	0x010a
        /*051e*/ 	.byte	0x3f
	.zero		1


	//   ....[49]....
        /*0520*/ 	.word	0x0000a6b0
        /*0524*/ 	.word	0x00000003
        /*0528*/ 	.word	0x00028c60
        /*052c*/ 	.short	0x010a
        /*052e*/ 	.byte	0x3f
	.zero		1


	//   ....[50]....
        /*0530*/ 	.word	0x0000ac30
        /*0534*/ 	.word	0x00000000
        /*0538*/ 	.word	0x00028c20
        /*053c*/ 	.short	0x010a
        /*053e*/ 	.byte	0x3f
	.zero		1


	//   ....[51]....
        /*0540*/ 	.word	0x0000add0
        /*0544*/ 	.word	0x00000006
        /*0548*/ 	.word	0x00000000
        /*054c*/ 	.short	0x010a
        /*054e*/ 	.byte	0x3f
	.zero		1


	//   ....[52]....
        /*0550*/ 	.word	0x0000ae40
        /*0554*/ 	.word	0x00000003
        /*0558*/ 	.word	0x00000000
        /*055c*/ 	.short	0x010a
        /*055e*/ 	.byte	0x3f
	.zero		1


	//   ....[53]....
        /*0560*/ 	.word	0x0000aea0
        /*0564*/ 	.word	0x00000010
        /*0568*/ 	.word	0x00000000
        /*056c*/ 	.short	0x010a
        /*056e*/ 	.byte	0x3f
	.zero		1


	//   ....[54]....
        /*0570*/ 	.word	0x0000aed0
        /*0574*/ 	.word	0x00000003
        /*0578*/ 	.word	0x00000000
        /*057c*/ 	.short	0x010a
        /*057e*/ 	.byte	0x3f
	.zero		1


	//   ....[55]....
        /*0580*/ 	.word	0x0000af40
        /*0584*/ 	.word	0x00000003
        /*0588*/ 	.word	0x00028c50
        /*058c*/ 	.short	0x010a
        /*058e*/ 	.byte	0x3f
	.zero		1


	//   ....[56]....
        /*0590*/ 	.word	0x0000afa0
        /*0594*/ 	.word	0x00000004
        /*0598*/ 	.word	0x00028c50
        /*059c*/ 	.short	0x010a
        /*059e*/ 	.byte	0x3f
	.zero		1


	//   ....[57]....
        /*05a0*/ 	.word	0x0000b000
        /*05a4*/ 	.word	0x00000003
        /*05a8*/ 	.word	0x00028c00
        /*05ac*/ 	.short	0x010a
        /*05ae*/ 	.byte	0x3f
	.zero		1


	//   ....[58]....
        /*05b0*/ 	.word	0x0000b050
        /*05b4*/ 	.word	0x00000007
        /*05b8*/ 	.word	0x00028c30
        /*05bc*/ 	.short	0x010a
        /*05be*/ 	.byte	0x3f
	.zero		1


	//   ....[59]....
        /*05c0*/ 	.word	0x0000b0a0
        /*05c4*/ 	.word	0x00000007
        /*05c8*/ 	.word	0x00028c50
        /*05cc*/ 	.short	0x010a
        /*05ce*/ 	.byte	0x3f
	.zero		1


	//   ....[60]....
        /*05d0*/ 	.word	0x0000b100
        /*05d4*/ 	.word	0x00000004
        /*05d8*/ 	.word	0x00028c30
        /*05dc*/ 	.short	0x010a
        /*05de*/ 	.byte	0x3f
	.zero		1


	//   ....[61]....
        /*05e0*/ 	.word	0x0000b150
        /*05e4*/ 	.word	0x000000a8
        /*05e8*/ 	.word	0x00028c50
        /*05ec*/ 	.short	0x010a
        /*05ee*/ 	.byte	0x3f
	.zero		1


	//   ....[62]....
        /*05f0*/ 	.word	0x0000b2f0
        /*05f4*/ 	.word	0x00000005
        /*05f8*/ 	.word	0x00028c40
        /*05fc*/ 	.short	0x010a
        /*05fe*/ 	.byte	0x3f
	.zero		1


	//   ....[63]....
        /*0600*/ 	.word	0x0000b370
        /*0604*/ 	.word	0x00000008
        /*0608*/ 	.word	0x00028c20
        /*060c*/ 	.short	0x010a
        /*060e*/ 	.byte	0x3f
	.zero		1


	//   ....[64]....
        /*0610*/ 	.word	0x0000b3c0
        /*0614*/ 	.word	0x00000008
        /*0618*/ 	.word	0x00028c60
        /*061c*/ 	.short	0x010a
        /*061e*/ 	.byte	0x3f
	.zero		1


	//   ....[65]....
        /*0620*/ 	.word	0x0000b410
        /*0624*/ 	.word	0x00000002
        /*0628*/ 	.word	0x00028c40
        /*062c*/ 	.short	0x010a
        /*062e*/ 	.byte	0x3f
	.zero		1


	//   ....[66]....
        /*0630*/ 	.word	0x0000b460
        /*0634*/ 	.word	0x00000002
        /*0638*/ 	.word	0x00028c60
        /*063c*/ 	.short	0x010a
        /*063e*/ 	.byte	0x3f
	.zero		1


	//   ....[67]....
        /*0640*/ 	.word	0x0000b4b0
        /*0644*/ 	.word	0x00000003
        /*0648*/ 	.word	0x00028c40
        /*064c*/ 	.short	0x010a
        /*064e*/ 	.byte	0x3f
	.zero		1


	//   ....[68]....
        /*0650*/ 	.word	0x0000b500
        /*0654*/ 	.word	0x00000003
        /*0658*/ 	.word	0x00028c60
        /*065c*/ 	.short	0x010a
        /*065e*/ 	.byte	0x3f
	.zero		1


	//   ....[69]....
        /*0660*/ 	.word	0x0000b550
        /*0664*/ 	.word	0x00000003
        /*0668*/ 	.word	0x00028c40
        /*066c*/ 	.short	0x010a
        /*066e*/ 	.byte	0x3f
	.zero		1


	//   ....[70]....
        /*0670*/ 	.word	0x0000b5a0
        /*0674*/ 	.word	0x00000003
        /*0678*/ 	.word	0x00028c60
        /*067c*/ 	.short	0x010a
        /*067e*/ 	.byte	0x3f
	.zero		1


	//   ....[71]....
        /*0680*/ 	.word	0x0000b5f0
        /*0684*/ 	.word	0x00000000
        /*0688*/ 	.word	0x00028c20
        /*068c*/ 	.short	0x010a
        /*068e*/ 	.byte	0x3f
	.zero		1


	//   ....[72]....
        /*0690*/ 	.word	0x0000b790
        /*0694*/ 	.word	0x00000006
        /*0698*/ 	.word	0x00000000
        /*069c*/ 	.short	0x010a
        /*069e*/ 	.byte	0x3f
	.zero		1


	//   ....[73]....
        /*06a0*/ 	.word	0x0000b7e0
        /*06a4*/ 	.word	0x00000003
        /*06a8*/ 	.word	0x00000000
        /*06ac*/ 	.short	0x010a
        /*06ae*/ 	.byte	0x3f
	.zero		1


	//   ....[74]....
        /*06b0*/ 	.word	0x0000b830
        /*06b4*/ 	.word	0x00000010
        /*06b8*/ 	.word	0x00000000
        /*06bc*/ 	.short	0x010a
        /*06be*/ 	.byte	0x3f
	.zero		1


	//----- nvinfo : EIATTR_NUM_MBARRIERS
	.align		4
.L_143:
        /*06c0*/ 	.byte	0x03, 0x38
        /*06c2*/ 	.short	0x0016


	//----- nvinfo : EIATTR_EXIT_INSTR_OFFSETS
	.align		4
        /*06c4*/ 	.byte	0x04, 0x1c
        /*06c6*/ 	.short	(.L_145 - .L_144)


	//   ....[0]....
.L_144:
        /*06c8*/ 	.word	0x00000a10


	//   ....[1]....
        /*06cc*/ 	.word	0x00007d90


	//   ....[2]....
        /*06d0*/ 	.word	0x00007df0


	//   ....[3]....
        /*06d4*/ 	.word	0x0000af20


	//----- nvinfo : EIATTR_MAX_THREADS
	.align		4
.L_145:
        /*06d8*/ 	.byte	0x04, 0x05
        /*06da*/ 	.short	(.L_147 - .L_146)
.L_146:
        /*06dc*/ 	.word	0x00000180
        /*06e0*/ 	.word	0x00000001
        /*06e4*/ 	.word	0x00000001


	//----- nvinfo : EIATTR_CRS_STACK_SIZE
	.align		4
.L_147:
        /*06e8*/ 	.byte	0x04, 0x1e
        /*06ea*/ 	.short	(.L_149 - .L_148)
.L_148:
        /*06ec*/ 	.word	0x00000000


	//----- nvinfo : EIATTR_CBANK_PARAM_SIZE
	.align		4
.L_149:
        /*06f0*/ 	.byte	0x03, 0x19
        /*06f2*/ 	.short	0x0bf0


	//----- nvinfo : EIATTR_PARAM_CBANK
	.align		4
        /*06f4*/ 	.byte	0x04, 0x0a
        /*06f6*/ 	.short	(.L_151 - .L_150)
	.align		4
.L_150:
        /*06f8*/ 	.word	index@(.nv.constant0._ZN7cutlass13device_kernelIN5flash11enable_sm90INS1_16FlashAttnFwdSm90INS1_25CollectiveMainloopFwdSm90ILi2EN4cute5tupleIJNS5_1CILi1EEES8_S8_EEENS6_IJNS7_ILi64EEESA_SA_EEELi512ENS_10bfloat16_tEfNS_4arch4Sm90ELb0ELb0ELb1ELb0ELb0ELb0ELb0ELb0ELb0ELb0ELb0ELb0EEENS1_21CollectiveEpilogueFwdINS6_IJSA_NS7_ILi512EEESA_EEES9_SC_SE_Li256ELb0ELb0ELb0ELb0EEENS1_29StaticPersistentTileSchedulerILb0EEEEEEEEEvNT_6ParamsE)
        /*06fc*/ 	.short	0x0210
        /*06fe*/ 	.short	0x0bf0


	//----- nvinfo : EIATTR_SW_WAR
	.align		4
.L_151:
        /*0700*/ 	.byte	0x04, 0x36
        /*0702*/ 	.short	(.L_153 - .L_152)
.L_152:
        /*0704*/ 	.word	0x00000008
.L_153:


//--------------------- .nv.info._ZN7cutlass13device_kernelIN5flash11enable_sm90INS1_16FlashAttnFwdSm90INS1_25CollectiveMainloopFwdSm90ILi2EN4cute5tupleIJNS5_1CILi1EEES8_S8_EEENS6_IJNS7_ILi64EEESA_SA_EEELi512ENS_10bfloat16_tEfNS_4arch4Sm90ELb0ELb0ELb1ELb0ELb0ELb0ELb1ELb0ELb0ELb0ELb0ELb0EEENS1_21CollectiveEpilogueFwdINS6_IJSA_NS7_ILi512EEESA_EEES9_SC_SE_Li256ELb0ELb0ELb0ELb0EEENS1_29StaticPersistentTileSchedulerILb0EEEEEEEEEvNT_6ParamsE --------------------------
	.section	.nv.info._ZN7cutlass13device_kernelIN5flash11enable_sm90INS1_16FlashAttnFwdSm90INS1_25CollectiveMainloopFwdSm90ILi2EN4cute5tupleIJNS5_1CILi1EEES8_S8_EEENS6_IJNS7_ILi64EEESA_SA_EEELi512ENS_10bfloat16_tEfNS_4arch4Sm90ELb0ELb0ELb1ELb0ELb0ELb0ELb1ELb0ELb0ELb0ELb0ELb0EEENS1_21CollectiveEpilogueFwdINS6_IJSA_NS7_ILi512EEESA_EEES9_SC_SE_Li256ELb0ELb0ELb0ELb0EEENS1_29StaticPersistentTileSchedulerILb0EEEEEEEEEvNT_6ParamsE,"",@"SHT_CUDA_INFO"
	.sectionflags	@""
	.align	4


	//----- nvinfo : EIATTR_CUDA_API_VERSION
	.align		4
        /*0000*/ 	.byte	0x04, 0x37
        /*0002*/ 	.short	(.L_155 - .L_154)
.L_154:
        /*0004*/ 	.word	0x00000082


	//----- nvinfo : EIATTR_KPARAM_INFO
	.align		4
.L_155:
        /*0008*/ 	.byte	0x04, 0x17
        /*000a*/ 	.short	(.L_157 - .L_156)
.L_156:
        /*000c*/ 	.word	0x00000000
        /*0010*/ 	.short	0x0000
        /*0012*/ 	.short	0x0070
        /*0014*/ 	.byte	0x00, 0xf0, 0x01, 0x32


	//----- nvinfo : EIATTR_SPARSE_MMA_MASK
	.align		4
.L_157:
        /*0018*/ 	.byte	0x03, 0x50
        /*001a*/ 	.short	0x0000


	//----- nvinfo : EIATTR_MAXREG_COUNT
	.align		4
        /*001c*/ 	.byte	0x03, 0x1b
        /*001e*/ 	.short	0x00a8


	//----- nvinfo : EIATTR_NUM_BARRIERS
	.align		4
        /*0020*/ 	.byte	0x02, 0x4c
        /*0022*/ 	.byte	0x10
	.zero		1


	//----- nvinfo : EIATTR_EXTERNS
	.align		4
        /*0024*/ 	.byte	0x04, 0x0f
        /*0026*/ 	.short	(.L_159 - .L_158)


	//   ....[0]....
	.align		4
.L_158:
        /*0028*/ 	.word	index@(__assertfail)


	//----- nvinfo : EIATTR_ANNOTATIONS
	.align		4
.L_159:
        /*002c*/ 	.byte	0x04, 0x55
        /*002e*/ 	.short	(.L_161 - .L_160)


	//   ....[0]....
.L_160:
        /* <DEDUP_REMOVED lines=14> */


	//----- nvinfo : EIATTR_MERCURY_ISA_VERSION
	.align		4
.L_161:
        /*00f8*/ 	.byte	0x03, 0x5f
        /*00fa*/ 	.short	0x0101


	//----- nvinfo : EIATTR_INT_WARP_WIDE_INSTR_OFFSETS
	.align		4
        /*00fc*/ 	.byte	0x04, 0x31
        /*00fe*/ 	.short	(.L_163 - .L_162)


	//   ....[0]....
.L_162:
        /*0100*/ 	.word	0x000001b0


	//   ....[1]....
        /*0104*/ 	.word	0x000001e0


	//   ....[2]....
        /*0108*/ 	.word	0x00000250


	//   ....[3]....
        /*010c*/ 	.word	0x00000290


	//   ....[4]....
        /*0110*/ 	.word	0x0000adc0


	//   ....[5]....
        /*0114*/ 	.word	0x0000ae20


	//----- nvinfo : EIATTR_COOP_GROUP_MASK_REGIDS
	.align		4
.L_163:
        /*0118*/ 	.byte	0x04, 0x29
        /*011a*/ 	.short	(.L_165 - .L_164)


	//   ....[0]....
.L_164:
        /*011c*/ 	.word	0xffffffff


	//   ....[1]....
        /*0120*/ 	.word	0xffffffff


	//   ....[2]....
        /*0124*/ 	.word	0xffffffff


	//   ....[3]....
        /*0128*/ 	.word	0xffffffff


	//   ....[4]....
        /*012c*/ 	.word	0xffffffff


	//   ....[5]....
        /*0130*/ 	.word	0xffffffff


	//   ....[6]....
        /*0134*/ 	.word	0xffffffff


	//   ....[7]....
        /*0138*/ 	.word	0xffffffff


	//   ....[8]....
        /*013c*/ 	.word	0xffffffff


	//   ....[9]....
        /*0140*/ 	.word	0xffffffff


	//   ....[10]....
        /*0144*/ 	.word	0xffffffff


	//   ....[11]....
        /*0148*/ 	.word	0xffffffff


	//   ....[12]....
        /*014c*/ 	.word	0xffffffff


	//   ....[13]....
        /*0150*/ 	.word	0xffffffff


	//   ....[14]....
        /*0154*/ 	.word	0xffffffff


	//   ....[15]....
        /*0158*/ 	.word	0xffffffff


	//   ....[16]....
        /*015c*/ 	.word	0xffffffff


	//   ....[17]....
        /*0160*/ 	.word	0xffffffff


	//   ....[18]....
        /*0164*/ 	.word	0xffffffff


	//   ....[19]....
        /*0168*/ 	.word	0xffffffff


	//   ....[20]....
        /*016c*/ 	.word	0xffffffff


	//   ....[21]....
        /*0170*/ 	.word	0xffffffff


	//   ....[22]....
        /*0174*/ 	.word	0xffffffff


	//   ....[23]....
        /*0178*/ 	.word	0xffffffff


	//   ....[24]....
        /*017c*/ 	.word	0xffffffff


	//   ....[25]....
        /*0180*/ 	.word	0xffffffff


	//   ....[26]....
        /*0184*/ 	.word	0xffffffff


	//   ....[27]....
        /*0188*/ 	.word	0xffffffff


	//   ....[28]....
        /*018c*/ 	.word	0xffffffff


	//   ....[29]....
        /*0190*/ 	.word	0x0500000f


	//   ....[30]....
        /*0194*/ 	.word	0x0500000f


	//----- nvinfo : EIATTR_COOP_GROUP_INSTR_OFFSETS
	.align		4
.L_165:
        /*0198*/ 	.byte	0x04, 0x28
        /*019a*/ 	.short	(.L_167 - .L_166)


	//   ....[0]....
.L_166:
        /*019c*/ 	.word	0x00000060


	//   ....[1]....
        /*01a0*/ 	.word	0x000001c0


	//   ....[2]....
        /*01a4*/ 	.word	0x00000270


	//   ....[3]....
        /*01a8*/ 	.word	0x000003d0


	//   ....[4]....
        /*01ac*/ 	.word	0x00000530


	//   ....[5]....
        /*01b0*/ 	.word	0x00000650


	//   ....[6]....
        /*01b4*/ 	.word	0x000007b0


	//   ....[7]....
        /*01b8*/ 	.word	0x00001010


	//   ....[8]....
        /*01bc*/ 	.word	0x00002790


	//   ....[9]....
        /*01c0*/ 	.word	0x00003750


	//   ....[10]....
        /*01c4*/ 	.word	0x00004ac0


	//   ....[11]....
        /*01c8*/ 	.word	0x00004b60


	//   ....[12]....
        /*01cc*/ 	.word	0x00004d50


	//   ....[13]....
        /*01d0*/ 	.word	0x00004e60


	//   ....[14]....
        /*01d4*/ 	.word	0x00005690


	//   ....[15]....
        /*01d8*/ 	.word	0x000063f0


	//   ....[16]....
        /*01dc*/ 	.word	0x00007380


	//   ....[17]....
        /*01e0*/ 	.word	0x00007400


	//   ....[18]....
        /*01e4*/ 	.word	0x00007700


	//   ....[19]....
        /*01e8*/ 	.word	0x000077e0


	//   ....[20]....
        /*01ec*/ 	.word	0x00008880


	//   ....[21]....
        /*01f0*/ 	.word	0x000088c0


	//   ....[22]....
        /*01f4*/ 	.word	0x00008900


	//   ....[23]....
        /*01f8*/ 	.word	0x00008990


	//   ....[24]....
        /*01fc*/ 	.word	0x000089a0


	//   ....[25]....
        /*0200*/ 	.word	0x00009360


	//   ....[26]....
        /*0204*/ 	.word	0x0000a170


	//   ....[27]....
        /*0208*/ 	.word	0x0000a5d0


	//   ....[28]....
        /*020c*/ 	.word	0x0000d8c0


	//   ....[29]....
        /*0210*/ 	.word	0x0000dd60


	//   ....[30]....
        /*0214*/ 	.word	0x0000e200


	//----- nvinfo : EIATTR_REG_RECONFIG
	.align		4
.L_167:
        /*0218*/ 	.byte	0x01, 0x54
	.zero		2


	//----- nvinfo : EIATTR_SYSCALL_OFFSETS
	.align		4
        /*021c*/ 	.byte	0x04, 0x46
        /*021e*/ 	.short	(.L_169 - .L_168)


	//   ....[0]....
.L_168:
        /*0220*/ 	.word	0x00002980


	//   ....[1]....
        /*0224*/ 	.word	0x0000aa40


	//   ....[2]....
        /*0228*/ 	.word	0x0000ab80


	//   ....[3]....
        /*022c*/ 	.word	0x0000ac80


	//----- nvinfo : EIATTR_MBARRIER_INSTR_OFFSETS
	.align		4
.L_169:
        /*0230*/ 	.byte	0x04, 0x39
        /*0232*/ 	.short	(.L_171 - .L_170)


	//   ....[0]....
.L_170:
        /*0234*/ 	.word	0x000002b0
        /*0238*/ 	.word	0x000000ff
        /*023c*/ 	.word	0x00038800
        /*0240*/ 	.short	0x0100
        /*0242*/ 	.byte	0x06
	.zero		1


	//   ....[1]....
        /*0244*/ 	.word	0x000002c0
        /*0248*/ 	.word	0x000000ff
        /*024c*/ 	.word	0x00038810
        /*0250*/ 	.short	0x0100
        /*0252*/ 	.byte	0x06
	.zero		1


	//   ....[2]....
        /*0254*/ 	.word	0x000002d0
        /*0258*/ 	.word	0x000000ff
        /*025c*/ 	.word	0x00038820
        /*0260*/ 	.short	0x0100
        /*0262*/ 	.byte	0x06
	.zero		1


	//   ....[3]....
        /*0264*/ 	.word	0x00000380
        /*0268*/ 	.word	0x000000ff
        /*026c*/ 	.word	0x00038830
        /*0270*/ 	.short	0x0100
        /*0272*/ 	.byte	0x06
	.zero		1


	//   ....[4]....
        /*0274*/ 	.word	0x00000390
        /*0278*/ 	.word	0x000000ff
        /*027c*/ 	.word	0x00038840
        /*0280*/ 	.short	0x0100
        /*0282*/ 	.byte	0x06
	.zero		1


	//   ....[5]....
        /*0284*/ 	.word	0x000003a0
        /*0288*/ 	.word	0x000000ff
        /*028c*/ 	.word	0x00038838
        /*0290*/ 	.short	0x0100
        /*0292*/ 	.byte	0x06
	.zero		1


	//   ....[6]....
        /*0294*/ 	.word	0x000003b0
        /*0298*/ 	.word	0x000000ff
        /*029c*/ 	.word	0x00038848
        /*02a0*/ 	.short	0x0100
        /*02a2*/ 	.byte	0x06
	.zero		1


	//   ....[7]....
        /*02a4*/ 	.word	0x000004e0
        /*02a8*/ 	.word	0x000000ff
        /*02ac*/ 	.word	0x00038850
        /*02b0*/ 	.short	0x0100
        /*02b2*/ 	.byte	0x08
	.zero		1


	//   ....[8]....
        /*02b4*/ 	.word	0x000004f0
        /*02b8*/ 	.word	0x000000ff
        /*02bc*/ 	.word	0x00038860
        /*02c0*/ 	.short	0x0100
        /*02c2*/ 	.byte	0x08
	.zero		1


	//   ....[9]....
        /*02c4*/ 	.word	0x00000500
        /*02c8*/ 	.word	0x000000ff
        /*02cc*/ 	.word	0x00038858
        /*02d0*/ 	.short	0x0100
        /*02d2*/ 	.byte	0x08
	.zero		1


	//   ....[10]....
        /*02d4*/ 	.word	0x00000510
        /*02d8*/ 	.word	0x000000ff
        /*02dc*/ 	.word	0x00038868
        /*02e0*/ 	.short	0x0100
        /*02e2*/ 	.byte	0x08
	.zero		1


	//   ....[11]....
        /*02e4*/ 	.word	0x00000600
        /*02e8*/ 	.word	0x000000ff
        /*02ec*/ 	.word	0x00038870
        /*02f0*/ 	.short	0x0100
        /*02f2*/ 	.byte	0x06
	.zero		1


	//   ....[12]....
        /*02f4*/ 	.word	0x00000610
        /*02f8*/ 	.word	0x000000ff
        /*02fc*/ 	.word	0x00038880
        /*0300*/ 	.short	0x0100
        /*0302*/ 	.byte	0x06
	.zero		1


	//   ....[13]....
        /*0304*/ 	.word	0x00000620
        /*0308*/ 	.word	0x000000ff
        /*030c*/ 	.word	0x00038878
        /*0310*/ 	.short	0x0100
        /*0312*/ 	.byte	0x06
	.zero		1


	//   ....[14]....
        /*0314*/ 	.word	0x00000630
        /*0318*/ 	.word	0x000000ff
        /*031c*/ 	.word	0x00038888
        /*0320*/ 	.short	0x0100
        /*0322*/ 	.byte	0x06
	.zero		1


	//   ....[15]....
        /*0324*/ 	.word	0x00000760
        /*0328*/ 	.word	0x000000ff
        /*032c*/ 	.word	0x00038890
        /*0330*/ 	.short	0x0100
        /*0332*/ 	.byte	0x08
	.zero		1


	//   ....[16]....
        /*0334*/ 	.word	0x00000770
        /*0338*/ 	.word	0x000000ff
        /*033c*/ 	.word	0x000388a0
        /*0340*/ 	.short	0x0100
        /*0342*/ 	.byte	0x08
	.zero		1


	//   ....[17]....
        /*0344*/ 	.word	0x00000780
        /*0348*/ 	.word	0x000000ff
        /*034c*/ 	.word	0x00038898
        /*0350*/ 	.short	0x0100
        /*0352*/ 	.byte	0x08
	.zero		1


	//   ....[18]....
        /*0354*/ 	.word	0x00000790
        /*0358*/ 	.word	0x000000ff
        /*035c*/ 	.word	0x000388a8
        /*0360*/ 	.short	0x0100
        /*0362*/ 	.byte	0x08
	.zero		1


	//   ....[19]....
        /*0364*/ 	.word	0x000008d0
        /*0368*/ 	.word	0x000000ff
        /*036c*/ 	.word	0x000388b0
        /*0370*/ 	.short	0x0100
        /*0372*/ 	.byte	0x08
	.zero		1


	//   ....[20]....
        /*0374*/ 	.word	0x000008e0
        /*0378*/ 	.word	0x000000ff
        /*037c*/ 	.word	0x000388c0
        /*0380*/ 	.short	0x0100
        /*0382*/ 	.byte	0x08
	.zero		1


	//   ....[21]....
        /*0384*/ 	.word	0x000008f0
        /*0388*/ 	.word	0x000000ff
        /*038c*/ 	.word	0x000388b8
        /*0390*/ 	.short	0x0100
        /*0392*/ 	.byte	0x08
	.zero		1


	//   ....[22]....
        /*0394*/ 	.word	0x00000900
        /*0398*/ 	.word	0x000000ff
        /*039c*/ 	.word	0x000388c8
        /*03a0*/ 	.short	0x0100
        /*03a2*/ 	.byte	0x08
	.zero		1


	//   ....[23]....
        /*03a4*/ 	.word	0x00001390
        /*03a8*/ 	.word	0x00000000
        /*03ac*/ 	.word	0x00000000
        /*03b0*/ 	.short	0x0101
        /*03b2*/ 	.byte	0x3f
	.zero		1


	//   ....[24]....
        /*03b4*/ 	.word	0x00001e80
        /*03b8*/ 	.word	0x00000003
        /*03bc*/ 	.word	0x00000000
        /*03c0*/ 	.short	0x0101
        /*03c2*/ 	.byte	0x3f
	.zero		1


	//   ....[25]....
        /*03c4*/ 	.word	0x000029f0
        /*03c8*/ 	.word	0x000000ff
        /*03cc*/ 	.word	0x00038800
        /*03d0*/ 	.short	0x010a
        /*03d2*/ 	.byte	0x2a
	.zero		1


	//   ....[26]....
        /*03d4*/ 	.word	0x00002a50
        /*03d8*/ 	.word	0x00000008
        /*03dc*/ 	.word	0x00038830
        /*03e0*/ 	.short	0x010a
        /*03e2*/ 	.byte	0x3f
	.zero		1


	//   ....[27]....
        /*03e4*/ 	.word	0x00002a90
        /*03e8*/ 	.word	0x00000008
        /*03ec*/ 	.word	0x00038830
        /*03f0*/ 	.short	0x010a
        /*03f2*/ 	.byte	0x3f
	.zero		1


	//   ....[28]....
        /*03f4*/ 	.word	0x00002d10
        /*03f8*/ 	.word	0x000000ff
        /*03fc*/ 	.word	0x00038810
        /*0400*/ 	.short	0x010a
        /*0402*/ 	.byte	0x2a
	.zero		1


	//   ....[29]....
        /*0404*/ 	.word	0x00002d50
        /*0408*/ 	.word	0x00000008
        /*040c*/ 	.word	0x00038850
        /*0410*/ 	.short	0x010a
        /*0412*/ 	.byte	0x3f
	.zero		1


	//   ....[30]....
        /*0414*/ 	.word	0x00002e30
        /*0418*/ 	.word	0x00000008
        /*041c*/ 	.word	0x00038850
        /*0420*/ 	.short	0x010a
        /*0422*/ 	.byte	0x3f
	.zero		1


	//   ....[31]....
        /*0424*/ 	.word	0x000050a0
        /*0428*/ 	.word	0x00000018
        /*042c*/ 	.word	0x00000000
        /*0430*/ 	.short	0x0101
        /*0432*/ 	.byte	0x3f
	.zero		1


	//   ....[32]....
        /*0434*/ 	.word	0x000056b0
        /*0438*/ 	.word	0x00000008
        /*043c*/ 	.word	0x00000000
        /*0440*/ 	.short	0x0101
        /*0442*/ 	.byte	0x3f
	.zero		1


	//   ....[33]....
        /*0444*/ 	.word	0x00005810
        /*0448*/ 	.word	0x0000000b
        /*044c*/ 	.word	0x00038830
        /*0450*/ 	.short	0x010a
        /*0452*/ 	.byte	0x3f
	.zero		1


	//   ....[34]....
        /*0454*/ 	.word	0x00005860
        /*0458*/ 	.word	0x0000000b
        /*045c*/ 	.word	0x00038830
        /*0460*/ 	.short	0x010a
        /*0462*/ 	.byte	0x3f
	.zero		1


	//   ....[35]....
        /*0464*/ 	.word	0x00005a30
        /*0468*/ 	.word	0x0000000b
        /*046c*/ 	.word	0x00038850
        /*0470*/ 	.short	0x010a
        /*0472*/ 	.byte	0x3f
	.zero		1


	//   ....[36]....
        /*0474*/ 	.word	0x00005a70
        /*0478*/ 	.word	0x0000000b
        /*047c*/ 	.word	0x00038850
        /*0480*/ 	.short	0x010a
        /*0482*/ 	.byte	0x3f
	.zero		1


	//   ....[37]....
        /*0484*/ 	.word	0x00007b40
        /*0488*/ 	.word	0x00000098
        /*048c*/ 	.word	0x00000000
        /*0490*/ 	.short	0x0101
        /*0492*/ 	.byte	0x3f
	.zero		1


	//   ....[38]....
        /*0494*/ 	.word	0x000088a0
        /*0498*/ 	.word	0x0000000b
        /*049c*/ 	.word	0x00000000
        /*04a0*/ 	.short	0x0101
        /*04a2*/ 	.byte	0x3f
	.zero		1


	//   ....[39]....
        /*04a4*/ 	.word	0x0000a540
        /*04a8*/ 	.word	0x000000ff
        /*04ac*/ 	.word	0x00000000
        /*04b0*/ 	.short	0x0101
        /*04b2*/ 	.byte	0x06
	.zero		1


	//   ....[40]....
        /*04b4*/ 	.word	0x0000b180
        /*04b8*/ 	.word	0x0000000a
        /*04bc*/ 	.word	0x00038840
        /*04c0*/ 	.short	0x010a
        /*04c2*/ 	.byte	0x3f
	.zero		1


	//   ....[41]....
        /*04c4*/ 	.word	0x0000b900
        /*04c8*/ 	.word	0x0000000b
        /*04cc*/ 	.word	0x00038820
        /*04d0*/ 	.short	0x010a
        /*04d2*/ 	.byte	0x3f
	.zero		1


	//   ....[42]....
        /*04d4*/ 	.word	0x0000b9d0
        /*04d8*/ 	.word	0x00000005
        /*04dc*/ 	.word	0x00038860
        /*04e0*/ 	.short	0x010a
        /*04e2*/ 	.byte	0x3f
	.zero		1


	//   ....[43]....
        /*04e4*/ 	.word	0x0000c0b0
        /*04e8*/ 	.word	0x00000002
        /*04ec*/ 	.word	0x00038840
        /*04f0*/ 	.short	0x010a
        /*04f2*/ 	.byte	0x3f
	.zero		1


	//   ....[44]....
        /*04f4*/ 	.word	0x0000c280
        /*04f8*/ 	.word	0x00000002
        /*04fc*/ 	.word	0x00038860
        /*0500*/ 	.short	0x010a
        /*0502*/ 	.byte	0x3f
	.zero		1


	//   ....[45]....
        /*0504*/ 	.word	0x0000c900
        /*0508*/ 	.word	0x00000002
        /*050c*/ 	.word	0x00038840
        /*0510*/ 	.short	0x010a
        /*0512*/ 	.byte	0x3f
	.zero		1


	//   ....[46]....
        /*0514*/ 	.word	0x0000cac0
        /*0518*/ 	.word	0x00000002
        /*051c*/ 	.word	0x00038860
        /*0520*/ 	.short	0x010a
        /*0522*/ 	.byte	0x3f
	.zero		1


	//   ....[47]....
        /*0524*/ 	.word	0x0000d0d0
        /*0528*/ 	.word	0x00000002
        /*052c*/ 	.word	0x00038840
        /*0530*/ 	.short	0x010a
        /*0532*/ 	.byte	0x3f
	.zero		1


	//   ....[48]....
        /*0534*/ 	.word	0x0000d2a0
        /*0538*/ 	.word	0x00000002
        /*053c*/ 	.word	0x00038860
        /*0540*/ 	.short	0x010a
        /*0542*/ 	.byte	0x3f
	.zero		1


	//   ....[49]....
        /*0544*/ 	.word	0x0000d840
        /*0548*/ 	.word	0x00000000
        /*054c*/ 	.word	0x00038820
        /*0550*/ 	.short	0x010a
        /*0552*/ 	.byte	0x3f
	.zero		1


	//   ....[50]....
        /*0554*/ 	.word	0x0000d990
        /*0558*/ 	.word	0x00000006
        /*055c*/ 	.word	0x00000000
        /*0560*/ 	.short	0x010a
        /*0562*/ 	.byte	0x3f
	.zero		1


	//   ....[51]....
        /*0564*/ 	.word	0x0000da00
        /*0568*/ 	.word	0x00000007
        /*056c*/ 	.word	0x00000000
        /*0570*/ 	.short	0x010a
        /*0572*/ 	.byte	0x3f
	.zero		1


	//   ....[52]....
        /*0574*/ 	.word	0x0000da40
        /*0578*/ 	.word	0x00000010
        /*057c*/ 	.word	0x00000000
        /*0580*/ 	.short	0x010a
        /*0582*/ 	.byte	0x3f
	.zero		1


	//   ....[53]....
        /*0584*/ 	.word	0x0000da70
        /*0588*/ 	.word	0x00000003
        /*058c*/ 	.word	0x00000000
        /*0590*/ 	.short	0x010a
        /*0592*/ 	.byte	0x3f
	.zero		1


	//   ....[54]....
        /*0594*/ 	.word	0x0000dae0
        /*0598*/ 	.word	0x00000003
        /*059c*/ 	.word	0x00038800
        /*05a0*/ 	.short	0x010a
        /*05a2*/ 	.byte	0x3f
	.zero		1


	//   ....[55]....
        /*05a4*/ 	.word	0x0000db30
        /*05a8*/ 	.word	0x00000008
        /*05ac*/ 	.word	0x00038830
        /*05b0*/ 	.short	0x010a
        /*05b2*/ 	.byte	0x3f
	.zero		1


	//   ....[56]....
        /*05b4*/ 	.word	0x0000db90
        /*05b8*/ 	.word	0x00000003
        /*05bc*/ 	.word	0x00038810
        /*05c0*/ 	.short	0x010a
        /*05c2*/ 	.byte	0x3f
	.zero		1


	//   ....[57]....
        /*05c4*/ 	.word	0x0000dbe0
        /*05c8*/ 	.word	0x00000008
        /*05cc*/ 	.word	0x00038850
        /*05d0*/ 	.short	0x010a
        /*05d2*/ 	.byte	0x3f
	.zero		1


	//   ....[58]....
        /*05d4*/ 	.word	0x0000dc30
        /*05d8*/ 	.word	0x0000000b
        /*05dc*/ 	.word	0x00038830
        /*05e0*/ 	.short	0x010a
        /*05e2*/ 	.byte	0x3f
	.zero		1


	//   ....[59]....
        /*05e4*/ 	.word	0x0000dc80
        /*05e8*/ 	.word	0x0000000b
        /*05ec*/ 	.word	0x00038850
        /*05f0*/ 	.short	0x010a
        /*05f2*/ 	.byte	0x3f
	.zero		1


	//   ....[60]....
        /*05f4*/ 	.word	0x0000de20
        /*05f8*/ 	.word	0x0000000a
        /*05fc*/ 	.word	0x00038840
        /*0600*/ 	.short	0x010a
        /*0602*/ 	.byte	0x3f
	.zero		1


	//   ....[61]....
        /*0604*/ 	.word	0x0000dea0
        /*0608*/ 	.word	0x00000008
        /*060c*/ 	.word	0x00038820
        /*0610*/ 	.short	0x010a
        /*0612*/ 	.byte	0x3f
	.zero		1


	//   ....[62]....
        /*0614*/ 	.word	0x0000def0
        /*0618*/ 	.word	0x00000005
        /*061c*/ 	.word	0x00038860
        /*0620*/ 	.short	0x010a
        /*0622*/ 	.byte	0x3f
	.zero		1


	//   ....[63]....
        /*0624*/ 	.word	0x0000df40
        /*0628*/ 	.word	0x00000002
        /*062c*/ 	.word	0x00038840
        /*0630*/ 	.short	0x010a
        /*0632*/ 	.byte	0x3f
	.zero		1


	//   ....[64]....
        /*0634*/ 	.word	0x0000df90
        /*0638*/ 	.word	0x00000002
        /*063c*/ 	.word	0x00038860
        /*0640*/ 	.short	0x010a
        /*0642*/ 	.byte	0x3f
	.zero		1


	//   ....[65]....
        /*0644*/ 	.word	0x0000dfe0
        /*0648*/ 	.word	0x00000002
        /*064c*/ 	.word	0x00038840
        /*0650*/ 	.short	0x010a
        /*0652*/ 	.byte	0x3f
	.zero		1


	//   ....[66]....
        /*0654*/ 	.word	0x0000e030
        /*0658*/ 	.word	0x00000002
        /*065c*/ 	.word	0x00038860
        /*0660*/ 	.short	0x010a
        /*0662*/ 	.byte	0x3f
	.zero		1


	//   ....[67]....
        /*0664*/ 	.word	0x0000e080
        /*0668*/ 	.word	0x00000002
        /*066c*/ 	.word	0x00038840
        /*0670*/ 	.short	0x010a
        /*0672*/ 	.byte	0x3f
	.zero		1


	//   ....[68]....
        /*0674*/ 	.word	0x0000e0d0
        /*0678*/ 	.word	0x00000002
        /*067c*/ 	.word	0x00038860
        /*0680*/ 	.short	0x010a
        /*0682*/ 	.byte	0x3f
	.zero		1


	//   ....[69]....
        /*0684*/ 	.word	0x0000e120
        /*0688*/ 	.word	0x00000000
        /*068c*/ 	.word	0x00038820
        /*0690*/ 	.short	0x010a
        /*0692*/ 	.byte	0x3f
	.zero		1


	//   ....[70]....
        /*0694*/ 	.word	0x0000e2c0
        /*0698*/ 	.word	0x00000006
        /*069c*/ 	.word	0x00000000
        /*06a0*/ 	.short	0x010a
        /*06a2*/ 	.byte	0x3f
	.zero		1


	//   ....[71]....
        /*06a4*/ 	.word	0x0000e310
        /*06a8*/ 	.word	0x00000007
        /*06ac*/ 	.word	0x00000000
        /*06b0*/ 	.short	0x010a
        /*06b2*/ 	.byte	0x3f
	.zero		1


	//   ....[72]....
        /*06b4*/ 	.word	0x0000e360
        /*06b8*/ 	.word	0x00000010
        /*06bc*/ 	.word	0x00000000
        /*06c0*/ 	.short	0x010a
        /*06c2*/ 	.byte	0x3f
	.zero		1


	//----- nvinfo : EIATTR_NUM_MBARRIERS
	.align		4
.L_171:
        /*06c4*/ 	.byte	0x03, 0x38
        /*06c6*/ 	.short	0x0017


	//----- nvinfo : EIATTR_EXIT_INSTR_OFFSETS
	.align		4
        /*06c8*/ 	.byte	0x04, 0x1c
        /*06ca*/ 	.short	(.L_173 - .L_172)


	//   ....[0]....
.L_172:
        /*06cc*/ 	.word	0x00000a30


	//   ....[1]....
        /*06d0*/ 	.word	0x0000a590


	//   ....[2]....
        /*06d4*/ 	.word	0x0000a5f0


	//   ....[3]....
        /*06d8*/ 	.word	0x0000dac0


	//----- nvinfo : EIATTR_MAX_THREADS
	.align		4
.L_173:
        /*06dc*/ 	.byte	0x04, 0x05
        /*06de*/ 	.short	(.L_175 - .L_174)
.L_174:
        /*06e0*/ 	.word	0x00000180
        /*06e4*/ 	.word	0x00000001
        /*06e8*/ 	.word	0x00000001


	//----- nvinfo : EIATTR_CRS_STACK_SIZE
	.align		4
.L_175:
        /*06ec*/ 	.byte	0x04, 0x1e
        /*06ee*/ 	.short	(.L_177 - .L_176)
.L_176:
        /*06f0*/ 	.word	0x00000000


	//----- nvinfo : EIATTR_CBANK_PARAM_SIZE
	.align		4
.L_177:
        /*06f4*/ 	.byte	0x03, 0x19
        /*06f6*/ 	.short	0x0cf0


	//----- nvinfo : EIATTR_PARAM_CBANK
	.align		4
        /*06f8*/ 	.byte	0x04, 0x0a
        /*06fa*/ 	.short	(.L_179 - .L_178)
	.align		4
.L_178:
        /*06fc*/ 	.word	index@(.nv.constant0._ZN7cutlass13device_kernelIN5flash11enable_sm90INS1_16FlashAttnFwdSm90INS1_25CollectiveMainloopFwdSm90ILi2EN4cute5tupleIJNS5_1CILi1EEES8_S8_EEENS6_IJNS7_ILi64EEESA_SA_EEELi512ENS_10bfloat16_tEfNS_4arch4Sm90ELb0ELb0ELb1ELb0ELb0ELb0ELb1ELb0ELb0ELb0ELb0ELb0EEENS1_21CollectiveEpilogueFwdINS6_IJSA_NS7_ILi512EEESA_EEES9_SC_SE_Li256ELb0ELb0ELb0ELb0EEENS1_29StaticPersistentTileSchedulerILb0EEEEEEEEEvNT_6ParamsE)
        /*0700*/ 	.short	0x0210
        /*0702*/ 	.short	0x0cf0


	//----- nvinfo : EIATTR_SW_WAR
	.align		4
.L_179:
        /*0704*/ 	.byte	0x04, 0x36
        /*0706*/ 	.short	(.L_181 - .L_180)
.L_180:
        /*0708*/ 	.word	0x00000008
.L_181:


//--------------------- .nv.info._ZN7cutlass13device_kernelIN5flash11enable_sm90INS1_16FlashAttnFwdSm90INS1_25CollectiveMainloopFwdSm90ILi2EN4cute5tupleIJNS5_1CILi1EEES8_S8_EEENS6_IJNS7_ILi64EEESA_SA_EEELi512ENS_10bfloat16_tEfNS_4arch4Sm90ELb0ELb0ELb1ELb1ELb0ELb0ELb0ELb0ELb0ELb0ELb0ELb0EEENS1_21CollectiveEpilogueFwdINS6_IJSA_NS7_ILi512EEESA_EEES9_SC_SE_Li256ELb1ELb0ELb0ELb0EEENS1_36VarlenDynamicPersistentTileSchedulerILi64ELi64ELi256ELi32ELb0ELb0ELb1ELb0ELb1ELb1EEEEEEEEEvNT_6ParamsE --------------------------
	.section	.nv.info._ZN7cutlass13device_kernelIN5flash11enable_sm90INS1_16FlashAttnFwdSm90INS1_25CollectiveMainloopFwdSm90ILi2EN4cute5tupleIJNS5_1CILi1EEES8_S8_EEENS6_IJNS7_ILi64EEESA_SA_EEELi512ENS_10bfloat16_tEfNS_4arch4Sm90ELb0ELb0ELb1ELb1ELb0ELb0ELb0ELb0ELb0ELb0ELb0ELb0EEENS1_21CollectiveEpilogueFwdINS6_IJSA_NS7_ILi512EEESA_EEES9_SC_SE_Li256ELb1ELb0ELb0ELb0EEENS1_36VarlenDynamicPersistentTileSchedulerILi64ELi64ELi256ELi32ELb0ELb0ELb1ELb0ELb1ELb1EEEEEEEEEvNT_6ParamsE,"",@"SHT_CUDA_INFO"
	.sectionflags	@""
	.align	4


	//----- nvinfo : EIATTR_CUDA_API_VERSION
	.align		4
        /*0000*/ 	.byte	0x04, 0x37
        /*0002*/ 	.short	(.L_183 - .L_182)
.L_182:
        /*0004*/ 	.word	0x00000082


	//----- nvinfo : EIATTR_KPARAM_INFO
	.align		4
.L_183:
        /*0008*/ 	.byte	0x04, 0x17
        /*000a*/ 	.short	(.L_185 - .L_184)
.L_184:
        /*000c*/ 	.word	0x00000000
        /*0010*/ 	.short	0x0000
        /*0012*/ 	.short	0x0070
        /*0014*/ 	.byte	0x00, 0xf0, 0x01, 0x28


	//----- nvinfo : EIATTR_SPARSE_MMA_MASK
	.align		4
.L_185:
        /*0018*/ 	.byte	0x03, 0x50
        /*001a*/ 	.short	0x0000


	//----- nvinfo : EIATTR_MAXREG_COUNT
	.align		4
        /*001c*/ 	.byte	0x03, 0x1b
        /*001e*/ 	.short	0x00a8


	//----- nvinfo : EIATTR_NUM_BARRIERS
	.align		4
        /*0020*/ 	.byte	0x02, 0x4c
        /*0022*/ 	.byte	0x10
	.zero		1


	//----- nvinfo : EIATTR_EXTERNS
	.align		4
        /*0024*/ 	.byte	0x04, 0x0f
        /*0026*/ 	.short	(.L_187 - .L_186)


	//   ....[0]....
	.align		4
.L_186:
        /*0028*/ 	.word	index@(__assertfail)


	//----- nvinfo : EIATTR_ANNOTATIONS
	.align		4
.L_187:
        /*002c*/ 	.byte	0x04, 0x55
        /*002e*/ 	.short	(.L_189 - .L_188)


	//   ....[0]....
.L_188:
        /* <DEDUP_REMOVED lines=30> */
        /*0204*/ 	.byte	0xc0, 0xe4, 0x00, 0x00, 0x01, 0x00, 0x00, 0x00, 0xd0, 0xe5, 0x00, 0x00


	//----- nvinfo : EIATTR_MERCURY_ISA_VERSION
	.align		4
.L_189:
        /*0210*/ 	.byte	0x03, 0x5f
        /*0212*/ 	.short	0x0101


	//----- nvinfo : EIATTR_UNUSED_LOAD_BYTE_OFFSET
	.align		4
        /*0214*/ 	.byte	0x04, 0x44
        /*0216*/ 	.short	(.L_191 - .L_190)


	//   ....[0]....
.L_190:
        /*0218*/ 	.word	0x00000a50
        /*021c*/ 	.word	0x0000fff0


	//   ....[1]....
        /*0220*/ 	.word	0x00007250
        /*0224*/ 	.word	0x0000fff0


	//----- nvinfo : EIATTR_INT_WARP_WIDE_INSTR_OFFSETS
	.align		4
.L_191:
        /*0228*/ 	.byte	0x04, 0x31
        /*022a*/ 	.short	(.L_193 - .L_192)


	//   ....[0]....
.L_192:
        /*022c*/ 	.word	0x00000160


	//   ....[1]....
        /*0230*/ 	.word	0x000001a0


	//   ....[2]....
        /*0234*/ 	.word	0x00000210


	//   ....[3]....
        /*0238*/ 	.word	0x0000a980


	//   ....[4]....
        /*023c*/ 	.word	0x0000aa10


	//   ....[5]....
        /*0240*/ 	.word	0x0000ae90


	//   ....[6]....
        /*0244*/ 	.word	0x0000aec0


	//   ....[7]....
        /*0248*/ 	.word	0x0000d7f0


	//   ....[8]....
        /*024c*/ 	.word	0x0000d880


	//----- nvinfo : EIATTR_COOP_GROUP_MASK_REGIDS
	.align		4
.L_193:
        /*0250*/ 	.byte	0x04, 0x29
        /*0252*/ 	.short	(.L_195 - .L_194)


	//   ....[0]....
.L_194:
        /*0254*/ 	.word	0xffffffff


	//   ....[1]....
        /*0258*/ 	.word	0xffffffff


	//   ....[2]....
        /*025c*/ 	.word	0xffffffff


	//   ....[3]....
        /*0260*/ 	.word	0xffffffff


	//   ....[4]....
        /*0264*/ 	.word	0xffffffff


	//   ....[5]....
        /*0268*/ 	.word	0xffffffff


	//   ....[6]....
        /*026c*/ 	.word	0xffffffff


	//   ....[7]....
        /*0270*/ 	.word	0xffffffff


	//   ....[8]....
        /*0274*/ 	.word	0xffffffff


	//   ....[9]....
        /*0278*/ 	.word	0xffffffff


	//   ....[10]....
        /*027c*/ 	.word	0xffffffff


	//   ....[11]....
        /*0280*/ 	.word	0xffffffff


	//   ....[12]....
        /*0284*/ 	.word	0xffffffff


	//   ....[13]....
        /*0288*/ 	.word	0xffffffff


	//   ....[14]....
        /*028c*/ 	.word	0xffffffff


	//   ....[15]....
        /*0290*/ 	.word	0xffffffff


	//   ....[16]....
        /*0294*/ 	.word	0xffffffff


	//   ....[17]....
        /*0298*/ 	.word	0xffffffff


	//   ....[18]....
        /*029c*/ 	.word	0xffffffff


	//   ....[19]....
        /*02a0*/ 	.word	0xffffffff


	//   ....[20]....
        /*02a4*/ 	.word	0xffffffff


	//   ....[21]....
        /*02a8*/ 	.word	0xffffffff


	//   ....[22]....
        /*02ac*/ 	.word	0xffffffff


	//   ....[23]....
        /*02b0*/ 	.word	0xffffffff


	//   ....[24]....
        /*02b4*/ 	.word	0xffffffff


	//   ....[25]....
        /*02b8*/ 	.word	0xffffffff


	//   ....[26]....
        /*02bc*/ 	.word	0xffffffff


	//   ....[27]....
        /*02c0*/ 	.word	0xffffffff


	//   ....[28]....
        /*02c4*/ 	.word	0xffffffff


	//   ....[29]....
        /*02c8*/ 	.word	0xffffffff


	//   ....[30]....
        /*02cc*/ 	.word	0xffffffff


	//   ....[31]....
        /*02d0*/ 	.word	0xffffffff


	//   ....[32]....
        /*02d4*/ 	.word	0xffffffff


	//   ....[33]....
        /*02d8*/ 	.word	0xffffffff


	//   ....[34]....
        /*02dc*/ 	.word	0xffffffff


	//   ....[35]....
        /*02e0*/ 	.word	0xffffffff


	//   ....[36]....
        /*02e4*/ 	.word	0xffffffff


	//   ....[37]....
        /*02e8*/ 	.word	0xffffffff


	//   ....[38]....
        /*02ec*/ 	.word	0xffffffff


	//   ....[39]....
        /*02f0*/ 	.word	0xffffffff


	//   ....[40]....
        /*02f4*/ 	.word	0xffffffff


	//   ....[41]....
        /*02f8*/ 	.word	0xffffffff


	//   ....[42]....
        /*02fc*/ 	.word	0xffffffff


	//   ....[43]....
        /*0300*/ 	.word	0xffffffff


	//   ....[44]....
        /*0304*/ 	.word	0xffffffff


	//   ....[45]....
        /*0308*/ 	.word	0xffffffff


	//   ....[46]....
        /*030c*/ 	.word	0xffffffff


	//   ....[47]....
        /*0310*/ 	.word	0xffffffff


	//   ....[48]....
        /*0314*/ 	.word	0xffffffff


	//   ....[49]....
        /*0318*/ 	.word	0xffffffff


	//   ....[50]....
        /*031c*/ 	.word	0xffffffff


	//   ....[51]....
        /*0320*/ 	.word	0xffffffff


	//   ....[52]....
        /*0324*/ 	.word	0xffffffff


	//   ....[53]....
        /*0328*/ 	.word	0xffffffff


	//   ....[54]....
        /*032c*/ 	.word	0xffffffff


	//   ....[55]....
        /*0330*/ 	.word	0xffffffff


	//   ....[56]....
        /*0334*/ 	.word	0xffffffff


	//   ....[57]....
        /*0338*/ 	.word	0xffffffff


	//   ....[58]....
        /*033c*/ 	.word	0x0500000f


	//   ....[59]....
        /*0340*/ 	.word	0x0500000f


	//   ....[60]....
        /*0344*/ 	.word	0x0500000f


	//   ....[61]....
        /*0348*/ 	.word	0x0500000f


	//   ....[62]....
        /*034c*/ 	.word	0x0500000f


	//   ....[63]....
        /*0350*/ 	.word	0x0500000f


	//   ....[64]....
        /*0354*/ 	.word	0x0500000f


	//   ....[65]....
        /*0358*/ 	.word	0x0500000f


	//   ....[66]....
        /*035c*/ 	.word	0x0500000f


	//   ....[67]....
        /*0360*/ 	.word	0x0500000f


	//   ....[68]....
        /*0364*/ 	.word	0x0500000f


	//   ....[69]....
        /*0368*/ 	.word	0x0500000f


	//   ....[70]....
        /*036c*/ 	.word	0x0500000f


	//   ....[71]....
        /*0370*/ 	.word	0x0500000f


	//   ....[72]....
        /*0374*/ 	.word	0x0500000f


	//   ....[73]....
        /*0378*/ 	.word	0x0500000f


	//   ....[74]....
        /*037c*/ 	.word	0x0500000f


	//   ....[75]....
        /*0380*/ 	.word	0x0500000f


	//   ....[76]....
        /*0384*/ 	.word	0x0500000f


	//----- nvinfo : EIATTR_COOP_GROUP_INSTR_OFFSETS
	.align		4
.L_195:
        /*0388*/ 	.byte	0x04, 0x28
        /*038a*/ 	.short	(.L_197 - .L_196)


	//   ....[0]....
.L_196:
        /*038c*/ 	.word	0x00000060


	//   ....[1]....
        /*0390*/ 	.word	0x00000170


	//   ....[2]....
        /*0394*/ 	.word	0x000001c0


	//   ....[3]....
        /*0398*/ 	.word	0x000003b0


	//   ....[4]....
        /*039c*/ 	.word	0x00000510


	//   ....[5]....
        /*03a0*/ 	.word	0x00000630


	//   ....[6]....
        /*03a4*/ 	.word	0x00000790


	//   ....[7]....
        /*03a8*/ 	.word	0x00001700


	//   ....[8]....
        /*03ac*/ 	.word	0x00003040


	//   ....[9]....
        /*03b0*/ 	.word	0x00003df0


	//   ....[10]....
        /*03b4*/ 	.word	0x00003e70


	//   ....[11]....
        /*03b8*/ 	.word	0x00004050


	//   ....[12]....
        /*03bc*/ 	.word	0x00004120


	//   ....[13]....
        /*03c0*/ 	.word	0x00004a00


	//   ....[14]....
        /*03c4*/ 	.word	0x00005160


	//   ....[15]....
        /*03c8*/ 	.word	0x000051e0


	//   ....[16]....
        /*03cc*/ 	.word	0x000054f0


	//   ....[17]....
        /*03d0*/ 	.word	0x000056b0


	//   ....[18]....
        /*03d4*/ 	.word	0x00006710


	//   ....[19]....
        /*03d8*/ 	.word	0x00006750


	//   ....[20]....
        /*03dc*/ 	.word	0x00006780


	//   ....[21]....
        /*03e0*/ 	.word	0x000067e0


	//   ....[22]....
        /*03e4*/ 	.word	0x00006810


	//   ....[23]....
        /*03e8*/ 	.word	0x00008160


	//   ....[24]....
        /*03ec*/ 	.word	0x00009af0


	//   ....[25]....
        /*03f0*/ 	.word	0x00009c80


	//   ....[26]....
        /*03f4*/ 	.word	0x00009cb0


	//   ....[27]....
        /*03f8*/ 	.word	0x00009cf0


	//   ....[28]....
        /*03fc*/ 	.word	0x00009d50


	//   ....[29]....
        /*0400*/ 	.word	0x00009db0


	//   ....[30]....
        /*0404*/ 	.word	0x00009df0


	//   ....[31]....
        /*0408*/ 	.word	0x00009fa0


	//   ....[32]....
        /*040c*/ 	.word	0x0000a000


	//   ....[33]....
        /*0410*/ 	.word	0x0000a040


	//   ....[34]....
        /*0414*/ 	.word	0x0000a080


	//   ....[35]....
        /*0418*/ 	.word	0x0000a0b0


	//   ....[36]....
        /*041c*/ 	.word	0x0000a0e0


	//   ....[37]....
        /*0420*/ 	.word	0x0000a170


	//   ....[38]....
        /*0424*/ 	.word	0x0000a1a0


	//   ....[39]....
        /*0428*/ 	.word	0x0000a230


	//   ....[40]....
        /*042c*/ 	.word	0x0000d910


	//   ....[41]....
        /*0430*/ 	.word	0x0000d920


	//   ....[42]....
        /*0434*/ 	.word	0x0000da30


	//   ....[43]....
        /*0438*/ 	.word	0x0000da90


	//   ....[44]....
        /*043c*/ 	.word	0x0000dad0


	//   ....[45]....
        /*0440*/ 	.word	0x0000db10


	//   ....[46]....
        /*0444*/ 	.word	0x0000db40


	//   ....[47]....
        /*0448*/ 	.word	0x0000db70


	//   ....[48]....
        /*044c*/ 	.word	0x0000dd00


	//   ....[49]....
        /*0450*/ 	.word	0x0000dd60


	//   ....[50]....
        /*0454*/ 	.word	0x0000dda0


	//   ....[51]....
        /*0458*/ 	.word	0x0000dde0


	//   ....[52]....
        /*045c*/ 	.word	0x0000de10


	//   ....[53]....
        /*0460*/ 	.word	0x0000de40


	//   ....[54]....
        /*0464*/ 	.word	0x0000df00


	//   ....[55]....
        /*0468*/ 	.word	0x0000df20


	//   ....[56]....
        /*046c*/ 	.word	0x0000df90


	//   ....[57]....
        /*0470*/ 	.word	0x0000e3e0


	//   ....[58]....
        /*0474*/ 	.word	0x0000e990


	//   ....[59]....
        /*0478*/ 	.word	0x0000edb0


	//   ....[60]....
        /*047c*/ 	.word	0x0000ee40


	//   ....[61]....
        /*0480*/ 	.word	0x0000eee0


	//   ....[62]....
        /*0484*/ 	.word	0x0000ef90


	//   ....[63]....
        /*0488*/ 	.word	0x0000f010


	//   ....[64]....
        /*048c*/ 	.word	0x0000f090


	//   ....[65]....
        /*0490*/ 	.word	0x0000f110


	//   ....[66]....
        /*0494*/ 	.word	0x0000f190


	//   ....[67]....
        /*0498*/ 	.word	0x0000f220


	//   ....[68]....
        /*049c*/ 	.word	0x0000f2d0


	//   ....[69]....
        /*04a0*/ 	.word	0x0000f350


	//   ....[70]....
        /*04a4*/ 	.word	0x0000f3d0


	//   ....[71]....
        /*04a8*/ 	.word	0x0000f450


	//   ....[72]....
        /*04ac*/ 	.word	0x0000f4d0


	//   ....[73]....
        /*04b0*/ 	.word	0x0000f540


	//   ....[74]....
        /*04b4*/ 	.word	0x0000f5e0


	//   ....[75]....
        /*04b8*/ 	.word	0x0000f670


	//   ....[76]....
        /*04bc*/ 	.word	0x0000f790


	//----- nvinfo : EIATTR_REG_RECONFIG
	.align		4
.L_197:
        /*04c0*/ 	.byte	0x01, 0x54
	.zero		2


	//----- nvinfo : EIATTR_SYSCALL_OFFSETS
	.align		4
        /*04c4*/ 	.byte	0x04, 0x46
        /*04c6*/ 	.short	(.L_199 - .L_198)


	//   ....[0]....
.L_198:
        /*04c8*/ 	.word	0x00003200


	//   ....[1]....
        /*04cc*/ 	.word	0x0000aba0


	//   ....[2]....
        /*04d0*/ 	.word	0x0000ace0


	//   ....[3]....
        /*04d4*/ 	.word	0x0000ade0


	//----- nvinfo : EIATTR_MBARRIER_INSTR_OFFSETS
	.align		4
.L_199:
        /*04d8*/ 	.byte	0x04, 0x39
        /*04da*/ 	.short	(.L_201 - .L_200)


	//   ....[0]....
.L_200:
        /*04dc*/ 	.word	0x000002a0
        /*04e0*/ 	.word	0x000000ff
        /*04e4*/ 	.word	0x00028c00
        /*04e8*/ 	.short	0x0100
        /*04ea*/ 	.byte	0x08
	.zero		1


	//   ....[1]....
        /*04ec*/ 	.word	0x000002b0
        /*04f0*/ 	.word	0x000000ff
        /*04f4*/ 	.word	0x00028c20
        /*04f8*/ 	.short	0x0100
        /*04fa*/ 	.byte	0x08
	.zero		1


	//   ....[2]....
        /*04fc*/ 	.word	0x00000360
        /*0500*/ 	.word	0x000000ff
        /*0504*/ 	.word	0x00028c30
        /*0508*/ 	.short	0x0100
        /*050a*/ 	.byte	0x06
	.zero		1


	//   ....[3]....
        /*050c*/ 	.word	0x00000370
        /*0510*/ 	.word	0x000000ff
        /*0514*/ 	.word	0x00028c40
        /*0518*/ 	.short	0x0100
        /*051a*/ 	.byte	0x06
	.zero		1


	//   ....[4]....
        /*051c*/ 	.word	0x00000380
        /*0520*/ 	.word	0x000000ff
        /*0524*/ 	.word	0x00028c38
        /*0528*/ 	.short	0x0100
        /*052a*/ 	.byte	0x06
	.zero		1


	//   ....[5]....
        /*052c*/ 	.word	0x00000390
        /*0530*/ 	.word	0x000000ff
        /*0534*/ 	.word	0x00028c48
        /*0538*/ 	.short	0x0100
        /*053a*/ 	.byte	0x06
	.zero		1


	//   ....[6]....
        /*053c*/ 	.word	0x000004c0
        /*0540*/ 	.word	0x000000ff
        /*0544*/ 	.word	0x00028c50
        /*0548*/ 	.short	0x0100
        /*054a*/ 	.byte	0x08
	.zero		1


	//   ....[7]....
        /*054c*/ 	.word	0x000004d0
        /*0550*/ 	.word	0x000000ff
        /*0554*/ 	.word	0x00028c60
        /*0558*/ 	.short	0x0100
        /*055a*/ 	.byte	0x08
	.zero		1


	//   ....[8]....
        /*055c*/ 	.word	0x000004e0
        /*0560*/ 	.word	0x000000ff
        /*0564*/ 	.word	0x00028c58
        /*0568*/ 	.short	0x0100
        /*056a*/ 	.byte	0x08
	.zero		1


	//   ....[9]....
        /*056c*/ 	.word	0x000004f0
        /*0570*/ 	.word	0x000000ff
        /*0574*/ 	.word	0x00028c68
        /*0578*/ 	.short	0x0100
        /*057a*/ 	.byte	0x08
	.zero		1


	//   ....[10]....
        /*057c*/ 	.word	0x000005e0
        /*0580*/ 	.word	0x000000ff
        /*0584*/ 	.word	0x00028c70
        /*0588*/ 	.short	0x0100
        /*058a*/ 	.byte	0x06
	.zero		1


	//   ....[11]....
        /*058c*/ 	.word	0x000005f0
        /*0590*/ 	.word	0x000000ff
        /*0594*/ 	.word	0x00028c80
        /*0598*/ 	.short	0x0100
        /*059a*/ 	.byte	0x06
	.zero		1


	//   ....[12]....
        /*059c*/ 	.word	0x00000600
        /*05a0*/ 	.word	0x000000ff
        /*05a4*/ 	.word	0x00028c78
        /*05a8*/ 	.short	0x0100
        /*05aa*/ 	.byte	0x06
	.zero		1


	//   ....[13]....
        /*05ac*/ 	.word	0x00000610
        /*05b0*/ 	.word	0x000000ff
        /*05b4*/ 	.word	0x00028c88
        /*05b8*/ 	.short	0x0100
        /*05ba*/ 	.byte	0x06
	.zero		1


	//   ....[14]....
        /*05bc*/ 	.word	0x00000740
        /*05c0*/ 	.word	0x000000ff
        /*05c4*/ 	.word	0x00028c90
        /*05c8*/ 	.short	0x0100
        /*05ca*/ 	.byte	0x08
	.zero		1


	//   ....[15]....
        /*05cc*/ 	.word	0x00000750
        /*05d0*/ 	.word	0x000000ff
        /*05d4*/ 	.word	0x00028ca0
        /*05d8*/ 	.short	0x0100
        /*05da*/ 	.byte	0x08
	.zero		1


	//   ....[16]....
        /*05dc*/ 	.word	0x00000760
        /*05e0*/ 	.word	0x000000ff
        /*05e4*/ 	.word	0x00028c98
        /*05e8*/ 	.short	0x0100
        /*05ea*/ 	.byte	0x08
	.zero		1


	//   ....[17]....
        /*05ec*/ 	.word	0x00000770
        /*05f0*/ 	.word	0x000000ff
        /*05f4*/ 	.word	0x00028ca8
        /*05f8*/ 	.short	0x0100
        /*05fa*/ 	.byte	0x08
	.zero		1


	//   ....[18]....
        /*05fc*/ 	.word	0x000008a0
        /*0600*/ 	.word	0x000000ff
        /*0604*/ 	.word	0x00028cb0
        /*0608*/ 	.short	0x0100
        /*060a*/ 	.byte	0x08
	.zero		1


	//   ....[19]....
        /*060c*/ 	.word	0x000008b0
        /*0610*/ 	.word	0x000000ff
        /*0614*/ 	.word	0x00028cc0
        /*0618*/ 	.short	0x0100
        /*061a*/ 	.byte	0x08
	.zero		1


	//   ....[20]....
        /*061c*/ 	.word	0x000008c0
        /*0620*/ 	.word	0x000000ff
        /*0624*/ 	.word	0x00028cb8
        /*0628*/ 	.short	0x0100
        /*062a*/ 	.byte	0x08
	.zero		1


	//   ....[21]....
        /*062c*/ 	.word	0x000008d0
        /*0630*/ 	.word	0x000000ff
        /*0634*/ 	.word	0x00028cc8
        /*0638*/ 	.short	0x0100
        /*063a*/ 	.byte	0x08
	.zero		1


	//   ....[22]....
        /*063c*/ 	.word	0x00001810
        /*0640*/ 	.word	0x000000ff
        /*0644*/ 	.word	0x00028c50
        /*0648*/ 	.short	0x010a
        /*064a*/ 	.byte	0x10
	.zero		1


	//   ....[23]....
        /*064c*/ 	.word	0x00001ae0
        /*0650*/ 	.word	0x00000000
        /*0654*/ 	.word	0x00000000
        /*0658*/ 	.short	0x0101
        /*065a*/ 	.byte	0x3f
	.zero		1


	//   ....[24]....
        /*065c*/ 	.word	0x00002460
        /*0660*/ 	.word	0x000000ff
        /*0664*/ 	.word	0x00028c50
        /*0668*/ 	.short	0x010a
        /*066a*/ 	.byte	0x06
	.zero		1


	//   ....[25]....
        /*066c*/ 	.word	0x000024a0
        /*0670*/ 	.word	0x000000ff
        /*0674*/ 	.word	0x00028c50
        /*0678*/ 	.short	0x010a
        /*067a*/ 	.byte	0x06
	.zero		1


	//   ....[26]....
        /*067c*/ 	.word	0x000026f0
        /*0680*/ 	.word	0x00000000
        /*0684*/ 	.word	0x00000000
        /*0688*/ 	.short	0x0101
        /*068a*/ 	.byte	0x3f
	.zero		1


	//   ....[27]....
        /*068c*/ 	.word	0x00003280
        /*0690*/ 	.word	0x000000ff
        /*0694*/ 	.word	0x00028c00
        /*0698*/ 	.short	0x010a
        /*069a*/ 	.byte	0x2a
	.zero		1


	//   ....[28]....
        /*069c*/ 	.word	0x00003300
        /*06a0*/ 	.word	0x00000007
        /*06a4*/ 	.word	0x00028c30
        /*06a8*/ 	.short	0x010a
        /*06aa*/ 	.byte	0x3f
	.zero		1


	//   ....[29]....
        /*06ac*/ 	.word	0x00003340
        /*06b0*/ 	.word	0x00000007
        /*06b4*/ 	.word	0x00028c30
        /*06b8*/ 	.short	0x010a
        /*06ba*/ 	.byte	0x3f
	.zero		1


	//   ....[30]....
        /*06bc*/ 	.word	0x00004310
        /*06c0*/ 	.word	0x00000003
        /*06c4*/ 	.word	0x00000000
        /*06c8*/ 	.short	0x0101
        /*06ca*/ 	.byte	0x3f
	.zero		1


	//   ....[31]....
        /*06cc*/ 	.word	0x00004790
        /*06d0*/ 	.word	0x00000007
        /*06d4*/ 	.word	0x00028c50
        /*06d8*/ 	.short	0x010a
        /*06da*/ 	.byte	0x3f
	.zero		1


	//   ....[32]....
        /*06dc*/ 	.word	0x000047e0
        /*06e0*/ 	.word	0x00000007
        /*06e4*/ 	.word	0x00028c50
        /*06e8*/ 	.short	0x010a
        /*06ea*/ 	.byte	0x3f
	.zero		1


	//   ....[33]....
        /*06ec*/ 	.word	0x00004a20
        /*06f0*/ 	.word	0x00000007
        /*06f4*/ 	.word	0x00000000
        /*06f8*/ 	.short	0x0101
        /*06fa*/ 	.byte	0x3f
	.zero		1


	//   ....[34]....
        /*06fc*/ 	.word	0x00004b60
        /*0700*/ 	.word	0x000000ff
        /*0704*/ 	.word	0x00028c30
        /*0708*/ 	.short	0x010a
        /*070a*/ 	.byte	0x17
	.zero		1


	//   ....[35]....
        /*070c*/ 	.word	0x00004ba0
        /*0710*/ 	.word	0x000000ff
        /*0714*/ 	.word	0x00028c30
        /*0718*/ 	.short	0x010a
        /*071a*/ 	.byte	0x17
	.zero		1


	//   ....[36]....
        /*071c*/ 	.word	0x00005a80
        /*0720*/ 	.word	0x00000098
        /*0724*/ 	.word	0x00000000
        /*0728*/ 	.short	0x0101
        /*072a*/ 	.byte	0x3f
	.zero		1


	//   ....[37]....
        /*072c*/ 	.word	0x00006480
        /*0730*/ 	.word	0x000000ff
        /*0734*/ 	.word	0x00028c50
        /*0738*/ 	.short	0x010a
        /*073a*/ 	.byte	0x17
	.zero		1


	//   ....[38]....
        /*073c*/ 	.word	0x000064c0
        /*0740*/ 	.word	0x000000ff
        /*0744*/ 	.word	0x00028c50
        /*0748*/ 	.short	0x010a
        /*074a*/ 	.byte	0x17
	.zero		1


	//   ....[39]....
        /*074c*/ 	.word	0x00006730
        /*0750*/ 	.word	0x000000a9
        /*0754*/ 	.word	0x00000000
        /*0758*/ 	.short	0x0101
        /*075a*/ 	.byte	0x3f
	.zero		1


	//   ....[40]....
        /*075c*/ 	.word	0x00008bb0
        /*0760*/ 	.word	0x000000ff
        /*0764*/ 	.word	0x00000000
        /*0768*/ 	.short	0x0101
        /*076a*/ 	.byte	0x04
	.zero		1


	//   ....[41]....
        /*076c*/ 	.word	0x0000b340
        /*0770*/ 	.word	0x00000008
        /*0774*/ 	.word	0x00028c40
        /*0778*/ 	.short	0x010a
        /*077a*/ 	.byte	0x3f
	.zero		1


	//   ....[42]....
        /*077c*/ 	.word	0x0000b740
        /*0780*/ 	.word	0x0000000a
        /*0784*/ 	.word	0x00028c20
        /*0788*/ 	.short	0x010a
        /*078a*/ 	.byte	0x3f
	.zero		1


	//   ....[43]....
        /*078c*/ 	.word	0x0000b800
        /*0790*/ 	.word	0x00000008
        /*0794*/ 	.word	0x00028c60
        /*0798*/ 	.short	0x010a
        /*079a*/ 	.byte	0x3f
	.zero		1


	//   ....[44]....
        /*079c*/ 	.word	0x0000bfb0
        /*07a0*/ 	.word	0x00000003
        /*07a4*/ 	.word	0x00028c40
        /*07a8*/ 	.short	0x010a
        /*07aa*/ 	.byte	0x3f
	.zero		1


	//   ....[45]....
        /*07ac*/ 	.word	0x0000c1c0
        /*07b0*/ 	.word	0x00000003
        /*07b4*/ 	.word	0x00028c60
        /*07b8*/ 	.short	0x010a
        /*07ba*/ 	.byte	0x3f
	.zero		1


	//   ....[46]....
        /*07bc*/ 	.word	0x0000c880
        /*07c0*/ 	.word	0x00000002
        /*07c4*/ 	.word	0x00028c40
        /*07c8*/ 	.short	0x010a
        /*07ca*/ 	.byte	0x3f
	.zero		1


	//   ....[47]....
        /*07cc*/ 	.word	0x0000ca80
        /*07d0*/ 	.word	0x00000002
        /*07d4*/ 	.word	0x00028c60
        /*07d8*/ 	.short	0x010a
        /*07da*/ 	.byte	0x3f
	.zero		1


	//   ....[48]....
        /*07dc*/ 	.word	0x0000d0c0
        /*07e0*/ 	.word	0x00000002
        /*07e4*/ 	.word	0x00028c40
        /*07e8*/ 	.short	0x010a
        /*07ea*/ 	.byte	0x3f
	.zero		1


	//   ....[49]....
        /*07ec*/ 	.word	0x0000d2d0
        /*07f0*/ 	.word	0x00000002
        /*07f4*/ 	.word	0x00028c60
        /*07f8*/ 	.short	0x010a
        /*07fa*/ 	.byte	0x3f
	.zero		1


	//   ....[50]....
        /*07fc*/ 	.word	0x0000e360
        /*0800*/ 	.word	0x00000000
        /*0804*/ 	.word	0x00028c20
        /*0808*/ 	.short	0x010a
        /*080a*/ 	.byte	0x3f
	.zero		1


	//   ....[51]....
        /*080c*/ 	.word	0x0000e520
        /*0810*/ 	.word	0x00000006
        /*0814*/ 	.word	0x00000000
        /*0818*/ 	.short	0x010a
        /*081a*/ 	.byte	0x3f
	.zero		1


	//   ....[52]....
        /*081c*/ 	.word	0x0000e590
        /*0820*/ 	.word	0x00000007
        /*0824*/ 	.word	0x00000000
        /*0828*/ 	.short	0x010a
        /*082a*/ 	.byte	0x3f
	.zero		1


	//   ....[53]....
        /*082c*/ 	.word	0x0000e600
        /*0830*/ 	.word	0x00000004
        /*0834*/ 	.word	0x00000000
        /*0838*/ 	.short	0x010a
        /*083a*/ 	.byte	0x3f
	.zero		1


	//   ....[54]....
        /*083c*/ 	.word	0x0000e630
        /*0840*/ 	.word	0x00000003
        /*0844*/ 	.word	0x00000000
        /*0848*/ 	.short	0x010a
        /*084a*/ 	.byte	0x3f
	.zero		1


	//   ....[55]....
        /*084c*/ 	.word	0x0000e6a0
        /*0850*/ 	.word	0x00000003
        /*0854*/ 	.word	0x00028c50
        /*0858*/ 	.short	0x010a
        /*085a*/ 	.byte	0x3f
	.zero		1


	//   ....[56]....
        /*085c*/ 	.word	0x0000e700
        /*0860*/ 	.word	0x00000003
        /*0864*/ 	.word	0x00028c50
        /*0868*/ 	.short	0x010a
        /*086a*/ 	.byte	0x3f
	.zero		1


	//   ....[57]....
        /*086c*/ 	.word	0x0000e760
        /*0870*/ 	.word	0x00000003
        /*0874*/ 	.word	0x00028c00
        /*0878*/ 	.short	0x010a
        /*087a*/ 	.byte	0x3f
	.zero		1


	//   ....[58]....
        /*087c*/ 	.word	0x0000e7b0
        /*0880*/ 	.word	0x00000007
        /*0884*/ 	.word	0x00028c30
        /*0888*/ 	.short	0x010a
        /*088a*/ 	.byte	0x3f
	.zero		1


	//   ....[59]....
        /*088c*/ 	.word	0x0000e800
        /*0890*/ 	.word	0x00000007
        /*0894*/ 	.word	0x00028c50
        /*0898*/ 	.short	0x010a
        /*089a*/ 	.byte	0x3f
	.zero		1


	//   ....[60]....
        /*089c*/ 	.word	0x0000e860
        /*08a0*/ 	.word	0x00000005
        /*08a4*/ 	.word	0x00028c30
        /*08a8*/ 	.short	0x010a
        /*08aa*/ 	.byte	0x3f
	.zero		1


	//   ....[61]....
        /*08ac*/ 	.word	0x0000e8b0
        /*08b0*/ 	.word	0x000000a9
        /*08b4*/ 	.word	0x00028c50
        /*08b8*/ 	.short	0x010a
        /*08ba*/ 	.byte	0x3f
	.zero		1


	//   ....[62]....
        /*08bc*/ 	.word	0x0000ea50
        /*08c0*/ 	.word	0x00000008
        /*08c4*/ 	.word	0x00028c40
        /*08c8*/ 	.short	0x010a
        /*08ca*/ 	.byte	0x3f
	.zero		1


	//   ....[63]....
        /*08cc*/ 	.word	0x0000ead0
        /*08d0*/ 	.word	0x00000008
        /*08d4*/ 	.word	0x00028c20
        /*08d8*/ 	.short	0x010a
        /*08da*/ 	.byte	0x3f
	.zero		1


	//   ....[64]....
        /*08dc*/ 	.word	0x0000eb20
        /*08e0*/ 	.word	0x00000008
        /*08e4*/ 	.word	0x00028c60
        /*08e8*/ 	.short	0x010a
        /*08ea*/ 	.byte	0x3f
	.zero		1


	//   ....[65]....
        /*08ec*/ 	.word	0x0000eb70
        /*08f0*/ 	.word	0x00000003
        /*08f4*/ 	.word	0x00028c40
        /*08f8*/ 	.short	0x010a
        /*08fa*/ 	.byte	0x3f
	.zero		1


	//   ....[66]....
        /*08fc*/ 	.word	0x0000ebc0
        /*0900*/ 	.word	0x00000003
        /*0904*/ 	.word	0x00028c60
        /*0908*/ 	.short	0x010a
        /*090a*/ 	.byte	0x3f
	.zero		1


	//   ....[67]....
        /*090c*/ 	.word	0x0000ec10
        /*0910*/ 	.word	0x00000002
        /*0914*/ 	.word	0x00028c40
        /*0918*/ 	.short	0x010a
        /*091a*/ 	.byte	0x3f
	.zero		1


	//   ....[68]....
        /*091c*/ 	.word	0x0000ec60
        /*0920*/ 	.word	0x00000002
        /*0924*/ 	.word	0x00028c60
        /*0928*/ 	.short	0x010a
        /*092a*/ 	.byte	0x3f
	.zero		1


	//   ....[69]....
        /*092c*/ 	.word	0x0000ecb0
        /*0930*/ 	.word	0x00000002
        /*0934*/ 	.word	0x00028c40
        /*0938*/ 	.short	0x010a
        /*093a*/ 	.byte	0x3f
	.zero		1


	//   ....[70]....
        /*093c*/ 	.word	0x0000ed00
        /*0940*/ 	.word	0x00000002
        /*0944*/ 	.word	0x00028c60
        /*0948*/ 	.short	0x010a
        /*094a*/ 	.byte	0x3f
	.zero		1


	//   ....[71]....
        /*094c*/ 	.word	0x0000f6b0
        /*0950*/ 	.word	0x00000000
        /*0954*/ 	.word	0x00028c20
        /*0958*/ 	.short	0x010a
        /*095a*/ 	.byte	0x3f
	.zero		1


	//   ....[72]....
        /*095c*/ 	.word	0x0000f850
        /*0960*/ 	.word	0x00000006
        /*0964*/ 	.word	0x00000000
        /*0968*/ 	.short	0x010a
        /*096a*/ 	.byte	0x3f
	.zero		1


	//   ....[73]....
        /*096c*/ 	.word	0x0000f8a0
        /*0970*/ 	.word	0x00000007
        /*0974*/ 	.word	0x00000000
        /*0978*/ 	.short	0x010a
        /*097a*/ 	.byte	0x3f
	.zero		1


	//   ....[74]....
        /*097c*/ 	.word	0x0000f8f0
        /*0980*/ 	.word	0x00000004
        /*0984*/ 	.word	0x00000000
        /*0988*/ 	.short	0x010a
        /*098a*/ 	.byte	0x3f
	.zero		1


	//----- nvinfo : EIATTR_NUM_MBARRIERS
	.align		4
.L_201:
        /*098c*/ 	.byte	0x03, 0x38
        /*098e*/ 	.short	0x0016


	//----- nvinfo : EIATTR_EXIT_INSTR_OFFSETS
	.align		4
        /*0990*/ 	.byte	0x04, 0x1c
        /*0992*/ 	.short	(.L_203 - .L_202)


	//   ....[0]....
.L_202:
        /*0994*/ 	.word	0x00000a80


	//   ....[1]....
        /*0998*/ 	.word	0x00009ab0


	//   ....[2]....
        /*099c*/ 	.word	0x00009b10


	//   ....[3]....
        /*09a0*/ 	.word	0x0000e680


	//----- nvinfo : EIATTR_MAX_THREADS
	.align		4
.L_203:
        /*09a4*/ 	.byte	0x04, 0x05
        /*09a6*/ 	.short	(.L_205 - .L_204)
.L_204:
        /*09a8*/ 	.word	0x00000180
        /*09ac*/ 	.word	0x00000001
        /*09b0*/ 	.word	0x00000001


	//----- nvinfo : EIATTR_CRS_STACK_SIZE
	.align		4
.L_205:
        /*09b4*/ 	.byte	0x04, 0x1e
        /*09b6*/ 	.short	(.L_207 - .L_206)
.L_206:
        /*09b8*/ 	.word	0x00000000


	//----- nvinfo : EIATTR_CBANK_PARAM_SIZE
	.align		4
.L_207:
        /*09bc*/ 	.byte	0x03, 0x19
        /*09be*/ 	.short	0x0a70


	//----- nvinfo : EIATTR_PARAM_CBANK
	.align		4
        /*09c0*/ 	.byte	0x04, 0x0a
        /*09c2*/ 	.short	(.L_209 - .L_208)
	.align		4
.L_208:
        /*09c4*/ 	.word	index@(.nv.constant0._ZN7cutlass13device_kernelIN5flash11enable_sm90INS1_16FlashAttnFwdSm90INS1_25CollectiveMainloopFwdSm90ILi2EN4cute5tupleIJNS5_1CILi1EEES8_S8_EEENS6_IJNS7_ILi64EEESA_SA_EEELi512ENS_10bfloat16_tEfNS_4arch4Sm90ELb0ELb0ELb1ELb1ELb0ELb0ELb0ELb0ELb0ELb0ELb0ELb0EEENS1_21CollectiveEpilogueFwdINS6_IJSA_NS7_ILi512EEESA_EEES9_SC_SE_Li256ELb1ELb0ELb0ELb0EEENS1_36VarlenDynamicPersistentTileSchedulerILi64ELi64ELi256ELi32ELb0ELb0ELb1ELb0ELb1ELb1EEEEEEEEEvNT_6ParamsE)
        /*09c8*/ 	.short	0x0210
        /*09ca*/ 	.short	0x0a70


	//----- nvinfo : EIATTR_SW_WAR
	.align		4
.L_209:
        /*09cc*/ 	.byte	0x04, 0x36
        /*09ce*/ 	.short	(.L_211 - .L_210)
.L_210:
        /*09d0*/ 	.word	0x00000008
.L_211:


//--------------------- .nv.info._ZN7cutlass13device_kernelIN5flash11enable_sm90INS1_16FlashAttnFwdSm90INS1_25CollectiveMainloopFwdSm90ILi2EN4cute5tupleIJNS5_1CILi1EEES8_S8_EEENS6_IJNS7_ILi64EEESA_SA_EEELi512ENS_10bfloat16_tEfNS_4arch4Sm90ELb0ELb0ELb1ELb1ELb0ELb1ELb0ELb0ELb0ELb0ELb0ELb0EEENS1_21CollectiveEpilogueFwdINS6_IJSA_NS7_ILi512EEESA_EEES9_SC_SE_Li256ELb1ELb0ELb0ELb0EEENS1_36VarlenDynamicPersistentTileSchedulerILi64ELi64ELi256ELi32ELb0ELb0ELb1ELb0ELb1ELb1EEEEEEEEEvNT_6ParamsE --------------------------
	.section	.nv.info._ZN7cutlass13device_kernelIN5flash11enable_sm90INS1_16FlashAttnFwdSm90INS1_25CollectiveMainloopFwdSm90ILi2EN4cute5tupleIJNS5_1CILi1EEES8_S8_EEENS6_IJNS7_ILi64EEESA_SA_EEELi512ENS_10bfloat16_tEfNS_4arch4Sm90ELb0ELb0ELb1ELb1ELb0ELb1ELb0ELb0ELb0ELb0ELb0ELb0EEENS1_21CollectiveEpilogueFwdINS6_IJSA_NS7_ILi512EEESA_EEES9_SC_SE_Li256ELb1ELb0ELb0ELb0EEENS1_36VarlenDynamicPersistentTileSchedulerILi64ELi64ELi256ELi32ELb0ELb0ELb1ELb0ELb1ELb1EEEEEEEEEvNT_6ParamsE,"",@"SHT_CUDA_INFO"
	.sectionflags	@""
	.align	4


	//----- nvinfo : EIATTR_CUDA_API_VERSION
	.align		4
        /*0000*/ 	.byte	0x04, 0x37
        /*0002*/ 	.short	(.L_213 - .L_212)
.L_212:
        /*0004*/ 	.word	0x00000082


	//----- nvinfo : EIATTR_KPARAM_INFO
	.align		4
.L_213:
        /*0008*/ 	.byte	0x04, 0x17
        /*000a*/ 	.short	(.L_215 - .L_214)
.L_214:
        /*000c*/ 	.word	0x00000000
        /*0010*/ 	.short	0x0000
        /*0012*/ 	.short	0x0070
        /*0014*/ 	.byte	0x00, 0xf0, 0x01, 0x28


	//----- nvinfo : EIATTR_SPARSE_MMA_MASK
	.align		4
.L_215:
        /*0018*/ 	.byte	0x03, 0x50
        /*001a*/ 	.short	0x0000


	//----- nvinfo : EIATTR_MAXREG_COUNT
	.align		4
        /*001c*/ 	.byte	0x03, 0x1b
        /*001e*/ 	.short	0x00a8


	//----- nvinfo : EIATTR_NUM_BARRIERS
	.align		4
        /*0020*/ 	.byte	0x02, 0x4c
        /*0022*/ 	.byte	0x10
	.zero		1


	//----- nvinfo : EIATTR_EXTERNS
	.align		4
        /*0024*/ 	.byte	0x04, 0x0f
        /*0026*/ 	.short	(.L_217 - .L_216)


	//   ....[0]....
	.align		4
.L_216:
        /*0028*/ 	.word	index@(__assertfail)


	//----- nvinfo : EIATTR_ANNOTATIONS
	.align		4
.L_217:
        /*002c*/ 	.byte	0x04, 0x55
        /*002e*/ 	.short	(.L_219 - .L_218)


	//   ....[0]....
.L_218:
        /* <DEDUP_REMOVED lines=44> */


	//----- nvinfo : EIATTR_MERCURY_ISA_VERSION
	.align		4
.L_219:
        /*02d8*/ 	.byte	0x03, 0x5f
        /*02da*/ 	.short	0x0101


	//----- nvinfo : EIATTR_UNUSED_LOAD_BYTE_OFFSET
	.align		4
        /*02dc*/ 	.byte	0x04, 0x44
        /*02de*/ 	.short	(.L_221 - .L_220)


	//   ....[0]....
.L_220:
        /*02e0*/ 	.word	0x00000ae0
        /*02e4*/ 	.word	0x0000fff0


	//   ....[1]....
        /*02e8*/ 	.word	0x0000c950
        /*02ec*/ 	.word	0x0000fff0


	//----- nvinfo : EIATTR_INT_WARP_WIDE_INSTR_OFFSETS
	.align		4
.L_221:
        /*02f0*/ 	.byte	0x04, 0x31
        /*02f2*/ 	.short	(.L_223 - .L_222)


	//   ....[0]....
.L_222:
        /*02f4*/ 	.word	0x000001c0


	//   ....[1]....
        /*02f8*/ 	.word	0x00000200


	//   ....[2]....
        /*02fc*/ 	.word	0x000002d0


	//   ....[3]....
        /*0300*/ 	.word	0x000110d0


	//   ....[4]....
        /*0304*/ 	.word	0x00011160


	//   ....[5]....
        /*0308*/ 	.word	0x000115e0


	//   ....[6]....
        /*030c*/ 	.word	0x00011610


	//   ....[7]....
        /*0310*/ 	.word	0x00013f30


	//   ....[8]....
        /*0314*/ 	.word	0x00013fc0


	//----- nvinfo : EIATTR_COOP_GROUP_MASK_REGIDS
	.align		4
.L_223:
        /*0318*/ 	.byte	0x04, 0x29
        /*031a*/ 	.short	(.L_225 - .L_224)


	//   ....[0]....
.L_224:
        /*031c*/ 	.word	0xffffffff


	//   ....[1]....
        /*0320*/ 	.word	0xffffffff


	//   ....[2]....
        /*0324*/ 	.word	0xffffffff


	//   ....[3]....
        /*0328*/ 	.word	0xffffffff


	//   ....[4]....
        /*032c*/ 	.word	0xffffffff


	//   ....[5]....
        /*0330*/ 	.word	0xffffffff


	//   ....[6]....
        /*0334*/ 	.word	0xffffffff


	//   ....[7]....
        /*0338*/ 	.word	0xffffffff


	//   ....[8]....
        /*033c*/ 	.word	0xffffffff


	//   ....[9]....
        /*0340*/ 	.word	0xffffffff


	//   ....[10]....
        /*0344*/ 	.word	0xffffffff


	//   ....[11]....
        /*0348*/ 	.word	0xffffffff


	//   ....[12]....
        /*034c*/ 	.word	0xffffffff


	//   ....[13]....
        /*0350*/ 	.word	0xffffffff


	//   ....[14]....
        /*0354*/ 	.word	0xffffffff


	//   ....[15]....
        /*0358*/ 	.word	0xffffffff


	//   ....[16]....
        /*035c*/ 	.word	0xffffffff


	//   ....[17]....
        /*0360*/ 	.word	0xffffffff


	//   ....[18]....
        /*0364*/ 	.word	0xffffffff


	//   ....[19]....
        /*0368*/ 	.word	0xffffffff


	//   ....[20]....
        /*036c*/ 	.word	0xffffffff


	//   ....[21]....
        /*0370*/ 	.word	0xffffffff


	//   ....[22]....
        /*0374*/ 	.word	0xffffffff


	//   ....[23]....
        /*0378*/ 	.word	0xffffffff


	//   ....[24]....
        /*037c*/ 	.word	0xffffffff


	//   ....[25]....
        /*0380*/ 	.word	0xffffffff


	//   ....[26]....
        /*0384*/ 	.word	0xffffffff


	//   ....[27]....
        /*0388*/ 	.word	0xffffffff


	//   ....[28]....
        /*038c*/ 	.word	0xffffffff


	//   ....[29]....
        /*0390*/ 	.word	0xffffffff


	//   ....[30]....
        /*0394*/ 	.word	0xffffffff


	//   ....[31]....
        /*0398*/ 	.word	0xffffffff


	//   ....[32]....
        /*039c*/ 	.word	0xffffffff


	//   ....[33]....
        /*03a0*/ 	.word	0xffffffff


	//   ....[34]....
        /*03a4*/ 	.word	0xffffffff


	//   ....[35]....
        /*03a8*/ 	.word	0xffffffff


	//   ....[36]....
        /*03ac*/ 	.word	0xffffffff


	//   ....[37]....
        /*03b0*/ 	.word	0xffffffff


	//   ....[38]....
        /*03b4*/ 	.word	0xffffffff


	//   ....[39]....
        /*03b8*/ 	.word	0xffffffff


	//   ....[40]....
        /*03bc*/ 	.word	0xffffffff


	//   ....[41]....
        /*03c0*/ 	.word	0xffffffff


	//   ....[42]....
        /*03c4*/ 	.word	0xffffffff


	//   ....[43]....
        /*03c8*/ 	.word	0xffffffff


	//   ....[44]....
        /*03cc*/ 	.word	0xffffffff


	//   ....[45]....
        /*03d0*/ 	.word	0xffffffff


	//   ....[46]....
        /*03d4*/ 	.word	0xffffffff


	//   ....[47]....
        /*03d8*/ 	.word	0xffffffff


	//   ....[48]....
        /*03dc*/ 	.word	0xffffffff


	//   ....[49]....
        /*03e0*/ 	.word	0xffffffff


	//   ....[50]....
        /*03e4*/ 	.word	0xffffffff


	//   ....[51]....
        /*03e8*/ 	.word	0xffffffff


	//   ....[52]....
        /*03ec*/ 	.word	0xffffffff


	//   ....[53]....
        /*03f0*/ 	.word	0xffffffff


	//   ....[54]....
        /*03f4*/ 	.word	0xffffffff


	//   ....[55]....
        /*03f8*/ 	.word	0xffffffff


	//   ....[56]....
        /*03fc*/ 	.word	0xffffffff


	//   ....[57]....
        /*0400*/ 	.word	0xffffffff


	//   ....[58]....
        /*0404*/ 	.word	0x0500000f


	//   ....[59]....
        /*0408*/ 	.word	0x0500000f


	//   ....[60]....
        /*040c*/ 	.word	0x0500000f


	//   ....[61]....
        /*0410*/ 	.word	0x0500000f


	//   ....[62]....
        /*0414*/ 	.word	0x0500000f


	//   ....[63]....
        /*0418*/ 	.word	0x0500000f


	//   ....[64]....
        /*041c*/ 	.word	0x0500000f


	//   ....[65]....
        /*0420*/ 	.word	0x0500000f


	//   ....[66]....
        /*0424*/ 	.word	0x0500000f


	//   ....[67]....
        /*0428*/ 	.word	0x0500000f


	//   ....[68]....
        /*042c*/ 	.word	0x0500000f


	//   ....[69]....
        /*0430*/ 	.word	0x0500000f


	//   ....[70]....
        /*0434*/ 	.word	0x0500000f


	//   ....[71]....
        /*0438*/ 	.word	0x0500000f


	//   ....[72]....
        /*043c*/ 	.word	0x0500000f


	//   ....[73]....
        /*0440*/ 	.word	0x0500000f


	//   ....[74]....
        /*0444*/ 	.word	0x0500000f


	//   ....[75]....
        /*0448*/ 	.word	0x0500000f


	//   ....[76]....
        /*044c*/ 	.word	0x0500000f


	//   ....[77]....
        /*0450*/ 	.word	0x0500000f


	//   ....[78]....
        /*0454*/ 	.word	0x0500000f


	//   ....[79]....
        /*0458*/ 	.word	0x0500000f


	//   ....[80]....
        /*045c*/ 	.word	0x0500000f


	//   ....[81]....
        /*0460*/ 	.word	0x0500000f


	//   ....[82]....
        /*0464*/ 	.word	0x0500000f


	//   ....[83]....
        /*0468*/ 	.word	0x0500000f


	//   ....[84]....
        /*046c*/ 	.word	0x0500000f


	//   ....[85]....
        /*0470*/ 	.word	0x0500000f


	//----- nvinfo : EIATTR_COOP_GROUP_INSTR_OFFSETS
	.align		4
.L_225:
        /*0474*/ 	.byte	0x04, 0x28
        /*0476*/ 	.short	(.L_227 - .L_226)


	//   ....[0]....
.L_226:
        /*0478*/ 	.word	0x00000060


	//   ....[1]....
        /*047c*/ 	.word	0x000001d0


	//   ....[2]....
        /*0480*/ 	.word	0x00000210


	//   ....[3]....
        /*0484*/ 	.word	0x00000400


	//   ....[4]....
        /*0488*/ 	.word	0x00000560


	//   ....[5]....
        /*048c*/ 	.word	0x00000680


	//   ....[6]....
        /*0490*/ 	.word	0x000007e0


	//   ....[7]....
        /*0494*/ 	.word	0x00004710


	//   ....[8]....
        /*0498*/ 	.word	0x000061f0


	//   ....[9]....
        /*049c*/ 	.word	0x00009280


	//   ....[10]....
        /*04a0*/ 	.word	0x00009310


	//   ....[11]....
        /*04a4*/ 	.word	0x00009560


	//   ....[12]....
        /*04a8*/ 	.word	0x00009600


	//   ....[13]....
        /*04ac*/ 	.word	0x00009fb0


	//   ....[14]....
        /*04b0*/ 	.word	0x0000a810


	//   ....[15]....
        /*04b4*/ 	.word	0x0000a880


	//   ....[16]....
        /*04b8*/ 	.word	0x0000abe0


	//   ....[17]....
        /*04bc*/ 	.word	0x0000adb0


	//   ....[18]....
        /*04c0*/ 	.word	0x0000be10


	//   ....[19]....
        /*04c4*/ 	.word	0x0000be60


	//   ....[20]....
        /*04c8*/ 	.word	0x0000bea0


	//   ....[21]....
        /*04cc*/ 	.word	0x0000bf00


	//   ....[22]....
        /*04d0*/ 	.word	0x0000bf10


	//   ....[23]....
        /*04d4*/ 	.word	0x0000d8f0


	//   ....[24]....
        /*04d8*/ 	.word	0x0000f080


	//   ....[25]....
        /*04dc*/ 	.word	0x0000f210


	//   ....[26]....
        /*04e0*/ 	.word	0x0000f240


	//   ....[27]....
        /*04e4*/ 	.word	0x0000f280


	//   ....[28]....
        /*04e8*/ 	.word	0x0000f2e0


	//   ....[29]....
        /*04ec*/ 	.word	0x0000f340


	//   ....[30]....
        /*04f0*/ 	.word	0x0000f380


	//   ....[31]....
        /*04f4*/ 	.word	0x0000f530


	//   ....[32]....
        /*04f8*/ 	.word	0x0000f590


	//   ....[33]....
        /*04fc*/ 	.word	0x0000f5d0


	//   ....[34]....
        /*0500*/ 	.word	0x0000f610


	//   ....[35]....
        /*0504*/ 	.word	0x0000f640


	//   ....[36]....
        /*0508*/ 	.word	0x0000f670


	//   ....[37]....
        /*050c*/ 	.word	0x0000f700


	//   ....[38]....
        /*0510*/ 	.word	0x0000f730


	//   ....[39]....
        /*0514*/ 	.word	0x0000f7c0


	//   ....[40]....
        /*0518*/ 	.word	0x00014050


	//   ....[41]....
        /*051c*/ 	.word	0x00014060


	//   ....[42]....
        /*0520*/ 	.word	0x00014170


	//   ....[43]....
        /*0524*/ 	.word	0x000141d0


	//   ....[44]....
        /*0528*/ 	.word	0x00014210


	//   ....[45]....
        /*052c*/ 	.word	0x00014250


	//   ....[46]....
        /*0530*/ 	.word	0x00014280


	//   ....[47]....
        /*0534*/ 	.word	0x000142b0


	//   ....[48]....
        /*0538*/ 	.word	0x00014440


	//   ....[49]....
        /*053c*/ 	.word	0x000144a0


	//   ....[50]....
        /*0540*/ 	.word	0x000144e0


	//   ....[51]....
        /*0544*/ 	.word	0x00014520


	//   ....[52]....
        /*0548*/ 	.word	0x00014550


	//   ....[53]....
        /*054c*/ 	.word	0x00014580


	//   ....[54]....
        /*0550*/ 	.word	0x00014640


	//   ....[55]....
        /*0554*/ 	.word	0x00014660


	//   ....[56]....
        /*0558*/ 	.word	0x000146d0


	//   ....[57]....
        /*055c*/ 	.word	0x00014b20


	//   ....[58]....
        /*0560*/ 	.word	0x00015000


	//   ....[59]....
        /*0564*/ 	.word	0x000150a0


	//   ....[60]....
        /*0568*/ 	.word	0x00015140


	//   ....[61]....
        /*056c*/ 	.word	0x000151e0


	//   ....[62]....
        /*0570*/ 	.word	0x000152d0


	//   ....[63]....
        /*0574*/ 	.word	0x00015370


	//   ....[64]....
        /*0578*/ 	.word	0x00015410


	//   ....[65]....
        /*057c*/ 	.word	0x000154b0


	//   ....[66]....
        /*0580*/ 	.word	0x00015710


	//   ....[67]....
        /*0584*/ 	.word	0x000159f0


	//   ....[68]....
        /*0588*/ 	.word	0x00015e10


	//   ....[69]....
        /*058c*/ 	.word	0x00015ea0


	//   ....[70]....
        /*0590*/ 	.word	0x00015f40


	//   ....[71]....
        /*0594*/ 	.word	0x00015ff0


	//   ....[72]....
        /*0598*/ 	.word	0x00016070


	//   ....[73]....
        /*059c*/ 	.word	0x000160f0


	//   ....[74]....
        /*05a0*/ 	.word	0x00016170


	//   ....[75]....
        /*05a4*/ 	.word	0x000161f0


	//   ....[76]....
        /*05a8*/ 	.word	0x00016280


	//   ....[77]....
        /*05ac*/ 	.word	0x00016330


	//   ....[78]....
        /*05b0*/ 	.word	0x000163b0


	//   ....[79]....
        /*05b4*/ 	.word	0x00016430


	//   ....[80]....
        /*05b8*/ 	.word	0x000164b0


	//   ....[81]....
        /*05bc*/ 	.word	0x00016530


	//   ....[82]....
        /*05c0*/ 	.word	0x000165a0


	//   ....[83]....
        /*05c4*/ 	.word	0x00016640


	//   ....[84]....
        /*05c8*/ 	.word	0x000166d0


	//   ....[85]....
        /*05cc*/ 	.word	0x000167f0


	//----- nvinfo : EIATTR_REG_RECONFIG
	.align		4
.L_227:
        /*05d0*/ 	.byte	0x01, 0x54
	.zero		2


	//----- nvinfo : EIATTR_SYSCALL_OFFSETS
	.align		4
        /*05d4*/ 	.byte	0x04, 0x46
        /*05d6*/ 	.short	(.L_229 - .L_228)


	//   ....[0]....
.L_228:
        /*05d8*/ 	.word	0x00001840


	//   ....[1]....
        /*05dc*/ 	.word	0x00001990


	//   ....[2]....
        /*05e0*/ 	.word	0x000063a0


	//   ....[3]....
        /*05e4*/ 	.word	0x00006850


	//   ....[4]....
        /*05e8*/ 	.word	0x000112f0


	//   ....[5]....
        /*05ec*/ 	.word	0x00011430


	//   ....[6]....
        /*05f0*/ 	.word	0x00011530


	//----- nvinfo : EIATTR_MBARRIER_INSTR_OFFSETS
	.align		4
.L_229:
        /*05f4*/ 	.byte	0x04, 0x39
        /*05f6*/ 	.short	(.L_231 - .L_230)


	//   ....[0]....
.L_230:
        /*05f8*/ 	.word	0x000002f0
        /*05fc*/ 	.word	0x000000ff
        /*0600*/ 	.word	0x00028c00
        /*0604*/ 	.short	0x0100
        /*0606*/ 	.byte	0x08
	.zero		1


	//   ....[1]....
        /*0608*/ 	.word	0x00000300
        /*060c*/ 	.word	0x000000ff
        /*0610*/ 	.word	0x00028c20
        /*0614*/ 	.short	0x0100
        /*0616*/ 	.byte	0x08
	.zero		1


	//   ....[2]....
        /*0618*/ 	.word	0x000003b0
        /*061c*/ 	.word	0x000000ff
        /*0620*/ 	.word	0x00028c30
        /*0624*/ 	.short	0x0100
        /*0626*/ 	.byte	0x06
	.zero		1


	//   ....[3]....
        /*0628*/ 	.word	0x000003c0
        /*062c*/ 	.word	0x000000ff
        /*0630*/ 	.word	0x00028c40
        /*0634*/ 	.short	0x0100
        /*0636*/ 	.byte	0x06
	.zero		1


	//   ....[4]....
        /*0638*/ 	.word	0x000003d0
        /*063c*/ 	.word	0x000000ff
        /*0640*/ 	.word	0x00028c38
        /*0644*/ 	.short	0x0100
        /*0646*/ 	.byte	0x06
	.zero		1


	//   ....[5]....
        /*0648*/ 	.word	0x000003e0
        /*064c*/ 	.word	0x000000ff
        /*0650*/ 	.word	0x00028c48
        /*0654*/ 	.short	0x0100
        /*0656*/ 	.byte	0x06
	.zero		1


	//   ....[6]....
        /*0658*/ 	.word	0x00000510
        /*065c*/ 	.word	0x000000ff
        /*0660*/ 	.word	0x00028c50
        /*0664*/ 	.short	0x0100
        /*0666*/ 	.byte	0x08
	.zero		1


	//   ....[7]....
        /*0668*/ 	.word	0x00000520
        /*066c*/ 	.word	0x000000ff
        /*0670*/ 	.word	0x00028c60
        /*0674*/ 	.short	0x0100
        /*0676*/ 	.byte	0x08
	.zero		1


	//   ....[8]....
        /*0678*/ 	.word	0x00000530
        /*067c*/ 	.word	0x000000ff
        /*0680*/ 	.word	0x00028c58
        /*0684*/ 	.short	0x0100
        /*0686*/ 	.byte	0x08
	.zero		1


	//   ....[9]....
        /*0688*/ 	.word	0x00000540
        /*068c*/ 	.word	0x000000ff
        /*0690*/ 	.word	0x00028c68
        /*0694*/ 	.short	0x0100
        /*0696*/ 	.byte	0x08
	.zero		1


	//   ....[10]....
        /*0698*/ 	.word	0x00000630
        /*069c*/ 	.word	0x000000ff
        /*06a0*/ 	.word	0x00028c70
        /*06a4*/ 	.short	0x0100
        /*06a6*/ 	.byte	0x06
	.zero		1


	//   ....[11]....
        /*06a8*/ 	.word	0x00000640
        /*06ac*/ 	.word	0x000000ff
        /*06b0*/ 	.word	0x00028c80
        /*06b4*/ 	.short	0x0100
        /*06b6*/ 	.byte	0x06
	.zero		1


	//   ....[12]....
        /*06b8*/ 	.word	0x00000650
        /*06bc*/ 	.word	0x000000ff
        /*06c0*/ 	.word	0x00028c78
        /*06c4*/ 	.short	0x0100
        /*06c6*/ 	.byte	0x06
	.zero		1


	//   ....[13]....
        /*06c8*/ 	.word	0x00000660
        /*06cc*/ 	.word	0x000000ff
        /*06d0*/ 	.word	0x00028c88
        /*06d4*/ 	.short	0x0100
        /*06d6*/ 	.byte	0x06
	.zero		1


	//   ....[14]....
        /*06d8*/ 	.word	0x00000790
        /*06dc*/ 	.word	0x000000ff
        /*06e0*/ 	.word	0x00028c90
        /*06e4*/ 	.short	0x0100
        /*06e6*/ 	.byte	0x08
	.zero		1


	//   ....[15]....
        /*06e8*/ 	.word	0x000007a0
        /*06ec*/ 	.word	0x000000ff
        /*06f0*/ 	.word	0x00028ca0
        /*06f4*/ 	.short	0x0100
        /*06f6*/ 	.byte	0x08
	.zero		1


	//   ....[16]....
        /*06f8*/ 	.word	0x000007b0
        /*06fc*/ 	.word	0x000000ff
        /*0700*/ 	.word	0x00028c98
        /*0704*/ 	.short	0x0100
        /*0706*/ 	.byte	0x08
	.zero		1


	//   ....[17]....
        /*0708*/ 	.word	0x000007c0
        /*070c*/ 	.word	0x000000ff
        /*0710*/ 	.word	0x00028ca8
        /*0714*/ 	.short	0x0100
        /*0716*/ 	.byte	0x08
	.zero		1


	//   ....[18]....
        /*0718*/ 	.word	0x000008f0
        /*071c*/ 	.word	0x000000ff
        /*0720*/ 	.word	0x00028cb0
        /*0724*/ 	.short	0x0100
        /*0726*/ 	.byte	0x08
	.zero		1


	//   ....[19]....
        /*0728*/ 	.word	0x00000900
        /*072c*/ 	.word	0x000000ff
        /*0730*/ 	.word	0x00028cc0
        /*0734*/ 	.short	0x0100
        /*0736*/ 	.byte	0x08
	.zero		1


	//   ....[20]....
        /*0738*/ 	.word	0x00000910
        /*073c*/ 	.word	0x000000ff
        /*0740*/ 	.word	0x00028cb8
        /*0744*/ 	.short	0x0100
        /*0746*/ 	.byte	0x08
	.zero		1


	//   ....[21]....
        /*0748*/ 	.word	0x00000920
        /*074c*/ 	.word	0x000000ff
        /*0750*/ 	.word	0x00028cc8
        /*0754*/ 	.short	0x0100
        /*0756*/ 	.byte	0x08
	.zero		1


	//   ....[22]....
        /*0758*/ 	.word	0x00002610
        /*075c*/ 	.word	0x00000048
        /*0760*/ 	.word	0x00028c90
        /*0764*/ 	.short	0x010a
        /*0766*/ 	.byte	0x3f
	.zero		1


	//   ....[23]....
        /*0768*/ 	.word	0x00003040
        /*076c*/ 	.word	0x00000048
        /*0770*/ 	.word	0x00028c90
        /*0774*/ 	.short	0x010a
        /*0776*/ 	.byte	0x3f
	.zero		1


	//   ....[24]....
        /*0778*/ 	.word	0x00003930
        /*077c*/ 	.word	0x00000048
        /*0780*/ 	.word	0x00028c90
        /*0784*/ 	.short	0x010a
        /*0786*/ 	.byte	0x3f
	.zero		1


	//   ....[25]....
        /*0788*/ 	.word	0x00003b30
        /*078c*/ 	.word	0x00000004
        /*0790*/ 	.word	0x00000000
        /*0794*/ 	.short	0x0101
        /*0796*/ 	.byte	0x3f
	.zero		1


	//   ....[26]....
        /*0798*/ 	.word	0x00003b70
        /*079c*/ 	.word	0x00000048
        /*07a0*/ 	.word	0x00028cb0
        /*07a4*/ 	.short	0x010a
        /*07a6*/ 	.byte	0x3f
	.zero		1


	//   ....[27]....
        /*07a8*/ 	.word	0x00004190
        /*07ac*/ 	.word	0x00000048
        /*07b0*/ 	.word	0x00000000
        /*07b4*/ 	.short	0x0101
        /*07b6*/ 	.byte	0x3f
	.zero		1


	//   ....[28]....
        /*07b8*/ 	.word	0x00004820
        /*07bc*/ 	.word	0x00000008
        /*07c0*/ 	.word	0x00028c50
        /*07c4*/ 	.short	0x010a
        /*07c6*/ 	.byte	0x3f
	.zero		1


	//   ....[29]....
        /*07c8*/ 	.word	0x00004bc0
        /*07cc*/ 	.word	0x00000000
        /*07d0*/ 	.word	0x00000000
        /*07d4*/ 	.short	0x0101
        /*07d6*/ 	.byte	0x3f
	.zero		1


	//   ....[30]....
        /*07d8*/ 	.word	0x00005510
        /*07dc*/ 	.word	0x00000000
        /*07e0*/ 	.word	0x00028c50
        /*07e4*/ 	.short	0x010a
        /*07e6*/ 	.byte	0x3f
	.zero		1


	//   ....[31]....
        /*07e8*/ 	.word	0x00005560
        /*07ec*/ 	.word	0x00000000
        /*07f0*/ 	.word	0x00028c50
        /*07f4*/ 	.short	0x010a
        /*07f6*/ 	.byte	0x3f
	.zero		1


	//   ....[32]....
        /*07f8*/ 	.word	0x000058b0
        /*07fc*/ 	.word	0x00000000
        /*0800*/ 	.word	0x00000000
        /*0804*/ 	.short	0x0101
        /*0806*/ 	.byte	0x3f
	.zero		1


	//   ....[33]....
        /*0808*/ 	.word	0x00006430
        /*080c*/ 	.word	0x00000002
        /*0810*/ 	.word	0x00028c00
        /*0814*/ 	.short	0x010a
        /*0816*/ 	.byte	0x3f
	.zero		1


	//   ....[34]....
        /*0818*/ 	.word	0x00006480
        /*081c*/ 	.word	0x00000002
        /*0820*/ 	.word	0x00028c00
        /*0824*/ 	.short	0x010a
        /*0826*/ 	.byte	0x3f
	.zero		1


	//   ....[35]....
        /*0828*/ 	.word	0x00006b60
        /*082c*/ 	.word	0x00000002
        /*0830*/ 	.word	0x00028c00
        /*0834*/ 	.short	0x010a
        /*0836*/ 	.byte	0x3f
	.zero		1


	//   ....[36]....
        /*0838*/ 	.word	0x00007990
        /*083c*/ 	.word	0x00000002
        /*0840*/ 	.word	0x00028c00
        /*0844*/ 	.short	0x010a
        /*0846*/ 	.byte	0x3f
	.zero		1


	//   ....[37]....
        /*0848*/ 	.word	0x00008720
        /*084c*/ 	.word	0x0000000f
        /*0850*/ 	.word	0x00028c30
        /*0854*/ 	.short	0x010a
        /*0856*/ 	.byte	0x3f
	.zero		1


	//   ....[38]....
        /*0858*/ 	.word	0x000087d0
        /*085c*/ 	.word	0x0000000f
        /*0860*/ 	.word	0x00028c30
        /*0864*/ 	.short	0x010a
        /*0866*/ 	.byte	0x3f
	.zero		1


	//   ....[39]....
        /*0868*/ 	.word	0x00009910
        /*086c*/ 	.word	0x0000000c
        /*0870*/ 	.word	0x00000000
        /*0874*/ 	.short	0x0101
        /*0876*/ 	.byte	0x3f
	.zero		1


	//   ....[40]....
        /*0878*/ 	.word	0x00009c80
        /*087c*/ 	.word	0x0000000f
        /*0880*/ 	.word	0x00028c50
        /*0884*/ 	.short	0x010a
        /*0886*/ 	.byte	0x3f
	.zero		1


	//   ....[41]....
        /*0888*/ 	.word	0x00009d20
        /*088c*/ 	.word	0x0000000f
        /*0890*/ 	.word	0x00028c50
        /*0894*/ 	.short	0x010a
        /*0896*/ 	.byte	0x3f
	.zero		1


	//   ....[42]....
        /*0898*/ 	.word	0x00009fd0
        /*089c*/ 	.word	0x0000000f
        /*08a0*/ 	.word	0x00000000
        /*08a4*/ 	.short	0x0101
        /*08a6*/ 	.byte	0x3f
	.zero		1


	//   ....[43]....
        /*08a8*/ 	.word	0x0000a0e0
        /*08ac*/ 	.word	0x0000000f
        /*08b0*/ 	.word	0x00028c30
        /*08b4*/ 	.short	0x010a
        /*08b6*/ 	.byte	0x3f
	.zero		1


	//   ....[44]....
        /*08b8*/ 	.word	0x0000a190
        /*08bc*/ 	.word	0x0000000f
        /*08c0*/ 	.word	0x00028c30
        /*08c4*/ 	.short	0x010a
        /*08c6*/ 	.byte	0x3f
	.zero		1


	//   ....[45]....
        /*08c8*/ 	.word	0x0000b110
        /*08cc*/ 	.word	0x00000098
        /*08d0*/ 	.word	0x00000000
        /*08d4*/ 	.short	0x0101
        /*08d6*/ 	.byte	0x3f
	.zero		1


	//   ....[46]....
        /*08d8*/ 	.word	0x0000bb00
        /*08dc*/ 	.word	0x0000000f
        /*08e0*/ 	.word	0x00028c50
        /*08e4*/ 	.short	0x010a
        /*08e6*/ 	.byte	0x3f
	.zero		1


	//   ....[47]....
        /*08e8*/ 	.word	0x0000bb50
        /*08ec*/ 	.word	0x0000000f
        /*08f0*/ 	.word	0x00028c50
        /*08f4*/ 	.short	0x010a
        /*08f6*/ 	.byte	0x3f
	.zero		1


	//   ....[48]....
        /*08f8*/ 	.word	0x0000be30
        /*08fc*/ 	.word	0x0000000f
        /*0900*/ 	.word	0x00000000
        /*0904*/ 	.short	0x0101
        /*0906*/ 	.byte	0x3f
	.zero		1


	//   ....[49]....
        /*0908*/ 	.word	0x0000e170
        /*090c*/ 	.word	0x00000000
        /*0910*/ 	.word	0x00000000
        /*0914*/ 	.short	0x0101
        /*0916*/ 	.byte	0x3f
	.zero		1


	//   ....[50]....
        /*0918*/ 	.word	0x000101e0
        /*091c*/ 	.word	0x00000005
        /*0920*/ 	.word	0x00028c20
        /*0924*/ 	.short	0x010a
        /*0926*/ 	.byte	0x3f
	.zero		1


	//   ....[51]....
        /*0928*/ 	.word	0x00010270
        /*092c*/ 	.word	0x00000006
        /*0930*/ 	.word	0x00028ca0
        /*0934*/ 	.short	0x010a
        /*0936*/ 	.byte	0x3f
	.zero		1


	//   ....[52]....
        /*0938*/ 	.word	0x00010450
        /*093c*/ 	.word	0x00000006
        /*0940*/ 	.word	0x00028cc0
        /*0944*/ 	.short	0x010a
        /*0946*/ 	.byte	0x3f
	.zero		1


	//   ....[53]....
        /*0948*/ 	.word	0x000109a0
        /*094c*/ 	.word	0x00000007
        /*0950*/ 	.word	0x00028ca0
        /*0954*/ 	.short	0x010a
        /*0956*/ 	.byte	0x3f
	.zero		1


	//   ....[54]....
        /*0958*/ 	.word	0x00010b60
        /*095c*/ 	.word	0x00000007
        /*0960*/ 	.word	0x00028cc0
        /*0964*/ 	.short	0x010a
        /*0966*/ 	.byte	0x3f
	.zero		1


	//   ....[55]....
        /*0968*/ 	.word	0x00011a90
        /*096c*/ 	.word	0x00000005
        /*0970*/ 	.word	0x00028c40
        /*0974*/ 	.short	0x010a
        /*0976*/ 	.byte	0x3f
	.zero		1


	//   ....[56]....
        /*0978*/ 	.word	0x00011e90
        /*097c*/ 	.word	0x00000007
        /*0980*/ 	.word	0x00028c20
        /*0984*/ 	.short	0x010a
        /*0986*/ 	.byte	0x3f
	.zero		1


	//   ....[57]....
        /*0988*/ 	.word	0x00011f50
        /*098c*/ 	.word	0x00000002
        /*0990*/ 	.word	0x00028c60
        /*0994*/ 	.short	0x010a
        /*0996*/ 	.byte	0x3f
	.zero		1


	//   ....[58]....
        /*0998*/ 	.word	0x00012700
        /*099c*/ 	.word	0x00000002
        /*09a0*/ 	.word	0x00028c40
        /*09a4*/ 	.short	0x010a
        /*09a6*/ 	.byte	0x3f
	.zero		1


	//   ....[59]....
        /*09a8*/ 	.word	0x00012910
        /*09ac*/ 	.word	0x00000002
        /*09b0*/ 	.word	0x00028c60
        /*09b4*/ 	.short	0x010a
        /*09b6*/ 	.byte	0x3f
	.zero		1


	//   ....[60]....
        /*09b8*/ 	.word	0x00012fd0
        /*09bc*/ 	.word	0x00000002
        /*09c0*/ 	.word	0x00028c40
        /*09c4*/ 	.short	0x010a
        /*09c6*/ 	.byte	0x3f
	.zero		1


	//   ....[61]....
        /*09c8*/ 	.word	0x000131d0
        /*09cc*/ 	.word	0x00000002
        /*09d0*/ 	.word	0x00028c60
        /*09d4*/ 	.short	0x010a
        /*09d6*/ 	.byte	0x3f
	.zero		1


	//   ....[62]....
        /*09d8*/ 	.word	0x00013810
        /*09dc*/ 	.word	0x00000002
        /*09e0*/ 	.word	0x00028c40
        /*09e4*/ 	.short	0x010a
        /*09e6*/ 	.byte	0x3f
	.zero		1


	//   ....[63]....
        /*09e8*/ 	.word	0x00013a20
        /*09ec*/ 	.word	0x00000002
        /*09f0*/ 	.word	0x00028c60
        /*09f4*/ 	.short	0x010a
        /*09f6*/ 	.byte	0x3f
	.zero		1


	//   ....[64]....
        /*09f8*/ 	.word	0x00014aa0
        /*09fc*/ 	.word	0x00000000
        /*0a00*/ 	.word	0x00028c20
        /*0a04*/ 	.short	0x010a
        /*0a06*/ 	.byte	0x3f
	.zero		1


	//   ....[65]....
        /*0a08*/ 	.word	0x00014c50
        /*0a0c*/ 	.word	0x00000006
        /*0a10*/ 	.word	0x00000000
        /*0a14*/ 	.short	0x010a
        /*0a16*/ 	.byte	0x3f
	.zero		1


	//   ....[66]....
        /*0a18*/ 	.word	0x00014cc0
        /*0a1c*/ 	.word	0x00000007
        /*0a20*/ 	.word	0x00000000
        /*0a24*/ 	.short	0x010a
        /*0a26*/ 	.byte	0x3f
	.zero		1


	//   ....[67]....
        /*0a28*/ 	.word	0x00014d30
        /*0a2c*/ 	.word	0x00000004
        /*0a30*/ 	.word	0x00000000
        /*0a34*/ 	.short	0x010a
        /*0a36*/ 	.byte	0x3f
	.zero		1


	//   ....[68]....
        /*0a38*/ 	.word	0x00014d60
        /*0a3c*/ 	.word	0x00000003
        /*0a40*/ 	.word	0x00000000
        /*0a44*/ 	.short	0x010a
        /*0a46*/ 	.byte	0x3f
	.zero		1


	//   ....[69]....
        /*0a48*/ 	.word	0x00014dc0
        /*0a4c*/ 	.word	0x00000048
        /*0a50*/ 	.word	0x00028c90
        /*0a54*/ 	.short	0x010a
        /*0a56*/ 	.byte	0x3f
	.zero		1


	//   ....[70]....
        /*0a58*/ 	.word	0x00014e10
        /*0a5c*/ 	.word	0x00000048
        /*0a60*/ 	.word	0x00028c90
        /*0a64*/ 	.short	0x010a
        /*0a66*/ 	.byte	0x3f
	.zero		1


	//   ....[71]....
        /*0a68*/ 	.word	0x00014e60
        /*0a6c*/ 	.word	0x00000048
        /*0a70*/ 	.word	0x00028c90
        /*0a74*/ 	.short	0x010a
        /*0a76*/ 	.byte	0x3f
	.zero		1


	//   ....[72]....
        /*0a78*/ 	.word	0x00014eb0
        /*0a7c*/ 	.word	0x00000048
        /*0a80*/ 	.word	0x00028cb0
        /*0a84*/ 	.short	0x010a
        /*0a86*/ 	.byte	0x3f
	.zero		1


	//   ....[73]....
        /*0a88*/ 	.word	0x00014f00
        /*0a8c*/ 	.word	0x00000008
        /*0a90*/ 	.word	0x00028c50
        /*0a94*/ 	.short	0x010a
        /*0a96*/ 	.byte	0x3f
	.zero		1


	//   ....[74]....
        /*0a98*/ 	.word	0x00014f50
        /*0a9c*/ 	.word	0x00000000
        /*0aa0*/ 	.word	0x00028c50
        /*0aa4*/ 	.short	0x010a
        /*0aa6*/ 	.byte	0x3f
	.zero		1


	//   ....[75]....
        /*0aa8*/ 	.word	0x00015220
        /*0aac*/ 	.word	0x00000002
        /*0ab0*/ 	.word	0x00028c00
        /*0ab4*/ 	.short	0x010a
        /*0ab6*/ 	.byte	0x3f
	.zero		1


	//   ....[76]....
        /*0ab8*/ 	.word	0x000154f0
        /*0abc*/ 	.word	0x00000002
        /*0ac0*/ 	.word	0x00028c00
        /*0ac4*/ 	.short	0x010a
        /*0ac6*/ 	.byte	0x3f
	.zero		1


	//   ....[77]....
        /*0ac8*/ 	.word	0x00015540
        /*0acc*/ 	.word	0x0000000f
        /*0ad0*/ 	.word	0x00028c30
        /*0ad4*/ 	.short	0x010a
        /*0ad6*/ 	.byte	0x3f
	.zero		1


	//   ....[78]....
        /*0ad8*/ 	.word	0x00015590
        /*0adc*/ 	.word	0x0000000f
        /*0ae0*/ 	.word	0x00028c50
        /*0ae4*/ 	.short	0x010a
        /*0ae6*/ 	.byte	0x3f
	.zero		1


	//   ....[79]....
        /*0ae8*/ 	.word	0x000155e0
        /*0aec*/ 	.word	0x0000000f
        /*0af0*/ 	.word	0x00028c30
        /*0af4*/ 	.short	0x010a
        /*0af6*/ 	.byte	0x3f
	.zero		1


	//   ....[80]....
        /*0af8*/ 	.word	0x00015630
        /*0afc*/ 	.word	0x0000000f
        /*0b00*/ 	.word	0x00028c50
        /*0b04*/ 	.short	0x010a
        /*0b06*/ 	.byte	0x3f
	.zero		1


	//   ....[81]....
        /*0b08*/ 	.word	0x000157d0
        /*0b0c*/ 	.word	0x00000005
        /*0b10*/ 	.word	0x00028c20
        /*0b14*/ 	.short	0x010a
        /*0b16*/ 	.byte	0x3f
	.zero		1


	//   ....[82]....
        /*0b18*/ 	.word	0x00015820
        /*0b1c*/ 	.word	0x00000006
        /*0b20*/ 	.word	0x00028ca0
        /*0b24*/ 	.short	0x010a
        /*0b26*/ 	.byte	0x3f
	.zero		1


	//   ....[83]....
        /*0b28*/ 	.word	0x00015870
        /*0b2c*/ 	.word	0x00000006
        /*0b30*/ 	.word	0x00028cc0
        /*0b34*/ 	.short	0x010a
        /*0b36*/ 	.byte	0x3f
	.zero		1


	//   ....[84]....
        /*0b38*/ 	.word	0x000158c0
        /*0b3c*/ 	.word	0x00000007
        /*0b40*/ 	.word	0x00028ca0
        /*0b44*/ 	.short	0x010a
        /*0b46*/ 	.byte	0x3f
	.zero		1


	//   ....[85]....
        /*0b48*/ 	.word	0x00015910
        /*0b4c*/ 	.word	0x00000007
        /*0b50*/ 	.word	0x00028cc0
        /*0b54*/ 	.short	0x010a
        /*0b56*/ 	.byte	0x3f
	.zero		1


	//   ....[86]....
        /*0b58*/ 	.word	0x00015ab0
        /*0b5c*/ 	.word	0x00000005
        /*0b60*/ 	.word	0x00028c40
        /*0b64*/ 	.short	0x010a
        /*0b66*/ 	.byte	0x3f
	.zero		1


	//   ....[87]....
        /*0b68*/ 	.word	0x00015b30
        /*0b6c*/ 	.word	0x00000005
        /*0b70*/ 	.word	0x00028c20
        /*0b74*/ 	.short	0x010a
        /*0b76*/ 	.byte	0x3f
	.zero		1


	//   ....[88]....
        /*0b78*/ 	.word	0x00015b80
        /*0b7c*/ 	.word	0x00000002
        /*0b80*/ 	.word	0x00028c60
        /*0b84*/ 	.short	0x010a
        /*0b86*/ 	.byte	0x3f
	.zero		1


	//   ....[89]....
        /*0b88*/ 	.word	0x00015bd0
        /*0b8c*/ 	.word	0x00000002
        /*0b90*/ 	.word	0x00028c40
        /*0b94*/ 	.short	0x010a
        /*0b96*/ 	.byte	0x3f
	.zero		1


	//   ....[90]....
        /*0b98*/ 	.word	0x00015c20
        /*0b9c*/ 	.word	0x00000002
        /*0ba0*/ 	.word	0x00028c60
        /*0ba4*/ 	.short	0x010a
        /*0ba6*/ 	.byte	0x3f
	.zero		1


	//   ....[91]....
        /*0ba8*/ 	.word	0x00015c70
        /*0bac*/ 	.word	0x00000002
        /*0bb0*/ 	.word	0x00028c40
        /*0bb4*/ 	.short	0x010a
        /*0bb6*/ 	.byte	0x3f
	.zero		1


	//   ....[92]....
        /*0bb8*/ 	.word	0x00015cc0
        /*0bbc*/ 	.word	0x00000002
        /*0bc0*/ 	.word	0x00028c60
        /*0bc4*/ 	.short	0x010a
        /*0bc6*/ 	.byte	0x3f
	.zero		1


	//   ....[93]....
        /*0bc8*/ 	.word	0x00015d10
        /*0bcc*/ 	.word	0x00000002
        /*0bd0*/ 	.word	0x00028c40
        /*0bd4*/ 	.short	0x010a
        /*0bd6*/ 	.byte	0x3f
	.zero		1


	//   ....[94]....
        /*0bd8*/ 	.word	0x00015d60
        /*0bdc*/ 	.word	0x00000002
        /*0be0*/ 	.word	0x00028c60
        /*0be4*/ 	.short	0x010a
        /*0be6*/ 	.byte	0x3f
	.zero		1


	//   ....[95]....
        /*0be8*/ 	.word	0x00016710
        /*0bec*/ 	.word	0x00000000
        /*0bf0*/ 	.word	0x00028c20
        /*0bf4*/ 	.short	0x010a
        /*0bf6*/ 	.byte	0x3f
	.zero		1


	//   ....[96]....
        /*0bf8*/ 	.word	0x000168b0
        /*0bfc*/ 	.word	0x00000006
        /*0c00*/ 	.word	0x00000000
        /*0c04*/ 	.short	0x010a
        /*0c06*/ 	.byte	0x3f
	.zero		1


	//   ....[97]....
        /*0c08*/ 	.word	0x00016900
        /*0c0c*/ 	.word	0x00000007
        /*0c10*/ 	.word	0x00000000
        /*0c14*/ 	.short	0x010a
        /*0c16*/ 	.byte	0x3f
	.zero		1


	//   ....[98]....
        /*0c18*/ 	.word	0x00016950
        /*0c1c*/ 	.word	0x00000004
        /*0c20*/ 	.word	0x00000000
        /*0c24*/ 	.short	0x010a
        /*0c26*/ 	.byte	0x3f
	.zero		1


	//----- nvinfo : EIATTR_NUM_MBARRIERS
	.align		4
.L_231:
        /*0c28*/ 	.byte	0x03, 0x38
        /*0c2a*/ 	.short	0x0016


	//----- nvinfo : EIATTR_EXIT_INSTR_OFFSETS
	.align		4
        /*0c2c*/ 	.byte	0x04, 0x1c
        /*0c2e*/ 	.short	(.L_233 - .L_232)


	//   ....[0]....
.L_232:
        /*0c30*/ 	.word	0x00014db0


	//----- nvinfo : EIATTR_MAX_THREADS
	.align		4
.L_233:
        /*0c34*/ 	.byte	0x04, 0x05
        /*0c36*/ 	.short	(.L_235 - .L_234)
.L_234:
        /*0c38*/ 	.word	0x00000180
        /*0c3c*/ 	.word	0x00000001
        /*0c40*/ 	.word	0x00000001


	//----- nvinfo : EIATTR_CRS_STACK_SIZE
	.align		4
.L_235:
        /*0c44*/ 	.byte	0x04, 0x1e
        /*0c46*/ 	.short	(.L_237 - .L_236)
.L_236:
        /*0c48*/ 	.word	0x00000000


	//----- nvinfo : EIATTR_CBANK_PARAM_SIZE
	.align		4
.L_237:
        /*0c4c*/ 	.byte	0x03, 0x19
        /*0c4e*/ 	.short	0x0a70


	//----- nvinfo : EIATTR_PARAM_CBANK
	.align		4
        /*0c50*/ 	.byte	0x04, 0x0a
        /*0c52*/ 	.short	(.L_239 - .L_238)
	.align		4
.L_238:
        /*0c54*/ 	.word	index@(.nv.constant0._ZN7cutlass13device_kernelIN5flash11enable_sm90INS1_16FlashAttnFwdSm90INS1_25CollectiveMainloopFwdSm90ILi2EN4cute5tupleIJNS5_1CILi1EEES8_S8_EEENS6_IJNS7_ILi64EEESA_SA_EEELi512ENS_10bfloat16_tEfNS_4arch4Sm90ELb0ELb0ELb1ELb1ELb0ELb1ELb0ELb0ELb0ELb0ELb0ELb0EEENS1_21CollectiveEpilogueFwdINS6_IJSA_NS7_ILi512EEESA_EEES9_SC_SE_Li256ELb1ELb0ELb0ELb0EEENS1_36VarlenDynamicPersistentTileSchedulerILi64ELi64ELi256ELi32ELb0ELb0ELb1ELb0ELb1ELb1EEEEEEEEEvNT_6ParamsE)
        /*0c58*/ 	.short	0x0210
        /*0c5a*/ 	.short	0x0a70


	//----- nvinfo : EIATTR_SW_WAR
	.align		4
.L_239:
        /*0c5c*/ 	.byte	0x04, 0x36
        /*0c5e*/ 	.short	(.L_241 - .L_240)
.L_240:
        /*0c60*/ 	.word	0x00000008
.L_241:


//--------------------- .nv.info._ZN7cutlass13device_kernelIN5flash11enable_sm90INS1_16FlashAttnFwdSm90INS1_25CollectiveMainloopFwdSm90ILi2EN4cute5tupleIJNS5_1CILi1EEES8_S8_EEENS6_IJNS7_ILi64EEESA_SA_EEELi512ENS_10bfloat16_tEfNS_4arch4Sm90ELb0ELb0ELb1ELb1ELb0ELb0ELb1ELb0ELb0ELb0ELb0ELb0EEENS1_21CollectiveEpilogueFwdINS6_IJSA_NS7_ILi512EEESA_EEES9_SC_SE_Li256ELb1ELb0ELb0ELb0EEENS1_36VarlenDynamicPersistentTileSchedulerILi64ELi64ELi256ELi32ELb0ELb0ELb1ELb0ELb1ELb1EEEEEEEEEvNT_6ParamsE --------------------------
	.section	.nv.info._ZN7cutlass13device_kernelIN5flash11enable_sm90INS1_16FlashAttnFwdSm90INS1_25CollectiveMainloopFwdSm90ILi2EN4cute5tupleIJNS5_1CILi1EEES8_S8_EEENS6_IJNS7_ILi64EEESA_SA_EEELi512ENS_10bfloat16_tEfNS_4arch4Sm90ELb0ELb0ELb1ELb1ELb0ELb0ELb1ELb0ELb0ELb0ELb0ELb0EEENS1_21CollectiveEpilogueFwdINS6_IJSA_NS7_ILi512EEESA_EEES9_SC_SE_Li256ELb1ELb0ELb0ELb0EEENS1_36VarlenDynamicPersistentTileSchedulerILi64ELi64ELi256ELi32ELb0ELb0ELb1ELb0ELb1ELb1EEEEEEEEEvNT_6ParamsE,"",@"SHT_CUDA_INFO"
	.sectionflags	@""
	.align	4


	//----- nvinfo : EIATTR_CUDA_API_VERSION
	.align		4
        /*0000*/ 	.byte	0x04, 0x37
        /*0002*/ 	.short	(.L_243 - .L_242)
.L_242:
        /*0004*/ 	.word	0x00000082


	//----- nvinfo : EIATTR_KPARAM_INFO
	.align		4
.L_243:
        /*0008*/ 	.byte	0x04, 0x17
        /*000a*/ 	.short	(.L_245 - .L_244)
.L_244:
        /*000c*/ 	.word	0x00000000
        /*0010*/ 	.short	0x0000
        /*0012*/ 	.short	0x0070
        /*0014*/ 	.byte	0x00, 0xf0, 0x01, 0x2c


	//----- nvinfo : EIATTR_SPARSE_MMA_MASK
	.align		4
.L_245:
        /*0018*/ 	.byte	0x03, 0x50
        /*001a*/ 	.short	0x0000


	//----- nvinfo : EIATTR_MAXREG_COUNT
	.align		4
        /*001c*/ 	.byte	0x03, 0x1b
        /*001e*/ 	.short	0x00a8


	//----- nvinfo : EIATTR_NUM_BARRIERS
	.align		4
        /*0020*/ 	.byte	0x02, 0x4c
        /*0022*/ 	.byte	0x10
	.zero		1


	//----- nvinfo : EIATTR_EXTERNS
	.align		4
        /*0024*/ 	.byte	0x04, 0x0f
        /*0026*/ 	.short	(.L_247 - .L_246)


	//   ....[0]....
	.align		4
.L_246:
        /*0028*/ 	.word	index@(__assertfail)


	//----- nvinfo : EIATTR_ANNOTATIONS
	.align		4
.L_247:
        /*002c*/ 	.byte	0x04, 0x55
        /*002e*/ 	.short	(.L_249 - .L_248)


	//   ....[0]....
.L_248:
        /* <DEDUP_REMOVED lines=34> */


	//----- nvinfo : EIATTR_MERCURY_ISA_VERSION
	.align		4
.L_249:
        /*0240*/ 	.byte	0x03, 0x5f
        /*0242*/ 	.short	0x0101


	//----- nvinfo : EIATTR_UNUSED_LOAD_BYTE_OFFSET
	.align		4
        /*0244*/ 	.byte	0x04, 0x44
        /*0246*/ 	.short	(.L_251 - .L_250)


	//   ....[0]....
.L_250:
        /*0248*/ 	.word	0x00000a60
        /*024c*/ 	.word	0x0000fff0


	//   ....[1]....
        /*0250*/ 	.word	0x00009360
        /*0254*/ 	.word	0x0000fff0


	//----- nvinfo : EIATTR_INT_WARP_WIDE_INSTR_OFFSETS
	.align		4
.L_251:
        /*0258*/ 	.byte	0x04, 0x31
        /*025a*/ 	.short	(.L_253 - .L_252)


	//   ....[0]....
.L_252:
        /*025c*/ 	.word	0x00000190


	//   ....[1]....
        /*0260*/ 	.word	0x000001d0


	//   ....[2]....
        /*0264*/ 	.word	0x00000240


	//   ....[3]....
        /*0268*/ 	.word	0x000002b0


	//   ....[4]....
        /*026c*/ 	.word	0x0000cc20


	//   ....[5]....
        /*0270*/ 	.word	0x0000cce0


	//   ....[6]....
        /*0274*/ 	.word	0x0000d180


	//   ....[7]....
        /*0278*/ 	.word	0x0000d1b0


	//   ....[8]....
        /*027c*/ 	.word	0x0000fef0


	//   ....[9]....
        /*0280*/ 	.word	0x0000ffb0


	//----- nvinfo : EIATTR_COOP_GROUP_MASK_REGIDS
	.align		4
.L_253:
        /*0284*/ 	.byte	0x04, 0x29
        /*0286*/ 	.short	(.L_255 - .L_254)


	//   ....[0]....
.L_254:
        /*0288*/ 	.word	0xffffffff


	//   ....[1]....
        /*028c*/ 	.word	0xffffffff


	//   ....[2]....
        /*0290*/ 	.word	0xffffffff


	//   ....[3]....
        /*0294*/ 	.word	0xffffffff


	//   ....[4]....
        /*0298*/ 	.word	0xffffffff


	//   ....[5]....
        /*029c*/ 	.word	0xffffffff


	//   ....[6]....
        /*02a0*/ 	.word	0xffffffff


	//   ....[7]....
        /*02a4*/ 	.word	0xffffffff


	//   ....[8]....
        /*02a8*/ 	.word	0xffffffff


	//   ....[9]....
        /*02ac*/ 	.word	0xffffffff


	//   ....[10]....
        /*02b0*/ 	.word	0xffffffff


	//   ....[11]....
        /*02b4*/ 	.word	0xffffffff


	//   ....[12]....
        /*02b8*/ 	.word	0xffffffff


	//   ....[13]....
        /*02bc*/ 	.word	0xffffffff


	//   ....[14]....
        /*02c0*/ 	.word	0xffffffff


	//   ....[15]....
        /*02c4*/ 	.word	0xffffffff


	//   ....[16]....
        /*02c8*/ 	.word	0xffffffff


	//   ....[17]....
        /*02cc*/ 	.word	0xffffffff


	//   ....[18]....
        /*02d0*/ 	.word	0xffffffff


	//   ....[19]....
        /*02d4*/ 	.word	0xffffffff


	//   ....[20]....
        /*02d8*/ 	.word	0xffffffff


	//   ....[21]....
        /*02dc*/ 	.word	0xffffffff


	//   ....[22]....
        /*02e0*/ 	.word	0xffffffff


	//   ....[23]....
        /*02e4*/ 	.word	0xffffffff


	//   ....[24]....
        /*02e8*/ 	.word	0xffffffff


	//   ....[25]....
        /*02ec*/ 	.word	0xffffffff


	//   ....[26]....
        /*02f0*/ 	.word	0xffffffff


	//   ....[27]....
        /*02f4*/ 	.word	0xffffffff


	//   ....[28]....
        /*02f8*/ 	.word	0xffffffff


	//   ....[29]....
        /*02fc*/ 	.word	0xffffffff


	//   ....[30]....
        /*0300*/ 	.word	0xffffffff


	//   ....[31]....
        /*0304*/ 	.word	0xffffffff


	//   ....[32]....
        /*0308*/ 	.word	0xffffffff


	//   ....[33]....
        /*030c*/ 	.word	0xffffffff


	//   ....[34]....
        /*0310*/ 	.word	0xffffffff


	//   ....[35]....
        /*0314*/ 	.word	0xffffffff


	//   ....[36]....
        /*0318*/ 	.word	0xffffffff


	//   ....[37]....
        /*031c*/ 	.word	0xffffffff


	//   ....[38]....
        /*0320*/ 	.word	0xffffffff


	//   ....[39]....
        /*0324*/ 	.word	0xffffffff


	//   ....[40]....
        /*0328*/ 	.word	0xffffffff


	//   ....[41]....
        /*032c*/ 	.word	0xffffffff


	//   ....[42]....
        /*0330*/ 	.word	0xffffffff


	//   ....[43]....
        /*0334*/ 	.word	0xffffffff


	//   ....[44]....
        /*0338*/ 	.word	0xffffffff


	//   ....[45]....
        /*033c*/ 	.word	0xffffffff


	//   ....[46]....
        /*0340*/ 	.word	0xffffffff


	//   ....[47]....
        /*0344*/ 	.word	0xffffffff


	//   ....[48]....
        /*0348*/ 	.word	0xffffffff


	//   ....[49]....
        /*034c*/ 	.word	0xffffffff


	//   ....[50]....
        /*0350*/ 	.word	0xffffffff


	//   ....[51]....
        /*0354*/ 	.word	0xffffffff


	//   ....[52]....
        /*0358*/ 	.word	0xffffffff


	//   ....[53]....
        /*035c*/ 	.word	0xffffffff


	//   ....[54]....
        /*0360*/ 	.word	0xffffffff


	//   ....[55]....
        /*0364*/ 	.word	0xffffffff


	//   ....[56]....
        /*0368*/ 	.word	0xffffffff


	//   ....[57]....
        /*036c*/ 	.word	0xffffffff


	//   ....[58]....
        /*0370*/ 	.word	0xffffffff


	//   ....[59]....
        /*0374*/ 	.word	0xffffffff


	//   ....[60]....
        /*0378*/ 	.word	0x0500000f


	//   ....[61]....
        /*037c*/ 	.word	0x0500000f


	//   ....[62]....
        /*0380*/ 	.word	0x0500000f


	//   ....[63]....
        /*0384*/ 	.word	0x0500000f


	//   ....[64]....
        /*0388*/ 	.word	0x0500000f


	//   ....[65]....
        /*038c*/ 	.word	0x0500000f


	//   ....[66]....
        /*0390*/ 	.word	0x0500000f


	//   ....[67]....
        /*0394*/ 	.word	0x0500000f


	//   ....[68]....
        /*0398*/ 	.word	0x0500000f


	//   ....[69]....
        /*039c*/ 	.word	0x0500000f


	//   ....[70]....
        /*03a0*/ 	.word	0x0500000f


	//   ....[71]....
        /*03a4*/ 	.word	0x0500000f


	//   ....[72]....
        /*03a8*/ 	.word	0x0500000f


	//   ....[73]....
        /*03ac*/ 	.word	0x0500000f


	//   ....[74]....
        /*03b0*/ 	.word	0x0500000f


	//   ....[75]....
        /*03b4*/ 	.word	0x0500000f


	//   ....[76]....
        /*03b8*/ 	.word	0x0500000f


	//   ....[77]....
        /*03bc*/ 	.word	0x0500000f


	//   ....[78]....
        /*03c0*/ 	.word	0x0500000f


	//----- nvinfo : EIATTR_COOP_GROUP_INSTR_OFFSETS
	.align		4
.L_255:
        /*03c4*/ 	.byte	0x04, 0x28
        /*03c6*/ 	.short	(.L_257 - .L_256)


	//   ....[0]....
.L_256:
        /*03c8*/ 	.word	0x00000060


	//   ....[1]....
        /*03cc*/ 	.word	0x000001a0


	//   ....[2]....
        /*03d0*/ 	.word	0x000001e0


	//   ....[3]....
        /*03d4*/ 	.word	0x000003f0


	//   ....[4]....
        /*03d8*/ 	.word	0x00000550


	//   ....[5]....
        /*03dc*/ 	.word	0x00000670


	//   ....[6]....
        /*03e0*/ 	.word	0x000007d0


	//   ....[7]....
        /*03e4*/ 	.word	0x00001720


	//   ....[8]....
        /*03e8*/ 	.word	0x00002e70


	//   ....[9]....
        /*03ec*/ 	.word	0x000036b0


	//   ....[10]....
        /*03f0*/ 	.word	0x00004e00


	//   ....[11]....
        /*03f4*/ 	.word	0x00004ea0


	//   ....[12]....
        /*03f8*/ 	.word	0x000050d0


	//   ....[13]....
        /*03fc*/ 	.word	0x00005180


	//   ....[14]....
        /*0400*/ 	.word	0x00005960


	//   ....[15]....
        /*0404*/ 	.word	0x00005f40


	//   ....[16]....
        /*0408*/ 	.word	0x00007320


	//   ....[17]....
        /*040c*/ 	.word	0x000073b0


	//   ....[18]....
        /*0410*/ 	.word	0x000076c0


	//   ....[19]....
        /*0414*/ 	.word	0x00007820


	//   ....[20]....
        /*0418*/ 	.word	0x00008800


	//   ....[21]....
        /*041c*/ 	.word	0x00008870


	//   ....[22]....
        /*0420*/ 	.word	0x000088a0


	//   ....[23]....
        /*0424*/ 	.word	0x00008900


	//   ....[24]....
        /*0428*/ 	.word	0x00008910


	//   ....[25]....
        /*042c*/ 	.word	0x0000a290


	//   ....[26]....
        /*0430*/ 	.word	0x0000bce0


	//   ....[27]....
        /*0434*/ 	.word	0x0000be80


	//   ....[28]....
        /*0438*/ 	.word	0x0000beb0


	//   ....[29]....
        /*043c*/ 	.word	0x0000bef0


	//   ....[30]....
        /*0440*/ 	.word	0x0000bf50


	//   ....[31]....
        /*0444*/ 	.word	0x0000bfb0


	//   ....[32]....
        /*0448*/ 	.word	0x0000bff0


	//   ....[33]....
        /*044c*/ 	.word	0x0000c1b0


	//   ....[34]....
        /*0450*/ 	.word	0x0000c210


	//   ....[35]....
        /*0454*/ 	.word	0x0000c250


	//   ....[36]....
        /*0458*/ 	.word	0x0000c290


	//   ....[37]....
        /*045c*/ 	.word	0x0000c2c0


	//   ....[38]....
        /*0460*/ 	.word	0x0000c2f0


	//   ....[39]....
        /*0464*/ 	.word	0x0000c380


	//   ....[40]....
        /*0468*/ 	.word	0x0000c3b0


	//   ....[41]....
        /*046c*/ 	.word	0x0000c440


	//   ....[42]....
        /*0470*/ 	.word	0x00010040


	//   ....[43]....
        /*0474*/ 	.word	0x00010050


	//   ....[44]....
        /*0478*/ 	.word	0x00010170


	//   ....[45]....
        /*047c*/ 	.word	0x000101d0


	//   ....[46]....
        /*0480*/ 	.word	0x00010210


	//   ....[47]....
        /*0484*/ 	.word	0x00010250


	//   ....[48]....
        /*0488*/ 	.word	0x00010280


	//   ....[49]....
        /*048c*/ 	.word	0x000102b0


	//   ....[50]....
        /*0490*/ 	.word	0x00010450


	//   ....[51]....
        /*0494*/ 	.word	0x000104b0


	//   ....[52]....
        /*0498*/ 	.word	0x000104f0


	//   ....[53]....
        /*049c*/ 	.word	0x00010530


	//   ....[54]....
        /*04a0*/ 	.word	0x00010560


	//   ....[55]....
        /*04a4*/ 	.word	0x00010590


	//   ....[56]....
        /*04a8*/ 	.word	0x00010650


	//   ....[57]....
        /*04ac*/ 	.word	0x00010670


	//   ....[58]....
        /*04b0*/ 	.word	0x000106e0


	//   ....[59]....
        /*04b4*/ 	.word	0x00010b30


	//   ....[60]....
        /*04b8*/ 	.word	0x00011020


	//   ....[61]....
        /*04bc*/ 	.word	0x00011440


	//   ....[62]....
        /*04c0*/ 	.word	0x000114d0


	//   ....[63]....
        /*04c4*/ 	.word	0x00011570


	//   ....[64]....
        /*04c8*/ 	.word	0x00011620


	//   ....[65]....
        /*04cc*/ 	.word	0x000116a0


	//   ....[66]....
        /*04d0*/ 	.word	0x00011720


	//   ....[67]....
        /*04d4*/ 	.word	0x000117a0


	//   ....[68]....
        /*04d8*/ 	.word	0x00011820


	//   ....[69]....
        /*04dc*/ 	.word	0x000118b0


	//   ....[70]....
        /*04e0*/ 	.word	0x00011960


	//   ....[71]....
        /*04e4*/ 	.word	0x000119e0


	//   ....[72]....
        /*04e8*/ 	.word	0x00011a60


	//   ....[73]....
        /*04ec*/ 	.word	0x00011ae0


	//   ....[74]....
        /*04f0*/ 	.word	0x00011b60


	//   ....[75]....
        /*04f4*/ 	.word	0x00011bd0


	//   ....[76]....
        /*04f8*/ 	.word	0x00011c70


	//   ....[77]....
        /*04fc*/ 	.word	0x00011d00


	//   ....[78]....
        /*0500*/ 	.word	0x00011e20


	//----- nvinfo : EIATTR_REG_RECONFIG
	.align		4
.L_257:
        /*0504*/ 	.byte	0x01, 0x54
	.zero		2


	//----- nvinfo : EIATTR_SYSCALL_OFFSETS
	.align		4
        /*0508*/ 	.byte	0x04, 0x46
        /*050a*/ 	.short	(.L_259 - .L_258)


	//   ....[0]....
.L_258:
        /*050c*/ 	.word	0x00003030


	//   ....[1]....
        /*0510*/ 	.word	0x0000ce70


	//   ....[2]....
        /*0514*/ 	.word	0x0000cfb0


	//   ....[3]....
        /*0518*/ 	.word	0x0000d0b0


	//----- nvinfo : EIATTR_MBARRIER_INSTR_OFFSETS
	.align		4
.L_259:
        /*051c*/ 	.byte	0x04, 0x39
        /*051e*/ 	.short	(.L_261 - .L_260)


	//   ....[0]....
.L_260:
        /*0520*/ 	.word	0x000002d0
        /*0524*/ 	.word	0x000000ff
        /*0528*/ 	.word	0x00038800
        /*052c*/ 	.short	0x0100
        /*052e*/ 	.byte	0x08
	.zero		1


	//   ....[1]....
        /*0530*/ 	.word	0x000002e0
        /*0534*/ 	.word	0x000000ff
        /*0538*/ 	.word	0x00038810
        /*053c*/ 	.short	0x0100
        /*053e*/ 	.byte	0x08
	.zero		1


	//   ....[2]....
        /*0540*/ 	.word	0x000002f0
        /*0544*/ 	.word	0x000000ff
        /*0548*/ 	.word	0x00038820
        /*054c*/ 	.short	0x0100
        /*054e*/ 	.byte	0x08
	.zero		1


	//   ....[3]....
        /*0550*/ 	.word	0x000003a0
        /*0554*/ 	.word	0x000000ff
        /*0558*/ 	.word	0x00038830
        /*055c*/ 	.short	0x0100
        /*055e*/ 	.byte	0x06
	.zero		1


	//   ....[4]....
        /*0560*/ 	.word	0x000003b0
        /*0564*/ 	.word	0x000000ff
        /*0568*/ 	.word	0x00038840
        /*056c*/ 	.short	0x0100
        /*056e*/ 	.byte	0x06
	.zero		1


	//   ....[5]....
        /*0570*/ 	.word	0x000003c0
        /*0574*/ 	.word	0x000000ff
        /*0578*/ 	.word	0x00038838
        /*057c*/ 	.short	0x0100
        /*057e*/ 	.byte	0x06
	.zero		1


	//   ....[6]....
        /*0580*/ 	.word	0x000003d0
        /*0584*/ 	.word	0x000000ff
        /*0588*/ 	.word	0x00038848
        /*058c*/ 	.short	0x0100
        /*058e*/ 	.byte	0x06
	.zero		1


	//   ....[7]....
        /*0590*/ 	.word	0x00000500
        /*0594*/ 	.word	0x000000ff
        /*0598*/ 	.word	0x00038850
        /*059c*/ 	.short	0x0100
        /*059e*/ 	.byte	0x08
	.zero		1


	//   ....[8]....
        /*05a0*/ 	.word	0x00000510
        /*05a4*/ 	.word	0x000000ff
        /*05a8*/ 	.word	0x00038860
        /*05ac*/ 	.short	0x0100
        /*05ae*/ 	.byte	0x08
	.zero		1


	//   ....[9]....
        /*05b0*/ 	.word	0x00000520
        /*05b4*/ 	.word	0x000000ff
        /*05b8*/ 	.word	0x00038858
        /*05bc*/ 	.short	0x0100
        /*05be*/ 	.byte	0x08
	.zero		1


	//   ....[10]....
        /*05c0*/ 	.word	0x00000530
        /*05c4*/ 	.word	0x000000ff
        /*05c8*/ 	.word	0x00038868
        /*05cc*/ 	.short	0x0100
        /*05ce*/ 	.byte	0x08
	.zero		1


	//   ....[11]....
        /*05d0*/ 	.word	0x00000620
        /*05d4*/ 	.word	0x000000ff
        /*05d8*/ 	.word	0x00038870
        /*05dc*/ 	.short	0x0100
        /*05de*/ 	.byte	0x06
	.zero		1


	//   ....[12]....
        /*05e0*/ 	.word	0x00000630
        /*05e4*/ 	.word	0x000000ff
        /*05e8*/ 	.word	0x00038880
        /*05ec*/ 	.short	0x0100
        /*05ee*/ 	.byte	0x06
	.zero		1


	//   ....[13]....
        /*05f0*/ 	.word	0x00000640
        /*05f4*/ 	.word	0x000000ff
        /*05f8*/ 	.word	0x00038878
        /*05fc*/ 	.short	0x0100
        /*05fe*/ 	.byte	0x06
	.zero		1


	//   ....[14]....
        /*0600*/ 	.word	0x00000650
        /*0604*/ 	.word	0x000000ff
        /*0608*/ 	.word	0x00038888
        /*060c*/ 	.short	0x0100
        /*060e*/ 	.byte	0x06
	.zero		1


	//   ....[15]....
        /*0610*/ 	.word	0x00000780
        /*0614*/ 	.word	0x000000ff
        /*0618*/ 	.word	0x00038890
        /*061c*/ 	.short	0x0100
        /*061e*/ 	.byte	0x08
	.zero		1


	//   ....[16]....
        /*0620*/ 	.word	0x00000790
        /*0624*/ 	.word	0x000000ff
        /*0628*/ 	.word	0x000388a0
        /*062c*/ 	.short	0x0100
        /*062e*/ 	.byte	0x08
	.zero		1


	//   ....[17]....
        /*0630*/ 	.word	0x000007a0
        /*0634*/ 	.word	0x000000ff
        /*0638*/ 	.word	0x00038898
        /*063c*/ 	.short	0x0100
        /*063e*/ 	.byte	0x08
	.zero		1


	//   ....[18]....
        /*0640*/ 	.word	0x000007b0
        /*0644*/ 	.word	0x000000ff
        /*0648*/ 	.word	0x000388a8
        /*064c*/ 	.short	0x0100
        /*064e*/ 	.byte	0x08
	.zero		1


	//   ....[19]....
        /*0650*/ 	.word	0x000008e0
        /*0654*/ 	.word	0x000000ff
        /*0658*/ 	.word	0x000388b0
        /*065c*/ 	.short	0x0100
        /*065e*/ 	.byte	0x08
	.zero		1


	//   ....[20]....
        /*0660*/ 	.word	0x000008f0
        /*0664*/ 	.word	0x000000ff
        /*0668*/ 	.word	0x000388c0
        /*066c*/ 	.short	0x0100
        /*066e*/ 	.byte	0x08
	.zero		1


	//   ....[21]....
        /*0670*/ 	.word	0x00000900
        /*0674*/ 	.word	0x000000ff
        /*0678*/ 	.word	0x000388b8
        /*067c*/ 	.short	0x0100
        /*067e*/ 	.byte	0x08
	.zero		1


	//   ....[22]....
        /*0680*/ 	.word	0x00000910
        /*0684*/ 	.word	0x000000ff
        /*0688*/ 	.word	0x000388c8
        /*068c*/ 	.short	0x0100
        /*068e*/ 	.byte	0x08
	.zero		1


	//   ....[23]....
        /*0690*/ 	.word	0x00001a80
        /*0694*/ 	.word	0x00000004
        /*0698*/ 	.word	0x00000000
        /*069c*/ 	.short	0x0101
        /*069e*/ 	.byte	0x3f
	.zero		1


	//   ....[24]....
        /*06a0*/ 	.word	0x00002540
        /*06a4*/ 	.word	0x00000004
        /*06a8*/ 	.word	0x00000000
        /*06ac*/ 	.short	0x0101
        /*06ae*/ 	.byte	0x3f
	.zero		1


	//   ....[25]....
        /*06b0*/ 	.word	0x000030a0
        /*06b4*/ 	.word	0x000000ff
        /*06b8*/ 	.word	0x00038800
        /*06bc*/ 	.short	0x010a
        /*06be*/ 	.byte	0x25
	.zero		1


	//   ....[26]....
        /*06c0*/ 	.word	0x00003120
        /*06c4*/ 	.word	0x00000003
        /*06c8*/ 	.word	0x00038830
        /*06cc*/ 	.short	0x010a
        /*06ce*/ 	.byte	0x3f
	.zero		1


	//   ....[27]....
        /*06d0*/ 	.word	0x00003160
        /*06d4*/ 	.word	0x00000003
        /*06d8*/ 	.word	0x00038830
        /*06dc*/ 	.short	0x010a
        /*06de*/ 	.byte	0x3f
	.zero		1


	//   ....[28]....
        /*06e0*/ 	.word	0x000033e0
        /*06e4*/ 	.word	0x000000ff
        /*06e8*/ 	.word	0x00038810
        /*06ec*/ 	.short	0x010a
        /*06ee*/ 	.byte	0x25
	.zero		1


	//   ....[29]....
        /*06f0*/ 	.word	0x00003420
        /*06f4*/ 	.word	0x00000003
        /*06f8*/ 	.word	0x00038850
        /*06fc*/ 	.short	0x010a
        /*06fe*/ 	.byte	0x3f
	.zero		1


	//   ....[30]....
        /*0700*/ 	.word	0x00003460
        /*0704*/ 	.word	0x00000003
        /*0708*/ 	.word	0x00038850
        /*070c*/ 	.short	0x010a
        /*070e*/ 	.byte	0x3f
	.zero		1


	//   ....[31]....
        /*0710*/ 	.word	0x000053c0
        /*0714*/ 	.word	0x00000018
        /*0718*/ 	.word	0x00000000
        /*071c*/ 	.short	0x0101
        /*071e*/ 	.byte	0x3f
	.zero		1


	//   ....[32]....
        /*0720*/ 	.word	0x00005980
        /*0724*/ 	.word	0x00000003
        /*0728*/ 	.word	0x00000000
        /*072c*/ 	.short	0x0101
        /*072e*/ 	.byte	0x3f
	.zero		1


	//   ....[33]....
        /*0730*/ 	.word	0x00005ac0
        /*0734*/ 	.word	0x000000ff
        /*0738*/ 	.word	0x00038830
        /*073c*/ 	.short	0x010a
        /*073e*/ 	.byte	0x06
	.zero		1


	//   ....[34]....
        /*0740*/ 	.word	0x00005b00
        /*0744*/ 	.word	0x000000ff
        /*0748*/ 	.word	0x00038830
        /*074c*/ 	.short	0x010a
        /*074e*/ 	.byte	0x06
	.zero		1


	//   ....[35]....
        /*0750*/ 	.word	0x00005d50
        /*0754*/ 	.word	0x000000ff
        /*0758*/ 	.word	0x00038850
        /*075c*/ 	.short	0x010a
        /*075e*/ 	.byte	0x06
	.zero		1


	//   ....[36]....
        /*0760*/ 	.word	0x00005d90
        /*0764*/ 	.word	0x000000ff
        /*0768*/ 	.word	0x00038850
        /*076c*/ 	.short	0x010a
        /*076e*/ 	.byte	0x06
	.zero		1


	//   ....[37]....
        /*0770*/ 	.word	0x00007bb0
        /*0774*/ 	.word	0x00000098
        /*0778*/ 	.word	0x00000000
        /*077c*/ 	.short	0x0101
        /*077e*/ 	.byte	0x3f
	.zero		1


	//   ....[38]....
        /*0780*/ 	.word	0x00008820
        /*0784*/ 	.word	0x00000003
        /*0788*/ 	.word	0x00000000
        /*078c*/ 	.short	0x0101
        /*078e*/ 	.byte	0x3f
	.zero		1


	//   ....[39]....
        /*0790*/ 	.word	0x0000ad00
        /*0794*/ 	.word	0x000000ff
        /*0798*/ 	.word	0x00000000
        /*079c*/ 	.short	0x0101
        /*079e*/ 	.byte	0x04
	.zero		1


	//   ....[40]....
        /*07a0*/ 	.word	0x0000d630
        /*07a4*/ 	.word	0x00000008
        /*07a8*/ 	.word	0x00038840
        /*07ac*/ 	.short	0x010a
        /*07ae*/ 	.byte	0x3f
	.zero		1


	//   ....[41]....
        /*07b0*/ 	.word	0x0000de30
        /*07b4*/ 	.word	0x0000000b
        /*07b8*/ 	.word	0x00038820
        /*07bc*/ 	.short	0x010a
        /*07be*/ 	.byte	0x3f
	.zero		1


	//   ....[42]....
        /*07c0*/ 	.word	0x0000df00
        /*07c4*/ 	.word	0x00000006
        /*07c8*/ 	.word	0x00038860
        /*07cc*/ 	.short	0x010a
        /*07ce*/ 	.byte	0x3f
	.zero		1


	//   ....[43]....
        /*07d0*/ 	.word	0x0000e6c0
        /*07d4*/ 	.word	0x00000002
        /*07d8*/ 	.word	0x00038840
        /*07dc*/ 	.short	0x010a
        /*07de*/ 	.byte	0x3f
	.zero		1


	//   ....[44]....
        /*07e0*/ 	.word	0x0000e8d0
        /*07e4*/ 	.word	0x00000002
        /*07e8*/ 	.word	0x00038860
        /*07ec*/ 	.short	0x010a
        /*07ee*/ 	.byte	0x3f
	.zero		1


	//   ....[45]....
        /*07f0*/ 	.word	0x0000ef90
        /*07f4*/ 	.word	0x00000002
        /*07f8*/ 	.word	0x00038840
        /*07fc*/ 	.short	0x010a
        /*07fe*/ 	.byte	0x3f
	.zero		1


	//   ....[46]....
        /*0800*/ 	.word	0x0000f190
        /*0804*/ 	.word	0x00000002
        /*0808*/ 	.word	0x00038860
        /*080c*/ 	.short	0x010a
        /*080e*/ 	.byte	0x3f
	.zero		1


	//   ....[47]....
        /*0810*/ 	.word	0x0000f7c0
        /*0814*/ 	.word	0x00000002
        /*0818*/ 	.word	0x00038840
        /*081c*/ 	.short	0x010a
        /*081e*/ 	.byte	0x3f
	.zero		1


	//   ....[48]....
        /*0820*/ 	.word	0x0000f9d0
        /*0824*/ 	.word	0x00000002
        /*0828*/ 	.word	0x00038860
        /*082c*/ 	.short	0x010a
        /*082e*/ 	.byte	0x3f
	.zero		1


	//   ....[49]....
        /*0830*/ 	.word	0x00010ac0
        /*0834*/ 	.word	0x00000000
        /*0838*/ 	.word	0x00038820
        /*083c*/ 	.short	0x010a
        /*083e*/ 	.byte	0x3f
	.zero		1


	//   ....[50]....
        /*0840*/ 	.word	0x00010c20
        /*0844*/ 	.word	0x00000006
        /*0848*/ 	.word	0x00000000
        /*084c*/ 	.short	0x010a
        /*084e*/ 	.byte	0x3f
	.zero		1


	//   ....[51]....
        /*0850*/ 	.word	0x00010ca0
        /*0854*/ 	.word	0x00000007
        /*0858*/ 	.word	0x00000000
        /*085c*/ 	.short	0x010a
        /*085e*/ 	.byte	0x3f
	.zero		1


	//   ....[52]....
        /*0860*/ 	.word	0x00010ce0
        /*0864*/ 	.word	0x00000004
        /*0868*/ 	.word	0x00000000
        /*086c*/ 	.short	0x010a
        /*086e*/ 	.byte	0x3f
	.zero		1


	//   ....[53]....
        /*0870*/ 	.word	0x00010d10
        /*0874*/ 	.word	0x00000003
        /*0878*/ 	.word	0x00000000
        /*087c*/ 	.short	0x010a
        /*087e*/ 	.byte	0x3f
	.zero		1


	//   ....[54]....
        /*0880*/ 	.word	0x00010d80
        /*0884*/ 	.word	0x00000003
        /*0888*/ 	.word	0x00038800
        /*088c*/ 	.short	0x010a
        /*088e*/ 	.byte	0x3f
	.zero		1


	//   ....[55]....
        /*0890*/ 	.word	0x00010dd0
        /*0894*/ 	.word	0x00000003
        /*0898*/ 	.word	0x00038830
        /*089c*/ 	.short	0x010a
        /*089e*/ 	.byte	0x3f
	.zero		1


	//   ....[56]....
        /*08a0*/ 	.word	0x00010e30
        /*08a4*/ 	.word	0x00000005
        /*08a8*/ 	.word	0x00038810
        /*08ac*/ 	.short	0x010a
        /*08ae*/ 	.byte	0x3f
	.zero		1


	//   ....[57]....
        /*08b0*/ 	.word	0x00010e80
        /*08b4*/ 	.word	0x00000003
        /*08b8*/ 	.word	0x00038850
        /*08bc*/ 	.short	0x010a
        /*08be*/ 	.byte	0x3f
	.zero		1


	//   ....[58]....
        /*08c0*/ 	.word	0x00010ee0
        /*08c4*/ 	.word	0x00000005
        /*08c8*/ 	.word	0x00038830
        /*08cc*/ 	.short	0x010a
        /*08ce*/ 	.byte	0x3f
	.zero		1


	//   ....[59]....
        /*08d0*/ 	.word	0x00010f40
        /*08d4*/ 	.word	0x00000005
        /*08d8*/ 	.word	0x00038850
        /*08dc*/ 	.short	0x010a
        /*08de*/ 	.byte	0x3f
	.zero		1


	//   ....[60]....
        /*08e0*/ 	.word	0x000110e0
        /*08e4*/ 	.word	0x00000008
        /*08e8*/ 	.word	0x00038840
        /*08ec*/ 	.short	0x010a
        /*08ee*/ 	.byte	0x3f
	.zero		1


	//   ....[61]....
        /*08f0*/ 	.word	0x00011160
        /*08f4*/ 	.word	0x00000008
        /*08f8*/ 	.word	0x00038820
        /*08fc*/ 	.short	0x010a
        /*08fe*/ 	.byte	0x3f
	.zero		1


	//   ....[62]....
        /*0900*/ 	.word	0x000111b0
        /*0904*/ 	.word	0x00000006
        /*0908*/ 	.word	0x00038860
        /*090c*/ 	.short	0x010a
        /*090e*/ 	.byte	0x3f
	.zero		1


	//   ....[63]....
        /*0910*/ 	.word	0x00011200
        /*0914*/ 	.word	0x00000002
        /*0918*/ 	.word	0x00038840
        /*091c*/ 	.short	0x010a
        /*091e*/ 	.byte	0x3f
	.zero		1


	//   ....[64]....
        /*0920*/ 	.word	0x00011250
        /*0924*/ 	.word	0x00000002
        /*0928*/ 	.word	0x00038860
        /*092c*/ 	.short	0x010a
        /*092e*/ 	.byte	0x3f
	.zero		1


	//   ....[65]....
        /*0930*/ 	.word	0x000112a0
        /*0934*/ 	.word	0x00000002
        /*0938*/ 	.word	0x00038840
        /*093c*/ 	.short	0x010a
        /*093e*/ 	.byte	0x3f
	.zero		1


	//   ....[66]....
        /*0940*/ 	.word	0x000112f0
        /*0944*/ 	.word	0x00000002
        /*0948*/ 	.word	0x00038860
        /*094c*/ 	.short	0x010a
        /*094e*/ 	.byte	0x3f
	.zero		1


	//   ....[67]....
        /*0950*/ 	.word	0x00011340
        /*0954*/ 	.word	0x00000002
        /*0958*/ 	.word	0x00038840
        /*095c*/ 	.short	0x010a
        /*095e*/ 	.byte	0x3f
	.zero		1


	//   ....[68]....
        /*0960*/ 	.word	0x00011390
        /*0964*/ 	.word	0x00000002
        /*0968*/ 	.word	0x00038860
        /*096c*/ 	.short	0x010a
        /*096e*/ 	.byte	0x3f
	.zero		1


	//   ....[69]....
        /*0970*/ 	.word	0x00011d40
        /*0974*/ 	.word	0x00000000
        /*0978*/ 	.word	0x00038820
        /*097c*/ 	.short	0x010a
        /*097e*/ 	.byte	0x3f
	.zero		1


	//   ....[70]....
        /*0980*/ 	.word	0x00011ee0
        /*0984*/ 	.word	0x00000006
        /*0988*/ 	.word	0x00000000
        /*098c*/ 	.short	0x010a
        /*098e*/ 	.byte	0x3f
	.zero		1


	//   ....[71]....
        /*0990*/ 	.word	0x00011f30
        /*0994*/ 	.word	0x00000007
        /*0998*/ 	.word	0x00000000
        /*099c*/ 	.short	0x010a
        /*099e*/ 	.byte	0x3f
	.zero		1


	//   ....[72]....
        /*09a0*/ 	.word	0x00011f80
        /*09a4*/ 	.word	0x00000004
        /*09a8*/ 	.word	0x00000000
        /*09ac*/ 	.short	0x010a
        /*09ae*/ 	.byte	0x3f
	.zero		1


	//----- nvinfo : EIATTR_NUM_MBARRIERS
	.align		4
.L_261:
        /*09b0*/ 	.byte	0x03, 0x38
        /*09b2*/ 	.short	0x0017


	//----- nvinfo : EIATTR_EXIT_INSTR_OFFSETS
	.align		4
        /*09b4*/ 	.byte	0x04, 0x1c
        /*09b6*/ 	.short	(.L_263 - .L_262)


	//   ....[0]....
.L_262:
        /*09b8*/ 	.word	0x00000a90


	//   ....[1]....
        /*09bc*/ 	.word	0x0000bca0


	//   ....[2]....
        /*09c0*/ 	.word	0x0000bd00


	//   ....[3]....
        /*09c4*/ 	.word	0x00010d60


	//----- nvinfo : EIATTR_MAX_THREADS
	.align		4
.L_263:
        /*09c8*/ 	.byte	0x04, 0x05
        /*09ca*/ 	.short	(.L_265 - .L_264)
.L_264:
        /*09cc*/ 	.word	0x00000180
        /*09d0*/ 	.word	0x00000001
        /*09d4*/ 	.word	0x00000001


	//----- nvinfo : EIATTR_CRS_STACK_SIZE
	.align		4
.L_265:
        /*09d8*/ 	.byte	0x04, 0x1e
        /*09da*/ 	.short	(.L_267 - .L_266)
.L_266:
        /*09dc*/ 	.word	0x00000000


	//----- nvinfo : EIATTR_CBANK_PARAM_SIZE
	.align		4
.L_267:
        /*09e0*/ 	.byte	0x03, 0x19
        /*09e2*/ 	.short	0x0b70


	//----- nvinfo : EIATTR_PARAM_CBANK
	.align		4
        /*09e4*/ 	.byte	0x04, 0x0a
        /*09e6*/ 	.short	(.L_269 - .L_268)
	.align		4
.L_268:
        /*09e8*/ 	.word	index@(.nv.constant0._ZN7cutlass13device_kernelIN5flash11enable_sm90INS1_16FlashAttnFwdSm90INS1_25CollectiveMainloopFwdSm90ILi2EN4cute5tupleIJNS5_1CILi1EEES8_S8_EEENS6_IJNS7_ILi64EEESA_SA_EEELi512ENS_10bfloat16_tEfNS_4arch4Sm90ELb0ELb0ELb1ELb1ELb0ELb0ELb1ELb0ELb0ELb0ELb0ELb0EEENS1_21CollectiveEpilogueFwdINS6_IJSA_NS7_ILi512EEESA_EEES9_SC_SE_Li256ELb1ELb0ELb0ELb0EEENS1_36VarlenDynamicPersistentTileSchedulerILi64ELi64ELi256ELi32ELb0ELb0ELb1ELb0ELb1ELb1EEEEEEEEEvNT_6ParamsE)
        /*09ec*/ 	.short	0x0210
        /*09ee*/ 	.short	0x0b70


	//----- nvinfo : EIATTR_SW_WAR
	.align		4
.L_269:
        /*09f0*/ 	.byte	0x04, 0x36
        /*09f2*/ 	.short	(.L_271 - .L_270)
.L_270:
        /*09f4*/ 	.word	0x00000008
.L_271:


//--------------------- .nv.info._ZN7cutlass13device_kernelIN5flash11enable_sm90INS1_16FlashAttnFwdSm90INS1_25CollectiveMainloopFwdSm90ILi2EN4cute5tupleIJNS5_1CILi1EEES8_S8_EEENS6_IJNS7_ILi64EEESA_SA_EEELi512ENS_10bfloat16_tEfNS_4arch4Sm90ELb0ELb0ELb1ELb1ELb0ELb1ELb1ELb0ELb0ELb0ELb0ELb0EEENS1_21CollectiveEpilogueFwdINS6_IJSA_NS7_ILi512EEESA_EEES9_SC_SE_Li256ELb1ELb0ELb0ELb0EEENS1_36VarlenDynamicPersistentTileSchedulerILi64ELi64ELi256ELi32ELb0ELb0ELb1ELb0ELb1ELb1EEEEEEEEEvNT_6ParamsE --------------------------
	.section	.nv.info._ZN7cutlass13device_kernelIN5flash11enable_sm90INS1_16FlashAttnFwdSm90INS1_25CollectiveMainloopFwdSm90ILi2EN4cute5tupleIJNS5_1CILi1EEES8_S8_EEENS6_IJNS7_ILi64EEESA_SA_EEELi512ENS_10bfloat16_tEfNS_4arch4Sm90ELb0ELb0ELb1ELb1ELb0ELb1ELb1ELb0ELb0ELb0ELb0ELb0EEENS1_21CollectiveEpilogueFwdINS6_IJSA_NS7_ILi512EEESA_EEES9_SC_SE_Li256ELb1ELb0ELb0ELb0EEENS1_36VarlenDynamicPersistentTileSchedulerILi64ELi64ELi256ELi32ELb0ELb0ELb1ELb0ELb1ELb1EEEEEEEEEvNT_6ParamsE,"",@"SHT_CUDA_INFO"
	.sectionflags	@""
	.align	4


	//----- nvinfo : EIATTR_CUDA_API_VERSION
	.align		4
        /*0000*/ 	.byte	0x04, 0x37
        /*0002*/ 	.short	(.L_273 - .L_272)
.L_272:
        /*0004*/ 	.word	0x00000082


	//----- nvinfo : EIATTR_KPARAM_INFO
	.align		4
.L_273:
        /*0008*/ 	.byte	0x04, 0x17
        /*000a*/ 	.short	(.L_275 - .L_274)
.L_274:
        /*000c*/ 	.word	0x00000000
        /*0010*/ 	.short	0x0000
        /*0012*/ 	.short	0x0070
        /*0014*/ 	.byte	0x00, 0xf0, 0x01, 0x2c


	//----- nvinfo : EIATTR_SPARSE_MMA_MASK
	.align		4
.L_275:
        /*0018*/ 	.byte	0x03, 0x50
        /*001a*/ 	.short	0x0000


	//----- nvinfo : EIATTR_MAXREG_COUNT
	.align		4
        /*001c*/ 	.byte	0x03, 0x1b
        /*001e*/ 	.short	0x00a8


	//----- nvinfo : EIATTR_NUM_BARRIERS
	.align		4
        /*0020*/ 	.byte	0x02, 0x4c
        /*0022*/ 	.byte	0x10
	.zero		1


	//----- nvinfo : EIATTR_EXTERNS
	.align		4
        /*0024*/ 	.byte	0x04, 0x0f
        /*0026*/ 	.short	(.L_277 - .L_276)


	//   ....[0]....
	.align		4
.L_276:
        /*0028*/ 	.word	index@(__assertfail)


	//----- nvinfo : EIATTR_ANNOTATIONS
	.align		4
.L_277:
        /*002c*/ 	.byte	0x04, 0x55
        /*002e*/ 	.short	(.L_279 - .L_278)


	//   ....[0]....
.L_278:
        /* <DEDUP_REMOVED lines=45> */


	//----- nvinfo : EIATTR_MERCURY_ISA_VERSION
	.align		4
.L_279:
        /*02f0*/ 	.byte	0x03, 0x5f
        /*02f2*/ 	.short	0x0101


	//----- nvinfo : EIATTR_UNUSED_LOAD_BYTE_OFFSET
	.align		4
        /*02f4*/ 	.byte	0x04, 0x44
        /*02f6*/ 	.short	(.L_281 - .L_280)


	//   ....[0]....
.L_280:
        /*02f8*/ 	.word	0x00000b30
        /*02fc*/ 	.word	0x0000fff0


	//   ....[1]....
        /*0300*/ 	.word	0x0000fa10
        /*0304*/ 	.word	0x0000fff0


	//----- nvinfo : EIATTR_INT_WARP_WIDE_INSTR_OFFSETS
	.align		4
.L_281:
        /*0308*/ 	.byte	0x04, 0x31
        /*030a*/ 	.short	(.L_283 - .L_282)


	//   ....[0]....
.L_282:
        /*030c*/ 	.word	0x000001f0


	//   ....[1]....
        /*0310*/ 	.word	0x00000230


	//   ....[2]....
        /*0314*/ 	.word	0x000002a0


	//   ....[3]....
        /*0318*/ 	.word	0x00000310


	//   ....[4]....
        /*031c*/ 	.word	0x000141c0


	//   ....[5]....
        /*0320*/ 	.word	0x00014270


	//   ....[6]....
        /*0324*/ 	.word	0x00014700


	//   ....[7]....
        /*0328*/ 	.word	0x00014730


	//   ....[8]....
        /*032c*/ 	.word	0x00017480


	//   ....[9]....
        /*0330*/ 	.word	0x00017530


	//----- nvinfo : EIATTR_COOP_GROUP_MASK_REGIDS
	.align		4
.L_283:
        /*0334*/ 	.byte	0x04, 0x29
        /*0336*/ 	.short	(.L_285 - .L_284)


	//   ....[0]....
.L_284:
        /*0338*/ 	.word	0xffffffff


	//   ....[1]....
        /*033c*/ 	.word	0xffffffff


	//   ....[2]....
        /*0340*/ 	.word	0xffffffff


	//   ....[3]....
        /*0344*/ 	.word	0xffffffff


	//   ....[4]....
        /*0348*/ 	.word	0xffffffff


	//   ....[5]....
        /*034c*/ 	.word	0xffffffff


	//   ....[6]....
        /*0350*/ 	.word	0xffffffff


	//   ....[7]....
        /*0354*/ 	.word	0xffffffff


	//   ....[8]....
        /*0358*/ 	.word	0xffffffff


	//   ....[9]....
        /*035c*/ 	.word	0xffffffff


	//   ....[10]....
        /*0360*/ 	.word	0xffffffff


	//   ....[11]....
        /*0364*/ 	.word	0xffffffff


	//   ....[12]....
        /*0368*/ 	.word	0xffffffff


	//   ....[13]....
        /*036c*/ 	.word	0xffffffff


	//   ....[14]....
        /*0370*/ 	.word	0xffffffff


	//   ....[15]....
        /*0374*/ 	.word	0xffffffff


	//   ....[16]....
        /*0378*/ 	.word	0xffffffff


	//   ....[17]....
        /*037c*/ 	.word	0xffffffff


	//   ....[18]....
        /*0380*/ 	.word	0xffffffff


	//   ....[19]....
        /*0384*/ 	.word	0xffffffff


	//   ....[20]....
        /*0388*/ 	.word	0xffffffff


	//   ....[21]....
        /*038c*/ 	.word	0xffffffff


	//   ....[22]....
        /*0390*/ 	.word	0xffffffff


	//   ....[23]....
        /*0394*/ 	.word	0xffffffff


	//   ....[24]....
        /*0398*/ 	.word	0xffffffff


	//   ....[25]....
        /*039c*/ 	.word	0xffffffff


	//   ....[26]....
        /*03a0*/ 	.word	0xffffffff


	//   ....[27]....
        /*03a4*/ 	.word	0xffffffff


	//   ....[28]....
        /*03a8*/ 	.word	0xffffffff


	//   ....[29]....
        /*03ac*/ 	.word	0xffffffff


	//   ....[30]....
        /*03b0*/ 	.word	0xffffffff


	//   ....[31]....
        /*03b4*/ 	.word	0xffffffff


	//   ....[32]....
        /*03b8*/ 	.word	0xffffffff


	//   ....[33]....
        /*03bc*/ 	.word	0xffffffff


	//   ....[34]....
        /*03c0*/ 	.word	0xffffffff


	//   ....[35]....
        /*03c4*/ 	.word	0xffffffff


	//   ....[36]....
        /*03c8*/ 	.word	0xffffffff


	//   ....[37]....
        /*03cc*/ 	.word	0xffffffff


	//   ....[38]....
        /*03d0*/ 	.word	0xffffffff


	//   ....[39]....
        /*03d4*/ 	.word	0xffffffff


	//   ....[40]....
        /*03d8*/ 	.word	0xffffffff


	//   ....[41]....
        /*03dc*/ 	.word	0xffffffff


	//   ....[42]....
        /*03e0*/ 	.word	0xffffffff


	//   ....[43]....
        /*03e4*/ 	.word	0xffffffff


	//   ....[44]....
        /*03e8*/ 	.word	0xffffffff


	//   ....[45]....
        /*03ec*/ 	.word	0xffffffff


	//   ....[46]....
        /*03f0*/ 	.word	0xffffffff


	//   ....[47]....
        /*03f4*/ 	.word	0xffffffff


	//   ....[48]....
        /*03f8*/ 	.word	0xffffffff


	//   ....[49]....
        /*03fc*/ 	.word	0xffffffff


	//   ....[50]....
        /*0400*/ 	.word	0xffffffff


	//   ....[51]....
        /*0404*/ 	.word	0xffffffff


	//   ....[52]....
        /*0408*/ 	.word	0xffffffff


	//   ....[53]....
        /*040c*/ 	.word	0xffffffff


	//   ....[54]....
        /*0410*/ 	.word	0xffffffff


	//   ....[55]....
        /*0414*/ 	.word	0xffffffff


	//   ....[56]....
        /*0418*/ 	.word	0xffffffff


	//   ....[57]....
        /*041c*/ 	.word	0xffffffff


	//   ....[58]....
        /*0420*/ 	.word	0xffffffff


	//   ....[59]....
        /*0424*/ 	.word	0xffffffff


	//   ....[60]....
        /*0428*/ 	.word	0x0500000f


	//   ....[61]....
        /*042c*/ 	.word	0x0500000f


	//   ....[62]....
        /*0430*/ 	.word	0x0500000f


	//   ....[63]....
        /*0434*/ 	.word	0x0500000f


	//   ....[64]....
        /*0438*/ 	.word	0x0500000f


	//   ....[65]....
        /*043c*/ 	.word	0x0500000f


	//   ....[66]....
        /*0440*/ 	.word	0x0500000f


	//   ....[67]....
        /*0444*/ 	.word	0x0500000f


	//   ....[68]....
        /*0448*/ 	.word	0x0500000f


	//   ....[69]....
        /*044c*/ 	.word	0x0500000f


	//   ....[70]....
        /*0450*/ 	.word	0x0500000f


	//   ....[71]....
        /*0454*/ 	.word	0x0500000f


	//   ....[72]....
        /*0458*/ 	.word	0x0500000f


	//   ....[73]....
        /*045c*/ 	.word	0x0500000f


	//   ....[74]....
        /*0460*/ 	.word	0x0500000f


	//   ....[75]....
        /*0464*/ 	.word	0x0500000f


	//   ....[76]....
        /*0468*/ 	.word	0x0500000f


	//   ....[77]....
        /*046c*/ 	.word	0x0500000f


	//   ....[78]....
        /*0470*/ 	.word	0x0500000f


	//   ....[79]....
        /*0474*/ 	.word	0x0500000f


	//   ....[80]....
        /*0478*/ 	.word	0x0500000f


	//   ....[81]....
        /*047c*/ 	.word	0x0500000f


	//   ....[82]....
        /*0480*/ 	.word	0x0500000f


	//   ....[83]....
        /*0484*/ 	.word	0x0500000f


	//   ....[84]....
        /*0488*/ 	.word	0x0500000f


	//   ....[85]....
        /*048c*/ 	.word	0x0500000f


	//   ....[86]....
        /*0490*/ 	.word	0x0500000f


	//   ....[87]....
        /*0494*/ 	.word	0x0500000f


	//----- nvinfo : EIATTR_COOP_GROUP_INSTR_OFFSETS
	.align		4
.L_285:
        /*0498*/ 	.byte	0x04, 0x28
        /*049a*/ 	.short	(.L_287 - .L_286)


	//   ....[0]....
.L_286:
        /*049c*/ 	.word	0x00000060


	//   ....[1]....
        /*04a0*/ 	.word	0x00000200


	//   ....[2]....
        /*04a4*/ 	.word	0x00000240


	//   ....[3]....
        /*04a8*/ 	.word	0x00000450


	//   ....[4]....
        /*04ac*/ 	.word	0x000005b0


	//   ....[5]....
        /*04b0*/ 	.word	0x000006d0


	//   ....[6]....
        /*04b4*/ 	.word	0x00000830


	//   ....[7]....
        /*04b8*/ 	.word	0x00004760


	//   ....[8]....
        /*04bc*/ 	.word	0x00006070


	//   ....[9]....
        /*04c0*/ 	.word	0x00008cb0


	//   ....[10]....
        /*04c4*/ 	.word	0x0000ab20


	//   ....[11]....
        /*04c8*/ 	.word	0x0000abc0


	//   ....[12]....
        /*04cc*/ 	.word	0x0000adf0


	//   ....[13]....
        /*04d0*/ 	.word	0x0000ae80


	//   ....[14]....
        /*04d4*/ 	.word	0x0000b770


	//   ....[15]....
        /*04d8*/ 	.word	0x0000c780


	//   ....[16]....
        /*04dc*/ 	.word	0x0000d960


	//   ....[17]....
        /*04e0*/ 	.word	0x0000d9e0


	//   ....[18]....
        /*04e4*/ 	.word	0x0000dd30


	//   ....[19]....
        /*04e8*/ 	.word	0x0000def0


	//   ....[20]....
        /*04ec*/ 	.word	0x0000eed0


	//   ....[21]....
        /*04f0*/ 	.word	0x0000ef20


	//   ....[22]....
        /*04f4*/ 	.word	0x0000ef50


	//   ....[23]....
        /*04f8*/ 	.word	0x0000efc0


	//   ....[24]....
        /*04fc*/ 	.word	0x0000efd0


	//   ....[25]....
        /*0500*/ 	.word	0x000109b0


	//   ....[26]....
        /*0504*/ 	.word	0x00012130


	//   ....[27]....
        /*0508*/ 	.word	0x000122c0


	//   ....[28]....
        /*050c*/ 	.word	0x000122f0


	//   ....[29]....
        /*0510*/ 	.word	0x00012330


	//   ....[30]....
        /*0514*/ 	.word	0x00012390


	//   ....[31]....
        /*0518*/ 	.word	0x000123f0


	//   ....[32]....
        /*051c*/ 	.word	0x00012430


	//   ....[33]....
        /*0520*/ 	.word	0x000125e0


	//   ....[34]....
        /*0524*/ 	.word	0x00012640


	//   ....[35]....
        /*0528*/ 	.word	0x00012680


	//   ....[36]....
        /*052c*/ 	.word	0x000126c0


	//   ....[37]....
        /*0530*/ 	.word	0x000126f0


	//   ....[38]....
        /*0534*/ 	.word	0x00012720


	//   ....[39]....
        /*0538*/ 	.word	0x000127b0


	//   ....[40]....
        /*053c*/ 	.word	0x000127e0


	//   ....[41]....
        /*0540*/ 	.word	0x00012870


	//   ....[42]....
        /*0544*/ 	.word	0x000175c0


	//   ....[43]....
        /*0548*/ 	.word	0x000175d0


	//   ....[44]....
        /*054c*/ 	.word	0x000176e0


	//   ....[45]....
        /*0550*/ 	.word	0x00017740


	//   ....[46]....
        /*0554*/ 	.word	0x00017780


	//   ....[47]....
        /*0558*/ 	.word	0x000177c0


	//   ....[48]....
        /*055c*/ 	.word	0x000177f0


	//   ....[49]....
        /*0560*/ 	.word	0x00017820


	//   ....[50]....
        /*0564*/ 	.word	0x000179b0


	//   ....[51]....
        /*0568*/ 	.word	0x00017a10


	//   ....[52]....
        /*056c*/ 	.word	0x00017a50


	//   ....[53]....
        /*0570*/ 	.word	0x00017a90


	//   ....[54]....
        /*0574*/ 	.word	0x00017ac0


	//   ....[55]....
        /*0578*/ 	.word	0x00017af0


	//   ....[56]....
        /*057c*/ 	.word	0x00017bb0


	//   ....[57]....
        /*0580*/ 	.word	0x00017bd0


	//   ....[58]....
        /*0584*/ 	.word	0x00017c40


	//   ....[59]....
        /*0588*/ 	.word	0x00018070


	//   ....[60]....
        /*058c*/ 	.word	0x000184b0


	//   ....[61]....
        /*0590*/ 	.word	0x00018550


	//   ....[62]....
        /*0594*/ 	.word	0x000185f0


	//   ....[63]....
        /*0598*/ 	.word	0x00018690


	//   ....[64]....
        /*059c*/ 	.word	0x00018780


	//   ....[65]....
        /*05a0*/ 	.word	0x00018820


	//   ....[66]....
        /*05a4*/ 	.word	0x000188c0


	//   ....[67]....
        /*05a8*/ 	.word	0x00018960


	//   ....[68]....
        /*05ac*/ 	.word	0x00018c10


	//   ....[69]....
        /*05b0*/ 	.word	0x00018ef0


	//   ....[70]....
        /*05b4*/ 	.word	0x00019310


	//   ....[71]....
        /*05b8*/ 	.word	0x000193a0


	//   ....[72]....
        /*05bc*/ 	.word	0x00019440


	//   ....[73]....
        /*05c0*/ 	.word	0x000194f0


	//   ....[74]....
        /*05c4*/ 	.word	0x00019570


	//   ....[75]....
        /*05c8*/ 	.word	0x000195f0


	//   ....[76]....
        /*05cc*/ 	.word	0x00019670


	//   ....[77]....
        /*05d0*/ 	.word	0x000196f0


	//   ....[78]....
        /*05d4*/ 	.word	0x00019780


	//   ....[79]....
        /*05d8*/ 	.word	0x00019840


	//   ....[80]....
        /*05dc*/ 	.word	0x000198c0


	//   ....[81]....
        /*05e0*/ 	.word	0x00019940


	//   ....[82]....
        /*05e4*/ 	.word	0x000199c0


	//   ....[83]....
        /*05e8*/ 	.word	0x00019a40


	//   ....[84]....
        /*05ec*/ 	.word	0x00019ab0


	//   ....[85]....
        /*05f0*/ 	.word	0x00019b50


	//   ....[86]....
        /*05f4*/ 	.word	0x00019be0


	//   ....[87]....
        /*05f8*/ 	.word	0x00019d00


	//----- nvinfo : EIATTR_REG_RECONFIG
	.align		4
.L_287:
        /*05fc*/ 	.byte	0x01, 0x54
	.zero		2


	//----- nvinfo : EIATTR_SYSCALL_OFFSETS
	.align		4
        /*0600*/ 	.byte	0x04, 0x46
        /*0602*/ 	.short	(.L_289 - .L_288)


	//   ....[0]....
.L_288:
        /*0604*/ 	.word	0x00001890


	//   ....[1]....
        /*0608*/ 	.word	0x000019e0


	//   ....[2]....
        /*060c*/ 	.word	0x00006220


	//   ....[3]....
        /*0610*/ 	.word	0x000066d0


	//   ....[4]....
        /*0614*/ 	.word	0x00014400


	//   ....[5]....
        /*0618*/ 	.word	0x00014540


	//   ....[6]....
        /*061c*/ 	.word	0x00014640


	//----- nvinfo : EIATTR_MBARRIER_INSTR_OFFSETS
	.align		4
.L_289:
        /*0620*/ 	.byte	0x04, 0x39
        /*0622*/ 	.short	(.L_291 - .L_290)


	//   ....[0]....
.L_290:
        /*0624*/ 	.word	0x00000330
        /*0628*/ 	.word	0x000000ff
        /*062c*/ 	.word	0x00038800
        /*0630*/ 	.short	0x0100
        /*0632*/ 	.byte	0x08
	.zero		1


	//   ....[1]....
        /*0634*/ 	.word	0x00000340
        /*0638*/ 	.word	0x000000ff
        /*063c*/ 	.word	0x00038810
        /*0640*/ 	.short	0x0100
        /*0642*/ 	.byte	0x08
	.zero		1


	//   ....[2]....
        /*0644*/ 	.word	0x00000350
        /*0648*/ 	.word	0x000000ff
        /*064c*/ 	.word	0x00038820
        /*0650*/ 	.short	0x0100
        /*0652*/ 	.byte	0x08
	.zero		1


	//   ....[3]....
        /*0654*/ 	.word	0x00000400
        /*0658*/ 	.word	0x000000ff
        /*065c*/ 	.word	0x00038830
        /*0660*/ 	.short	0x0100
        /*0662*/ 	.byte	0x06
	.zero		1


	//   ....[4]....
        /*0664*/ 	.word	0x00000410
        /*0668*/ 	.word	0x000000ff
        /*066c*/ 	.word	0x00038840
        /*0670*/ 	.short	0x0100
        /*0672*/ 	.byte	0x06
	.zero		1


	//   ....[5]....
        /*0674*/ 	.word	0x00000420
        /*0678*/ 	.word	0x000000ff
        /*067c*/ 	.word	0x00038838
        /*0680*/ 	.short	0x0100
        /*0682*/ 	.byte	0x06
	.zero		1


	//   ....[6]....
        /*0684*/ 	.word	0x00000430
        /*0688*/ 	.word	0x000000ff
        /*068c*/ 	.word	0x00038848
        /*0690*/ 	.short	0x0100
        /*0692*/ 	.byte	0x06
	.zero		1


	//   ....[7]....
        /*0694*/ 	.word	0x00000560
        /*0698*/ 	.word	0x000000ff
        /*069c*/ 	.word	0x00038850
        /*06a0*/ 	.short	0x0100
        /*06a2*/ 	.byte	0x08
	.zero		1


	//   ....[8]....
        /*06a4*/ 	.word	0x00000570
        /*06a8*/ 	.word	0x000000ff
        /*06ac*/ 	.word	0x00038860
        /*06b0*/ 	.short	0x0100
        /*06b2*/ 	.byte	0x08
	.zero		1


	//   ....[9]....
        /*06b4*/ 	.word	0x00000580
        /*06b8*/ 	.word	0x000000ff
        /*06bc*/ 	.word	0x00038858
        /*06c0*/ 	.short	0x0100
        /*06c2*/ 	.byte	0x08
	.zero		1


	//   ....[10]....
        /*06c4*/ 	.word	0x00000590
        /*06c8*/ 	.word	0x000000ff
        /*06cc*/ 	.word	0x00038868
        /*06d0*/ 	.short	0x0100
        /*06d2*/ 	.byte	0x08
	.zero		1


	//   ....[11]....
        /*06d4*/ 	.word	0x00000680
        /*06d8*/ 	.word	0x000000ff
        /*06dc*/ 	.word	0x00038870
        /*06e0*/ 	.short	0x0100
        /*06e2*/ 	.byte	0x06
	.zero		1


	//   ....[12]....
        /*06e4*/ 	.word	0x00000690
        /*06e8*/ 	.word	0x000000ff
        /*06ec*/ 	.word	0x00038880
        /*06f0*/ 	.short	0x0100
        /*06f2*/ 	.byte	0x06
	.zero		1


	//   ....[13]....
        /*06f4*/ 	.word	0x000006a0
        /*06f8*/ 	.word	0x000000ff
        /*06fc*/ 	.word	0x00038878
        /*0700*/ 	.short	0x0100
        /*0702*/ 	.byte	0x06
	.zero		1


	//   ....[14]....
        /*0704*/ 	.word	0x000006b0
        /*0708*/ 	.word	0x000000ff
        /*070c*/ 	.word	0x00038888
        /*0710*/ 	.short	0x0100
        /*0712*/ 	.byte	0x06
	.zero		1


	//   ....[15]....
        /*0714*/ 	.word	0x000007e0
        /*0718*/ 	.word	0x000000ff
        /*071c*/ 	.word	0x00038890
        /*0720*/ 	.short	0x0100
        /*0722*/ 	.byte	0x08
	.zero		1


	//   ....[16]....
        /*0724*/ 	.word	0x000007f0
        /*0728*/ 	.word	0x000000ff
        /*072c*/ 	.word	0x000388a0
        /*0730*/ 	.short	0x0100
        /*0732*/ 	.byte	0x08
	.zero		1


	//   ....[17]....
        /*0734*/ 	.word	0x00000800
        /*0738*/ 	.word	0x000000ff
        /*073c*/ 	.word	0x00038898
        /*0740*/ 	.short	0x0100
        /*0742*/ 	.byte	0x08
	.zero		1


	//   ....[18]....
        /*0744*/ 	.word	0x00000810
        /*0748*/ 	.word	0x000000ff
        /*074c*/ 	.word	0x000388a8
        /*0750*/ 	.short	0x0100
        /*0752*/ 	.byte	0x08
	.zero		1


	//   ....[19]....
        /*0754*/ 	.word	0x00000940
        /*0758*/ 	.word	0x000000ff
        /*075c*/ 	.word	0x000388b0
        /*0760*/ 	.short	0x0100
        /*0762*/ 	.byte	0x08
	.zero		1


	//   ....[20]....
        /*0764*/ 	.word	0x00000950
        /*0768*/ 	.word	0x000000ff
        /*076c*/ 	.word	0x000388c0
        /*0770*/ 	.short	0x0100
        /*0772*/ 	.byte	0x08
	.zero		1


	//   ....[21]....
        /*0774*/ 	.word	0x00000960
        /*0778*/ 	.word	0x000000ff
        /*077c*/ 	.word	0x000388b8
        /*0780*/ 	.short	0x0100
        /*0782*/ 	.byte	0x08
	.zero		1


	//   ....[22]....
        /*0784*/ 	.word	0x00000970
        /*0788*/ 	.word	0x000000ff
        /*078c*/ 	.word	0x000388c8
        /*0790*/ 	.short	0x0100
        /*0792*/ 	.byte	0x08
	.zero		1


	//   ....[23]....
        /*0794*/ 	.word	0x00002660
        /*0798*/ 	.word	0x00000048
        /*079c*/ 	.word	0x00038890
        /*07a0*/ 	.short	0x010a
        /*07a2*/ 	.byte	0x3f
	.zero		1


	//   ....[24]....
        /*07a4*/ 	.word	0x00003090
        /*07a8*/ 	.word	0x00000048
        /*07ac*/ 	.word	0x00038890
        /*07b0*/ 	.short	0x010a
        /*07b2*/ 	.byte	0x3f
	.zero		1


	//   ....[25]....
        /*07b4*/ 	.word	0x00003980
        /*07b8*/ 	.word	0x00000048
        /*07bc*/ 	.word	0x00038890
        /*07c0*/ 	.short	0x010a
        /*07c2*/ 	.byte	0x3f
	.zero		1


	//   ....[26]....
        /*07c4*/ 	.word	0x00003b80
        /*07c8*/ 	.word	0x00000004
        /*07cc*/ 	.word	0x00000000
        /*07d0*/ 	.short	0x0101
        /*07d2*/ 	.byte	0x3f
	.zero		1


	//   ....[27]....
        /*07d4*/ 	.word	0x00003bc0
        /*07d8*/ 	.word	0x00000048
        /*07dc*/ 	.word	0x000388b0
        /*07e0*/ 	.short	0x010a
        /*07e2*/ 	.byte	0x3f
	.zero		1


	//   ....[28]....
        /*07e4*/ 	.word	0x000041e0
        /*07e8*/ 	.word	0x00000048
        /*07ec*/ 	.word	0x00000000
        /*07f0*/ 	.short	0x0101
        /*07f2*/ 	.byte	0x3f
	.zero		1


	//   ....[29]....
        /*07f4*/ 	.word	0x00004bb0
        /*07f8*/ 	.word	0x00000000
        /*07fc*/ 	.word	0x00000000
        /*0800*/ 	.short	0x0101
        /*0802*/ 	.byte	0x3f
	.zero		1


	//   ....[30]....
        /*0804*/ 	.word	0x00005720
        /*0808*/ 	.word	0x00000000
        /*080c*/ 	.word	0x00000000
        /*0810*/ 	.short	0x0101
        /*0812*/ 	.byte	0x3f
	.zero		1


	//   ....[31]....
        /*0814*/ 	.word	0x000062b0
        /*0818*/ 	.word	0x00000002
        /*081c*/ 	.word	0x00038800
        /*0820*/ 	.short	0x010a
        /*0822*/ 	.byte	0x3f
	.zero		1


	//   ....[32]....
        /*0824*/ 	.word	0x00006300
        /*0828*/ 	.word	0x00000002
        /*082c*/ 	.word	0x00038800
        /*0830*/ 	.short	0x010a
        /*0832*/ 	.byte	0x3f
	.zero		1


	//   ....[33]....
        /*0834*/ 	.word	0x000069e0
        /*0838*/ 	.word	0x00000002
        /*083c*/ 	.word	0x00038800
        /*0840*/ 	.short	0x010a
        /*0842*/ 	.byte	0x3f
	.zero		1


	//   ....[34]....
        /*0844*/ 	.word	0x00007810
        /*0848*/ 	.word	0x00000002
        /*084c*/ 	.word	0x00038800
        /*0850*/ 	.short	0x010a
        /*0852*/ 	.byte	0x3f
	.zero		1


	//   ....[35]....
        /*0854*/ 	.word	0x000085a0
        /*0858*/ 	.word	0x00000014
        /*085c*/ 	.word	0x00038830
        /*0860*/ 	.short	0x010a
        /*0862*/ 	.byte	0x3f
	.zero		1


	//   ....[36]....
        /*0864*/ 	.word	0x00008650
        /*0868*/ 	.word	0x00000014
        /*086c*/ 	.word	0x00038830
        /*0870*/ 	.short	0x010a
        /*0872*/ 	.byte	0x3f
	.zero		1


	//   ....[37]....
        /*0874*/ 	.word	0x00008960
        /*0878*/ 	.word	0x00000002
        /*087c*/ 	.word	0x00038810
        /*0880*/ 	.short	0x010a
        /*0882*/ 	.byte	0x3f
	.zero		1


	//   ....[38]....
        /*0884*/ 	.word	0x000089b0
        /*0888*/ 	.word	0x00000014
        /*088c*/ 	.word	0x00038850
        /*0890*/ 	.short	0x010a
        /*0892*/ 	.byte	0x3f
	.zero		1


	//   ....[39]....
        /*0894*/ 	.word	0x00008a70
        /*0898*/ 	.word	0x00000014
        /*089c*/ 	.word	0x00038850
        /*08a0*/ 	.short	0x010a
        /*08a2*/ 	.byte	0x3f
	.zero		1


	//   ....[40]....
        /*08a4*/ 	.word	0x0000b0d0
        /*08a8*/ 	.word	0x0000000d
        /*08ac*/ 	.word	0x00000000
        /*08b0*/ 	.short	0x0101
        /*08b2*/ 	.byte	0x3f
	.zero		1


	//   ....[41]....
        /*08b4*/ 	.word	0x0000b790
        /*08b8*/ 	.word	0x00000014
        /*08bc*/ 	.word	0x00000000
        /*08c0*/ 	.short	0x0101
        /*08c2*/ 	.byte	0x3f
	.zero		1


	//   ....[42]....
        /*08c4*/ 	.word	0x0000b8b0
        /*08c8*/ 	.word	0x0000000c
        /*08cc*/ 	.word	0x00038830
        /*08d0*/ 	.short	0x010a
        /*08d2*/ 	.byte	0x3f
	.zero		1


	//   ....[43]....
        /*08d4*/ 	.word	0x0000b960
        /*08d8*/ 	.word	0x0000000c
        /*08dc*/ 	.word	0x00038830
        /*08e0*/ 	.short	0x010a
        /*08e2*/ 	.byte	0x3f
	.zero		1


	//   ....[44]....
        /*08e4*/ 	.word	0x0000bbe0
        /*08e8*/ 	.word	0x0000000c
        /*08ec*/ 	.word	0x00038850
        /*08f0*/ 	.short	0x010a
        /*08f2*/ 	.byte	0x3f
	.zero		1


	//   ....[45]....
        /*08f4*/ 	.word	0x0000bc30
        /*08f8*/ 	.word	0x0000000c
        /*08fc*/ 	.word	0x00038850
        /*0900*/ 	.short	0x010a
        /*0902*/ 	.byte	0x3f
	.zero		1


	//   ....[46]....
        /*0904*/ 	.word	0x0000e1b0
        /*0908*/ 	.word	0x0000009a
        /*090c*/ 	.word	0x00000000
        /*0910*/ 	.short	0x0101
        /*0912*/ 	.byte	0x3f
	.zero		1


	//   ....[47]....
        /*0914*/ 	.word	0x0000eef0
        /*0918*/ 	.word	0x0000000c
        /*091c*/ 	.word	0x00000000
        /*0920*/ 	.short	0x0101
        /*0922*/ 	.byte	0x3f
	.zero		1


	//   ....[48]....
        /*0924*/ 	.word	0x00011220
        /*0928*/ 	.word	0x00000000
        /*092c*/ 	.word	0x00000000
        /*0930*/ 	.short	0x0101
        /*0932*/ 	.byte	0x3f
	.zero		1


	//   ....[49]....
        /*0934*/ 	.word	0x000132a0
        /*0938*/ 	.word	0x00000005
        /*093c*/ 	.word	0x00038820
        /*0940*/ 	.short	0x010a
        /*0942*/ 	.byte	0x3f
	.zero		1


	//   ....[50]....
        /*0944*/ 	.word	0x00013320
        /*0948*/ 	.word	0x00000006
        /*094c*/ 	.word	0x000388a0
        /*0950*/ 	.short	0x010a
        /*0952*/ 	.byte	0x3f
	.zero		1


	//   ....[51]....
        /*0954*/ 	.word	0x00013510
        /*0958*/ 	.word	0x00000006
        /*095c*/ 	.word	0x000388c0
        /*0960*/ 	.short	0x010a
        /*0962*/ 	.byte	0x3f
	.zero		1


	//   ....[52]....
        /*0964*/ 	.word	0x00013a70
        /*0968*/ 	.word	0x00000007
        /*096c*/ 	.word	0x000388a0
        /*0970*/ 	.short	0x010a
        /*0972*/ 	.byte	0x3f
	.zero		1


	//   ....[53]....
        /*0974*/ 	.word	0x00013c40
        /*0978*/ 	.word	0x00000007
        /*097c*/ 	.word	0x000388c0
        /*0980*/ 	.short	0x010a
        /*0982*/ 	.byte	0x3f
	.zero		1


	//   ....[54]....
        /*0984*/ 	.word	0x00014bb0
        /*0988*/ 	.word	0x00000009
        /*098c*/ 	.word	0x00038840
        /*0990*/ 	.short	0x010a
        /*0992*/ 	.byte	0x3f
	.zero		1


	//   ....[55]....
        /*0994*/ 	.word	0x000153a0
        /*0998*/ 	.word	0x0000000b
        /*099c*/ 	.word	0x00038820
        /*09a0*/ 	.short	0x010a
        /*09a2*/ 	.byte	0x3f
	.zero		1


	//   ....[56]....
        /*09a4*/ 	.word	0x00015470
        /*09a8*/ 	.word	0x00000005
        /*09ac*/ 	.word	0x00038860
        /*09b0*/ 	.short	0x010a
        /*09b2*/ 	.byte	0x3f
	.zero		1


	//   ....[57]....
        /*09b4*/ 	.word	0x00015c30
        /*09b8*/ 	.word	0x00000002
        /*09bc*/ 	.word	0x00038840
        /*09c0*/ 	.short	0x010a
        /*09c2*/ 	.byte	0x3f
	.zero		1


	//   ....[58]....
        /*09c4*/ 	.word	0x00015e50
        /*09c8*/ 	.word	0x00000002
        /*09cc*/ 	.word	0x00038860
        /*09d0*/ 	.short	0x010a
        /*09d2*/ 	.byte	0x3f
	.zero		1


	//   ....[59]....
        /*09d4*/ 	.word	0x00016500
        /*09d8*/ 	.word	0x00000002
        /*09dc*/ 	.word	0x00038840
        /*09e0*/ 	.short	0x010a
        /*09e2*/ 	.byte	0x3f
	.zero		1


	//   ....[60]....
        /*09e4*/ 	.word	0x00016710
        /*09e8*/ 	.word	0x00000002
        /*09ec*/ 	.word	0x00038860
        /*09f0*/ 	.short	0x010a
        /*09f2*/ 	.byte	0x3f
	.zero		1


	//   ....[61]....
        /*09f4*/ 	.word	0x00016d40
        /*09f8*/ 	.word	0x00000002
        /*09fc*/ 	.word	0x00038840
        /*0a00*/ 	.short	0x010a
        /*0a02*/ 	.byte	0x3f
	.zero		1


	//   ....[62]....
        /*0a04*/ 	.word	0x00016f60
        /*0a08*/ 	.word	0x00000002
        /*0a0c*/ 	.word	0x00038860
        /*0a10*/ 	.short	0x010a
        /*0a12*/ 	.byte	0x3f
	.zero		1


	//   ....[63]....
        /*0a14*/ 	.word	0x00018000
        /*0a18*/ 	.word	0x00000000
        /*0a1c*/ 	.word	0x00038820
        /*0a20*/ 	.short	0x010a
        /*0a22*/ 	.byte	0x3f
	.zero		1


	//   ....[64]....
        /*0a24*/ 	.word	0x000181a0
        /*0a28*/ 	.word	0x00000006
        /*0a2c*/ 	.word	0x00000000
        /*0a30*/ 	.short	0x010a
        /*0a32*/ 	.byte	0x3f
	.zero		1


	//   ....[65]....
        /*0a34*/ 	.word	0x00018210
        /*0a38*/ 	.word	0x00000007
        /*0a3c*/ 	.word	0x00000000
        /*0a40*/ 	.short	0x010a
        /*0a42*/ 	.byte	0x3f
	.zero		1


	//   ....[66]....
        /*0a44*/ 	.word	0x00018280
        /*0a48*/ 	.word	0x00000004
        /*0a4c*/ 	.word	0x00000000
        /*0a50*/ 	.short	0x010a
        /*0a52*/ 	.byte	0x3f
	.zero		1


	//   ....[67]....
        /*0a54*/ 	.word	0x000182b0
        /*0a58*/ 	.word	0x00000003
        /*0a5c*/ 	.word	0x00000000
        /*0a60*/ 	.short	0x010a
        /*0a62*/ 	.byte	0x3f
	.zero		1


	//   ....[68]....
        /*0a64*/ 	.word	0x00018310
        /*0a68*/ 	.word	0x00000048
        /*0a6c*/ 	.word	0x00038890
        /*0a70*/ 	.short	0x010a
        /*0a72*/ 	.byte	0x3f
	.zero		1


	//   ....[69]....
        /*0a74*/ 	.word	0x00018360
        /*0a78*/ 	.word	0x00000048
        /*0a7c*/ 	.word	0x00038890
        /*0a80*/ 	.short	0x010a
        /*0a82*/ 	.byte	0x3f
	.zero		1


	//   ....[70]....
        /*0a84*/ 	.word	0x000183b0
        /*0a88*/ 	.word	0x00000048
        /*0a8c*/ 	.word	0x00038890
        /*0a90*/ 	.short	0x010a
        /*0a92*/ 	.byte	0x3f
	.zero		1


	//   ....[71]....
        /*0a94*/ 	.word	0x00018400
        /*0a98*/ 	.word	0x00000048
        /*0a9c*/ 	.word	0x000388b0
        /*0aa0*/ 	.short	0x010a
        /*0aa2*/ 	.byte	0x3f
	.zero		1


	//   ....[72]....
        /*0aa4*/ 	.word	0x000186d0
        /*0aa8*/ 	.word	0x00000002
        /*0aac*/ 	.word	0x00038800
        /*0ab0*/ 	.short	0x010a
        /*0ab2*/ 	.byte	0x3f
	.zero		1


	//   ....[73]....
        /*0ab4*/ 	.word	0x000189a0
        /*0ab8*/ 	.word	0x00000002
        /*0abc*/ 	.word	0x00038800
        /*0ac0*/ 	.short	0x010a
        /*0ac2*/ 	.byte	0x3f
	.zero		1


	//   ....[74]....
        /*0ac4*/ 	.word	0x000189f0
        /*0ac8*/ 	.word	0x00000014
        /*0acc*/ 	.word	0x00038830
        /*0ad0*/ 	.short	0x010a
        /*0ad2*/ 	.byte	0x3f
	.zero		1


	//   ....[75]....
        /*0ad4*/ 	.word	0x00018a40
        /*0ad8*/ 	.word	0x00000002
        /*0adc*/ 	.word	0x00038810
        /*0ae0*/ 	.short	0x010a
        /*0ae2*/ 	.byte	0x3f
	.zero		1


	//   ....[76]....
        /*0ae4*/ 	.word	0x00018a90
        /*0ae8*/ 	.word	0x00000014
        /*0aec*/ 	.word	0x00038850
        /*0af0*/ 	.short	0x010a
        /*0af2*/ 	.byte	0x3f
	.zero		1


	//   ....[77]....
        /*0af4*/ 	.word	0x00018ae0
        /*0af8*/ 	.word	0x0000000c
        /*0afc*/ 	.word	0x00038830
        /*0b00*/ 	.short	0x010a
        /*0b02*/ 	.byte	0x3f
	.zero		1


	//   ....[78]....
        /*0b04*/ 	.word	0x00018b30
        /*0b08*/ 	.word	0x0000000c
        /*0b0c*/ 	.word	0x00038850
        /*0b10*/ 	.short	0x010a
        /*0b12*/ 	.byte	0x3f
	.zero		1


	//   ....[79]....
        /*0b14*/ 	.word	0x00018cd0
        /*0b18*/ 	.word	0x00000005
        /*0b1c*/ 	.word	0x00038820
        /*0b20*/ 	.short	0x010a
        /*0b22*/ 	.byte	0x3f
	.zero		1


	//   ....[80]....
        /*0b24*/ 	.word	0x00018d20
        /*0b28*/ 	.word	0x00000006
        /*0b2c*/ 	.word	0x000388a0
        /*0b30*/ 	.short	0x010a
        /*0b32*/ 	.byte	0x3f
	.zero		1


	//   ....[81]....
        /*0b34*/ 	.word	0x00018d70
        /*0b38*/ 	.word	0x00000006
        /*0b3c*/ 	.word	0x000388c0
        /*0b40*/ 	.short	0x010a
        /*0b42*/ 	.byte	0x3f
	.zero		1


	//   ....[82]....
        /*0b44*/ 	.word	0x00018dc0
        /*0b48*/ 	.word	0x00000007
        /*0b4c*/ 	.word	0x000388a0
        /*0b50*/ 	.short	0x010a
        /*0b52*/ 	.byte	0x3f
	.zero		1


	//   ....[83]....
        /*0b54*/ 	.word	0x00018e10
        /*0b58*/ 	.word	0x00000007
        /*0b5c*/ 	.word	0x000388c0
        /*0b60*/ 	.short	0x010a
        /*0b62*/ 	.byte	0x3f
	.zero		1


	//   ....[84]....
        /*0b64*/ 	.word	0x00018fb0
        /*0b68*/ 	.word	0x00000009
        /*0b6c*/ 	.word	0x00038840
        /*0b70*/ 	.short	0x010a
        /*0b72*/ 	.byte	0x3f
	.zero		1


	//   ....[85]....
        /*0b74*/ 	.word	0x00019030
        /*0b78*/ 	.word	0x00000009
        /*0b7c*/ 	.word	0x00038820
        /*0b80*/ 	.short	0x010a
        /*0b82*/ 	.byte	0x3f
	.zero		1


	//   ....[86]....
        /*0b84*/ 	.word	0x00019080
        /*0b88*/ 	.word	0x00000005
        /*0b8c*/ 	.word	0x00038860
        /*0b90*/ 	.short	0x010a
        /*0b92*/ 	.byte	0x3f
	.zero		1


	//   ....[87]....
        /*0b94*/ 	.word	0x000190d0
        /*0b98*/ 	.word	0x00000002
        /*0b9c*/ 	.word	0x00038840
        /*0ba0*/ 	.short	0x010a
        /*0ba2*/ 	.byte	0x3f
	.zero		1


	//   ....[88]....
        /*0ba4*/ 	.word	0x00019120
        /*0ba8*/ 	.word	0x00000002
        /*0bac*/ 	.word	0x00038860
        /*0bb0*/ 	.short	0x010a
        /*0bb2*/ 	.byte	0x3f
	.zero		1


	//   ....[89]....
        /*0bb4*/ 	.word	0x00019170
        /*0bb8*/ 	.word	0x00000002
        /*0bbc*/ 	.word	0x00038840
        /*0bc0*/ 	.short	0x010a
        /*0bc2*/ 	.byte	0x3f
	.zero		1


	//   ....[90]....
        /*0bc4*/ 	.word	0x000191c0
        /*0bc8*/ 	.word	0x00000002
        /*0bcc*/ 	.word	0x00038860
        /*0bd0*/ 	.short	0x010a
        /*0bd2*/ 	.byte	0x3f
	.zero		1


	//   ....[91]....
        /*0bd4*/ 	.word	0x00019210
        /*0bd8*/ 	.word	0x00000002
        /*0bdc*/ 	.word	0x00038840
        /*0be0*/ 	.short	0x010a
        /*0be2*/ 	.byte	0x3f
	.zero		1


	//   ....[92]....
        /*0be4*/ 	.word	0x00019260
        /*0be8*/ 	.word	0x00000002
        /*0bec*/ 	.word	0x00038860
        /*0bf0*/ 	.short	0x010a
        /*0bf2*/ 	.byte	0x3f
	.zero		1


	//   ....[93]....
        /*0bf4*/ 	.word	0x00019c20
        /*0bf8*/ 	.word	0x00000000
        /*0bfc*/ 	.word	0x00038820
        /*0c00*/ 	.short	0x010a
        /*0c02*/ 	.byte	0x3f
	.zero		1


	//   ....[94]....
        /*0c04*/ 	.word	0x00019dc0
        /*0c08*/ 	.word	0x00000006
        /*0c0c*/ 	.word	0x00000000
        /*0c10*/ 	.short	0x010a
        /*0c12*/ 	.byte	0x3f
	.zero		1


	//   ....[95]....
        /*0c14*/ 	.word	0x00019e10
        /*0c18*/ 	.word	0x00000007
        /*0c1c*/ 	.word	0x00000000
        /*0c20*/ 	.short	0x010a
        /*0c22*/ 	.byte	0x3f
	.zero		1


	//   ....[96]....
        /*0c24*/ 	.word	0x00019e60
        /*0c28*/ 	.word	0x00000004
        /*0c2c*/ 	.word	0x00000000
        /*0c30*/ 	.short	0x010a
        /*0c32*/ 	.byte	0x3f
	.zero		1


	//----- nvinfo : EIATTR_NUM_MBARRIERS
	.align		4
.L_291:
        /*0c34*/ 	.byte	0x03, 0x38
        /*0c36*/ 	.short	0x0017


	//----- nvinfo : EIATTR_EXIT_INSTR_OFFSETS
	.align		4
        /*0c38*/ 	.byte	0x04, 0x1c
        /*0c3a*/ 	.short	(.L_293 - .L_292)


	//   ....[0]....
.L_292:
        /*0c3c*/ 	.word	0x00018300


	//----- nvinfo : EIATTR_MAX_THREADS
	.align		4
.L_293:
        /*0c40*/ 	.byte	0x04, 0x05
        /*0c42*/ 	.short	(.L_295 - .L_294)
.L_294:
        /*0c44*/ 	.word	0x00000180
        /*0c48*/ 	.word	0x00000001
        /*0c4c*/ 	.word	0x00000001


	//----- nvinfo : EIATTR_CRS_STACK_SIZE
	.align		4
.L_295:
        /*0c50*/ 	.byte	0x04, 0x1e
        /*0c52*/ 	.short	(.L_297 - .L_296)
.L_296:
        /*0c54*/ 	.word	0x00000000


	//----- nvinfo : EIATTR_CBANK_PARAM_SIZE
	.align		4
.L_297:
        /*0c58*/ 	.byte	0x03, 0x19
        /*0c5a*/ 	.short	0x0b70


	//----- nvinfo : EIATTR_PARAM_CBANK
	.align		4
        /*0c5c*/ 	.byte	0x04, 0x0a
        /*0c5e*/ 	.short	(.L_299 - .L_298)
	.align		4
.L_298:
        /*0c60*/ 	.word	index@(.nv.constant0._ZN7cutlass13device_kernelIN5flash11enable_sm90INS1_16FlashAttnFwdSm90INS1_25CollectiveMainloopFwdSm90ILi2EN4cute5tupleIJNS5_1CILi1EEES8_S8_EEENS6_IJNS7_ILi64EEESA_SA_EEELi512ENS_10bfloat16_tEfNS_4arch4Sm90ELb0ELb0ELb1ELb1ELb0ELb1ELb1ELb0ELb0ELb0ELb0ELb0EEENS1_21CollectiveEpilogueFwdINS6_IJSA_NS7_ILi512EEESA_EEES9_SC_SE_Li256ELb1ELb0ELb0ELb0EEENS1_36VarlenDynamicPersistentTileSchedulerILi64ELi64ELi256ELi32ELb0ELb0ELb1ELb0ELb1ELb1EEEEEEEEEvNT_6ParamsE)
        /*0c64*/ 	.short	0x0210
        /*0c66*/ 	.short	0x0b70


	//----- nvinfo : EIATTR_SW_WAR
	.align		4
.L_299:
        /*0c68*/ 	.byte	0x04, 0x36
        /*0c6a*/ 	.short	(.L_301 - .L_300)
.L_300:
        /*0c6c*/ 	.word	0x00000008
.L_301:


//--------------------- .nv.info._ZN7cutlass13device_kernelIN5flash11enable_sm90INS1_16FlashAttnFwdSm90INS1_25CollectiveMainloopFwdSm90ILi2EN4cute5tupleIJNS5_1CILi1EEES8_S8_EEENS6_IJNS7_ILi64EEESA_SA_EEELi512ENS_10bfloat16_tEfNS_4arch4Sm90ELb0ELb1ELb1ELb0ELb0ELb0ELb0ELb0ELb0ELb0ELb0ELb0EEENS1_21CollectiveEpilogueFwdINS6_IJSA_NS7_ILi512EEESA_EEES9_SC_SE_Li256ELb0ELb0ELb0ELb0EEENS1_30DynamicPersistentTileSchedulerILi256ELi32ELb0ELb0ELb1EEEEEEEEEvNT_6ParamsE --------------------------
	.section	.nv.info._ZN7cutlass13device_kernelIN5flash11enable_sm90INS1_16FlashAttnFwdSm90INS1_25CollectiveMainloopFwdSm90ILi2EN4cute5tupleIJNS5_1CILi1EEES8_S8_EEENS6_IJNS7_ILi64EEESA_SA_EEELi512ENS_10bfloat16_tEfNS_4arch4Sm90ELb0ELb1ELb1ELb0ELb0ELb0ELb0ELb0ELb0ELb0ELb0ELb0EEENS1_21CollectiveEpilogueFwdINS6_IJSA_NS7_ILi512EEESA_EEES9_SC_SE_Li256ELb0ELb0ELb0ELb0EEENS1_30DynamicPersistentTileSchedulerILi256ELi32ELb0ELb0ELb1EEEEEEEEEvNT_6ParamsE,"",@"SHT_CUDA_INFO"
	.sectionflags	@""
	.align	4


	//----- nvinfo : EIATTR_CUDA_API_VERSION
	.align		4
        /*0000*/ 	.byte	0x04, 0x37
        /*0002*/ 	.short	(.L_303 - .L_302)
.L_302:
        /*0004*/ 	.word	0x00000082


	//----- nvinfo : EIATTR_KPARAM_INFO
	.align		4
.L_303:
        /*0008*/ 	.byte	0x04, 0x17
        /*000a*/ 	.short	(.L_305 - .L_304)
.L_304:
        /*000c*/ 	.word	0x00000000
        /*0010*/ 	.short	0x0000
        /*0012*/ 	.short	0x0070
        /*0014*/ 	.byte	0x00, 0xf0, 0x01, 0x2e


	//----- nvinfo : EIATTR_SPARSE_MMA_MASK
	.align		4
.L_305:
        /*0018*/ 	.byte	0x03, 0x50
        /*001a*/ 	.short	0x0000


	//----- nvinfo : EIATTR_MAXREG_COUNT
	.align		4
        /*001c*/ 	.byte	0x03, 0x1b
        /*001e*/ 	.short	0x00a8


	//----- nvinfo : EIATTR_NUM_BARRIERS
	.align		4
        /*0020*/ 	.byte	0x02, 0x4c
        /*0022*/ 	.byte	0x10
	.zero		1


	//----- nvinfo : EIATTR_EXTERNS
	.align		4
        /*0024*/ 	.byte	0x04, 0x0f
        /*0026*/ 	.short	(.L_307 - .L_306)


	//   ....[0]....
	.align		4
.L_306:
        /*0028*/ 	.word	index@(__assertfail)


	//----- nvinfo : EIATTR_MERCURY_ISA_VERSION
	.align		4
.L_307:
        /*002c*/ 	.byte	0x03, 0x5f
        /*002e*/ 	.short	0x0101


	//----- nvinfo : EIATTR_INT_WARP_WIDE_INSTR_OFFSETS
	.align		4
        /*0030*/ 	.byte	0x04, 0x31
        /*0032*/ 	.short	(.L_309 - .L_308)


	//   ....[0]....
.L_308:
        /*0034*/ 	.word	0x00000180


	//   ....[1]....
        /*0038*/ 	.word	0x000001b0


	//   ....[2]....
        /*003c*/ 	.word	0x000001c0


	//   ....[3]....
        /*0040*/ 	.word	0x0000fa30


	//   ....[4]....
        /*0044*/ 	.word	0x0000fac0


	//   ....[5]....
        /*0048*/ 	.word	0x0000ffb0


	//   ....[6]....
        /*004c*/ 	.word	0x000120d0


	//   ....[7]....
        /*0050*/ 	.word	0x00012160


	//----- nvinfo : EIATTR_COOP_GROUP_MASK_REGIDS
	.align		4
.L_309:
        /*0054*/ 	.byte	0x04, 0x29
        /*0056*/ 	.short	(.L_311 - .L_310)


	//   ....[0]....
.L_310:
        /*0058*/ 	.word	0xffffffff


	//   ....[1]....
        /*005c*/ 	.word	0xffffffff


	//   ....[2]....
        /*0060*/ 	.word	0xffffffff


	//   ....[3]....
        /*0064*/ 	.word	0xffffffff


	//   ....[4]....
        /*0068*/ 	.word	0xffffffff


	//   ....[5]....
        /*006c*/ 	.word	0xffffffff


	//   ....[6]....
        /*0070*/ 	.word	0xffffffff


	//   ....[7]....
        /*0074*/ 	.word	0xffffffff


	//   ....[8]....
        /*0078*/ 	.word	0xffffffff


	//   ....[9]....
        /*007c*/ 	.word	0xffffffff


	//   ....[10]....
        /*0080*/ 	.word	0xffffffff


	//   ....[11]....
        /*0084*/ 	.word	0xffffffff


	//   ....[12]....
        /*0088*/ 	.word	0xffffffff


	//   ....[13]....
        /*008c*/ 	.word	0xffffffff


	//   ....[14]....
        /*0090*/ 	.word	0xffffffff


	//   ....[15]....
        /*0094*/ 	.word	0xffffffff


	//   ....[16]....
        /*0098*/ 	.word	0xffffffff


	//   ....[17]....
        /*009c*/ 	.word	0xffffffff


	//   ....[18]....
        /*00a0*/ 	.word	0xffffffff


	//   ....[19]....
        /*00a4*/ 	.word	0xffffffff


	//   ....[20]....
        /*00a8*/ 	.word	0xffffffff


	//   ....[21]....
        /*00ac*/ 	.word	0xffffffff


	//   ....[22]....
        /*00b0*/ 	.word	0xffffffff


	//   ....[23]....
        /*00b4*/ 	.word	0xffffffff


	//   ....[24]....
        /*00b8*/ 	.word	0xffffffff


	//   ....[25]....
        /*00bc*/ 	.word	0xffffffff


	//   ....[26]....
        /*00c0*/ 	.word	0xffffffff


	//   ....[27]....
        /*00c4*/ 	.word	0xffffffff


	//   ....[28]....
        /*00c8*/ 	.word	0xffffffff


	//   ....[29]....
        /*00cc*/ 	.word	0xffffffff


	//   ....[30]....
        /*00d0*/ 	.word	0xffffffff


	//   ....[31]....
        /*00d4*/ 	.word	0xffffffff


	//   ....[32]....
        /*00d8*/ 	.word	0xffffffff


	//   ....[33]....
        /*00dc*/ 	.word	0xffffffff


	//   ....[34]....
        /*00e0*/ 	.word	0xffffffff


	//   ....[35]....
        /*00e4*/ 	.word	0xffffffff


	//   ....[36]....
        /*00e8*/ 	.word	0xffffffff


	//   ....[37]....
        /*00ec*/ 	.word	0xffffffff


	//   ....[38]....
        /*00f0*/ 	.word	0x0500000f


	//   ....[39]....
        /*00f4*/ 	.word	0x0500000f


	//----- nvinfo : EIATTR_COOP_GROUP_INSTR_OFFSETS
	.align		4
.L_311:
        /*00f8*/ 	.byte	0x04, 0x28
        /*00fa*/ 	.short	(.L_313 - .L_312)


	//   ....[0]....
.L_312:
        /*00fc*/ 	.word	0x00000050


	//   ....[1]....
        /*0100*/ 	.word	0x00000190


	//   ....[2]....
        /*0104*/ 	.word	0x000001e0


	//   ....[3]....
        /*0108*/ 	.word	0x00000390


	//   ....[4]....
        /*010c*/ 	.word	0x000004f0


	//   ....[5]....
        /*0110*/ 	.word	0x00000610


	//   ....[6]....
        /*0114*/ 	.word	0x00000770


	//   ....[7]....
        /*0118*/ 	.word	0x00001a40


	//   ....[8]....
        /*011c*/ 	.word	0x00003a30


	//   ....[9]....
        /*0120*/ 	.word	0x00004f80


	//   ....[10]....
        /*0124*/ 	.word	0x00005090


	//   ....[11]....
        /*0128*/ 	.word	0x000054d0


	//   ....[12]....
        /*012c*/ 	.word	0x00005550


	//   ....[13]....
        /*0130*/ 	.word	0x00005d60


	//   ....[14]....
        /*0134*/ 	.word	0x00006ef0


	//   ....[15]....
        /*0138*/ 	.word	0x00006ff0


	//   ....[16]....
        /*013c*/ 	.word	0x00007370


	//   ....[17]....
        /*0140*/ 	.word	0x00007420


	//   ....[18]....
        /*0144*/ 	.word	0x000085d0


	//   ....[19]....
        /*0148*/ 	.word	0x00008f20


	//   ....[20]....
        /*014c*/ 	.word	0x00008f90


	//   ....[21]....
        /*0150*/ 	.word	0x00009290


	//   ....[22]....
        /*0154*/ 	.word	0x00009450


	//   ....[23]....
        /*0158*/ 	.word	0x0000a4c0


	//   ....[24]....
        /*015c*/ 	.word	0x0000b510


	//   ....[25]....
        /*0160*/ 	.word	0x0000b5e0


	//   ....[26]....
        /*0164*/ 	.word	0x0000b9b0


	//   ....[27]....
        /*0168*/ 	.word	0x0000ba60


	//   ....[28]....
        /*016c*/ 	.word	0x0000cbf0


	//   ....[29]....
        /*0170*/ 	.word	0x0000cc30


	//   ....[30]....
        /*0174*/ 	.word	0x0000cc70


	//   ....[31]....
        /*0178*/ 	.word	0x0000ccf0


	//   ....[32]....
        /*017c*/ 	.word	0x0000cd20


	//   ....[33]....
        /*0180*/ 	.word	0x0000d770


	//   ....[34]....
        /*0184*/ 	.word	0x0000e520


	//   ....[35]....
        /*0188*/ 	.word	0x0000f1a0


	//   ....[36]....
        /*018c*/ 	.word	0x000121e0


	//   ....[37]....
        /*0190*/ 	.word	0x00012390


	//   ....[38]....
        /*0194*/ 	.word	0x00012a40


	//   ....[39]....
        /*0198*/ 	.word	0x00012e20


	//----- nvinfo : EIATTR_REG_RECONFIG
	.align		4
.L_313:
        /*019c*/ 	.byte	0x01, 0x54
	.zero		2


	//----- nvinfo : EIATTR_SYSCALL_OFFSETS
	.align		4
        /*01a0*/ 	.byte	0x04, 0x46
        /*01a2*/ 	.short	(.L_315 - .L_314)


	//   ....[0]....
.L_314:
        /*01a4*/ 	.word	0x00003c00


	//   ....[1]....
        /*01a8*/ 	.word	0x0000fc50


	//   ....[2]....
        /*01ac*/ 	.word	0x0000fd90


	//   ....[3]....
        /*01b0*/ 	.word	0x0000fe90


	//----- nvinfo : EIATTR_MBARRIER_INSTR_OFFSETS
	.align		4
.L_315:
        /*01b4*/ 	.byte	0x04, 0x39
        /*01b6*/ 	.short	(.L_317 - .L_316)


	//   ....[0]....
.L_316:
        /*01b8*/ 	.word	0x00000280
        /*01bc*/ 	.word	0x000000ff
        /*01c0*/ 	.word	0x00028c00
        /*01c4*/ 	.short	0x0100
        /*01c6*/ 	.byte	0x06
	.zero		1


	//   ....[1]....
        /*01c8*/ 	.word	0x00000290
        /*01cc*/ 	.word	0x000000ff
        /*01d0*/ 	.word	0x00028c20
        /*01d4*/ 	.short	0x0100
        /*01d6*/ 	.byte	0x06
	.zero		1


	//   ....[2]....
        /*01d8*/ 	.word	0x00000340
        /*01dc*/ 	.word	0x000000ff
        /*01e0*/ 	.word	0x00028c30
        /*01e4*/ 	.short	0x0100
        /*01e6*/ 	.byte	0x06
	.zero		1


	//   ....[3]....
        /*01e8*/ 	.word	0x00000350
        /*01ec*/ 	.word	0x000000ff
        /*01f0*/ 	.word	0x00028c40
        /*01f4*/ 	.short	0x0100
        /*01f6*/ 	.byte	0x06
	.zero		1


	//   ....[4]....
        /*01f8*/ 	.word	0x00000360
        /*01fc*/ 	.word	0x000000ff
        /*0200*/ 	.word	0x00028c38
        /*0204*/ 	.short	0x0100
        /*0206*/ 	.byte	0x06
	.zero		1


	//   ....[5]....
        /*0208*/ 	.word	0x00000370
        /*020c*/ 	.word	0x000000ff
        /*0210*/ 	.word	0x00028c48
        /*0214*/ 	.short	0x0100
        /*0216*/ 	.byte	0x06
	.zero		1


	//   ....[6]....
        /*0218*/ 	.word	0x000004a0
        /*021c*/ 	.word	0x000000ff
        /*0220*/ 	.word	0x00028c50
        /*0224*/ 	.short	0x0100
        /*0226*/ 	.byte	0x08
	.zero		1


	//   ....[7]....
        /*0228*/ 	.word	0x000004b0
        /*022c*/ 	.word	0x000000ff
        /*0230*/ 	.word	0x00028c60
        /*0234*/ 	.short	0x0100
        /*0236*/ 	.byte	0x08
	.zero		1


	//   ....[8]....
        /*0238*/ 	.word	0x000004c0
        /*023c*/ 	.word	0x000000ff
        /*0240*/ 	.word	0x00028c58
        /*0244*/ 	.short	0x0100
        /*0246*/ 	.byte	0x08
	.zero		1


	//   ....[9]....
        /*0248*/ 	.word	0x000004d0
        /*024c*/ 	.word	0x000000ff
        /*0250*/ 	.word	0x00028c68
        /*0254*/ 	.short	0x0100
        /*0256*/ 	.byte	0x08
	.zero		1


	//   ....[10]....
        /*0258*/ 	.word	0x000005c0
        /*025c*/ 	.word	0x000000ff
        /*0260*/ 	.word	0x00028c70
        /*0264*/ 	.short	0x0100
        /*0266*/ 	.byte	0x06
	.zero		1


	//   ....[11]....
        /*0268*/ 	.word	0x000005d0
        /*026c*/ 	.word	0x000000ff
        /*0270*/ 	.word	0x00028c80
        /*0274*/ 	.short	0x0100
        /*0276*/ 	.byte	0x06
	.zero		1


	//   ....[12]....
        /*0278*/ 	.word	0x000005e0
        /*027c*/ 	.word	0x000000ff
        /*0280*/ 	.word	0x00028c78
        /*0284*/ 	.short	0x0100
        /*0286*/ 	.byte	0x06
	.zero		1


	//   ....[13]....
        /*0288*/ 	.word	0x000005f0
        /*028c*/ 	.word	0x000000ff
        /*0290*/ 	.word	0x00028c88
        /*0294*/ 	.short	0x0100
        /*0296*/ 	.byte	0x06
	.zero		1


	//   ....[14]....
        /*0298*/ 	.word	0x00000720
        /*029c*/ 	.word	0x000000ff
        /*02a0*/ 	.word	0x00028c90
        /*02a4*/ 	.short	0x0100
        /*02a6*/ 	.byte	0x08
	.zero		1


	//   ....[15]....
        /*02a8*/ 	.word	0x00000730
        /*02ac*/ 	.word	0x000000ff
        /*02b0*/ 	.word	0x00028ca0
        /*02b4*/ 	.short	0x0100
        /*02b6*/ 	.byte	0x08
	.zero		1


	//   ....[16]....
        /*02b8*/ 	.word	0x00000740
        /*02bc*/ 	.word	0x000000ff
        /*02c0*/ 	.word	0x00028c98
        /*02c4*/ 	.short	0x0100
        /*02c6*/ 	.byte	0x08
	.zero		1


	//   ....[17]....
        /*02c8*/ 	.word	0x00000750
        /*02cc*/ 	.word	0x000000ff
        /*02d0*/ 	.word	0x00028ca8
        /*02d4*/ 	.short	0x0100
        /*02d6*/ 	.byte	0x08
	.zero		1


	//   ....[18]....
        /*02d8*/ 	.word	0x00000880
        /*02dc*/ 	.word	0x000000ff
        /*02e0*/ 	.word	0x00028cb0
        /*02e4*/ 	.short	0x0100
        /*02e6*/ 	.byte	0x08
	.zero		1


	//   ....[19]....
        /*02e8*/ 	.word	0x00000890
        /*02ec*/ 	.word	0x000000ff
        /*02f0*/ 	.word	0x00028cc0
        /*02f4*/ 	.short	0x0100
        /*02f6*/ 	.byte	0x08
	.zero		1


	//   ....[20]....
        /*02f8*/ 	.word	0x000008a0
        /*02fc*/ 	.word	0x000000ff
        /*0300*/ 	.word	0x00028cb8
        /*0304*/ 	.short	0x0100
        /*0306*/ 	.byte	0x08
	.zero		1


	//   ....[21]....
        /*0308*/ 	.word	0x000008b0
        /*030c*/ 	.word	0x000000ff
        /*0310*/ 	.word	0x00028cc8
        /*0314*/ 	.short	0x0100
        /*0316*/ 	.byte	0x08
	.zero		1


	//   ....[22]....
        /*0318*/ 	.word	0x00001b50
        /*031c*/ 	.word	0x000000ff
        /*0320*/ 	.word	0x00028c50
        /*0324*/ 	.short	0x010a
        /*0326*/ 	.byte	0x15
	.zero		1


	//   ....[23]....
        /*0328*/ 	.word	0x00001e00
        /*032c*/ 	.word	0x00000003
        /*0330*/ 	.word	0x00000000
        /*0334*/ 	.short	0x0101
        /*0336*/ 	.byte	0x3f
	.zero		1


	//   ....[24]....
        /*0338*/ 	.word	0x00002760
        /*033c*/ 	.word	0x000000ff
        /*0340*/ 	.word	0x00028c50
        /*0344*/ 	.short	0x010a
        /*0346*/ 	.byte	0x15
	.zero		1


	//   ....[25]....
        /*0348*/ 	.word	0x000027a0
        /*034c*/ 	.word	0x000000ff
        /*0350*/ 	.word	0x00028c50
        /*0354*/ 	.short	0x010a
        /*0356*/ 	.byte	0x15
	.zero		1


	//   ....[26]....
        /*0358*/ 	.word	0x00002970
        /*035c*/ 	.word	0x00000004
        /*0360*/ 	.word	0x00000000
        /*0364*/ 	.short	0x0101
        /*0366*/ 	.byte	0x3f
	.zero		1


	//   ....[27]....
        /*0368*/ 	.word	0x00003c80
        /*036c*/ 	.word	0x000000ff
        /*0370*/ 	.word	0x00028c00
        /*0374*/ 	.short	0x010a
        /*0376*/ 	.byte	0x30
	.zero		1


	//   ....[28]....
        /*0378*/ 	.word	0x00003d00
        /*037c*/ 	.word	0x00000006
        /*0380*/ 	.word	0x00028c30
        /*0384*/ 	.short	0x010a
        /*0386*/ 	.byte	0x3f
	.zero		1


	//   ....[29]....
        /*0388*/ 	.word	0x00003d40
        /*038c*/ 	.word	0x00000006
        /*0390*/ 	.word	0x00028c30
        /*0394*/ 	.short	0x010a
        /*0396*/ 	.byte	0x3f
	.zero		1


	//   ....[30]....
        /*0398*/ 	.word	0x000042b0
        /*039c*/ 	.word	0x00000003
        /*03a0*/ 	.word	0x00000000
        /*03a4*/ 	.short	0x0101
        /*03a6*/ 	.byte	0x3f
	.zero		1


	//   ....[31]....
        /*03a8*/ 	.word	0x00005b00
        /*03ac*/ 	.word	0x00000006
        /*03b0*/ 	.word	0x00028c50
        /*03b4*/ 	.short	0x010a
        /*03b6*/ 	.byte	0x3f
	.zero		1


	//   ....[32]....
        /*03b8*/ 	.word	0x00005b40
        /*03bc*/ 	.word	0x00000006
        /*03c0*/ 	.word	0x00028c50
        /*03c4*/ 	.short	0x010a
        /*03c6*/ 	.byte	0x3f
	.zero		1


	//   ....[33]....
        /*03c8*/ 	.word	0x00005d80
        /*03cc*/ 	.word	0x00000006
        /*03d0*/ 	.word	0x00000000
        /*03d4*/ 	.short	0x0101
        /*03d6*/ 	.byte	0x3f
	.zero		1


	//   ....[34]....
        /*03d8*/ 	.word	0x00006030
        /*03dc*/ 	.word	0x000000ff
        /*03e0*/ 	.word	0x00028c30
        /*03e4*/ 	.short	0x010a
        /*03e6*/ 	.byte	0x1b
	.zero		1


	//   ....[35]....
        /*03e8*/ 	.word	0x00006070
        /*03ec*/ 	.word	0x000000ff
        /*03f0*/ 	.word	0x00028c30
        /*03f4*/ 	.short	0x010a
        /*03f6*/ 	.byte	0x1b
	.zero		1


	//   ....[36]....
        /*03f8*/ 	.word	0x00006420
        /*03fc*/ 	.word	0x0000000e
        /*0400*/ 	.word	0x00000000
        /*0404*/ 	.short	0x0101
        /*0406*/ 	.byte	0x3f
	.zero		1


	//   ....[37]....
        /*0408*/ 	.word	0x00008320
        /*040c*/ 	.word	0x000000ff
        /*0410*/ 	.word	0x00028c50
        /*0414*/ 	.short	0x010a
        /*0416*/ 	.byte	0x1b
	.zero		1


	//   ....[38]....
        /*0418*/ 	.word	0x00008360
        /*041c*/ 	.word	0x000000ff
        /*0420*/ 	.word	0x00028c50
        /*0424*/ 	.short	0x010a
        /*0426*/ 	.byte	0x1b
	.zero		1


	//   ....[39]....
        /*0428*/ 	.word	0x000085f0
        /*042c*/ 	.word	0x0000000d
        /*0430*/ 	.word	0x00000000
        /*0434*/ 	.short	0x0101
        /*0436*/ 	.byte	0x3f
	.zero		1


	//   ....[40]....
        /*0438*/ 	.word	0x00008950
        /*043c*/ 	.word	0x000000ff
        /*0440*/ 	.word	0x00028c30
        /*0444*/ 	.short	0x010a
        /*0446*/ 	.byte	0x19
	.zero		1


	//   ....[41]....
        /*0448*/ 	.word	0x00008990
        /*044c*/ 	.word	0x000000ff
        /*0450*/ 	.word	0x00028c30
        /*0454*/ 	.short	0x010a
        /*0456*/ 	.byte	0x19
	.zero		1


	//   ....[42]....
        /*0458*/ 	.word	0x00009820
        /*045c*/ 	.word	0x00000098
        /*0460*/ 	.word	0x00000000
        /*0464*/ 	.short	0x0101
        /*0466*/ 	.byte	0x3f
	.zero		1


	//   ....[43]....
        /*0468*/ 	.word	0x0000a230
        /*046c*/ 	.word	0x000000ff
        /*0470*/ 	.word	0x00028c50
        /*0474*/ 	.short	0x010a
        /*0476*/ 	.byte	0x19
	.zero		1


	//   ....[44]....
        /*0478*/ 	.word	0x0000a270
        /*047c*/ 	.word	0x000000ff
        /*0480*/ 	.word	0x00028c50
        /*0484*/ 	.short	0x010a
        /*0486*/ 	.byte	0x19
	.zero		1


	//   ....[45]....
        /*0488*/ 	.word	0x0000a4e0
        /*048c*/ 	.word	0x000000aa
        /*0490*/ 	.word	0x00000000
        /*0494*/ 	.short	0x0101
        /*0496*/ 	.byte	0x3f
	.zero		1


	//   ....[46]....
        /*0498*/ 	.word	0x0000a650
        /*049c*/ 	.word	0x000000ff
        /*04a0*/ 	.word	0x00028c30
        /*04a4*/ 	.short	0x010a
        /*04a6*/ 	.byte	0x1b
	.zero		1


	//   ....[47]....
        /*04a8*/ 	.word	0x0000a690
        /*04ac*/ 	.word	0x000000ff
        /*04b0*/ 	.word	0x00028c30
        /*04b4*/ 	.short	0x010a
        /*04b6*/ 	.byte	0x1b
	.zero		1


	//   ....[48]....
        /*04b8*/ 	.word	0x0000aa30
        /*04bc*/ 	.word	0x000000a4
        /*04c0*/ 	.word	0x00000000
        /*04c4*/ 	.short	0x0101
        /*04c6*/ 	.byte	0x3f
	.zero		1


	//   ....[49]....
        /*04c8*/ 	.word	0x0000c940
        /*04cc*/ 	.word	0x000000ff
        /*04d0*/ 	.word	0x00028c50
        /*04d4*/ 	.short	0x010a
        /*04d6*/ 	.byte	0x1b
	.zero		1


	//   ....[50]....
        /*04d8*/ 	.word	0x0000c980
        /*04dc*/ 	.word	0x000000ff
        /*04e0*/ 	.word	0x00028c50
        /*04e4*/ 	.short	0x010a
        /*04e6*/ 	.byte	0x1b
	.zero		1


	//   ....[51]....
        /*04e8*/ 	.word	0x0000cc10
        /*04ec*/ 	.word	0x0000000f
        /*04f0*/ 	.word	0x00000000
        /*04f4*/ 	.short	0x0101
        /*04f6*/ 	.byte	0x3f
	.zero		1


	//   ....[52]....
        /*04f8*/ 	.word	0x0000e860
        /*04fc*/ 	.word	0x000000ff
        /*0500*/ 	.word	0x00000000
        /*0504*/ 	.short	0x0101
        /*0506*/ 	.byte	0x05
	.zero		1


	//   ....[53]....
        /*0508*/ 	.word	0x00010230
        /*050c*/ 	.word	0x00000008
        /*0510*/ 	.word	0x00028c40
        /*0514*/ 	.short	0x010a
        /*0516*/ 	.byte	0x3f
	.zero		1


	//   ....[54]....
        /*0518*/ 	.word	0x00010530
        /*051c*/ 	.word	0x000000ff
        /*0520*/ 	.word	0x00028c20
        /*0524*/ 	.short	0x010a
        /*0526*/ 	.byte	0x25
	.zero		1


	//   ....[55]....
        /*0528*/ 	.word	0x000105b0
        /*052c*/ 	.word	0x00000008
        /*0530*/ 	.word	0x00028c60
        /*0534*/ 	.short	0x010a
        /*0536*/ 	.byte	0x3f
	.zero		1


	//   ....[56]....
        /*0538*/ 	.word	0x00010c20
        /*053c*/ 	.word	0x00000002
        /*0540*/ 	.word	0x00028c40
        /*0544*/ 	.short	0x010a
        /*0546*/ 	.byte	0x3f
	.zero		1


	//   ....[57]....
        /*0548*/ 	.word	0x00010db0
        /*054c*/ 	.word	0x00000002
        /*0550*/ 	.word	0x00028c60
        /*0554*/ 	.short	0x010a
        /*0556*/ 	.byte	0x3f
	.zero		1


	//   ....[58]....
        /*0558*/ 	.word	0x000113c0
        /*055c*/ 	.word	0x00000003
        /*0560*/ 	.word	0x00028c40
        /*0564*/ 	.short	0x010a
        /*0566*/ 	.byte	0x3f
	.zero		1


	//   ....[59]....
        /*0568*/ 	.word	0x00011550
        /*056c*/ 	.word	0x00000003
        /*0570*/ 	.word	0x00028c60
        /*0574*/ 	.short	0x010a
        /*0576*/ 	.byte	0x3f
	.zero		1


	//   ....[60]....
        /*0578*/ 	.word	0x00011ae0
        /*057c*/ 	.word	0x00000002
        /*0580*/ 	.word	0x00028c40
        /*0584*/ 	.short	0x010a
        /*0586*/ 	.byte	0x3f
	.zero		1


	//   ....[61]....
        /*0588*/ 	.word	0x00011c70
        /*058c*/ 	.word	0x00000002
        /*0590*/ 	.word	0x00028c60
        /*0594*/ 	.short	0x010a
        /*0596*/ 	.byte	0x3f
	.zero		1


	//   ....[62]....
        /*0598*/ 	.word	0x00012340
        /*059c*/ 	.word	0x00000007
        /*05a0*/ 	.word	0x00028c20
        /*05a4*/ 	.short	0x010a
        /*05a6*/ 	.byte	0x3f
	.zero		1


	//   ....[63]....
        /*05a8*/ 	.word	0x00012490
        /*05ac*/ 	.word	0x00000005
        /*05b0*/ 	.word	0x00000000
        /*05b4*/ 	.short	0x010a
        /*05b6*/ 	.byte	0x3f
	.zero		1


	//   ....[64]....
        /*05b8*/ 	.word	0x00012500
        /*05bc*/ 	.word	0x00000003
        /*05c0*/ 	.word	0x00000000
        /*05c4*/ 	.short	0x010a
        /*05c6*/ 	.byte	0x3f
	.zero		1


	//   ....[65]....
        /*05c8*/ 	.word	0x00012560
        /*05cc*/ 	.word	0x00000005
        /*05d0*/ 	.word	0x00000000
        /*05d4*/ 	.short	0x010a
        /*05d6*/ 	.byte	0x3f
	.zero		1


	//   ....[66]....
        /*05d8*/ 	.word	0x00012590
        /*05dc*/ 	.word	0x00000003
        /*05e0*/ 	.word	0x00000000
        /*05e4*/ 	.short	0x010a
        /*05e6*/ 	.byte	0x3f
	.zero		1


	//   ....[67]....
        /*05e8*/ 	.word	0x00012600
        /*05ec*/ 	.word	0x00000006
        /*05f0*/ 	.word	0x00028c50
        /*05f4*/ 	.short	0x010a
        /*05f6*/ 	.byte	0x3f
	.zero		1


	//   ....[68]....
        /*05f8*/ 	.word	0x00012660
        /*05fc*/ 	.word	0x00000005
        /*0600*/ 	.word	0x00028c50
        /*0604*/ 	.short	0x010a
        /*0606*/ 	.byte	0x3f
	.zero		1


	//   ....[69]....
        /*0608*/ 	.word	0x000126c0
        /*060c*/ 	.word	0x00000003
        /*0610*/ 	.word	0x00028c00
        /*0614*/ 	.short	0x010a
        /*0616*/ 	.byte	0x3f
	.zero		1


	//   ....[70]....
        /*0618*/ 	.word	0x00012710
        /*061c*/ 	.word	0x00000006
        /*0620*/ 	.word	0x00028c30
        /*0624*/ 	.short	0x010a
        /*0626*/ 	.byte	0x3f
	.zero		1


	//   ....[71]....
        /*0628*/ 	.word	0x00012760
        /*062c*/ 	.word	0x00000006
        /*0630*/ 	.word	0x00028c50
        /*0634*/ 	.short	0x010a
        /*0636*/ 	.byte	0x3f
	.zero		1


	//   ....[72]....
        /*0638*/ 	.word	0x000127c0
        /*063c*/ 	.word	0x0000000b
        /*0640*/ 	.word	0x00028c30
        /*0644*/ 	.short	0x010a
        /*0646*/ 	.byte	0x3f
	.zero		1


	//   ....[73]....
        /*0648*/ 	.word	0x00012810
        /*064c*/ 	.word	0x0000000d
        /*0650*/ 	.word	0x00028c50
        /*0654*/ 	.short	0x010a
        /*0656*/ 	.byte	0x3f
	.zero		1


	//   ....[74]....
        /*0658*/ 	.word	0x00012870
        /*065c*/ 	.word	0x00000008
        /*0660*/ 	.word	0x00028c30
        /*0664*/ 	.short	0x010a
        /*0666*/ 	.byte	0x3f
	.zero		1


	//   ....[75]....
        /*0668*/ 	.word	0x000128c0
        /*066c*/ 	.word	0x000000aa
        /*0670*/ 	.word	0x00028c50
        /*0674*/ 	.short	0x010a
        /*0676*/ 	.byte	0x3f
	.zero		1


	//   ....[76]....
        /*0678*/ 	.word	0x00012920
        /*067c*/ 	.word	0x00000007
        /*0680*/ 	.word	0x00028c30
        /*0684*/ 	.short	0x010a
        /*0686*/ 	.byte	0x3f
	.zero		1


	//   ....[77]....
        /*0688*/ 	.word	0x00012970
        /*068c*/ 	.word	0x0000000f
        /*0690*/ 	.word	0x00028c50
        /*0694*/ 	.short	0x010a
        /*0696*/ 	.byte	0x3f
	.zero		1


	//   ....[78]....
        /*0698*/ 	.word	0x00012af0
        /*069c*/ 	.word	0x00000008
        /*06a0*/ 	.word	0x00028c40
        /*06a4*/ 	.short	0x010a
        /*06a6*/ 	.byte	0x3f
	.zero		1


	//   ....[79]....
        /*06a8*/ 	.word	0x00012b50
        /*06ac*/ 	.word	0x00000008
        /*06b0*/ 	.word	0x00028c20
        /*06b4*/ 	.short	0x010a
        /*06b6*/ 	.byte	0x3f
	.zero		1


	//   ....[80]....
        /*06b8*/ 	.word	0x00012ba0
        /*06bc*/ 	.word	0x00000008
        /*06c0*/ 	.word	0x00028c60
        /*06c4*/ 	.short	0x010a
        /*06c6*/ 	.byte	0x3f
	.zero		1


	//   ....[81]....
        /*06c8*/ 	.word	0x00012bf0
        /*06cc*/ 	.word	0x00000002
        /*06d0*/ 	.word	0x00028c40
        /*06d4*/ 	.short	0x010a
        /*06d6*/ 	.byte	0x3f
	.zero		1


	//   ....[82]....
        /*06d8*/ 	.word	0x00012c40
        /*06dc*/ 	.word	0x00000002
        /*06e0*/ 	.word	0x00028c60
        /*06e4*/ 	.short	0x010a
        /*06e6*/ 	.byte	0x3f
	.zero		1


	//   ....[83]....
        /*06e8*/ 	.word	0x00012c90
        /*06ec*/ 	.word	0x00000003
        /*06f0*/ 	.word	0x00028c40
        /*06f4*/ 	.short	0x010a
        /*06f6*/ 	.byte	0x3f
	.zero		1


	//   ....[84]....
        /*06f8*/ 	.word	0x00012ce0
        /*06fc*/ 	.word	0x00000003
        /*0700*/ 	.word	0x00028c60
        /*0704*/ 	.short	0x010a
        /*0706*/ 	.byte	0x3f
	.zero		1


	//   ....[85]....
        /*0708*/ 	.word	0x00012d30
        /*070c*/ 	.word	0x00000002
        /*0710*/ 	.word	0x00028c40
        /*0714*/ 	.short	0x010a
        /*0716*/ 	.byte	0x3f
	.zero		1


	//   ....[86]....
        /*0718*/ 	.word	0x00012d80
        /*071c*/ 	.word	0x00000002
        /*0720*/ 	.word	0x00028c60
        /*0724*/ 	.short	0x010a
        /*0726*/ 	.byte	0x3f
	.zero		1


	//   ....[87]....
        /*0728*/ 	.word	0x00012e60
        /*072c*/ 	.word	0x00000007
        /*0730*/ 	.word	0x00028c20
        /*0734*/ 	.short	0x010a
        /*0736*/ 	.byte	0x3f
	.zero		1


	//   ....[88]....
        /*0738*/ 	.word	0x00012eb0
        /*073c*/ 	.word	0x00000005
        /*0740*/ 	.word	0x00000000
        /*0744*/ 	.short	0x010a
        /*0746*/ 	.byte	0x3f
	.zero		1


	//   ....[89]....
        /*0748*/ 	.word	0x00012f00
        /*074c*/ 	.word	0x00000003
        /*0750*/ 	.word	0x00000000
        /*0754*/ 	.short	0x010a
        /*0756*/ 	.byte	0x3f
	.zero		1


	//   ....[90]....
        /*0758*/ 	.word	0x00012f50
        /*075c*/ 	.word	0x00000005
        /*0760*/ 	.word	0x00000000
        /*0764*/ 	.short	0x010a
        /*0766*/ 	.byte	0x3f
	.zero		1


	//----- nvinfo : EIATTR_NUM_MBARRIERS
	.align		4
.L_317:
        /*0768*/ 	.byte	0x03, 0x38
        /*076a*/ 	.short	0x0016


	//----- nvinfo : EIATTR_EXIT_INSTR_OFFSETS
	.align		4
        /*076c*/ 	.byte	0x04, 0x1c
        /*076e*/ 	.short	(.L_319 - .L_318)


	//   ....[0]....
.L_318:
        /*0770*/ 	.word	0x00000a10


	//   ....[1]....
        /*0774*/ 	.word	0x0000f160


	//   ....[2]....
        /*0778*/ 	.word	0x0000f1c0


	//   ....[3]....
        /*077c*/ 	.word	0x000123b0


	//   ....[4]....
        /*0780*/ 	.word	0x000125e0


	//----- nvinfo : EIATTR_MAX_THREADS
	.align		4
.L_319:
        /*0784*/ 	.byte	0x04, 0x05
        /*0786*/ 	.short	(.L_321 - .L_320)
.L_320:
        /*0788*/ 	.word	0x00000180
        /*078c*/ 	.word	0x00000001
        /*0790*/ 	.word	0x00000001


	//----- nvinfo : EIATTR_CRS_STACK_SIZE
	.align		4
.L_321:
        /*0794*/ 	.byte	0x04, 0x1e
        /*0796*/ 	.short	(.L_323 - .L_322)
.L_322:
        /*0798*/ 	.word	0x00000000


	//----- nvinfo : EIATTR_CBANK_PARAM_SIZE
	.align		4
.L_323:
        /*079c*/ 	.byte	0x03, 0x19
        /*079e*/ 	.short	0x0bf0


	//----- nvinfo : EIATTR_PARAM_CBANK
	.align		4
        /*07a0*/ 	.byte	0x04, 0x0a
        /*07a2*/ 	.short	(.L_325 - .L_324)
	.align		4
.L_324:
        /*07a4*/ 	.word	index@(.nv.constant0._ZN7cutlass13device_kernelIN5flash11enable_sm90INS1_16FlashAttnFwdSm90INS1_25CollectiveMainloopFwdSm90ILi2EN4cute5tupleIJNS5_1CILi1EEES8_S8_EEENS6_IJNS7_ILi64EEESA_SA_EEELi512ENS_10bfloat16_tEfNS_4arch4Sm90ELb0ELb1ELb1ELb0ELb0ELb0ELb0ELb0ELb0ELb0ELb0ELb0EEENS1_21CollectiveEpilogueFwdINS6_IJSA_NS7_ILi512EEESA_EEES9_SC_SE_Li256ELb0ELb0ELb0ELb0EEENS1_30DynamicPersistentTileSchedulerILi256ELi32ELb0ELb0ELb1EEEEEEEEEvNT_6ParamsE)
        /*07a8*/ 	.short	0x0210
        /*07aa*/ 	.short	0x0bf0


	//----- nvinfo : EIATTR_SW_WAR
	.align		4
.L_325:
        /*07ac*/ 	.byte	0x04, 0x36
        /*07ae*/ 	.short	(.L_327 - .L_326)
.L_326:
        /*07b0*/ 	.word	0x00000008
.L_327:


//--------------------- .nv.info._ZN7cutlass13device_kernelIN5flash11enable_sm90INS1_16FlashAttnFwdSm90INS1_25CollectiveMainloopFwdSm90ILi2EN4cute5tupleIJNS5_1CILi1EEES8_S8_EEENS6_IJNS7_ILi64EEESA_SA_EEELi512ENS_10bfloat16_tEfNS_4arch4Sm90ELb0ELb1ELb1ELb0ELb0ELb0ELb1ELb0ELb0ELb0ELb0ELb0EEENS1_21CollectiveEpilogueFwdINS6_IJSA_NS7_ILi512EEESA_EEES9_SC_SE_Li256ELb0ELb0ELb0ELb0EEENS1_30DynamicPersistentTileSchedulerILi256ELi32ELb0ELb0ELb1EEEEEEEEEvNT_6ParamsE --------------------------
	.section	.nv.info._ZN7cutlass13device_kernelIN5flash11enable_sm90INS1_16FlashAttnFwdSm90INS1_25CollectiveMainloopFwdSm90ILi2EN4cute5tupleIJNS5_1CILi1EEES8_S8_EEENS6_IJNS7_ILi64EEESA_SA_EEELi512ENS_10bfloat16_tEfNS_4arch4Sm90ELb0ELb1ELb1ELb0ELb0ELb0ELb1ELb0ELb0ELb0ELb0ELb0EEENS1_21CollectiveEpilogueFwdINS6_IJSA_NS7_ILi512EEESA_EEES9_SC_SE_Li256ELb0ELb0ELb0ELb0EEENS1_30DynamicPersistentTileSchedulerILi256ELi32ELb0ELb0ELb1EEEEEEEEEvNT_6ParamsE,"",@"SHT_CUDA_INFO"
	.sectionflags	@""
	.align	4


	//----- nvinfo : EIATTR_CUDA_API_VERSION
	.align		4
        /*0000*/ 	.byte	0x04, 0x37
        /*0002*/ 	.short	(.L_329 - .L_328)
.L_328:
        /*0004*/ 	.word	0x00000082


	//----- nvinfo : EIATTR_KPARAM_INFO
	.align		4
.L_329:
        /*0008*/ 	.byte	0x04, 0x17
        /*000a*/ 	.short	(.L_331 - .L_330)
.L_330:
        /*000c*/ 	.word	0x00000000
        /*0010*/ 	.short	0x0000
        /*0012*/ 	.short	0x0070
        /*0014*/ 	.byte	0x00, 0xf0, 0x01, 0x32


	//----- nvinfo : EIATTR_SPARSE_MMA_MASK
	.align		4
.L_331:
        /*0018*/ 	.byte	0x03, 0x50
        /*001a*/ 	.short	0x0000


	//----- nvinfo : EIATTR_MAXREG_COUNT
	.align		4
        /*001c*/ 	.byte	0x03, 0x1b
        /*001e*/ 	.short	0x00a8


	//----- nvinfo : EIATTR_NUM_BARRIERS
	.align		4
        /*0020*/ 	.byte	0x02, 0x4c
        /*0022*/ 	.byte	0x10
	.zero		1


	//----- nvinfo : EIATTR_EXTERNS
	.align		4
        /*0024*/ 	.byte	0x04, 0x0f
        /*0026*/ 	.short	(.L_333 - .L_332)


	//   ....[0]....
	.align		4
.L_332:
        /*0028*/ 	.word	index@(__assertfail)


	//----- nvinfo : EIATTR_ANNOTATIONS
	.align		4
.L_333:
        /*002c*/ 	.byte	0x04, 0x55
        /*002e*/ 	.short	(.L_335 - .L_334)


	//   ....[0]....
.L_334:
        /*0030*/ 	.word	0x00000001
        /*0034*/ 	.byte	0x90, 0x09, 0x00, 0x00, 0x01, 0x00, 0x00, 0x00, 0xa0, 0x0a, 0x00, 0x00, 0x01, 0x00, 0x00, 0x00
        /*0044*/ 	.byte	0x00, 0x44, 0x01, 0x00, 0x01, 0x00, 0x00, 0x00, 0x90, 0x4b, 0x01, 0x00, 0x01, 0x00, 0x00, 0x00
        /*0054*/ 	.byte	0xa0, 0x75, 0x01, 0x00, 0x01, 0x00, 0x00, 0x00, 0xf0, 0x78, 0x01, 0x00


	//----- nvinfo : EIATTR_MERCURY_ISA_VERSION
	.align		4
.L_335:
        /*0060*/ 	.byte	0x03, 0x5f
        /*0062*/ 	.short	0x0101


	//----- nvinfo : EIATTR_INT_WARP_WIDE_INSTR_OFFSETS
	.align		4
        /*0064*/ 	.byte	0x04, 0x31
        /*0066*/ 	.short	(.L_337 - .L_336)


	//   ....[0]....
.L_336:
        /*0068*/ 	.word	0x000001c0


	//   ....[1]....
        /*006c*/ 	.word	0x000001f0


	//   ....[2]....
        /*0070*/ 	.word	0x00000200


	//   ....[3]....
        /*0074*/ 	.word	0x00000270


	//   ....[4]....
        /*0078*/ 	.word	0x00014ba0


	//   ....[5]....
        /*007c*/ 	.word	0x00014c50


	//   ....[6]....
        /*0080*/ 	.word	0x00015140


	//   ....[7]....
        /*0084*/ 	.word	0x000175b0


	//   ....[8]....
        /*0088*/ 	.word	0x00017660


	//----- nvinfo : EIATTR_COOP_GROUP_MASK_REGIDS
	.align		4
.L_337:
        /*008c*/ 	.byte	0x04, 0x29
        /*008e*/ 	.short	(.L_339 - .L_338)


	//   ....[0]....
.L_338:
        /*0090*/ 	.word	0xffffffff


	//   ....[1]....
        /*0094*/ 	.word	0xffffffff


	//   ....[2]....
        /*0098*/ 	.word	0xffffffff


	//   ....[3]....
        /*009c*/ 	.word	0xffffffff


	//   ....[4]....
        /*00a0*/ 	.word	0xffffffff


	//   ....[5]....
        /*00a4*/ 	.word	0xffffffff


	//   ....[6]....
        /*00a8*/ 	.word	0xffffffff


	//   ....[7]....
        /*00ac*/ 	.word	0xffffffff


	//   ....[8]....
        /*00b0*/ 	.word	0xffffffff


	//   ....[9]....
        /*00b4*/ 	.word	0xffffffff


	//   ....[10]....
        /*00b8*/ 	.word	0xffffffff


	//   ....[11]....
        /*00bc*/ 	.word	0xffffffff


	//   ....[12]....
        /*00c0*/ 	.word	0xffffffff


	//   ....[13]....
        /*00c4*/ 	.word	0xffffffff


	//   ....[14]....
        /*00c8*/ 	.word	0xffffffff


	//   ....[15]....
        /*00cc*/ 	.word	0xffffffff


	//   ....[16]....
        /*00d0*/ 	.word	0xffffffff


	//   ....[17]....
        /*00d4*/ 	.word	0xffffffff


	//   ....[18]....
        /*00d8*/ 	.word	0xffffffff


	//   ....[19]....
        /*00dc*/ 	.word	0xffffffff


	//   ....[20]....
        /*00e0*/ 	.word	0xffffffff


	//   ....[21]....
        /*00e4*/ 	.word	0xffffffff


	//   ....[22]....
        /*00e8*/ 	.word	0xffffffff


	//   ....[23]....
        /*00ec*/ 	.word	0xffffffff


	//   ....[24]....
        /*00f0*/ 	.word	0xffffffff


	//   ....[25]....
        /*00f4*/ 	.word	0xffffffff


	//   ....[26]....
        /*00f8*/ 	.word	0xffffffff


	//   ....[27]....
        /*00fc*/ 	.word	0xffffffff


	//   ....[28]....
        /*0100*/ 	.word	0xffffffff


	//   ....[29]....
        /*0104*/ 	.word	0xffffffff


	//   ....[30]....
        /*0108*/ 	.word	0xffffffff


	//   ....[31]....
        /*010c*/ 	.word	0xffffffff


	//   ....[32]....
        /*0110*/ 	.word	0xffffffff


	//   ....[33]....
        /*0114*/ 	.word	0xffffffff


	//   ....[34]....
        /*0118*/ 	.word	0xffffffff


	//   ....[35]....
        /*011c*/ 	.word	0xffffffff


	//   ....[36]....
        /*0120*/ 	.word	0xffffffff


	//   ....[37]....
        /*0124*/ 	.word	0xffffffff


	//   ....[38]....
        /*0128*/ 	.word	0xffffffff


	//   ....[39]....
        /*012c*/ 	.word	0xffffffff


	//   ....[40]....
        /*0130*/ 	.word	0xffffffff


	//   ....[41]....
        /*0134*/ 	.word	0xffffffff


	//   ....[42]....
        /*0138*/ 	.word	0x0500000f


	//   ....[43]....
        /*013c*/ 	.word	0x0500000f


	//----- nvinfo : EIATTR_COOP_GROUP_INSTR_OFFSETS
	.align		4
.L_339:
        /*0140*/ 	.byte	0x04, 0x28
        /*0142*/ 	.short	(.L_341 - .L_340)


	//   ....[0]....
.L_340:
        /*0144*/ 	.word	0x00000070


	//   ....[1]....
        /*0148*/ 	.word	0x000001d0


	//   ....[2]....
        /*014c*/ 	.word	0x00000220


	//   ....[3]....
        /*0150*/ 	.word	0x000003f0


	//   ....[4]....
        /*0154*/ 	.word	0x00000550


	//   ....[5]....
        /*0158*/ 	.word	0x00000670


	//   ....[6]....
        /*015c*/ 	.word	0x000007d0


	//   ....[7]....
        /*0160*/ 	.word	0x00001ae0


	//   ....[8]....
        /*0164*/ 	.word	0x000039d0


	//   ....[9]....
        /*0168*/ 	.word	0x00004960


	//   ....[10]....
        /*016c*/ 	.word	0x00006720


	//   ....[11]....
        /*0170*/ 	.word	0x00006760


	//   ....[12]....
        /*0174*/ 	.word	0x00006a50


	//   ....[13]....
        /*0178*/ 	.word	0x00006af0


	//   ....[14]....
        /*017c*/ 	.word	0x00007210


	//   ....[15]....
        /*0180*/ 	.word	0x00007f70


	//   ....[16]....
        /*0184*/ 	.word	0x00009830


	//   ....[17]....
        /*0188*/ 	.word	0x00009930


	//   ....[18]....
        /*018c*/ 	.word	0x00009bc0


	//   ....[19]....
        /*0190*/ 	.word	0x00009d00


	//   ....[20]....
        /*0194*/ 	.word	0x0000ae80


	//   ....[21]....
        /*0198*/ 	.word	0x0000bd40


	//   ....[22]....
        /*019c*/ 	.word	0x0000ccf0


	//   ....[23]....
        /*01a0*/ 	.word	0x0000cd60


	//   ....[24]....
        /*01a4*/ 	.word	0x0000d060


	//   ....[25]....
        /*01a8*/ 	.word	0x0000d1b0


	//   ....[26]....
        /*01ac*/ 	.word	0x0000e1e0


	//   ....[27]....
        /*01b0*/ 	.word	0x0000ee30


	//   ....[28]....
        /*01b4*/ 	.word	0x000106f0


	//   ....[29]....
        /*01b8*/ 	.word	0x000107f0


	//   ....[30]....
        /*01bc*/ 	.word	0x00010b10


	//   ....[31]....
        /*01c0*/ 	.word	0x00010c10


	//   ....[32]....
        /*01c4*/ 	.word	0x00011d30


	//   ....[33]....
        /*01c8*/ 	.word	0x00011d90


	//   ....[34]....
        /*01cc*/ 	.word	0x00011dd0


	//   ....[35]....
        /*01d0*/ 	.word	0x00011e30


	//   ....[36]....
        /*01d4*/ 	.word	0x00011e60


	//   ....[37]....
        /*01d8*/ 	.word	0x000128c0


	//   ....[38]....
        /*01dc*/ 	.word	0x00013670


	//   ....[39]....
        /*01e0*/ 	.word	0x000142f0


	//   ....[40]....
        /*01e4*/ 	.word	0x000176e0


	//   ....[41]....
        /*01e8*/ 	.word	0x00017890


	//   ....[42]....
        /*01ec*/ 	.word	0x00017ed0


	//   ....[43]....
        /*01f0*/ 	.word	0x000182b0


	//----- nvinfo : EIATTR_REG_RECONFIG
	.align		4
.L_341:
        /*01f4*/ 	.byte	0x01, 0x54
	.zero		2


	//----- nvinfo : EIATTR_SYSCALL_OFFSETS
	.align		4
        /*01f8*/ 	.byte	0x04, 0x46
        /*01fa*/ 	.short	(.L_343 - .L_342)


	//   ....[0]....
.L_342:
        /*01fc*/ 	.word	0x00003b90


	//   ....[1]....
        /*0200*/ 	.word	0x00014de0


	//   ....[2]....
        /*0204*/ 	.word	0x00014f20


	//   ....[3]....
        /*0208*/ 	.word	0x00015020


	//----- nvinfo : EIATTR_MBARRIER_INSTR_OFFSETS
	.align		4
.L_343:
        /*020c*/ 	.byte	0x04, 0x39
        /*020e*/ 	.short	(.L_345 - .L_344)


	//   ....[0]....
.L_344:
        /*0210*/ 	.word	0x000002d0
        /*0214*/ 	.word	0x000000ff
        /*0218*/ 	.word	0x00038800
        /*021c*/ 	.short	0x0100
        /*021e*/ 	.byte	0x06
	.zero		1


	//   ....[1]....
        /*0220*/ 	.word	0x000002e0
        /*0224*/ 	.word	0x000000ff
        /*0228*/ 	.word	0x00038810
        /*022c*/ 	.short	0x0100
        /*022e*/ 	.byte	0x06
	.zero		1


	//   ....[2]....
        /*0230*/ 	.word	0x000002f0
        /*0234*/ 	.word	0x000000ff
        /*0238*/ 	.word	0x00038820
        /*023c*/ 	.short	0x0100
        /*023e*/ 	.byte	0x06
	.zero		1


	//   ....[3]....
        /*0240*/ 	.word	0x000003a0
        /*0244*/ 	.word	0x000000ff
        /*0248*/ 	.word	0x00038830
        /*024c*/ 	.short	0x0100
        /*024e*/ 	.byte	0x06
	.zero		1


	//   ....[4]....
        /*0250*/ 	.word	0x000003b0
        /*0254*/ 	.word	0x000000ff
        /*0258*/ 	.word	0x00038840
        /*025c*/ 	.short	0x0100
        /*025e*/ 	.byte	0x06
	.zero		1


	//   ....[5]....
        /*0260*/ 	.word	0x000003c0
        /*0264*/ 	.word	0x000000ff
        /*0268*/ 	.word	0x00038838
        /*026c*/ 	.short	0x0100
        /*026e*/ 	.byte	0x06
	.zero		1


	//   ....[6]....
        /*0270*/ 	.word	0x000003d0
        /*0274*/ 	.word	0x000000ff
        /*0278*/ 	.word	0x00038848
        /*027c*/ 	.short	0x0100
        /*027e*/ 	.byte	0x06
	.zero		1


	//   ....[7]....
        /*0280*/ 	.word	0x00000500
        /*0284*/ 	.word	0x000000ff
        /*0288*/ 	.word	0x00038850
        /*028c*/ 	.short	0x0100
        /*028e*/ 	.byte	0x08
	.zero		1


	//   ....[8]....
        /*0290*/ 	.word	0x00000510
        /*0294*/ 	.word	0x000000ff
        /*0298*/ 	.word	0x00038860
        /*029c*/ 	.short	0x0100
        /*029e*/ 	.byte	0x08
	.zero		1


	//   ....[9]....
        /*02a0*/ 	.word	0x00000520
        /*02a4*/ 	.word	0x000000ff
        /*02a8*/ 	.word	0x00038858
        /*02ac*/ 	.short	0x0100
        /*02ae*/ 	.byte	0x08
	.zero		1


	//   ....[10]....
        /*02b0*/ 	.word	0x00000530
        /*02b4*/ 	.word	0x000000ff
        /*02b8*/ 	.word	0x00038868
        /*02bc*/ 	.short	0x0100
        /*02be*/ 	.byte	0x08
	.zero		1


	//   ....[11]....
        /*02c0*/ 	.word	0x00000620
        /*02c4*/ 	.word	0x000000ff
        /*02c8*/ 	.word	0x00038870
        /*02cc*/ 	.short	0x0100
        /*02ce*/ 	.byte	0x06
	.zero		1


	//   ....[12]....
        /*02d0*/ 	.word	0x00000630
        /*02d4*/ 	.word	0x000000ff
        /*02d8*/ 	.word	0x00038880
        /*02dc*/ 	.short	0x0100
        /*02de*/ 	.byte	0x06
	.zero		1


	//   ....[13]....
        /*02e0*/ 	.word	0x00000640
        /*02e4*/ 	.word	0x000000ff
        /*02e8*/ 	.word	0x00038878
        /*02ec*/ 	.short	0x0100
        /*02ee*/ 	.byte	0x06
	.zero		1


	//   ....[14]....
        /*02f0*/ 	.word	0x00000650
        /*02f4*/ 	.word	0x000000ff
        /*02f8*/ 	.word	0x00038888
        /*02fc*/ 	.short	0x0100
        /*02fe*/ 	.byte	0x06
	.zero		1


	//   ....[15]....
        /*0300*/ 	.word	0x00000780
        /*0304*/ 	.word	0x000000ff
        /*0308*/ 	.word	0x00038890
        /*030c*/ 	.short	0x0100
        /*030e*/ 	.byte	0x08
	.zero		1


	//   ....[16]....
        /*0310*/ 	.word	0x00000790
        /*0314*/ 	.word	0x000000ff
        /*0318*/ 	.word	0x000388a0
        /*031c*/ 	.short	0x0100
        /*031e*/ 	.byte	0x08
	.zero		1


	//   ....[17]....
        /*0320*/ 	.word	0x000007a0
        /*0324*/ 	.word	0x000000ff
        /*0328*/ 	.word	0x00038898
        /*032c*/ 	.short	0x0100
        /*032e*/ 	.byte	0x08
	.zero		1


	//   ....[18]....
        /*0330*/ 	.word	0x000007b0
        /*0334*/ 	.word	0x000000ff
        /*0338*/ 	.word	0x000388a8
        /*033c*/ 	.short	0x0100
        /*033e*/ 	.byte	0x08
	.zero		1


	//   ....[19]....
        /*0340*/ 	.word	0x000008e0
        /*0344*/ 	.word	0x000000ff
        /*0348*/ 	.word	0x000388b0
        /*034c*/ 	.short	0x0100
        /*034e*/ 	.byte	0x08
	.zero		1


	//   ....[20]....
        /*0350*/ 	.word	0x000008f0
        /*0354*/ 	.word	0x000000ff
        /*0358*/ 	.word	0x000388c0
        /*035c*/ 	.short	0x0100
        /*035e*/ 	.byte	0x08
	.zero		1


	//   ....[21]....
        /*0360*/ 	.word	0x00000900
        /*0364*/ 	.word	0x000000ff
        /*0368*/ 	.word	0x000388b8
        /*036c*/ 	.short	0x0100
        /*036e*/ 	.byte	0x08
	.zero		1


	//   ....[22]....
        /*0370*/ 	.word	0x00000910
        /*0374*/ 	.word	0x000000ff
        /*0378*/ 	.word	0x000388c8
        /*037c*/ 	.short	0x0100
        /*037e*/ 	.byte	0x08
	.zero		1


	//   ....[23]....
        /*0380*/ 	.word	0x00001e60
        /*0384*/ 	.word	0x00000003
        /*0388*/ 	.word	0x00000000
        /*038c*/ 	.short	0x0101
        /*038e*/ 	.byte	0x3f
	.zero		1


	//   ....[24]....
        /*0390*/ 	.word	0x00002920
        /*0394*/ 	.word	0x00000000
        /*0398*/ 	.word	0x00000000
        /*039c*/ 	.short	0x0101
        /*039e*/ 	.byte	0x3f
	.zero		1


	//   ....[25]....
        /*03a0*/ 	.word	0x00003c10
        /*03a4*/ 	.word	0x000000ff
        /*03a8*/ 	.word	0x00038800
        /*03ac*/ 	.short	0x010a
        /*03ae*/ 	.byte	0x24
	.zero		1


	//   ....[26]....
        /*03b0*/ 	.word	0x00003c70
        /*03b4*/ 	.word	0x00000006
        /*03b8*/ 	.word	0x00038830
        /*03bc*/ 	.short	0x010a
        /*03be*/ 	.byte	0x3f
	.zero		1


	//   ....[27]....
        /*03c0*/ 	.word	0x00003cb0
        /*03c4*/ 	.word	0x00000006
        /*03c8*/ 	.word	0x00038830
        /*03cc*/ 	.short	0x010a
        /*03ce*/ 	.byte	0x3f
	.zero		1


	//   ....[28]....
        /*03d0*/ 	.word	0x00003f30
        /*03d4*/ 	.word	0x000000ff
        /*03d8*/ 	.word	0x00038810
        /*03dc*/ 	.short	0x010a
        /*03de*/ 	.byte	0x24
	.zero		1


	//   ....[29]....
        /*03e0*/ 	.word	0x00003f70
        /*03e4*/ 	.word	0x00000006
        /*03e8*/ 	.word	0x00038850
        /*03ec*/ 	.short	0x010a
        /*03ee*/ 	.byte	0x3f
	.zero		1


	//   ....[30]....
        /*03f0*/ 	.word	0x00004050
        /*03f4*/ 	.word	0x00000006
        /*03f8*/ 	.word	0x00038850
        /*03fc*/ 	.short	0x010a
        /*03fe*/ 	.byte	0x3f
	.zero		1


	//   ....[31]....
        /*0400*/ 	.word	0x000057a0
        /*0404*/ 	.word	0x00000005
        /*0408*/ 	.word	0x00000000
        /*040c*/ 	.short	0x0101
        /*040e*/ 	.byte	0x3f
	.zero		1


	//   ....[32]....
        /*0410*/ 	.word	0x00007230
        /*0414*/ 	.word	0x00000006
        /*0418*/ 	.word	0x00000000
        /*041c*/ 	.short	0x0101
        /*041e*/ 	.byte	0x3f
	.zero		1


	//   ....[33]....
        /*0420*/ 	.word	0x00007450
        /*0424*/ 	.word	0x0000000c
        /*0428*/ 	.word	0x00038830
        /*042c*/ 	.short	0x010a
        /*042e*/ 	.byte	0x3f
	.zero		1


	//   ....[34]....
        /*0430*/ 	.word	0x000074a0
        /*0434*/ 	.word	0x0000000c
        /*0438*/ 	.word	0x00038830
        /*043c*/ 	.short	0x010a
        /*043e*/ 	.byte	0x3f
	.zero		1


	//   ....[35]....
        /*0440*/ 	.word	0x00007620
        /*0444*/ 	.word	0x0000000c
        /*0448*/ 	.word	0x00038850
        /*044c*/ 	.short	0x010a
        /*044e*/ 	.byte	0x3f
	.zero		1


	//   ....[36]....
        /*0450*/ 	.word	0x00007670
        /*0454*/ 	.word	0x0000000c
        /*0458*/ 	.word	0x00038850
        /*045c*/ 	.short	0x010a
        /*045e*/ 	.byte	0x3f
	.zero		1


	//   ....[37]....
        /*0460*/ 	.word	0x00008d30
        /*0464*/ 	.word	0x00000014
        /*0468*/ 	.word	0x00000000
        /*046c*/ 	.short	0x0101
        /*046e*/ 	.byte	0x3f
	.zero		1


	//   ....[38]....
        /*0470*/ 	.word	0x0000aea0
        /*0474*/ 	.word	0x0000000c
        /*0478*/ 	.word	0x00000000
        /*047c*/ 	.short	0x0101
        /*047e*/ 	.byte	0x3f
	.zero		1


	//   ....[39]....
        /*0480*/ 	.word	0x0000b200
        /*0484*/ 	.word	0x00000008
        /*0488*/ 	.word	0x00038830
        /*048c*/ 	.short	0x010a
        /*048e*/ 	.byte	0x3f
	.zero		1


	//   ....[40]....
        /*0490*/ 	.word	0x0000b250
        /*0494*/ 	.word	0x00000008
        /*0498*/ 	.word	0x00038830
        /*049c*/ 	.short	0x010a
        /*049e*/ 	.byte	0x3f
	.zero		1


	//   ....[41]....
        /*04a0*/ 	.word	0x0000b3d0
        /*04a4*/ 	.word	0x00000008
        /*04a8*/ 	.word	0x00038850
        /*04ac*/ 	.short	0x010a
        /*04ae*/ 	.byte	0x3f
	.zero		1


	//   ....[42]....
        /*04b0*/ 	.word	0x0000b410
        /*04b4*/ 	.word	0x00000008
        /*04b8*/ 	.word	0x00038850
        /*04bc*/ 	.short	0x010a
        /*04be*/ 	.byte	0x3f
	.zero		1


	//   ....[43]....
        /*04c0*/ 	.word	0x0000d500
        /*04c4*/ 	.word	0x00000098
        /*04c8*/ 	.word	0x00000000
        /*04cc*/ 	.short	0x0101
        /*04ce*/ 	.byte	0x3f
	.zero		1


	//   ....[44]....
        /*04d0*/ 	.word	0x0000e200
        /*04d4*/ 	.word	0x00000008
        /*04d8*/ 	.word	0x00000000
        /*04dc*/ 	.short	0x0101
        /*04de*/ 	.byte	0x3f
	.zero		1


	//   ....[45]....
        /*04e0*/ 	.word	0x0000e310
        /*04e4*/ 	.word	0x0000000c
        /*04e8*/ 	.word	0x00038830
        /*04ec*/ 	.short	0x010a
        /*04ee*/ 	.byte	0x3f
	.zero		1


	//   ....[46]....
        /*04f0*/ 	.word	0x0000e360
        /*04f4*/ 	.word	0x0000000c
        /*04f8*/ 	.word	0x00038830
        /*04fc*/ 	.short	0x010a
        /*04fe*/ 	.byte	0x3f
	.zero		1


	//   ....[47]....
        /*0500*/ 	.word	0x0000e4e0
        /*0504*/ 	.word	0x0000000c
        /*0508*/ 	.word	0x00038850
        /*050c*/ 	.short	0x010a
        /*050e*/ 	.byte	0x3f
	.zero		1


	//   ....[48]....
        /*0510*/ 	.word	0x0000e530
        /*0514*/ 	.word	0x0000000c
        /*0518*/ 	.word	0x00038850
        /*051c*/ 	.short	0x010a
        /*051e*/ 	.byte	0x3f
	.zero		1


	//   ....[49]....
        /*0520*/ 	.word	0x0000fbf0
        /*0524*/ 	.word	0x0000000a
        /*0528*/ 	.word	0x00000000
        /*052c*/ 	.short	0x0101
        /*052e*/ 	.byte	0x3f
	.zero		1


	//   ....[50]....
        /*0530*/ 	.word	0x00011d50
        /*0534*/ 	.word	0x0000000c
        /*0538*/ 	.word	0x00000000
        /*053c*/ 	.short	0x0101
        /*053e*/ 	.byte	0x3f
	.zero		1


	//   ....[51]....
        /*0540*/ 	.word	0x000139b0
        /*0544*/ 	.word	0x000000ff
        /*0548*/ 	.word	0x00000000
        /*054c*/ 	.short	0x0101
        /*054e*/ 	.byte	0x05
	.zero		1


	//   ....[52]....
        /*0550*/ 	.word	0x000153c0
        /*0554*/ 	.word	0x00000008
        /*0558*/ 	.word	0x00038840
        /*055c*/ 	.short	0x010a
        /*055e*/ 	.byte	0x3f
	.zero		1


	//   ....[53]....
        /*0560*/ 	.word	0x00015a10
        /*0564*/ 	.word	0x000000ff
        /*0568*/ 	.word	0x00038820
        /*056c*/ 	.short	0x010a
        /*056e*/ 	.byte	0x26
	.zero		1


	//   ....[54]....
        /*0570*/ 	.word	0x00015a90
        /*0574*/ 	.word	0x00000005
        /*0578*/ 	.word	0x00038860
        /*057c*/ 	.short	0x010a
        /*057e*/ 	.byte	0x3f
	.zero		1


	//   ....[55]....
        /*0580*/ 	.word	0x00016100
        /*0584*/ 	.word	0x00000002
        /*0588*/ 	.word	0x00038840
        /*058c*/ 	.short	0x010a
        /*058e*/ 	.byte	0x3f
	.zero		1


	//   ....[56]....
        /*0590*/ 	.word	0x00016290
        /*0594*/ 	.word	0x00000002
        /*0598*/ 	.word	0x00038860
        /*059c*/ 	.short	0x010a
        /*059e*/ 	.byte	0x3f
	.zero		1


	//   ....[57]....
        /*05a0*/ 	.word	0x000168a0
        /*05a4*/ 	.word	0x00000003
        /*05a8*/ 	.word	0x00038840
        /*05ac*/ 	.short	0x010a
        /*05ae*/ 	.byte	0x3f
	.zero		1


	//   ....[58]....
        /*05b0*/ 	.word	0x00016a30
        /*05b4*/ 	.word	0x00000003
        /*05b8*/ 	.word	0x00038860
        /*05bc*/ 	.short	0x010a
        /*05be*/ 	.byte	0x3f
	.zero		1


	//   ....[59]....
        /*05c0*/ 	.word	0x00016fc0
        /*05c4*/ 	.word	0x00000002
        /*05c8*/ 	.word	0x00038840
        /*05cc*/ 	.short	0x010a
        /*05ce*/ 	.byte	0x3f
	.zero		1


	//   ....[60]....
        /*05d0*/ 	.word	0x00017150
        /*05d4*/ 	.word	0x00000002
        /*05d8*/ 	.word	0x00038860
        /*05dc*/ 	.short	0x010a
        /*05de*/ 	.byte	0x3f
	.zero		1


	//   ....[61]....
        /*05e0*/ 	.word	0x00017840
        /*05e4*/ 	.word	0x00000007
        /*05e8*/ 	.word	0x00038820
        /*05ec*/ 	.short	0x010a
        /*05ee*/ 	.byte	0x3f
	.zero		1


	//   ....[62]....
        /*05f0*/ 	.word	0x000179b0
        /*05f4*/ 	.word	0x00000005
        /*05f8*/ 	.word	0x00000000
        /*05fc*/ 	.short	0x010a
        /*05fe*/ 	.byte	0x3f
	.zero		1


	//   ....[63]....
        /*0600*/ 	.word	0x00017a20
        /*0604*/ 	.word	0x00000003
        /*0608*/ 	.word	0x00000000
        /*060c*/ 	.short	0x010a
        /*060e*/ 	.byte	0x3f
	.zero		1


	//   ....[64]....
        /*0610*/ 	.word	0x00017a80
        /*0614*/ 	.word	0x00000005
        /*0618*/ 	.word	0x00000000
        /*061c*/ 	.short	0x010a
        /*061e*/ 	.byte	0x3f
	.zero		1


	//   ....[65]....
        /*0620*/ 	.word	0x00017ab0
        /*0624*/ 	.word	0x00000003
        /*0628*/ 	.word	0x00000000
        /*062c*/ 	.short	0x010a
        /*062e*/ 	.byte	0x3f
	.zero		1


	//   ....[66]....
        /*0630*/ 	.word	0x00017b20
        /*0634*/ 	.word	0x00000003
        /*0638*/ 	.word	0x00038800
        /*063c*/ 	.short	0x010a
        /*063e*/ 	.byte	0x3f
	.zero		1


	//   ....[67]....
        /*0640*/ 	.word	0x00017b70
        /*0644*/ 	.word	0x00000006
        /*0648*/ 	.word	0x00038830
        /*064c*/ 	.short	0x010a
        /*064e*/ 	.byte	0x3f
	.zero		1


	//   ....[68]....
        /*0650*/ 	.word	0x00017bd0
        /*0654*/ 	.word	0x00000003
        /*0658*/ 	.word	0x00038810
        /*065c*/ 	.short	0x010a
        /*065e*/ 	.byte	0x3f
	.zero		1


	//   ....[69]....
        /*0660*/ 	.word	0x00017c20
        /*0664*/ 	.word	0x00000006
        /*0668*/ 	.word	0x00038850
        /*066c*/ 	.short	0x010a
        /*066e*/ 	.byte	0x3f
	.zero		1


	//   ....[70]....
        /*0670*/ 	.word	0x00017c70
        /*0674*/ 	.word	0x0000000c
        /*0678*/ 	.word	0x00038830
        /*067c*/ 	.short	0x010a
        /*067e*/ 	.byte	0x3f
	.zero		1


	//   ....[71]....
        /*0680*/ 	.word	0x00017cc0
        /*0684*/ 	.word	0x0000000c
        /*0688*/ 	.word	0x00038850
        /*068c*/ 	.short	0x010a
        /*068e*/ 	.byte	0x3f
	.zero		1


	//   ....[72]....
        /*0690*/ 	.word	0x00017d10
        /*0694*/ 	.word	0x00000008
        /*0698*/ 	.word	0x00038830
        /*069c*/ 	.short	0x010a
        /*069e*/ 	.byte	0x3f
	.zero		1


	//   ....[73]....
        /*06a0*/ 	.word	0x00017d60
        /*06a4*/ 	.word	0x00000008
        /*06a8*/ 	.word	0x00038850
        /*06ac*/ 	.short	0x010a
        /*06ae*/ 	.byte	0x3f
	.zero		1


	//   ....[74]....
        /*06b0*/ 	.word	0x00017db0
        /*06b4*/ 	.word	0x0000000c
        /*06b8*/ 	.word	0x00038830
        /*06bc*/ 	.short	0x010a
        /*06be*/ 	.byte	0x3f
	.zero		1


	//   ....[75]....
        /*06c0*/ 	.word	0x00017e00
        /*06c4*/ 	.word	0x0000000c
        /*06c8*/ 	.word	0x00038850
        /*06cc*/ 	.short	0x010a
        /*06ce*/ 	.byte	0x3f
	.zero		1


	//   ....[76]....
        /*06d0*/ 	.word	0x00017f80
        /*06d4*/ 	.word	0x00000008
        /*06d8*/ 	.word	0x00038840
        /*06dc*/ 	.short	0x010a
        /*06de*/ 	.byte	0x3f
	.zero		1


	//   ....[77]....
        /*06e0*/ 	.word	0x00017fe0
        /*06e4*/ 	.word	0x00000008
        /*06e8*/ 	.word	0x00038820
        /*06ec*/ 	.short	0x010a
        /*06ee*/ 	.byte	0x3f
	.zero		1


	//   ....[78]....
        /*06f0*/ 	.word	0x00018030
        /*06f4*/ 	.word	0x00000005
        /*06f8*/ 	.word	0x00038860
        /*06fc*/ 	.short	0x010a
        /*06fe*/ 	.byte	0x3f
	.zero		1


	//   ....[79]....
        /*0700*/ 	.word	0x00018080
        /*0704*/ 	.word	0x00000002
        /*0708*/ 	.word	0x00038840
        /*070c*/ 	.short	0x010a
        /*070e*/ 	.byte	0x3f
	.zero		1


	//   ....[80]....
        /*0710*/ 	.word	0x000180d0
        /*0714*/ 	.word	0x00000002
        /*0718*/ 	.word	0x00038860
        /*071c*/ 	.short	0x010a
        /*071e*/ 	.byte	0x3f
	.zero		1


	//   ....[81]....
        /*0720*/ 	.word	0x00018120
        /*0724*/ 	.word	0x00000003
        /*0728*/ 	.word	0x00038840
        /*072c*/ 	.short	0x010a
        /*072e*/ 	.byte	0x3f
	.zero		1


	//   ....[82]....
        /*0730*/ 	.word	0x00018170
        /*0734*/ 	.word	0x00000003
        /*0738*/ 	.word	0x00038860
        /*073c*/ 	.short	0x010a
        /*073e*/ 	.byte	0x3f
	.zero		1


	//   ....[83]....
        /*0740*/ 	.word	0x000181c0
        /*0744*/ 	.word	0x00000002
        /*0748*/ 	.word	0x00038840
        /*074c*/ 	.short	0x010a
        /*074e*/ 	.byte	0x3f
	.zero		1


	//   ....[84]....
        /*0750*/ 	.word	0x00018210
        /*0754*/ 	.word	0x00000002
        /*0758*/ 	.word	0x00038860
        /*075c*/ 	.short	0x010a
        /*075e*/ 	.byte	0x3f
	.zero		1


	//   ....[85]....
        /*0760*/ 	.word	0x000182f0
        /*0764*/ 	.word	0x00000007
        /*0768*/ 	.word	0x00038820
        /*076c*/ 	.short	0x010a
        /*076e*/ 	.byte	0x3f
	.zero		1


	//   ....[86]....
        /*0770*/ 	.word	0x00018340
        /*0774*/ 	.word	0x00000005
        /*0778*/ 	.word	0x00000000
        /*077c*/ 	.short	0x010a
        /*077e*/ 	.byte	0x3f
	.zero		1


	//   ....[87]....
        /*0780*/ 	.word	0x00018390
        /*0784*/ 	.word	0x00000003
        /*0788*/ 	.word	0x00000000
        /*078c*/ 	.short	0x010a
        /*078e*/ 	.byte	0x3f
	.zero		1


	//   ....[88]....
        /*0790*/ 	.word	0x000183e0
        /*0794*/ 	.word	0x00000005
        /*0798*/ 	.word	0x00000000
        /*079c*/ 	.short	0x010a
        /*079e*/ 	.byte	0x3f
	.zero		1


	//----- nvinfo : EIATTR_NUM_MBARRIERS
	.align		4
.L_345:
        /*07a0*/ 	.byte	0x03, 0x38
        /*07a2*/ 	.short	0x0017


	//----- nvinfo : EIATTR_EXIT_INSTR_OFFSETS
	.align		4
        /*07a4*/ 	.byte	0x04, 0x1c
        /*07a6*/ 	.short	(.L_347 - .L_346)


	//   ....[0]....
.L_346:
        /*07a8*/ 	.word	0x00000a90


	//   ....[1]....
        /*07ac*/ 	.word	0x000142b0


	//   ....[2]....
        /*07b0*/ 	.word	0x00014310


	//   ....[3]....
        /*07b4*/ 	.word	0x000178b0


	//   ....[4]....
        /*07b8*/ 	.word	0x00017b00


	//----- nvinfo : EIATTR_MAX_THREADS
	.align		4
.L_347:
        /*07bc*/ 	.byte	0x04, 0x05
        /*07be*/ 	.short	(.L_349 - .L_348)
.L_348:
        /*07c0*/ 	.word	0x00000180
        /*07c4*/ 	.word	0x00000001
        /*07c8*/ 	.word	0x00000001


	//----- nvinfo : EIATTR_CRS_STACK_SIZE
	.align		4
.L_349:
        /*07cc*/ 	.byte	0x04, 0x1e
        /*07ce*/ 	.short	(.L_351 - .L_350)
.L_350:
        /*07d0*/ 	.word	0x00000000


	//----- nvinfo : EIATTR_CBANK_PARAM_SIZE
	.align		4
.L_351:
        /*07d4*/ 	.byte	0x03, 0x19
        /*07d6*/ 	.short	0x0cf0


	//----- nvinfo : EIATTR_PARAM_CBANK
	.align		4
        /*07d8*/ 	.byte	0x04, 0x0a
        /*07da*/ 	.short	(.L_353 - .L_352)
	.align		4
.L_352:
        /*07dc*/ 	.word	index@(.nv.constant0._ZN7cutlass13device_kernelIN5flash11enable_sm90INS1_16FlashAttnFwdSm90INS1_25CollectiveMainloopFwdSm90ILi2EN4cute5tupleIJNS5_1CILi1EEES8_S8_EEENS6_IJNS7_ILi64EEESA_SA_EEELi512ENS_10bfloat16_tEfNS_4arch4Sm90ELb0ELb1ELb1ELb0ELb0ELb0ELb1ELb0ELb0ELb0ELb0ELb0EEENS1_21CollectiveEpilogueFwdINS6_IJSA_NS7_ILi512EEESA_EEES9_SC_SE_Li256ELb0ELb0ELb0ELb0EEENS1_30DynamicPersistentTileSchedulerILi256ELi32ELb0ELb0ELb1EEEEEEEEEvNT_6ParamsE)
        /*07e0*/ 	.short	0x0210
        /*07e2*/ 	.short	0x0cf0


	//----- nvinfo : EIATTR_SW_WAR
	.align		4
.L_353:
        /*07e4*/ 	.byte	0x04, 0x36
        /*07e6*/ 	.short	(.L_355 - .L_354)
.L_354:
        /*07e8*/ 	.word	0x00000008
.L_355:


//--------------------- .nv.info._ZN7cutlass13device_kernelIN5flash11enable_sm90INS1_16FlashAttnFwdSm90INS1_25CollectiveMainloopFwdSm90ILi2EN4cute5tupleIJNS5_1CILi1EEES8_S8_EEENS6_IJNS7_ILi64EEESA_SA_EEELi512ENS_10bfloat16_tEfNS_4arch4Sm90ELb0ELb1ELb1ELb1ELb0ELb0ELb0ELb0ELb0ELb0ELb0ELb0EEENS1_21CollectiveEpilogueFwdINS6_IJSA_NS7_ILi512EEESA_EEES9_SC_SE_Li256ELb1ELb0ELb0ELb0EEENS1_36VarlenDynamicPersistentTileSchedulerILi64ELi64ELi256ELi32ELb0ELb0ELb1ELb1ELb0ELb1EEEEEEEEEvNT_6ParamsE --------------------------
	.section	.nv.info._ZN7cutlass13device_kernelIN5flash11enable_sm90INS1_16FlashAttnFwdSm90INS1_25CollectiveMainloopFwdSm90ILi2EN4cute5tupleIJNS5_1CILi1EEES8_S8_EEENS6_IJNS7_ILi64EEESA_SA_EEELi512ENS_10bfloat16_tEfNS_4arch4Sm90ELb0ELb1ELb1ELb1ELb0ELb0ELb0ELb0ELb0ELb0ELb0ELb0EEENS1_21CollectiveEpilogueFwdINS6_IJSA_NS7_ILi512EEESA_EEES9_SC_SE_Li256ELb1ELb0ELb0ELb0EEENS1_36VarlenDynamicPersistentTileSchedulerILi64ELi64ELi256ELi32ELb0ELb0ELb1ELb1ELb0ELb1EEEEEEEEEvNT_6ParamsE,"",@"SHT_CUDA_INFO"
	.sectionflags	@""
	.align	4


	//----- nvinfo : EIATTR_CUDA_API_VERSION
	.align		4
        /*0000*/ 	.byte	0x04, 0x37
        /*0002*/ 	.short	(.L_357 - .L_356)
.L_356:
        /*0004*/ 	.word	0x00000082


	//----- nvinfo : EIATTR_KPARAM_INFO
	.align		4
.L_357:
        /*0008*/ 	.byte	0x04, 0x17
        /*000a*/ 	.short	(.L_359 - .L_358)
.L_358:
        /*000c*/ 	.word	0x00000000
        /*0010*/ 	.short	0x0000
        /*0012*/ 	.short	0x0070
        /*0014*/ 	.byte	0x00, 0xf0, 0x01, 0x28


	//----- nvinfo : EIATTR_SPARSE_MMA_MASK
	.align		4
.L_359:
        /*0018*/ 	.byte	0x03, 0x50
        /*001a*/ 	.short	0x0000


	//----- nvinfo : EIATTR_MAXREG_COUNT
	.align		4
        /*001c*/ 	.byte	0x03, 0x1b
        /*001e*/ 	.short	0x00a8


	//----- nvinfo : EIATTR_NUM_BARRIERS
	.align		4
        /*0020*/ 	.byte	0x02, 0x4c
        /*0022*/ 	.byte	0x10
	.zero		1


	//----- nvinfo : EIATTR_EXTERNS
	.align		4
        /*0024*/ 	.byte	0x04, 0x0f
        /*0026*/ 	.short	(.L_361 - .L_360)


	//   ....[0]....
	.align		4
.L_360:
        /*0028*/ 	.word	index@(__assertfail)


	//----- nvinfo : EIATTR_ANNOTATIONS
	.align		4
.L_361:
        /*002c*/ 	.byte	0x04, 0x55
        /*002e*/ 	.short	(.L_363 - .L_362)


	//   ....[0]....
.L_362:
        /* <DEDUP_REMOVED lines=27> */


	//----- nvinfo : EIATTR_MERCURY_ISA_VERSION
	.align		4
.L_363:
        /*01d0*/ 	.byte	0x03, 0x5f
        /*01d2*/ 	.short	0x0101


	//----- nvinfo : EIATTR_UNUSED_LOAD_BYTE_OFFSET
	.align		4
        /*01d4*/ 	.byte	0x04, 0x44
        /*01d6*/ 	.short	(.L_365 - .L_364)


	//   ....[0]....
.L_364:
        /*01d8*/ 	.word	0x00000a40
        /*01dc*/ 	.word	0x0000fff0


	//   ....[1]....
        /*01e0*/ 	.word	0x0000db20
        /*01e4*/ 	.word	0x0000fff0


	//----- nvinfo : EIATTR_INT_WARP_WIDE_INSTR_OFFSETS
	.align		4
.L_365:
        /*01e8*/ 	.byte	0x04, 0x31
        /*01ea*/ 	.short	(.L_367 - .L_366)


	//   ....[0]....
.L_366:
        /*01ec*/ 	.word	0x00000160


	//   ....[1]....
        /*01f0*/ 	.word	0x000001a0


	//   ....[2]....
        /*01f4*/ 	.word	0x00000210


	//   ....[3]....
        /*01f8*/ 	.word	0x000118e0


	//   ....[4]....
        /*01fc*/ 	.word	0x00011970


	//   ....[5]....
        /*0200*/ 	.word	0x00011e70


	//   ....[6]....
        /*0204*/ 	.word	0x00011ef0


	//   ....[7]....
        /*0208*/ 	.word	0x00014710


	//   ....[8]....
        /*020c*/ 	.word	0x000147a0


	//----- nvinfo : EIATTR_COOP_GROUP_MASK_REGIDS
	.align		4
.L_367:
        /*0210*/ 	.byte	0x04, 0x29
        /*0212*/ 	.short	(.L_369 - .L_368)


	//   ....[0]....
.L_368:
        /*0214*/ 	.word	0xffffffff


	//   ....[1]....
        /*0218*/ 	.word	0xffffffff


	//   ....[2]....
        /*021c*/ 	.word	0xffffffff


	//   ....[3]....
        /*0220*/ 	.word	0xffffffff


	//   ....[4]....
        /*0224*/ 	.word	0xffffffff


	//   ....[5]....
        /*0228*/ 	.word	0xffffffff


	//   ....[6]....
        /*022c*/ 	.word	0xffffffff


	//   ....[7]....
        /*0230*/ 	.word	0xffffffff


	//   ....[8]....
        /*0234*/ 	.word	0xffffffff


	//   ....[9]....
        /*0238*/ 	.word	0xffffffff


	//   ....[10]....
        /*023c*/ 	.word	0xffffffff


	//   ....[11]....
        /*0240*/ 	.word	0xffffffff


	//   ....[12]....
        /*0244*/ 	.word	0xffffffff


	//   ....[13]....
        /*0248*/ 	.word	0xffffffff


	//   ....[14]....
        /*024c*/ 	.word	0xffffffff


	//   ....[15]....
        /*0250*/ 	.word	0xffffffff


	//   ....[16]....
        /*0254*/ 	.word	0xffffffff


	//   ....[17]....
        /*0258*/ 	.word	0xffffffff


	//   ....[18]....
        /*025c*/ 	.word	0xffffffff


	//   ....[19]....
        /*0260*/ 	.word	0xffffffff


	//   ....[20]....
        /*0264*/ 	.word	0xffffffff


	//   ....[21]....
        /*0268*/ 	.word	0xffffffff


	//   ....[22]....
        /*026c*/ 	.word	0xffffffff


	//   ....[23]....
        /*0270*/ 	.word	0xffffffff


	//   ....[24]....
        /*0274*/ 	.word	0xffffffff


	//   ....[25]....
        /*0278*/ 	.word	0xffffffff


	//   ....[26]....
        /*027c*/ 	.word	0xffffffff


	//   ....[27]....
        /*0280*/ 	.word	0xffffffff


	//   ....[28]....
        /*0284*/ 	.word	0xffffffff


	//   ....[29]....
        /*0288*/ 	.word	0xffffffff


	//   ....[30]....
        /*028c*/ 	.word	0xffffffff


	//   ....[31]....
        /*0290*/ 	.word	0xffffffff


	//   ....[32]....
        /*0294*/ 	.word	0xffffffff


	//   ....[33]....
        /*0298*/ 	.word	0xffffffff


	//   ....[34]....
        /*029c*/ 	.word	0xffffffff


	//   ....[35]....
        /*02a0*/ 	.word	0xffffffff


	//   ....[36]....
        /*02a4*/ 	.word	0xffffffff


	//   ....[37]....
        /*02a8*/ 	.word	0xffffffff


	//   ....[38]....
        /*02ac*/ 	.word	0xffffffff


	//   ....[39]....
        /*02b0*/ 	.word	0xffffffff


	//   ....[40]....
        /*02b4*/ 	.word	0xffffffff


	//   ....[41]....
        /*02b8*/ 	.word	0xffffffff


	//   ....[42]....
        /*02bc*/ 	.word	0xffffffff


	//   ....[43]....
        /*02c0*/ 	.word	0xffffffff


	//   ....[44]....
        /*02c4*/ 	.word	0xffffffff


	//   ....[45]....
        /*02c8*/ 	.word	0xffffffff


	//   ....[46]....
        /*02cc*/ 	.word	0xffffffff


	//   ....[47]....
        /*02d0*/ 	.word	0xffffffff


	//   ....[48]....
        /*02d4*/ 	.word	0xffffffff


	//   ....[49]....
        /*02d8*/ 	.word	0xffffffff


	//   ....[50]....
        /*02dc*/ 	.word	0xffffffff


	//   ....[51]....
        /*02e0*/ 	.word	0xffffffff


	//   ....[52]....
        /*02e4*/ 	.word	0xffffffff


	//   ....[53]....
        /*02e8*/ 	.word	0xffffffff


	//   ....[54]....
        /*02ec*/ 	.word	0xffffffff


	//   ....[55]....
        /*02f0*/ 	.word	0xffffffff


	//   ....[56]....
        /*02f4*/ 	.word	0xffffffff


	//   ....[57]....
        /*02f8*/ 	.word	0xffffffff


	//   ....[58]....
        /*02fc*/ 	.word	0xffffffff


	//   ....[59]....
        /*0300*/ 	.word	0xffffffff


	//   ....[60]....
        /*0304*/ 	.word	0xffffffff


	//   ....[61]....
        /*0308*/ 	.word	0xffffffff


	//   ....[62]....
        /*030c*/ 	.word	0xffffffff


	//   ....[63]....
        /*0310*/ 	.word	0xffffffff


	//   ....[64]....
        /*0314*/ 	.word	0xffffffff


	//   ....[65]....
        /*0318*/ 	.word	0xffffffff


	//   ....[66]....
        /*031c*/ 	.word	0xffffffff


	//   ....[67]....
        /*0320*/ 	.word	0xffffffff


	//   ....[68]....
        /*0324*/ 	.word	0x0500000f


	//   ....[69]....
        /*0328*/ 	.word	0x0500000f


	//   ....[70]....
        /*032c*/ 	.word	0x0500000f


	//   ....[71]....
        /*0330*/ 	.word	0x0500000f


	//   ....[72]....
        /*0334*/ 	.word	0x0500000f


	//   ....[73]....
        /*0338*/ 	.word	0x0500000f


	//   ....[74]....
        /*033c*/ 	.word	0x0500000f


	//   ....[75]....
        /*0340*/ 	.word	0x0500000f


	//   ....[76]....
        /*0344*/ 	.word	0x0500000f


	//   ....[77]....
        /*0348*/ 	.word	0x0500000f


	//   ....[78]....
        /*034c*/ 	.word	0x0500000f


	//   ....[79]....
        /*0350*/ 	.word	0x0500000f


	//   ....[80]....
        /*0354*/ 	.word	0x0500000f


	//   ....[81]....
        /*0358*/ 	.word	0x0500000f


	//   ....[82]....
        /*035c*/ 	.word	0x0500000f


	//   ....[83]....
        /*0360*/ 	.word	0x0500000f


	//   ....[84]....
        /*0364*/ 	.word	0x0500000f


	//   ....[85]....
        /*0368*/ 	.word	0x0500000f


	//   ....[86]....
        /*036c*/ 	.word	0x0500000f


	//----- nvinfo : EIATTR_COOP_GROUP_INSTR_OFFSETS
	.align		4
.L_369:
        /*0370*/ 	.byte	0x04, 0x28
        /*0372*/ 	.short	(.L_371 - .L_370)


	//   ....[0]....
.L_370:
        /*0374*/ 	.word	0x00000060


	//   ....[1]....
        /*0378*/ 	.word	0x00000170


	//   ....[2]....
        /*037c*/ 	.word	0x000001c0


	//   ....[3]....
        /*0380*/ 	.word	0x000003b0


	//   ....[4]....
        /*0384*/ 	.word	0x00000510


	//   ....[5]....
        /*0388*/ 	.word	0x00000630


	//   ....[6]....
        /*038c*/ 	.word	0x00000790


	//   ....[7]....
        /*0390*/ 	.word	0x00001bf0


	//   ....[8]....
        /*0394*/ 	.word	0x00003be0


	//   ....[9]....
        /*0398*/ 	.word	0x00005220


	//   ....[10]....
        /*039c*/ 	.word	0x00005280


	//   ....[11]....
        /*03a0*/ 	.word	0x00005900


	//   ....[12]....
        /*03a4*/ 	.word	0x00005950


	//   ....[13]....
        /*03a8*/ 	.word	0x00006150


	//   ....[14]....
        /*03ac*/ 	.word	0x000072c0


	//   ....[15]....
        /*03b0*/ 	.word	0x000073c0


	//   ....[16]....
        /*03b4*/ 	.word	0x00007740


	//   ....[17]....
        /*03b8*/ 	.word	0x000077d0


	//   ....[18]....
        /*03bc*/ 	.word	0x000089a0


	//   ....[19]....
        /*03c0*/ 	.word	0x000092d0


	//   ....[20]....
        /*03c4*/ 	.word	0x00009370


	//   ....[21]....
        /*03c8*/ 	.word	0x00009670


	//   ....[22]....
        /*03cc*/ 	.word	0x00009830


	//   ....[23]....
        /*03d0*/ 	.word	0x0000a880


	//   ....[24]....
        /*03d4*/ 	.word	0x0000b900


	//   ....[25]....
        /*03d8*/ 	.word	0x0000b9e0


	//   ....[26]....
        /*03dc*/ 	.word	0x0000bca0


	//   ....[27]....
        /*03e0*/ 	.word	0x0000be10


	//   ....[28]....
        /*03e4*/ 	.word	0x0000cfe0


	//   ....[29]....
        /*03e8*/ 	.word	0x0000d020


	//   ....[30]....
        /*03ec*/ 	.word	0x0000d050


	//   ....[31]....
        /*03f0*/ 	.word	0x0000d0e0


	//   ....[32]....
        /*03f4*/ 	.word	0x0000d100


	//   ....[33]....
        /*03f8*/ 	.word	0x0000ea60


	//   ....[34]....
        /*03fc*/ 	.word	0x00010490


	//   ....[35]....
        /*0400*/ 	.word	0x00010600


	//   ....[36]....
        /*0404*/ 	.word	0x00010630


	//   ....[37]....
        /*0408*/ 	.word	0x00010670


	//   ....[38]....
        /*040c*/ 	.word	0x000106e0


	//   ....[39]....
        /*0410*/ 	.word	0x00010740


	//   ....[40]....
        /*0414*/ 	.word	0x00010780


	//   ....[41]....
        /*0418*/ 	.word	0x00010920


	//   ....[42]....
        /*041c*/ 	.word	0x00010980


	//   ....[43]....
        /*0420*/ 	.word	0x000109c0


	//   ....[44]....
        /*0424*/ 	.word	0x00010a00


	//   ....[45]....
        /*0428*/ 	.word	0x00010a30


	//   ....[46]....
        /*042c*/ 	.word	0x00010a60


	//   ....[47]....
        /*0430*/ 	.word	0x00010af0


	//   ....[48]....
        /*0434*/ 	.word	0x00010b50


	//   ....[49]....
        /*0438*/ 	.word	0x00010be0


	//   ....[50]....
        /*043c*/ 	.word	0x00014830


	//   ....[51]....
        /*0440*/ 	.word	0x00014840


	//   ....[52]....
        /*0444*/ 	.word	0x00014950


	//   ....[53]....
        /*0448*/ 	.word	0x000149b0


	//   ....[54]....
        /*044c*/ 	.word	0x000149f0


	//   ....[55]....
        /*0450*/ 	.word	0x00014a30


	//   ....[56]....
        /*0454*/ 	.word	0x00014a60


	//   ....[57]....
        /*0458*/ 	.word	0x00014a90


	//   ....[58]....
        /*045c*/ 	.word	0x00014c20


	//   ....[59]....
        /*0460*/ 	.word	0x00014c80


	//   ....[60]....
        /*0464*/ 	.word	0x00014cc0


	//   ....[61]....
        /*0468*/ 	.word	0x00014d00


	//   ....[62]....
        /*046c*/ 	.word	0x00014d30


	//   ....[63]....
        /*0470*/ 	.word	0x00014d60


	//   ....[64]....
        /*0474*/ 	.word	0x00014e20


	//   ....[65]....
        /*0478*/ 	.word	0x00014e40


	//   ....[66]....
        /*047c*/ 	.word	0x00014eb0


	//   ....[67]....
        /*0480*/ 	.word	0x00015540


	//   ....[68]....
        /*0484*/ 	.word	0x00015c50


	//   ....[69]....
        /*0488*/ 	.word	0x00016070


	//   ....[70]....
        /*048c*/ 	.word	0x00016100


	//   ....[71]....
        /*0490*/ 	.word	0x000161a0


	//   ....[72]....
        /*0494*/ 	.word	0x00016250


	//   ....[73]....
        /*0498*/ 	.word	0x000162d0


	//   ....[74]....
        /*049c*/ 	.word	0x00016350


	//   ....[75]....
        /*04a0*/ 	.word	0x000163d0


	//   ....[76]....
        /*04a4*/ 	.word	0x00016450


	//   ....[77]....
        /*04a8*/ 	.word	0x000164e0


	//   ....[78]....
        /*04ac*/ 	.word	0x00016590


	//   ....[79]....
        /*04b0*/ 	.word	0x00016610


	//   ....[80]....
        /*04b4*/ 	.word	0x00016690


	//   ....[81]....
        /*04b8*/ 	.word	0x00016710


	//   ....[82]....
        /*04bc*/ 	.word	0x00016790


	//   ....[83]....
        /*04c0*/ 	.word	0x00016800


	//   ....[84]....
        /*04c4*/ 	.word	0x000168a0


	//   ....[85]....
        /*04c8*/ 	.word	0x00016930


	//   ....[86]....
        /*04cc*/ 	.word	0x00016a60


	//----- nvinfo : EIATTR_REG_RECONFIG
	.align		4
.L_371:
        /*04d0*/ 	.byte	0x01, 0x54
	.zero		2


	//----- nvinfo : EIATTR_SYSCALL_OFFSETS
	.align		4
        /*04d4*/ 	.byte	0x04, 0x46
        /*04d6*/ 	.short	(.L_373 - .L_372)


	//   ....[0]....
.L_372:
        /*04d8*/ 	.word	0x00003db0


	//   ....[1]....
        /*04dc*/ 	.word	0x00011b00


	//   ....[2]....
        /*04e0*/ 	.word	0x00011c40


	//   ....[3]....
        /*04e4*/ 	.word	0x00011d40


	//----- nvinfo : EIATTR_MBARRIER_INSTR_OFFSETS
	.align		4
.L_373:
        /*04e8*/ 	.byte	0x04, 0x39
        /*04ea*/ 	.short	(.L_375 - .L_374)


	//   ....[0]....
.L_374:
        /*04ec*/ 	.word	0x000002a0
        /*04f0*/ 	.word	0x000000ff
        /*04f4*/ 	.word	0x00028c00
        /*04f8*/ 	.short	0x0100
        /*04fa*/ 	.byte	0x08
	.zero		1


	//   ....[1]....
        /*04fc*/ 	.word	0x000002b0
        /*0500*/ 	.word	0x000000ff
        /*0504*/ 	.word	0x00028c20
        /*0508*/ 	.short	0x0100
        /*050a*/ 	.byte	0x08
	.zero		1


	//   ....[2]....
        /*050c*/ 	.word	0x00000360
        /*0510*/ 	.word	0x000000ff
        /*0514*/ 	.word	0x00028c30
        /*0518*/ 	.short	0x0100
        /*051a*/ 	.byte	0x06
	.zero		1


	//   ....[3]....
        /*051c*/ 	.word	0x00000370
        /*0520*/ 	.word	0x000000ff
        /*0524*/ 	.word	0x00028c40
        /*0528*/ 	.short	0x0100
        /*052a*/ 	.byte	0x06
	.zero		1


	//   ....[4]....
        /*052c*/ 	.word	0x00000380
        /*0530*/ 	.word	0x000000ff
        /*0534*/ 	.word	0x00028c38
        /*0538*/ 	.short	0x0100
        /*053a*/ 	.byte	0x06
	.zero		1


	//   ....[5]....
        /*053c*/ 	.word	0x00000390
        /*0540*/ 	.word	0x000000ff
        /*0544*/ 	.word	0x00028c48
        /*0548*/ 	.short	0x0100
        /*054a*/ 	.byte	0x06
	.zero		1


	//   ....[6]....
        /*054c*/ 	.word	0x000004c0
        /*0550*/ 	.word	0x000000ff
        /*0554*/ 	.word	0x00028c50
        /*0558*/ 	.short	0x0100
        /*055a*/ 	.byte	0x08
	.zero		1


	//   ....[7]....
        /*055c*/ 	.word	0x000004d0
        /*0560*/ 	.word	0x000000ff
        /*0564*/ 	.word	0x00028c60
        /*0568*/ 	.short	0x0100
        /*056a*/ 	.byte	0x08
	.zero		1


	//   ....[8]....
        /*056c*/ 	.word	0x000004e0
        /*0570*/ 	.word	0x000000ff
        /*0574*/ 	.word	0x00028c58
        /*0578*/ 	.short	0x0100
        /*057a*/ 	.byte	0x08
	.zero		1


	//   ....[9]....
        /*057c*/ 	.word	0x000004f0
        /*0580*/ 	.word	0x000000ff
        /*0584*/ 	.word	0x00028c68
        /*0588*/ 	.short	0x0100
        /*058a*/ 	.byte	0x08
	.zero		1


	//   ....[10]....
        /*058c*/ 	.word	0x000005e0
        /*0590*/ 	.word	0x000000ff
        /*0594*/ 	.word	0x00028c70
        /*0598*/ 	.short	0x0100
        /*059a*/ 	.byte	0x06
	.zero		1


	//   ....[11]....
        /*059c*/ 	.word	0x000005f0
        /*05a0*/ 	.word	0x000000ff
        /*05a4*/ 	.word	0x00028c80
        /*05a8*/ 	.short	0x0100
        /*05aa*/ 	.byte	0x06
	.zero		1


	//   ....[12]....
        /*05ac*/ 	.word	0x00000600
        /*05b0*/ 	.word	0x000000ff
        /*05b4*/ 	.word	0x00028c78
        /*05b8*/ 	.short	0x0100
        /*05ba*/ 	.byte	0x06
	.zero		1


	//   ....[13]....
        /*05bc*/ 	.word	0x00000610
        /*05c0*/ 	.word	0x000000ff
        /*05c4*/ 	.word	0x00028c88
        /*05c8*/ 	.short	0x0100
        /*05ca*/ 	.byte	0x06
	.zero		1


	//   ....[14]....
        /*05cc*/ 	.word	0x00000740
        /*05d0*/ 	.word	0x000000ff
        /*05d4*/ 	.word	0x00028c90
        /*05d8*/ 	.short	0x0100
        /*05da*/ 	.byte	0x08
	.zero		1


	//   ....[15]....
        /*05dc*/ 	.word	0x00000750
        /*05e0*/ 	.word	0x000000ff
        /*05e4*/ 	.word	0x00028ca0
        /*05e8*/ 	.short	0x0100
        /*05ea*/ 	.byte	0x08
	.zero		1


	//   ....[16]....
        /*05ec*/ 	.word	0x00000760
        /*05f0*/ 	.word	0x000000ff
        /*05f4*/ 	.word	0x00028c98
        /*05f8*/ 	.short	0x0100
        /*05fa*/ 	.byte	0x08
	.zero		1


	//   ....[17]....
        /*05fc*/ 	.word	0x00000770
        /*0600*/ 	.word	0x000000ff
        /*0604*/ 	.word	0x00028ca8
        /*0608*/ 	.short	0x0100
        /*060a*/ 	.byte	0x08
	.zero		1


	//   ....[18]....
        /*060c*/ 	.word	0x000008a0
        /*0610*/ 	.word	0x000000ff
        /*0614*/ 	.word	0x00028cb0
        /*0618*/ 	.short	0x0100
        /*061a*/ 	.byte	0x08
	.zero		1


	//   ....[19]....
        /*061c*/ 	.word	0x000008b0
        /*0620*/ 	.word	0x000000ff
        /*0624*/ 	.word	0x00028cc0
        /*0628*/ 	.short	0x0100
        /*062a*/ 	.byte	0x08
	.zero		1


	//   ....[20]....
        /*062c*/ 	.word	0x000008c0
        /*0630*/ 	.word	0x000000ff
        /*0634*/ 	.word	0x00028cb8
        /*0638*/ 	.short	0x0100
        /*063a*/ 	.byte	0x08
	.zero		1


	//   ....[21]....
        /*063c*/ 	.word	0x000008d0
        /*0640*/ 	.word	0x000000ff
        /*0644*/ 	.word	0x00028cc8
        /*0648*/ 	.short	0x0100
        /*064a*/ 	.byte	0x08
	.zero		1


	//   ....[22]....
        /*064c*/ 	.word	0x00001cf0
        /*0650*/ 	.word	0x000000ff
        /*0654*/ 	.word	0x00028c50
        /*0658*/ 	.short	0x010a
        /*065a*/ 	.byte	0x16
	.zero		1


	//   ....[23]....
        /*065c*/ 	.word	0x00001fc0
        /*0660*/ 	.word	0x00000000
        /*0664*/ 	.word	0x00000000
        /*0668*/ 	.short	0x0101
        /*066a*/ 	.byte	0x3f
	.zero		1


	//   ....[24]....
        /*066c*/ 	.word	0x00002900
        /*0670*/ 	.word	0x000000ff
        /*0674*/ 	.word	0x00028c50
        /*0678*/ 	.short	0x010a
        /*067a*/ 	.byte	0x14
	.zero		1


	//   ....[25]....
        /*067c*/ 	.word	0x00002940
        /*0680*/ 	.word	0x000000ff
        /*0684*/ 	.word	0x00028c50
        /*0688*/ 	.short	0x010a
        /*068a*/ 	.byte	0x14
	.zero		1


	//   ....[26]....
        /*068c*/ 	.word	0x00002b10
        /*0690*/ 	.word	0x00000003
        /*0694*/ 	.word	0x00000000
        /*0698*/ 	.short	0x0101
        /*069a*/ 	.byte	0x3f
	.zero		1


	//   ....[27]....
        /*069c*/ 	.word	0x00003e20
        /*06a0*/ 	.word	0x000000ff
        /*06a4*/ 	.word	0x00028c00
        /*06a8*/ 	.short	0x010a
        /*06aa*/ 	.byte	0x26
	.zero		1


	//   ....[28]....
        /*06ac*/ 	.word	0x00003e90
        /*06b0*/ 	.word	0x00000008
        /*06b4*/ 	.word	0x00028c30
        /*06b8*/ 	.short	0x010a
        /*06ba*/ 	.byte	0x3f
	.zero		1


	//   ....[29]....
        /*06bc*/ 	.word	0x00003ed0
        /*06c0*/ 	.word	0x00000008
        /*06c4*/ 	.word	0x00028c30
        /*06c8*/ 	.short	0x010a
        /*06ca*/ 	.byte	0x3f
	.zero		1


	//   ....[30]....
        /*06cc*/ 	.word	0x00004480
        /*06d0*/ 	.word	0x00000003
        /*06d4*/ 	.word	0x00000000
        /*06d8*/ 	.short	0x0101
        /*06da*/ 	.byte	0x3f
	.zero		1


	//   ....[31]....
        /*06dc*/ 	.word	0x00005eb0
        /*06e0*/ 	.word	0x00000008
        /*06e4*/ 	.word	0x00028c50
        /*06e8*/ 	.short	0x010a
        /*06ea*/ 	.byte	0x3f
	.zero		1


	//   ....[32]....
        /*06ec*/ 	.word	0x00005ef0
        /*06f0*/ 	.word	0x00000008
        /*06f4*/ 	.word	0x00028c50
        /*06f8*/ 	.short	0x010a
        /*06fa*/ 	.byte	0x3f
	.zero		1


	//   ....[33]....
        /*06fc*/ 	.word	0x00006170
        /*0700*/ 	.word	0x00000008
        /*0704*/ 	.word	0x00000000
        /*0708*/ 	.short	0x0101
        /*070a*/ 	.byte	0x3f
	.zero		1


	//   ....[34]....
        /*070c*/ 	.word	0x00006400
        /*0710*/ 	.word	0x000000ff
        /*0714*/ 	.word	0x00028c30
        /*0718*/ 	.short	0x010a
        /*071a*/ 	.byte	0x1b
	.zero		1


	//   ....[35]....
        /*071c*/ 	.word	0x00006440
        /*0720*/ 	.word	0x000000ff
        /*0724*/ 	.word	0x00028c30
        /*0728*/ 	.short	0x010a
        /*072a*/ 	.byte	0x1b
	.zero		1


	//   ....[36]....
        /*072c*/ 	.word	0x00006800
        /*0730*/ 	.word	0x0000000e
        /*0734*/ 	.word	0x00000000
        /*0738*/ 	.short	0x0101
        /*073a*/ 	.byte	0x3f
	.zero		1


	//   ....[37]....
        /*073c*/ 	.word	0x000086f0
        /*0740*/ 	.word	0x000000ff
        /*0744*/ 	.word	0x00028c50
        /*0748*/ 	.short	0x010a
        /*074a*/ 	.byte	0x1b
	.zero		1


	//   ....[38]....
        /*074c*/ 	.word	0x00008730
        /*0750*/ 	.word	0x000000ff
        /*0754*/ 	.word	0x00028c50
        /*0758*/ 	.short	0x010a
        /*075a*/ 	.byte	0x1b
	.zero		1


	//   ....[39]....
        /*075c*/ 	.word	0x000089c0
        /*0760*/ 	.word	0x00000015
        /*0764*/ 	.word	0x00000000
        /*0768*/ 	.short	0x0101
        /*076a*/ 	.byte	0x3f
	.zero		1


	//   ....[40]....
        /*076c*/ 	.word	0x00008d10
        /*0770*/ 	.word	0x000000ff
        /*0774*/ 	.word	0x00028c30
        /*0778*/ 	.short	0x010a
        /*077a*/ 	.byte	0x18
	.zero		1


	//   ....[41]....
        /*077c*/ 	.word	0x00008d50
        /*0780*/ 	.word	0x000000ff
        /*0784*/ 	.word	0x00028c30
        /*0788*/ 	.short	0x010a
        /*078a*/ 	.byte	0x18
	.zero		1


	//   ....[42]....
        /*078c*/ 	.word	0x00009bb0
        /*0790*/ 	.word	0x00000098
        /*0794*/ 	.word	0x00000000
        /*0798*/ 	.short	0x0101
        /*079a*/ 	.byte	0x3f
	.zero		1


	//   ....[43]....
        /*079c*/ 	.word	0x0000a5f0
        /*07a0*/ 	.word	0x000000ff
        /*07a4*/ 	.word	0x00028c50
        /*07a8*/ 	.short	0x010a
        /*07aa*/ 	.byte	0x18
	.zero		1


	//   ....[44]....
        /*07ac*/ 	.word	0x0000a630
        /*07b0*/ 	.word	0x000000ff
        /*07b4*/ 	.word	0x00028c50
        /*07b8*/ 	.short	0x010a
        /*07ba*/ 	.byte	0x18
	.zero		1


	//   ....[45]....
        /*07bc*/ 	.word	0x0000a8a0
        /*07c0*/ 	.word	0x000000aa
        /*07c4*/ 	.word	0x00000000
        /*07c8*/ 	.short	0x0101
        /*07ca*/ 	.byte	0x3f
	.zero		1


	//   ....[46]....
        /*07cc*/ 	.word	0x0000aa30
        /*07d0*/ 	.word	0x000000ff
        /*07d4*/ 	.word	0x00028c30
        /*07d8*/ 	.short	0x010a
        /*07da*/ 	.byte	0x1a
	.zero		1


	//   ....[47]....
        /*07dc*/ 	.word	0x0000aa70
        /*07e0*/ 	.word	0x000000ff
        /*07e4*/ 	.word	0x00028c30
        /*07e8*/ 	.short	0x010a
        /*07ea*/ 	.byte	0x1a
	.zero		1


	//   ....[48]....
        /*07ec*/ 	.word	0x0000ae30
        /*07f0*/ 	.word	0x00000006
        /*07f4*/ 	.word	0x00000000
        /*07f8*/ 	.short	0x0101
        /*07fa*/ 	.byte	0x3f
	.zero		1


	//   ....[49]....
        /*07fc*/ 	.word	0x0000cd30
        /*0800*/ 	.word	0x000000ff
        /*0804*/ 	.word	0x00028c50
        /*0808*/ 	.short	0x010a
        /*080a*/ 	.byte	0x1a
	.zero		1


	//   ....[50]....
        /*080c*/ 	.word	0x0000cd70
        /*0810*/ 	.word	0x000000ff
        /*0814*/ 	.word	0x00028c50
        /*0818*/ 	.short	0x010a
        /*081a*/ 	.byte	0x1a
	.zero		1


	//   ....[51]....
        /*081c*/ 	.word	0x0000d000
        /*0820*/ 	.word	0x0000000f
        /*0824*/ 	.word	0x00000000
        /*0828*/ 	.short	0x0101
        /*082a*/ 	.byte	0x3f
	.zero		1


	//   ....[52]....
        /*082c*/ 	.word	0x0000f4c0
        /*0830*/ 	.word	0x000000ff
        /*0834*/ 	.word	0x00000000
        /*0838*/ 	.short	0x0101
        /*083a*/ 	.byte	0x04
	.zero		1


	//   ....[53]....
        /*083c*/ 	.word	0x00012250
        /*0840*/ 	.word	0x00000009
        /*0844*/ 	.word	0x00028c40
        /*0848*/ 	.short	0x010a
        /*084a*/ 	.byte	0x3f
	.zero		1


	//   ....[54]....
        /*084c*/ 	.word	0x00012640
        /*0850*/ 	.word	0x0000000a
        /*0854*/ 	.word	0x00028c20
        /*0858*/ 	.short	0x010a
        /*085a*/ 	.byte	0x3f
	.zero		1


	//   ....[55]....
        /*085c*/ 	.word	0x00012700
        /*0860*/ 	.word	0x00000006
        /*0864*/ 	.word	0x00028c60
        /*0868*/ 	.short	0x010a
        /*086a*/ 	.byte	0x3f
	.zero		1


	//   ....[56]....
        /*086c*/ 	.word	0x00012ea0
        /*0870*/ 	.word	0x00000002
        /*0874*/ 	.word	0x00028c40
        /*0878*/ 	.short	0x010a
        /*087a*/ 	.byte	0x3f
	.zero		1


	//   ....[57]....
        /*087c*/ 	.word	0x000130b0
        /*0880*/ 	.word	0x00000002
        /*0884*/ 	.word	0x00028c60
        /*0888*/ 	.short	0x010a
        /*088a*/ 	.byte	0x3f
	.zero		1


	//   ....[58]....
        /*088c*/ 	.word	0x00013790
        /*0890*/ 	.word	0x00000002
        /*0894*/ 	.word	0x00028c40
        /*0898*/ 	.short	0x010a
        /*089a*/ 	.byte	0x3f
	.zero		1


	//   ....[59]....
        /*089c*/ 	.word	0x00013990
        /*08a0*/ 	.word	0x00000002
        /*08a4*/ 	.word	0x00028c60
        /*08a8*/ 	.short	0x010a
        /*08aa*/ 	.byte	0x3f
	.zero		1


	//   ....[60]....
        /*08ac*/ 	.word	0x00013fe0
        /*08b0*/ 	.word	0x00000002
        /*08b4*/ 	.word	0x00028c40
        /*08b8*/ 	.short	0x010a
        /*08ba*/ 	.byte	0x3f
	.zero		1


	//   ....[61]....
        /*08bc*/ 	.word	0x000141f0
        /*08c0*/ 	.word	0x00000002
        /*08c4*/ 	.word	0x00028c60
        /*08c8*/ 	.short	0x010a
        /*08ca*/ 	.byte	0x3f
	.zero		1


	//   ....[62]....
        /*08cc*/ 	.word	0x000154c0
        /*08d0*/ 	.word	0x00000000
        /*08d4*/ 	.word	0x00028c20
        /*08d8*/ 	.short	0x010a
        /*08da*/ 	.byte	0x3f
	.zero		1


	//   ....[63]....
        /*08dc*/ 	.word	0x00015680
        /*08e0*/ 	.word	0x00000006
        /*08e4*/ 	.word	0x00000000
        /*08e8*/ 	.short	0x010a
        /*08ea*/ 	.byte	0x3f
	.zero		1


	//   ....[64]....
        /*08ec*/ 	.word	0x000156f0
        /*08f0*/ 	.word	0x00000007
        /*08f4*/ 	.word	0x00000000
        /*08f8*/ 	.short	0x010a
        /*08fa*/ 	.byte	0x3f
	.zero		1


	//   ....[65]....
        /*08fc*/ 	.word	0x00015760
        /*0900*/ 	.word	0x00000004
        /*0904*/ 	.word	0x00000000
        /*0908*/ 	.short	0x010a
        /*090a*/ 	.byte	0x3f
	.zero		1


	//   ....[66]....
        /*090c*/ 	.word	0x00015790
        /*0910*/ 	.word	0x00000003
        /*0914*/ 	.word	0x00000000
        /*0918*/ 	.short	0x010a
        /*091a*/ 	.byte	0x3f
	.zero		1


	//   ....[67]....
        /*091c*/ 	.word	0x00015800
        /*0920*/ 	.word	0x00000003
        /*0924*/ 	.word	0x00028c50
        /*0928*/ 	.short	0x010a
        /*092a*/ 	.byte	0x3f
	.zero		1


	//   ....[68]....
        /*092c*/ 	.word	0x00015860
        /*0930*/ 	.word	0x00000006
        /*0934*/ 	.word	0x00028c50
        /*0938*/ 	.short	0x010a
        /*093a*/ 	.byte	0x3f
	.zero		1


	//   ....[69]....
        /*093c*/ 	.word	0x000158c0
        /*0940*/ 	.word	0x00000003
        /*0944*/ 	.word	0x00028c00
        /*0948*/ 	.short	0x010a
        /*094a*/ 	.byte	0x3f
	.zero		1


	//   ....[70]....
        /*094c*/ 	.word	0x00015910
        /*0950*/ 	.word	0x00000008
        /*0954*/ 	.word	0x00028c30
        /*0958*/ 	.short	0x010a
        /*095a*/ 	.byte	0x3f
	.zero		1


	//   ....[71]....
        /*095c*/ 	.word	0x00015960
        /*0960*/ 	.word	0x00000008
        /*0964*/ 	.word	0x00028c50
        /*0968*/ 	.short	0x010a
        /*096a*/ 	.byte	0x3f
	.zero		1


	//   ....[72]....
        /*096c*/ 	.word	0x000159c0
        /*0970*/ 	.word	0x0000000f
        /*0974*/ 	.word	0x00028c30
        /*0978*/ 	.short	0x010a
        /*097a*/ 	.byte	0x3f
	.zero		1


	//   ....[73]....
        /*097c*/ 	.word	0x00015a10
        /*0980*/ 	.word	0x00000015
        /*0984*/ 	.word	0x00028c50
        /*0988*/ 	.short	0x010a
        /*098a*/ 	.byte	0x3f
	.zero		1


	//   ....[74]....
        /*098c*/ 	.word	0x00015a70
        /*0990*/ 	.word	0x00000006
        /*0994*/ 	.word	0x00028c30
        /*0998*/ 	.short	0x010a
        /*099a*/ 	.byte	0x3f
	.zero		1


	//   ....[75]....
        /*099c*/ 	.word	0x00015ac0
        /*09a0*/ 	.word	0x000000aa
        /*09a4*/ 	.word	0x00028c50
        /*09a8*/ 	.short	0x010a
        /*09aa*/ 	.byte	0x3f
	.zero		1


	//   ....[76]....
        /*09ac*/ 	.word	0x00015b20
        /*09b0*/ 	.word	0x00000007
        /*09b4*/ 	.word	0x00028c30
        /*09b8*/ 	.short	0x010a
        /*09ba*/ 	.byte	0x3f
	.zero		1


	//   ....[77]....
        /*09bc*/ 	.word	0x00015b70
        /*09c0*/ 	.word	0x0000000f
        /*09c4*/ 	.word	0x00028c50
        /*09c8*/ 	.short	0x010a
        /*09ca*/ 	.byte	0x3f
	.zero		1


	//   ....[78]....
        /*09cc*/ 	.word	0x00015d10
        /*09d0*/ 	.word	0x00000009
        /*09d4*/ 	.word	0x00028c40
        /*09d8*/ 	.short	0x010a
        /*09da*/ 	.byte	0x3f
	.zero		1


	//   ....[79]....
        /*09dc*/ 	.word	0x00015d90
        /*09e0*/ 	.word	0x00000009
        /*09e4*/ 	.word	0x00028c20
        /*09e8*/ 	.short	0x010a
        /*09ea*/ 	.byte	0x3f
	.zero		1


	//   ....[80]....
        /*09ec*/ 	.word	0x00015de0
        /*09f0*/ 	.word	0x00000006
        /*09f4*/ 	.word	0x00028c60
        /*09f8*/ 	.short	0x010a
        /*09fa*/ 	.byte	0x3f
	.zero		1


	//   ....[81]....
        /*09fc*/ 	.word	0x00015e30
        /*0a00*/ 	.word	0x00000002
        /*0a04*/ 	.word	0x00028c40
        /*0a08*/ 	.short	0x010a
        /*0a0a*/ 	.byte	0x3f
	.zero		1


	//   ....[82]....
        /*0a0c*/ 	.word	0x00015e80
        /*0a10*/ 	.word	0x00000002
        /*0a14*/ 	.word	0x00028c60
        /*0a18*/ 	.short	0x010a
        /*0a1a*/ 	.byte	0x3f
	.zero		1


	//   ....[83]....
        /*0a1c*/ 	.word	0x00015ed0
        /*0a20*/ 	.word	0x00000002
        /*0a24*/ 	.word	0x00028c40
        /*0a28*/ 	.short	0x010a
        /*0a2a*/ 	.byte	0x3f
	.zero		1


	//   ....[84]....
        /*0a2c*/ 	.word	0x00015f20
        /*0a30*/ 	.word	0x00000002
        /*0a34*/ 	.word	0x00028c60
        /*0a38*/ 	.short	0x010a
        /*0a3a*/ 	.byte	0x3f
	.zero		1


	//   ....[85]....
        /*0a3c*/ 	.word	0x00015f70
        /*0a40*/ 	.word	0x00000002
        /*0a44*/ 	.word	0x00028c40
        /*0a48*/ 	.short	0x010a
        /*0a4a*/ 	.byte	0x3f
	.zero		1


	//   ....[86]....
        /*0a4c*/ 	.word	0x00015fc0
        /*0a50*/ 	.word	0x00000002
        /*0a54*/ 	.word	0x00028c60
        /*0a58*/ 	.short	0x010a
        /*0a5a*/ 	.byte	0x3f
	.zero		1


	//   ....[87]....
        /*0a5c*/ 	.word	0x00016980
        /*0a60*/ 	.word	0x00000000
        /*0a64*/ 	.word	0x00028c20
        /*0a68*/ 	.short	0x010a
        /*0a6a*/ 	.byte	0x3f
	.zero		1


	//   ....[88]....
        /*0a6c*/ 	.word	0x00016b20
        /*0a70*/ 	.word	0x00000006
        /*0a74*/ 	.word	0x00000000
        /*0a78*/ 	.short	0x010a
        /*0a7a*/ 	.byte	0x3f
	.zero		1


	//   ....[89]....
        /*0a7c*/ 	.word	0x00016b70
        /*0a80*/ 	.word	0x00000007
        /*0a84*/ 	.word	0x00000000
        /*0a88*/ 	.short	0x010a
        /*0a8a*/ 	.byte	0x3f
	.zero		1


	//   ....[90]....
        /*0a8c*/ 	.word	0x00016bc0
        /*0a90*/ 	.word	0x00000004
        /*0a94*/ 	.word	0x00000000
        /*0a98*/ 	.short	0x010a
        /*0a9a*/ 	.byte	0x3f
	.zero		1


	//----- nvinfo : EIATTR_NUM_MBARRIERS
	.align		4
.L_375:
        /*0a9c*/ 	.byte	0x03, 0x38
        /*0a9e*/ 	.short	0x0016


	//----- nvinfo : EIATTR_EXIT_INSTR_OFFSETS
	.align		4
        /*0aa0*/ 	.byte	0x04, 0x1c
        /*0aa2*/ 	.short	(.L_377 - .L_376)


	//   ....[0]....
.L_376:
        /*0aa4*/ 	.word	0x00000a70


	//   ....[1]....
        /*0aa8*/ 	.word	0x00010450


	//   ....[2]....
        /*0aac*/ 	.word	0x000104b0


	//   ....[3]....
        /*0ab0*/ 	.word	0x000157e0


	//----- nvinfo : EIATTR_MAX_THREADS
	.align		4
.L_377:
        /*0ab4*/ 	.byte	0x04, 0x05
        /*0ab6*/ 	.short	(.L_379 - .L_378)
.L_378:
        /*0ab8*/ 	.word	0x00000180
        /*0abc*/ 	.word	0x00000001
        /*0ac0*/ 	.word	0x00000001


	//----- nvinfo : EIATTR_CRS_STACK_SIZE
	.align		4
.L_379:
        /*0ac4*/ 	.byte	0x04, 0x1e
        /*0ac6*/ 	.short	(.L_381 - .L_380)
.L_380:
        /*0ac8*/ 	.word	0x00000000


	//----- nvinfo : EIATTR_CBANK_PARAM_SIZE
	.align		4
.L_381:
        /*0acc*/ 	.byte	0x03, 0x19
        /*0ace*/ 	.short	0x0a70


	//----- nvinfo : EIATTR_PARAM_CBANK
	.align		4
        /*0ad0*/ 	.byte	0x04, 0x0a
        /*0ad2*/ 	.short	(.L_383 - .L_382)
	.align		4
.L_382:
        /*0ad4*/ 	.word	index@(.nv.constant0._ZN7cutlass13device_kernelIN5flash11enable_sm90INS1_16FlashAttnFwdSm90INS1_25CollectiveMainloopFwdSm90ILi2EN4cute5tupleIJNS5_1CILi1EEES8_S8_EEENS6_IJNS7_ILi64EEESA_SA_EEELi512ENS_10bfloat16_tEfNS_4arch4Sm90ELb0ELb1ELb1ELb1ELb0ELb0ELb0ELb0ELb0ELb0ELb0ELb0EEENS1_21CollectiveEpilogueFwdINS6_IJSA_NS7_ILi512EEESA_EEES9_SC_SE_Li256ELb1ELb0ELb0ELb0EEENS1_36VarlenDynamicPersistentTileSchedulerILi64ELi64ELi256ELi32ELb0ELb0ELb1ELb1ELb0ELb1EEEEEEEEEvNT_6ParamsE)
        /*0ad8*/ 	.short	0x0210
        /*0ada*/ 	.short	0x0a70


	//----- nvinfo : EIATTR_SW_WAR
	.align		4
.L_383:
        /*0adc*/ 	.byte	0x04, 0x36
        /*0ade*/ 	.short	(.L_385 - .L_384)
.L_384:
        /*0ae0*/ 	.word	0x00000008
.L_385:


//--------------------- .nv.info._ZN7cutlass13device_kernelIN5flash11enable_sm90INS1_16FlashAttnFwdSm90INS1_25CollectiveMainloopFwdSm90ILi2EN4cute5tupleIJNS5_1CILi1EEES8_S8_EEENS6_IJNS7_ILi64EEESA_SA_EEELi512ENS_10bfloat16_tEfNS_4arch4Sm90ELb0ELb1ELb1ELb1ELb0ELb1ELb0ELb0ELb0ELb0ELb0ELb0EEENS1_21CollectiveEpilogueFwdINS6_IJSA_NS7_ILi512EEESA_EEES9_SC_SE_Li256ELb1ELb0ELb0ELb0EEENS1_36VarlenDynamicPersistentTileSchedulerILi64ELi64ELi256ELi32ELb0ELb0ELb1ELb1ELb0ELb1EEEEEEEEEvNT_6ParamsE --------------------------
	.section	.nv.info._ZN7cutlass13device_kernelIN5flash11enable_sm90INS1_16FlashAttnFwdSm90INS1_25CollectiveMainloopFwdSm90ILi2EN4cute5tupleIJNS5_1CILi1EEES8_S8_EEENS6_IJNS7_ILi64EEESA_SA_EEELi512ENS_10bfloat16_tEfNS_4arch4Sm90ELb0ELb1ELb1ELb1ELb0ELb1ELb0ELb0ELb0ELb0ELb0ELb0EEENS1_21CollectiveEpilogueFwdINS6_IJSA_NS7_ILi512EEESA_EEES9_SC_SE_Li256ELb1ELb0ELb0ELb0EEENS1_36VarlenDynamicPersistentTileSchedulerILi64ELi64ELi256ELi32ELb0ELb0ELb1ELb1ELb0ELb1EEEEEEEEEvNT_6ParamsE,"",@"SHT_CUDA_INFO"
	.sectionflags	@""
	.align	4


	//----- nvinfo : EIATTR_CUDA_API_VERSION
	.align		4
        /*0000*/ 	.byte	0x04, 0x37
        /*0002*/ 	.short	(.L_387 - .L_386)
.L_386:
        /*0004*/ 	.word	0x00000082


	//----- nvinfo : EIATTR_KPARAM_INFO
	.align		4
.L_387:
        /*0008*/ 	.byte	0x04, 0x17
        /*000a*/ 	.short	(.L_389 - .L_388)
.L_388:
        /*000c*/ 	.word	0x00000000
        /*0010*/ 	.short	0x0000
        /*0012*/ 	.short	0x0070
        /*0014*/ 	.byte	0x00, 0xf0, 0x01, 0x28


	//----- nvinfo : EIATTR_SPARSE_MMA_MASK
	.align		4
.L_389:
        /*0018*/ 	.byte	0x03, 0x50
        /*001a*/ 	.short	0x0000


	//----- nvinfo : EIATTR_MAXREG_COUNT
	.align		4
        /*001c*/ 	.byte	0x03, 0x1b
        /*001e*/ 	.short	0x00a8


	//----- nvinfo : EIATTR_NUM_BARRIERS
	.align		4
        /*0020*/ 	.byte	0x02, 0x4c
        /*0022*/ 	.byte	0x10
	.zero		1


	//----- nvinfo : EIATTR_EXTERNS
	.align		4
        /*0024*/ 	.byte	0x04, 0x0f
        /*0026*/ 	.short	(.L_391 - .L_390)


	//   ....[0]....
	.align		4
.L_390:
        /*0028*/ 	.word	index@(__assertfail)


	//----- nvinfo : EIATTR_ANNOTATIONS
	.align		4
.L_391:
        /*002c*/ 	.byte	0x04, 0x55
        /*002e*/ 	.short	(.L_393 - .L_392)


	//   ....[0]....
.L_392:
        /* <DEDUP_REMOVED lines=37> */


	//----- nvinfo : EIATTR_MERCURY_ISA_VERSION
	.align		4
.L_393:
        /*0268*/ 	.byte	0x03, 0x5f
        /*026a*/ 	.short	0x0101


	//----- nvinfo : EIATTR_UNUSED_LOAD_BYTE_OFFSET
	.align		4
        /*026c*/ 	.byte	0x04, 0x44
        /*026e*/ 	.short	(.L_395 - .L_394)


	//   ....[0]....
.L_394:
        /*0270*/ 	.word	0x00000ab0
        /*0274*/ 	.word	0x0000fff0


	//   ....[1]....
        /*0278*/ 	.word	0x000143f0
        /*027c*/ 	.word	0x0000fff0


	//----- nvinfo : EIATTR_INT_WARP_WIDE_INSTR_OFFSETS
	.align		4
.L_395:
        /*0280*/ 	.byte	0x04, 0x31
        /*0282*/ 	.short	(.L_397 - .L_396)


	//   ....[0]....
.L_396:
        /*0284*/ 	.word	0x000001c0


	//   ....[1]....
        /*0288*/ 	.word	0x00000200


	//   ....[2]....
        /*028c*/ 	.word	0x00000270


	//   ....[3]....
        /*0290*/ 	.word	0x00019450


	//   ....[4]....
        /*0294*/ 	.word	0x000194e0


	//   ....[5]....
        /*0298*/ 	.word	0x000199d0


	//   ....[6]....
        /*029c*/ 	.word	0x00019a10


	//   ....[7]....
        /*02a0*/ 	.word	0x0001c270


	//   ....[8]....
        /*02a4*/ 	.word	0x0001c300


	//----- nvinfo : EIATTR_COOP_GROUP_MASK_REGIDS
	.align		4
.L_397:
        /*02a8*/ 	.byte	0x04, 0x29
        /*02aa*/ 	.short	(.L_399 - .L_398)


	//   ....[0]....
.L_398:
        /*02ac*/ 	.word	0xffffffff


	//   ....[1]....
        /*02b0*/ 	.word	0xffffffff


	//   ....[2]....
        /*02b4*/ 	.word	0xffffffff


	//   ....[3]....
        /*02b8*/ 	.word	0xffffffff


	//   ....[4]....
        /*02bc*/ 	.word	0xffffffff


	//   ....[5]....
        /*02c0*/ 	.word	0xffffffff


	//   ....[6]....
        /*02c4*/ 	.word	0xffffffff


	//   ....[7]....
        /*02c8*/ 	.word	0xffffffff


	//   ....[8]....
        /*02cc*/ 	.word	0xffffffff


	//   ....[9]....
        /*02d0*/ 	.word	0xffffffff


	//   ....[10]....
        /*02d4*/ 	.word	0xffffffff


	//   ....[11]....
        /*02d8*/ 	.word	0xffffffff


	//   ....[12]....
        /*02dc*/ 	.word	0xffffffff


	//   ....[13]....
        /*02e0*/ 	.word	0xffffffff


	//   ....[14]....
        /*02e4*/ 	.word	0xffffffff


	//   ....[15]....
        /*02e8*/ 	.word	0xffffffff


	//   ....[16]....
        /*02ec*/ 	.word	0xffffffff


	//   ....[17]....
        /*02f0*/ 	.word	0xffffffff


	//   ....[18]....
        /*02f4*/ 	.word	0xffffffff


	//   ....[19]....
        /*02f8*/ 	.word	0xffffffff


	//   ....[20]....
        /*02fc*/ 	.word	0xffffffff


	//   ....[21]....
        /*0300*/ 	.word	0xffffffff


	//   ....[22]....
        /*0304*/ 	.word	0xffffffff


	//   ....[23]....
        /*0308*/ 	.word	0xffffffff


	//   ....[24]....
        /*030c*/ 	.word	0xffffffff


	//   ....[25]....
        /*0310*/ 	.word	0xffffffff


	//   ....[26]....
        /*0314*/ 	.word	0xffffffff


	//   ....[27]....
        /*0318*/ 	.word	0xffffffff


	//   ....[28]....
        /*031c*/ 	.word	0xffffffff


	//   ....[29]....
        /*0320*/ 	.word	0xffffffff


	//   ....[30]....
        /*0324*/ 	.word	0xffffffff


	//   ....[31]....
        /*0328*/ 	.word	0xffffffff


	//   ....[32]....
        /*032c*/ 	.word	0xffffffff


	//   ....[33]....
        /*0330*/ 	.word	0xffffffff


	//   ....[34]....
        /*0334*/ 	.word	0xffffffff


	//   ....[35]....
        /*0338*/ 	.word	0xffffffff


	//   ....[36]....
        /*033c*/ 	.word	0xffffffff


	//   ....[37]....
        /*0340*/ 	.word	0xffffffff


	//   ....[38]....
        /*0344*/ 	.word	0xffffffff


	//   ....[39]....
        /*0348*/ 	.word	0xffffffff


	//   ....[40]....
        /*034c*/ 	.word	0xffffffff


	//   ....[41]....
        /*0350*/ 	.word	0xffffffff


	//   ....[42]....
        /*0354*/ 	.word	0xffffffff


	//   ....[43]....
        /*0358*/ 	.word	0xffffffff


	//   ....[44]....
        /*035c*/ 	.word	0xffffffff


	//   ....[45]....
        /*0360*/ 	.word	0xffffffff


	//   ....[46]....
        /*0364*/ 	.word	0xffffffff


	//   ....[47]....
        /*0368*/ 	.word	0xffffffff


	//   ....[48]....
        /*036c*/ 	.word	0xffffffff


	//   ....[49]....
        /*0370*/ 	.word	0xffffffff


	//   ....[50]....
        /*0374*/ 	.word	0xffffffff


	//   ....[51]....
        /*0378*/ 	.word	0xffffffff


	//   ....[52]....
        /*037c*/ 	.word	0xffffffff


	//   ....[53]....
        /*0380*/ 	.word	0xffffffff


	//   ....[54]....
        /*0384*/ 	.word	0xffffffff


	//   ....[55]....
        /*0388*/ 	.word	0xffffffff


	//   ....[56]....
        /*038c*/ 	.word	0xffffffff


	//   ....[57]....
        /*0390*/ 	.word	0xffffffff


	//   ....[58]....
        /*0394*/ 	.word	0xffffffff


	//   ....[59]....
        /*0398*/ 	.word	0xffffffff


	//   ....[60]....
        /*039c*/ 	.word	0xffffffff


	//   ....[61]....
        /*03a0*/ 	.word	0xffffffff


	//   ....[62]....
        /*03a4*/ 	.word	0xffffffff


	//   ....[63]....
        /*03a8*/ 	.word	0xffffffff


	//   ....[64]....
        /*03ac*/ 	.word	0xffffffff


	//   ....[65]....
        /*03b0*/ 	.word	0xffffffff


	//   ....[66]....
        /*03b4*/ 	.word	0xffffffff


	//   ....[67]....
        /*03b8*/ 	.word	0xffffffff


	//   ....[68]....
        /*03bc*/ 	.word	0x0500000f


	//   ....[69]....
        /*03c0*/ 	.word	0x0500000f


	//   ....[70]....
        /*03c4*/ 	.word	0x0500000f


	//   ....[71]....
        /*03c8*/ 	.word	0x0500000f


	//   ....[72]....
        /*03cc*/ 	.word	0x0500000f


	//   ....[73]....
        /*03d0*/ 	.word	0x0500000f


	//   ....[74]....
        /*03d4*/ 	.word	0x0500000f


	//   ....[75]....
        /*03d8*/ 	.word	0x0500000f


	//   ....[76]....
        /*03dc*/ 	.word	0x0500000f


	//   ....[77]....
        /*03e0*/ 	.word	0x0500000f


	//   ....[78]....
        /*03e4*/ 	.word	0x0500000f


	//   ....[79]....
        /*03e8*/ 	.word	0x0500000f


	//   ....[80]....
        /*03ec*/ 	.word	0x0500000f


	//   ....[81]....
        /*03f0*/ 	.word	0x0500000f


	//   ....[82]....
        /*03f4*/ 	.word	0x0500000f


	//   ....[83]....
        /*03f8*/ 	.word	0x0500000f


	//   ....[84]....
        /*03fc*/ 	.word	0x0500000f


	//   ....[85]....
        /*0400*/ 	.word	0x0500000f


	//   ....[86]....
        /*0404*/ 	.word	0x0500000f


	//   ....[87]....
        /*0408*/ 	.word	0x0500000f


	//   ....[88]....
        /*040c*/ 	.word	0x0500000f


	//   ....[89]....
        /*0410*/ 	.word	0x0500000f


	//   ....[90]....
        /*0414*/ 	.word	0x0500000f


	//   ....[91]....
        /*0418*/ 	.word	0x0500000f


	//   ....[92]....
        /*041c*/ 	.word	0x0500000f


	//   ....[93]....
        /*0420*/ 	.word	0x0500000f


	//   ....[94]....
        /*0424*/ 	.word	0x0500000f


	//   ....[95]....
        /*0428*/ 	.word	0x0500000f


	//   ....[96]....
        /*042c*/ 	.word	0x0500000f


	//   ....[97]....
        /*0430*/ 	.word	0x0500000f


	//   ....[98]....
        /*0434*/ 	.word	0x0500000f


	//   ....[99]....
        /*0438*/ 	.word	0x0500000f


	//   ....[100]....
        /*043c*/ 	.word	0x0500000f


	//   ....[101]....
        /*0440*/ 	.word	0x0500000f


	//   ....[102]....
        /*0444*/ 	.word	0x0500000f


	//   ....[103]....
        /*0448*/ 	.word	0x0500000f


	//----- nvinfo : EIATTR_COOP_GROUP_INSTR_OFFSETS
	.align		4
.L_399:
        /*044c*/ 	.byte	0x04, 0x28
        /*044e*/ 	.short	(.L_401 - .L_400)


	//   ....[0]....
.L_400:
        /*0450*/ 	.word	0x00000060


	//   ....[1]....
        /*0454*/ 	.word	0x000001d0


	//   ....[2]....
        /*0458*/ 	.word	0x00000220


	//   ....[3]....
        /*045c*/ 	.word	0x00000410


	//   ....[4]....
        /*0460*/ 	.word	0x00000570


	//   ....[5]....
        /*0464*/ 	.word	0x00000690


	//   ....[6]....
        /*0468*/ 	.word	0x000007f0


	//   ....[7]....
        /*046c*/ 	.word	0x00004d30


	//   ....[8]....
        /*0470*/ 	.word	0x00006ef0


	//   ....[9]....
        /*0474*/ 	.word	0x0000b7f0


	//   ....[10]....
        /*0478*/ 	.word	0x0000b850


	//   ....[11]....
        /*047c*/ 	.word	0x0000bac0


	//   ....[12]....
        /*0480*/ 	.word	0x0000bb40


	//   ....[13]....
        /*0484*/ 	.word	0x0000c510


	//   ....[14]....
        /*0488*/ 	.word	0x0000d7b0


	//   ....[15]....
        /*048c*/ 	.word	0x0000d890


	//   ....[16]....
        /*0490*/ 	.word	0x0000dc90


	//   ....[17]....
        /*0494*/ 	.word	0x0000dd30


	//   ....[18]....
        /*0498*/ 	.word	0x0000ef10


	//   ....[19]....
        /*049c*/ 	.word	0x0000f9a0


	//   ....[20]....
        /*04a0*/ 	.word	0x0000fa10


	//   ....[21]....
        /*04a4*/ 	.word	0x0000fd20


	//   ....[22]....
        /*04a8*/ 	.word	0x0000fee0


	//   ....[23]....
        /*04ac*/ 	.word	0x00010fc0


	//   ....[24]....
        /*04b0*/ 	.word	0x00012150


	//   ....[25]....
        /*04b4*/ 	.word	0x00012250


	//   ....[26]....
        /*04b8*/ 	.word	0x000125f0


	//   ....[27]....
        /*04bc*/ 	.word	0x00012650


	//   ....[28]....
        /*04c0*/ 	.word	0x000138b0


	//   ....[29]....
        /*04c4*/ 	.word	0x00013900


	//   ....[30]....
        /*04c8*/ 	.word	0x00013930


	//   ....[31]....
        /*04cc*/ 	.word	0x000139d0


	//   ....[32]....
        /*04d0*/ 	.word	0x000139f0


	//   ....[33]....
        /*04d4*/ 	.word	0x00015380


	//   ....[34]....
        /*04d8*/ 	.word	0x00016b10


	//   ....[35]....
        /*04dc*/ 	.word	0x00016c80


	//   ....[36]....
        /*04e0*/ 	.word	0x00016cb0


	//   ....[37]....
        /*04e4*/ 	.word	0x00016cf0


	//   ....[38]....
        /*04e8*/ 	.word	0x00016d60


	//   ....[39]....
        /*04ec*/ 	.word	0x00016dc0


	//   ....[40]....
        /*04f0*/ 	.word	0x00016e00


	//   ....[41]....
        /*04f4*/ 	.word	0x00016fa0


	//   ....[42]....
        /*04f8*/ 	.word	0x00017000


	//   ....[43]....
        /*04fc*/ 	.word	0x00017040


	//   ....[44]....
        /*0500*/ 	.word	0x00017080


	//   ....[45]....
        /*0504*/ 	.word	0x000170b0


	//   ....[46]....
        /*0508*/ 	.word	0x000170e0


	//   ....[47]....
        /*050c*/ 	.word	0x00017170


	//   ....[48]....
        /*0510*/ 	.word	0x000171d0


	//   ....[49]....
        /*0514*/ 	.word	0x00017260


	//   ....[50]....
        /*0518*/ 	.word	0x0001c390


	//   ....[51]....
        /*051c*/ 	.word	0x0001c3a0


	//   ....[52]....
        /*0520*/ 	.word	0x0001c4b0


	//   ....[53]....
        /*0524*/ 	.word	0x0001c510


	//   ....[54]....
        /*0528*/ 	.word	0x0001c550


	//   ....[55]....
        /*052c*/ 	.word	0x0001c590


	//   ....[56]....
        /*0530*/ 	.word	0x0001c5c0


	//   ....[57]....
        /*0534*/ 	.word	0x0001c5f0


	//   ....[58]....
        /*0538*/ 	.word	0x0001c780


	//   ....[59]....
        /*053c*/ 	.word	0x0001c7e0


	//   ....[60]....
        /*0540*/ 	.word	0x0001c820


	//   ....[61]....
        /*0544*/ 	.word	0x0001c860


	//   ....[62]....
        /*0548*/ 	.word	0x0001c890


	//   ....[63]....
        /*054c*/ 	.word	0x0001c8c0


	//   ....[64]....
        /*0550*/ 	.word	0x0001c980


	//   ....[65]....
        /*0554*/ 	.word	0x0001c9a0


	//   ....[66]....
        /*0558*/ 	.word	0x0001ca10


	//   ....[67]....
        /*055c*/ 	.word	0x0001d0a0


	//   ....[68]....
        /*0560*/ 	.word	0x0001d580


	//   ....[69]....
        /*0564*/ 	.word	0x0001d620


	//   ....[70]....
        /*0568*/ 	.word	0x0001d6c0


	//   ....[71]....
        /*056c*/ 	.word	0x0001d760


	//   ....[72]....
        /*0570*/ 	.word	0x0001d800


	//   ....[73]....
        /*0574*/ 	.word	0x0001d8a0


	//   ....[74]....
        /*0578*/ 	.word	0x0001d940


	//   ....[75]....
        /*057c*/ 	.word	0x0001d9e0


	//   ....[76]....
        /*0580*/ 	.word	0x0001dad0


	//   ....[77]....
        /*0584*/ 	.word	0x0001db70


	//   ....[78]....
        /*0588*/ 	.word	0x0001dc10


	//   ....[79]....
        /*058c*/ 	.word	0x0001dcb0


	//   ....[80]....
        /*0590*/ 	.word	0x0001dd50


	//   ....[81]....
        /*0594*/ 	.word	0x0001ddf0


	//   ....[82]....
        /*0598*/ 	.word	0x0001de90


	//   ....[83]....
        /*059c*/ 	.word	0x0001df30


	//   ....[84]....
        /*05a0*/ 	.word	0x0001e2d0


	//   ....[85]....
        /*05a4*/ 	.word	0x0001e5b0


	//   ....[86]....
        /*05a8*/ 	.word	0x0001e9d0


	//   ....[87]....
        /*05ac*/ 	.word	0x0001ea60


	//   ....[88]....
        /*05b0*/ 	.word	0x0001eb00


	//   ....[89]....
        /*05b4*/ 	.word	0x0001ebb0


	//   ....[90]....
        /*05b8*/ 	.word	0x0001ec30


	//   ....[91]....
        /*05bc*/ 	.word	0x0001ecb0


	//   ....[92]....
        /*05c0*/ 	.word	0x0001ed30


	//   ....[93]....
        /*05c4*/ 	.word	0x0001edb0


	//   ....[94]....
        /*05c8*/ 	.word	0x0001ee40


	//   ....[95]....
        /*05cc*/ 	.word	0x0001eef0


	//   ....[96]....
        /*05d0*/ 	.word	0x0001ef70


	//   ....[97]....
        /*05d4*/ 	.word	0x0001eff0


	//   ....[98]....
        /*05d8*/ 	.word	0x0001f070


	//   ....[99]....
        /*05dc*/ 	.word	0x0001f0f0


	//   ....[100]....
        /*05e0*/ 	.word	0x0001f160


	//   ....[101]....
        /*05e4*/ 	.word	0x0001f200


	//   ....[102]....
        /*05e8*/ 	.word	0x0001f290


	//   ....[103]....
        /*05ec*/ 	.word	0x0001f3c0


	//----- nvinfo : EIATTR_REG_RECONFIG
	.align		4
.L_401:
        /*05f0*/ 	.byte	0x01, 0x54
	.zero		2


	//----- nvinfo : EIATTR_SYSCALL_OFFSETS
	.align		4
        /*05f4*/ 	.byte	0x04, 0x46
        /*05f6*/ 	.short	(.L_403 - .L_402)


	//   ....[0]....
.L_402:
        /*05f8*/ 	.word	0x00001b40


	//   ....[1]....
        /*05fc*/ 	.word	0x00001c90


	//   ....[2]....
        /*0600*/ 	.word	0x000070b0


	//   ....[3]....
        /*0604*/ 	.word	0x00007550


	//   ....[4]....
        /*0608*/ 	.word	0x00019670


	//   ....[5]....
        /*060c*/ 	.word	0x000197b0


	//   ....[6]....
        /*0610*/ 	.word	0x000198b0


	//----- nvinfo : EIATTR_MBARRIER_INSTR_OFFSETS
	.align		4
.L_403:
        /*0614*/ 	.byte	0x04, 0x39
        /*0616*/ 	.short	(.L_405 - .L_404)


	//   ....[0]....
.L_404:
        /*0618*/ 	.word	0x00000300
        /*061c*/ 	.word	0x000000ff
        /*0620*/ 	.word	0x00028c00
        /*0624*/ 	.short	0x0100
        /*0626*/ 	.byte	0x08
	.zero		1


	//   ....[1]....
        /*0628*/ 	.word	0x00000310
        /*062c*/ 	.word	0x000000ff
        /*0630*/ 	.word	0x00028c20
        /*0634*/ 	.short	0x0100
        /*0636*/ 	.byte	0x08
	.zero		1


	//   ....[2]....
        /*0638*/ 	.word	0x000003c0
        /*063c*/ 	.word	0x000000ff
        /*0640*/ 	.word	0x00028c30
        /*0644*/ 	.short	0x0100
        /*0646*/ 	.byte	0x06
	.zero		1


	//   ....[3]....
        /*0648*/ 	.word	0x000003d0
        /*064c*/ 	.word	0x000000ff
        /*0650*/ 	.word	0x00028c40
        /*0654*/ 	.short	0x0100
        /*0656*/ 	.byte	0x06
	.zero		1


	//   ....[4]....
        /*0658*/ 	.word	0x000003e0
        /*065c*/ 	.word	0x000000ff
        /*0660*/ 	.word	0x00028c38
        /*0664*/ 	.short	0x0100
        /*0666*/ 	.byte	0x06
	.zero		1


	//   ....[5]....
        /*0668*/ 	.word	0x000003f0
        /*066c*/ 	.word	0x000000ff
        /*0670*/ 	.word	0x00028c48
        /*0674*/ 	.short	0x0100
        /*0676*/ 	.byte	0x06
	.zero		1


	//   ....[6]....
        /*0678*/ 	.word	0x00000520
        /*067c*/ 	.word	0x000000ff
        /*0680*/ 	.word	0x00028c50
        /*0684*/ 	.short	0x0100
        /*0686*/ 	.byte	0x08
	.zero		1


	//   ....[7]....
        /*0688*/ 	.word	0x00000530
        /*068c*/ 	.word	0x000000ff
        /*0690*/ 	.word	0x00028c60
        /*0694*/ 	.short	0x0100
        /*0696*/ 	.byte	0x08
	.zero		1


	//   ....[8]....
        /*0698*/ 	.word	0x00000540
        /*069c*/ 	.word	0x000000ff
        /*06a0*/ 	.word	0x00028c58
        /*06a4*/ 	.short	0x0100
        /*06a6*/ 	.byte	0x08
	.zero		1


	//   ....[9]....
        /*06a8*/ 	.word	0x00000550
        /*06ac*/ 	.word	0x000000ff
        /*06b0*/ 	.word	0x00028c68
        /*06b4*/ 	.short	0x0100
        /*06b6*/ 	.byte	0x08
	.zero		1


	//   ....[10]....
        /*06b8*/ 	.word	0x00000640
        /*06bc*/ 	.word	0x000000ff
        /*06c0*/ 	.word	0x00028c70
        /*06c4*/ 	.short	0x0100
        /*06c6*/ 	.byte	0x06
	.zero		1


	//   ....[11]....
        /*06c8*/ 	.word	0x00000650
        /*06cc*/ 	.word	0x000000ff
        /*06d0*/ 	.word	0x00028c80
        /*06d4*/ 	.short	0x0100
        /*06d6*/ 	.byte	0x06
	.zero		1


	//   ....[12]....
        /*06d8*/ 	.word	0x00000660
        /*06dc*/ 	.word	0x000000ff
        /*06e0*/ 	.word	0x00028c78
        /*06e4*/ 	.short	0x0100
        /*06e6*/ 	.byte	0x06
	.zero		1


	//   ....[13]....
        /*06e8*/ 	.word	0x00000670
        /*06ec*/ 	.word	0x000000ff
        /*06f0*/ 	.word	0x00028c88
        /*06f4*/ 	.short	0x0100
        /*06f6*/ 	.byte	0x06
	.zero		1


	//   ....[14]....
        /*06f8*/ 	.word	0x000007a0
        /*06fc*/ 	.word	0x000000ff
        /*0700*/ 	.word	0x00028c90
        /*0704*/ 	.short	0x0100
        /*0706*/ 	.byte	0x08
	.zero		1


	//   ....[15]....
        /*0708*/ 	.word	0x000007b0
        /*070c*/ 	.word	0x000000ff
        /*0710*/ 	.word	0x00028ca0
        /*0714*/ 	.short	0x0100
        /*0716*/ 	.byte	0x08
	.zero		1


	//   ....[16]....
        /*0718*/ 	.word	0x000007c0
        /*071c*/ 	.word	0x000000ff
        /*0720*/ 	.word	0x00028c98
        /*0724*/ 	.short	0x0100
        /*0726*/ 	.byte	0x08
	.zero		1


	//   ....[17]....
        /*0728*/ 	.word	0x000007d0
        /*072c*/ 	.word	0x000000ff
        /*0730*/ 	.word	0x00028ca8
        /*0734*/ 	.short	0x0100
        /*0736*/ 	.byte	0x08
	.zero		1


	//   ....[18]....
        /*0738*/ 	.word	0x00000900
        /*073c*/ 	.word	0x000000ff
        /*0740*/ 	.word	0x00028cb0
        /*0744*/ 	.short	0x0100
        /*0746*/ 	.byte	0x08
	.zero		1


	//   ....[19]....
        /*0748*/ 	.word	0x00000910
        /*074c*/ 	.word	0x000000ff
        /*0750*/ 	.word	0x00028cc0
        /*0754*/ 	.short	0x0100
        /*0756*/ 	.byte	0x08
	.zero		1


	//   ....[20]....
        /*0758*/ 	.word	0x00000920
        /*075c*/ 	.word	0x000000ff
        /*0760*/ 	.word	0x00028cb8
        /*0764*/ 	.short	0x0100
        /*0766*/ 	.byte	0x08
	.zero		1


	//   ....[21]....
        /*0768*/ 	.word	0x00000930
        /*076c*/ 	.word	0x000000ff
        /*0770*/ 	.word	0x00028cc8
        /*0774*/ 	.short	0x0100
        /*0776*/ 	.byte	0x08
	.zero		1


	//   ....[22]....
        /*0778*/ 	.word	0x00002900
        /*077c*/ 	.word	0x00000046
        /*0780*/ 	.word	0x00028c90
        /*0784*/ 	.short	0x010a
        /*0786*/ 	.byte	0x3f
	.zero		1


	//   ....[23]....
        /*0788*/ 	.word	0x00003320
        /*078c*/ 	.word	0x00000046
        /*0790*/ 	.word	0x00028c90
        /*0794*/ 	.short	0x010a
        /*0796*/ 	.byte	0x3f
	.zero		1


	//   ....[24]....
        /*0798*/ 	.word	0x00003c20
        /*079c*/ 	.word	0x00000046
        /*07a0*/ 	.word	0x00028c90
        /*07a4*/ 	.short	0x010a
        /*07a6*/ 	.byte	0x3f
	.zero		1


	//   ....[25]....
        /*07a8*/ 	.word	0x00003e20
        /*07ac*/ 	.word	0x00000004
        /*07b0*/ 	.word	0x00000000
        /*07b4*/ 	.short	0x0101
        /*07b6*/ 	.byte	0x3f
	.zero		1


	//   ....[26]....
        /*07b8*/ 	.word	0x00003e60
        /*07bc*/ 	.word	0x00000046
        /*07c0*/ 	.word	0x00028cb0
        /*07c4*/ 	.short	0x010a
        /*07c6*/ 	.byte	0x3f
	.zero		1


	//   ....[27]....
        /*07c8*/ 	.word	0x00004490
        /*07cc*/ 	.word	0x00000046
        /*07d0*/ 	.word	0x00000000
        /*07d4*/ 	.short	0x0101
        /*07d6*/ 	.byte	0x3f
	.zero		1


	//   ....[28]....
        /*07d8*/ 	.word	0x00004e50
        /*07dc*/ 	.word	0x00000098
        /*07e0*/ 	.word	0x00028c50
        /*07e4*/ 	.short	0x010a
        /*07e6*/ 	.byte	0x3f
	.zero		1


	//   ....[29]....
        /*07e8*/ 	.word	0x00005210
        /*07ec*/ 	.word	0x00000000
        /*07f0*/ 	.word	0x00000000
        /*07f4*/ 	.short	0x0101
        /*07f6*/ 	.byte	0x3f
	.zero		1


	//   ....[30]....
        /*07f8*/ 	.word	0x00005b30
        /*07fc*/ 	.word	0x00000000
        /*0800*/ 	.word	0x00028c50
        /*0804*/ 	.short	0x010a
        /*0806*/ 	.byte	0x3f
	.zero		1


	//   ....[31]....
        /*0808*/ 	.word	0x00005b80
        /*080c*/ 	.word	0x00000000
        /*0810*/ 	.word	0x00028c50
        /*0814*/ 	.short	0x010a
        /*0816*/ 	.byte	0x3f
	.zero		1


	//   ....[32]....
        /*0818*/ 	.word	0x00005e40
        /*081c*/ 	.word	0x00000000
        /*0820*/ 	.word	0x00000000
        /*0824*/ 	.short	0x0101
        /*0826*/ 	.byte	0x3f
	.zero		1


	//   ....[33]....
        /*0828*/ 	.word	0x00007140
        /*082c*/ 	.word	0x00000002
        /*0830*/ 	.word	0x00028c00
        /*0834*/ 	.short	0x010a
        /*0836*/ 	.byte	0x3f
	.zero		1


	//   ....[34]....
        /*0838*/ 	.word	0x00007190
        /*083c*/ 	.word	0x00000002
        /*0840*/ 	.word	0x00028c00
        /*0844*/ 	.short	0x010a
        /*0846*/ 	.byte	0x3f
	.zero		1


	//   ....[35]....
        /*0848*/ 	.word	0x00007dc0
        /*084c*/ 	.word	0x00000002
        /*0850*/ 	.word	0x00028c00
        /*0854*/ 	.short	0x010a
        /*0856*/ 	.byte	0x3f
	.zero		1


	//   ....[36]....
        /*0858*/ 	.word	0x00009250
        /*085c*/ 	.word	0x00000002
        /*0860*/ 	.word	0x00028c00
        /*0864*/ 	.short	0x010a
        /*0866*/ 	.byte	0x3f
	.zero		1


	//   ....[37]....
        /*0868*/ 	.word	0x0000a260
        /*086c*/ 	.word	0x00000009
        /*0870*/ 	.word	0x00028c30
        /*0874*/ 	.short	0x010a
        /*0876*/ 	.byte	0x3f
	.zero		1


	//   ....[38]....
        /*0878*/ 	.word	0x0000a2f0
        /*087c*/ 	.word	0x00000009
        /*0880*/ 	.word	0x00028c30
        /*0884*/ 	.short	0x010a
        /*0886*/ 	.byte	0x3f
	.zero		1


	//   ....[39]....
        /*0888*/ 	.word	0x0000a930
        /*088c*/ 	.word	0x00000000
        /*0890*/ 	.word	0x00000000
        /*0894*/ 	.short	0x0101
        /*0896*/ 	.byte	0x3f
	.zero		1


	//   ....[40]....
        /*0898*/ 	.word	0x0000c190
        /*089c*/ 	.word	0x00000009
        /*08a0*/ 	.word	0x00028c50
        /*08a4*/ 	.short	0x010a
        /*08a6*/ 	.byte	0x3f
	.zero		1


	//   ....[41]....
        /*08a8*/ 	.word	0x0000c240
        /*08ac*/ 	.word	0x00000009
        /*08b0*/ 	.word	0x00028c50
        /*08b4*/ 	.short	0x010a
        /*08b6*/ 	.byte	0x3f
	.zero		1


	//   ....[42]....
        /*08b8*/ 	.word	0x0000c530
        /*08bc*/ 	.word	0x00000009
        /*08c0*/ 	.word	0x00000000
        /*08c4*/ 	.short	0x0101
        /*08c6*/ 	.byte	0x3f
	.zero		1


	//   ....[43]....
        /*08c8*/ 	.word	0x0000c7e0
        /*08cc*/ 	.word	0x000000d8
        /*08d0*/ 	.word	0x00028c30
        /*08d4*/ 	.short	0x010a
        /*08d6*/ 	.byte	0x3f
	.zero		1


	//   ....[44]....
        /*08d8*/ 	.word	0x0000c850
        /*08dc*/ 	.word	0x000000d8
        /*08e0*/ 	.word	0x00028c30
        /*08e4*/ 	.short	0x010a
        /*08e6*/ 	.byte	0x3f
	.zero		1


	//   ....[45]....
        /*08e8*/ 	.word	0x0000cd30
        /*08ec*/ 	.word	0x00000098
        /*08f0*/ 	.word	0x00000000
        /*08f4*/ 	.short	0x0101
        /*08f6*/ 	.byte	0x3f
	.zero		1


	//   ....[46]....
        /*08f8*/ 	.word	0x0000ebe0
        /*08fc*/ 	.word	0x000000d8
        /*0900*/ 	.word	0x00028c50
        /*0904*/ 	.short	0x010a
        /*0906*/ 	.byte	0x3f
	.zero		1


	//   ....[47]....
        /*0908*/ 	.word	0x0000ec30
        /*090c*/ 	.word	0x000000d8
        /*0910*/ 	.word	0x00028c50
        /*0914*/ 	.short	0x010a
        /*0916*/ 	.byte	0x3f
	.zero		1


	//   ....[48]....
        /*0918*/ 	.word	0x0000ef30
        /*091c*/ 	.word	0x000000d8
        /*0920*/ 	.word	0x00000000
        /*0924*/ 	.short	0x0101
        /*0926*/ 	.byte	0x3f
	.zero		1


	//   ....[49]....
        /*0928*/ 	.word	0x0000f2c0
        /*092c*/ 	.word	0x00000009
        /*0930*/ 	.word	0x00028c30
        /*0934*/ 	.short	0x010a
        /*0936*/ 	.byte	0x3f
	.zero		1


	//   ....[50]....
        /*0938*/ 	.word	0x0000f330
        /*093c*/ 	.word	0x00000009
        /*0940*/ 	.word	0x00028c30
        /*0944*/ 	.short	0x010a
        /*0946*/ 	.byte	0x3f
	.zero		1


	//   ....[51]....
        /*0948*/ 	.word	0x00010200
        /*094c*/ 	.word	0x00000098
        /*0950*/ 	.word	0x00000000
        /*0954*/ 	.short	0x0101
        /*0956*/ 	.byte	0x3f
	.zero		1


	//   ....[52]....
        /*0958*/ 	.word	0x00010cb0
        /*095c*/ 	.word	0x00000009
        /*0960*/ 	.word	0x00028c50
        /*0964*/ 	.short	0x010a
        /*0966*/ 	.byte	0x3f
	.zero		1


	//   ....[53]....
        /*0968*/ 	.word	0x00010d00
        /*096c*/ 	.word	0x00000009
        /*0970*/ 	.word	0x00028c50
        /*0974*/ 	.short	0x010a
        /*0976*/ 	.byte	0x3f
	.zero		1


	//   ....[54]....
        /*0978*/ 	.word	0x00010fe0
        /*097c*/ 	.word	0x00000009
        /*0980*/ 	.word	0x00000000
        /*0984*/ 	.short	0x0101
        /*0986*/ 	.byte	0x3f
	.zero		1


	//   ....[55]....
        /*0988*/ 	.word	0x00011140
        /*098c*/ 	.word	0x000000bf
        /*0990*/ 	.word	0x00028c30
        /*0994*/ 	.short	0x010a
        /*0996*/ 	.byte	0x3f
	.zero		1


	//   ....[56]....
        /*0998*/ 	.word	0x000111b0
        /*099c*/ 	.word	0x000000bf
        /*09a0*/ 	.word	0x00028c30
        /*09a4*/ 	.short	0x010a
        /*09a6*/ 	.byte	0x3f
	.zero		1


	//   ....[57]....
        /*09a8*/ 	.word	0x00011670
        /*09ac*/ 	.word	0x00000014
        /*09b0*/ 	.word	0x00000000
        /*09b4*/ 	.short	0x0101
        /*09b6*/ 	.byte	0x3f
	.zero		1


	//   ....[58]....
        /*09b8*/ 	.word	0x00013580
        /*09bc*/ 	.word	0x000000bf
        /*09c0*/ 	.word	0x00028c50
        /*09c4*/ 	.short	0x010a
        /*09c6*/ 	.byte	0x3f
	.zero		1


	//   ....[59]....
        /*09c8*/ 	.word	0x000135d0
        /*09cc*/ 	.word	0x000000bf
        /*09d0*/ 	.word	0x00028c50
        /*09d4*/ 	.short	0x010a
        /*09d6*/ 	.byte	0x3f
	.zero		1


	//   ....[60]....
        /*09d8*/ 	.word	0x000138d0
        /*09dc*/ 	.word	0x000000bf
        /*09e0*/ 	.word	0x00000000
        /*09e4*/ 	.short	0x0101
        /*09e6*/ 	.byte	0x3f
	.zero		1


	//   ....[61]....
        /*09e8*/ 	.word	0x00015bf0
        /*09ec*/ 	.word	0x00000000
        /*09f0*/ 	.word	0x00000000
        /*09f4*/ 	.short	0x0101
        /*09f6*/ 	.byte	0x3f
	.zero		1


	//   ....[62]....
        /*09f8*/ 	.word	0x00018220
        /*09fc*/ 	.word	0x00000007
        /*0a00*/ 	.word	0x00028c20
        /*0a04*/ 	.short	0x010a
        /*0a06*/ 	.byte	0x3f
	.zero		1


	//   ....[63]....
        /*0a08*/ 	.word	0x000182b0
        /*0a0c*/ 	.word	0x00000008
        /*0a10*/ 	.word	0x00028ca0
        /*0a14*/ 	.short	0x010a
        /*0a16*/ 	.byte	0x3f
	.zero		1


	//   ....[64]....
        /*0a18*/ 	.word	0x00018490
        /*0a1c*/ 	.word	0x00000008
        /*0a20*/ 	.word	0x00028cc0
        /*0a24*/ 	.short	0x010a
        /*0a26*/ 	.byte	0x3f
	.zero		1


	//   ....[65]....
        /*0a28*/ 	.word	0x000189e0
        /*0a2c*/ 	.word	0x00000009
        /*0a30*/ 	.word	0x00028ca0
        /*0a34*/ 	.short	0x010a
        /*0a36*/ 	.byte	0x3f
	.zero		1


	//   ....[66]....
        /*0a38*/ 	.word	0x00018ba0
        /*0a3c*/ 	.word	0x00000009
        /*0a40*/ 	.word	0x00028cc0
        /*0a44*/ 	.short	0x010a
        /*0a46*/ 	.byte	0x3f
	.zero		1


	//   ....[67]....
        /*0a48*/ 	.word	0x00019dc0
        /*0a4c*/ 	.word	0x00000005
        /*0a50*/ 	.word	0x00028c40
        /*0a54*/ 	.short	0x010a
        /*0a56*/ 	.byte	0x3f
	.zero		1


	//   ....[68]....
        /*0a58*/ 	.word	0x0001a1b0
        /*0a5c*/ 	.word	0x00000007
        /*0a60*/ 	.word	0x00028c20
        /*0a64*/ 	.short	0x010a
        /*0a66*/ 	.byte	0x3f
	.zero		1


	//   ....[69]....
        /*0a68*/ 	.word	0x0001a270
        /*0a6c*/ 	.word	0x00000002
        /*0a70*/ 	.word	0x00028c60
        /*0a74*/ 	.short	0x010a
        /*0a76*/ 	.byte	0x3f
	.zero		1


	//   ....[70]....
        /*0a78*/ 	.word	0x0001aa00
        /*0a7c*/ 	.word	0x00000002
        /*0a80*/ 	.word	0x00028c40
        /*0a84*/ 	.short	0x010a
        /*0a86*/ 	.byte	0x3f
	.zero		1


	//   ....[71]....
        /*0a88*/ 	.word	0x0001ac10
        /*0a8c*/ 	.word	0x00000002
        /*0a90*/ 	.word	0x00028c60
        /*0a94*/ 	.short	0x010a
        /*0a96*/ 	.byte	0x3f
	.zero		1


	//   ....[72]....
        /*0a98*/ 	.word	0x0001b2f0
        /*0a9c*/ 	.word	0x00000002
        /*0aa0*/ 	.word	0x00028c40
        /*0aa4*/ 	.short	0x010a
        /*0aa6*/ 	.byte	0x3f
	.zero		1


	//   ....[73]....
        /*0aa8*/ 	.word	0x0001b4f0
        /*0aac*/ 	.word	0x00000002
        /*0ab0*/ 	.word	0x00028c60
        /*0ab4*/ 	.short	0x010a
        /*0ab6*/ 	.byte	0x3f
	.zero		1


	//   ....[74]....
        /*0ab8*/ 	.word	0x0001bb40
        /*0abc*/ 	.word	0x00000002
        /*0ac0*/ 	.word	0x00028c40
        /*0ac4*/ 	.short	0x010a
        /*0ac6*/ 	.byte	0x3f
	.zero		1


	//   ....[75]....
        /*0ac8*/ 	.word	0x0001bd50
        /*0acc*/ 	.word	0x00000002
        /*0ad0*/ 	.word	0x00028c60
        /*0ad4*/ 	.short	0x010a
        /*0ad6*/ 	.byte	0x3f
	.zero		1


	//   ....[76]....
        /*0ad8*/ 	.word	0x0001d020
        /*0adc*/ 	.word	0x00000000
        /*0ae0*/ 	.word	0x00028c20
        /*0ae4*/ 	.short	0x010a
        /*0ae6*/ 	.byte	0x3f
	.zero		1


	//   ....[77]....
        /*0ae8*/ 	.word	0x0001d1d0
        /*0aec*/ 	.word	0x00000006
        /*0af0*/ 	.word	0x00000000
        /*0af4*/ 	.short	0x010a
        /*0af6*/ 	.byte	0x3f
	.zero		1


	//   ....[78]....
        /*0af8*/ 	.word	0x0001d240
        /*0afc*/ 	.word	0x00000007
        /*0b00*/ 	.word	0x00000000
        /*0b04*/ 	.short	0x010a
        /*0b06*/ 	.byte	0x3f
	.zero		1


	//   ....[79]....
        /*0b08*/ 	.word	0x0001d2b0
        /*0b0c*/ 	.word	0x00000004
        /*0b10*/ 	.word	0x00000000
        /*0b14*/ 	.short	0x010a
        /*0b16*/ 	.byte	0x3f
	.zero		1


	//   ....[80]....
        /*0b18*/ 	.word	0x0001d2e0
        /*0b1c*/ 	.word	0x00000003
        /*0b20*/ 	.word	0x00000000
        /*0b24*/ 	.short	0x010a
        /*0b26*/ 	.byte	0x3f
	.zero		1


	//   ....[81]....
        /*0b28*/ 	.word	0x0001d340
        /*0b2c*/ 	.word	0x00000046
        /*0b30*/ 	.word	0x00028c90
        /*0b34*/ 	.short	0x010a
        /*0b36*/ 	.byte	0x3f
	.zero		1


	//   ....[82]....
        /*0b38*/ 	.word	0x0001d390
        /*0b3c*/ 	.word	0x00000046
        /*0b40*/ 	.word	0x00028c90
        /*0b44*/ 	.short	0x010a
        /*0b46*/ 	.byte	0x3f
	.zero		1


	//   ....[83]....
        /*0b48*/ 	.word	0x0001d3e0
        /*0b4c*/ 	.word	0x00000046
        /*0b50*/ 	.word	0x00028c90
        /*0b54*/ 	.short	0x010a
        /*0b56*/ 	.byte	0x3f
	.zero		1


	//   ....[84]....
        /*0b58*/ 	.word	0x0001d430
        /*0b5c*/ 	.word	0x00000046
        /*0b60*/ 	.word	0x00028cb0
        /*0b64*/ 	.short	0x010a
        /*0b66*/ 	.byte	0x3f
	.zero		1


	//   ....[85]....
        /*0b68*/ 	.word	0x0001d480
        /*0b6c*/ 	.word	0x00000098
        /*0b70*/ 	.word	0x00028c50
        /*0b74*/ 	.short	0x010a
        /*0b76*/ 	.byte	0x3f
	.zero		1


	//   ....[86]....
        /*0b78*/ 	.word	0x0001d4d0
        /*0b7c*/ 	.word	0x00000000
        /*0b80*/ 	.word	0x00028c50
        /*0b84*/ 	.short	0x010a
        /*0b86*/ 	.byte	0x3f
	.zero		1


	//   ....[87]....
        /*0b88*/ 	.word	0x0001da20
        /*0b8c*/ 	.word	0x00000002
        /*0b90*/ 	.word	0x00028c00
        /*0b94*/ 	.short	0x010a
        /*0b96*/ 	.byte	0x3f
	.zero		1


	//   ....[88]....
        /*0b98*/ 	.word	0x0001df70
        /*0b9c*/ 	.word	0x00000002
        /*0ba0*/ 	.word	0x00028c00
        /*0ba4*/ 	.short	0x010a
        /*0ba6*/ 	.byte	0x3f
	.zero		1


	//   ....[89]....
        /*0ba8*/ 	.word	0x0001dfc0
        /*0bac*/ 	.word	0x00000009
        /*0bb0*/ 	.word	0x00028c30
        /*0bb4*/ 	.short	0x010a
        /*0bb6*/ 	.byte	0x3f
	.zero		1


	//   ....[90]....
        /*0bb8*/ 	.word	0x0001e010
        /*0bbc*/ 	.word	0x00000009
        /*0bc0*/ 	.word	0x00028c50
        /*0bc4*/ 	.short	0x010a
        /*0bc6*/ 	.byte	0x3f
	.zero		1


	//   ....[91]....
        /*0bc8*/ 	.word	0x0001e060
        /*0bcc*/ 	.word	0x000000d8
        /*0bd0*/ 	.word	0x00028c30
        /*0bd4*/ 	.short	0x010a
        /*0bd6*/ 	.byte	0x3f
	.zero		1


	//   ....[92]....
        /*0bd8*/ 	.word	0x0001e0b0
        /*0bdc*/ 	.word	0x000000d8
        /*0be0*/ 	.word	0x00028c50
        /*0be4*/ 	.short	0x010a
        /*0be6*/ 	.byte	0x3f
	.zero		1


	//   ....[93]....
        /*0be8*/ 	.word	0x0001e100
        /*0bec*/ 	.word	0x00000009
        /*0bf0*/ 	.word	0x00028c30
        /*0bf4*/ 	.short	0x010a
        /*0bf6*/ 	.byte	0x3f
	.zero		1


	//   ....[94]....
        /*0bf8*/ 	.word	0x0001e150
        /*0bfc*/ 	.word	0x00000009
        /*0c00*/ 	.word	0x00028c50
        /*0c04*/ 	.short	0x010a
        /*0c06*/ 	.byte	0x3f
	.zero		1


	//   ....[95]....
        /*0c08*/ 	.word	0x0001e1a0
        /*0c0c*/ 	.word	0x000000bf
        /*0c10*/ 	.word	0x00028c30
        /*0c14*/ 	.short	0x010a
        /*0c16*/ 	.byte	0x3f
	.zero		1


	//   ....[96]....
        /*0c18*/ 	.word	0x0001e1f0
        /*0c1c*/ 	.word	0x000000bf
        /*0c20*/ 	.word	0x00028c50
        /*0c24*/ 	.short	0x010a
        /*0c26*/ 	.byte	0x3f
	.zero		1


	//   ....[97]....
        /*0c28*/ 	.word	0x0001e390
        /*0c2c*/ 	.word	0x00000007
        /*0c30*/ 	.word	0x00028c20
        /*0c34*/ 	.short	0x010a
        /*0c36*/ 	.byte	0x3f
	.zero		1


	//   ....[98]....
        /*0c38*/ 	.word	0x0001e3e0
        /*0c3c*/ 	.word	0x00000008
        /*0c40*/ 	.word	0x00028ca0
        /*0c44*/ 	.short	0x010a
        /*0c46*/ 	.byte	0x3f
	.zero		1


	//   ....[99]....
        /*0c48*/ 	.word	0x0001e430
        /*0c4c*/ 	.word	0x00000008
        /*0c50*/ 	.word	0x00028cc0
        /*0c54*/ 	.short	0x010a
        /*0c56*/ 	.byte	0x3f
	.zero		1


	//   ....[100]....
        /*0c58*/ 	.word	0x0001e480
        /*0c5c*/ 	.word	0x00000009
        /*0c60*/ 	.word	0x00028ca0
        /*0c64*/ 	.short	0x010a
        /*0c66*/ 	.byte	0x3f
	.zero		1


	//   ....[101]....
        /*0c68*/ 	.word	0x0001e4d0
        /*0c6c*/ 	.word	0x00000009
        /*0c70*/ 	.word	0x00028cc0
        /*0c74*/ 	.short	0x010a
        /*0c76*/ 	.byte	0x3f
	.zero		1


	//   ....[102]....
        /*0c78*/ 	.word	0x0001e670
        /*0c7c*/ 	.word	0x00000005
        /*0c80*/ 	.word	0x00028c40
        /*0c84*/ 	.short	0x010a
        /*0c86*/ 	.byte	0x3f
	.zero		1


	//   ....[103]....
        /*0c88*/ 	.word	0x0001e6f0
        /*0c8c*/ 	.word	0x00000005
        /*0c90*/ 	.word	0x00028c20
        /*0c94*/ 	.short	0x010a
        /*0c96*/ 	.byte	0x3f
	.zero		1


	//   ....[104]....
        /*0c98*/ 	.word	0x0001e740
        /*0c9c*/ 	.word	0x00000002
        /*0ca0*/ 	.word	0x00028c60
        /*0ca4*/ 	.short	0x010a
        /*0ca6*/ 	.byte	0x3f
	.zero		1


	//   ....[105]....
        /*0ca8*/ 	.word	0x0001e790
        /*0cac*/ 	.word	0x00000002
        /*0cb0*/ 	.word	0x00028c40
        /*0cb4*/ 	.short	0x010a
        /*0cb6*/ 	.byte	0x3f
	.zero		1


	//   ....[106]....
        /*0cb8*/ 	.word	0x0001e7e0
        /*0cbc*/ 	.word	0x00000002
        /*0cc0*/ 	.word	0x00028c60
        /*0cc4*/ 	.short	0x010a
        /*0cc6*/ 	.byte	0x3f
	.zero		1


	//   ....[107]....
        /*0cc8*/ 	.word	0x0001e830
        /*0ccc*/ 	.word	0x00000002
        /*0cd0*/ 	.word	0x00028c40
        /*0cd4*/ 	.short	0x010a
        /*0cd6*/ 	.byte	0x3f
	.zero		1


	//   ....[108]....
        /*0cd8*/ 	.word	0x0001e880
        /*0cdc*/ 	.word	0x00000002
        /*0ce0*/ 	.word	0x00028c60
        /*0ce4*/ 	.short	0x010a
        /*0ce6*/ 	.byte	0x3f
	.zero		1


	//   ....[109]....
        /*0ce8*/ 	.word	0x0001e8d0
        /*0cec*/ 	.word	0x00000002
        /*0cf0*/ 	.word	0x00028c40
        /*0cf4*/ 	.short	0x010a
        /*0cf6*/ 	.byte	0x3f
	.zero		1


	//   ....[110]....
        /*0cf8*/ 	.word	0x0001e920
        /*0cfc*/ 	.word	0x00000002
        /*0d00*/ 	.word	0x00028c60
        /*0d04*/ 	.short	0x010a
        /*0d06*/ 	.byte	0x3f
	.zero		1


	//   ....[111]....
        /*0d08*/ 	.word	0x0001f2e0
        /*0d0c*/ 	.word	0x00000000
        /*0d10*/ 	.word	0x00028c20
        /*0d14*/ 	.short	0x010a
        /*0d16*/ 	.byte	0x3f
	.zero		1


	//   ....[112]....
        /*0d18*/ 	.word	0x0001f480
        /*0d1c*/ 	.word	0x00000006
        /*0d20*/ 	.word	0x00000000
        /*0d24*/ 	.short	0x010a
        /*0d26*/ 	.byte	0x3f
	.zero		1


	//   ....[113]....
        /*0d28*/ 	.word	0x0001f4d0
        /*0d2c*/ 	.word	0x00000007
        /*0d30*/ 	.word	0x00000000
        /*0d34*/ 	.short	0x010a
        /*0d36*/ 	.byte	0x3f
	.zero		1


	//   ....[114]....
        /*0d38*/ 	.word	0x0001f520
        /*0d3c*/ 	.word	0x00000004
        /*0d40*/ 	.word	0x00000000
        /*0d44*/ 	.short	0x010a
        /*0d46*/ 	.byte	0x3f
	.zero		1


	//----- nvinfo : EIATTR_NUM_MBARRIERS
	.align		4
.L_405:
        /*0d48*/ 	.byte	0x03, 0x38
        /*0d4a*/ 	.short	0x0016


	//----- nvinfo : EIATTR_EXIT_INSTR_OFFSETS
	.align		4
        /*0d4c*/ 	.byte	0x04, 0x1c
        /*0d4e*/ 	.short	(.L_407 - .L_406)


	//   ....[0]....
.L_406:
        /*0d50*/ 	.word	0x0001d330


	//----- nvinfo : EIATTR_MAX_THREADS
	.align		4
.L_407:
        /*0d54*/ 	.byte	0x04, 0x05
        /*0d56*/ 	.short	(.L_409 - .L_408)
.L_408:
        /*0d58*/ 	.word	0x00000180
        /*0d5c*/ 	.word	0x00000001
        /*0d60*/ 	.word	0x00000001


	//----- nvinfo : EIATTR_CRS_STACK_SIZE
	.align		4
.L_409:
        /*0d64*/ 	.byte	0x04, 0x1e
        /*0d66*/ 	.short	(.L_411 - .L_410)
.L_410:
        /*0d68*/ 	.word	0x00000000


	//----- nvinfo : EIATTR_CBANK_PARAM_SIZE
	.align		4
.L_411:
        /*0d6c*/ 	.byte	0x03, 0x19
        /*0d6e*/ 	.short	0x0a70


	//----- nvinfo : EIATTR_PARAM_CBANK
	.align		4
        /*0d70*/ 	.byte	0x04, 0x0a
        /*0d72*/ 	.short	(.L_413 - .L_412)
	.align		4
.L_412:
        /*0d74*/ 	.word	index@(.nv.constant0._ZN7cutlass13device_kernelIN5flash11enable_sm90INS1_16FlashAttnFwdSm90INS1_25CollectiveMainloopFwdSm90ILi2EN4cute5tupleIJNS5_1CILi1EEES8_S8_EEENS6_IJNS7_ILi64EEESA_SA_EEELi512ENS_10bfloat16_tEfNS_4arch4Sm90ELb0ELb1ELb1ELb1ELb0ELb1ELb0ELb0ELb0ELb0ELb0ELb0EEENS1_21CollectiveEpilogueFwdINS6_IJSA_NS7_ILi512EEESA_EEES9_SC_SE_Li256ELb1ELb0ELb0ELb0EEENS1_36VarlenDynamicPersistentTileSchedulerILi64ELi64ELi256ELi32ELb0ELb0ELb1ELb1ELb0ELb1EEEEEEEEEvNT_6ParamsE)
        /*0d78*/ 	.short	0x0210
        /*0d7a*/ 	.short	0x0a70


	//----- nvinfo : EIATTR_SW_WAR
	.align		4
.L_413:
        /*0d7c*/ 	.byte	0x04, 0x36
        /*0d7e*/ 	.short	(.L_415 - .L_414)
.L_414:
        /*0d80*/ 	.word	0x00000008
.L_415:


//--------------------- .nv.info._ZN7cutlass13device_kernelIN5flash11enable_sm90INS1_16FlashAttnFwdSm90INS1_25CollectiveMainloopFwdSm90ILi2EN4cute5tupleIJNS5_1CILi1EEES8_S8_EEENS6_IJNS7_ILi64EEESA_SA_EEELi512ENS_10bfloat16_tEfNS_4arch4Sm90ELb0ELb1ELb1ELb1ELb0ELb0ELb1ELb0ELb0ELb0ELb0ELb0EEENS1_21CollectiveEpilogueFwdINS6_IJSA_NS7_ILi512EEESA_EEES9_SC_SE_Li256ELb1ELb0ELb0ELb0EEENS1_36VarlenDynamicPersistentTileSchedulerILi64ELi64ELi256ELi32ELb0ELb0ELb1ELb1ELb0ELb1EEEEEEEEEvNT_6ParamsE --------------------------
	.section	.nv.info._ZN7cutlass13device_kernelIN5flash11enable_sm90INS1_16FlashAttnFwdSm90INS1_25CollectiveMainloopFwdSm90ILi2EN4cute5tupleIJNS5_1CILi1EEES8_S8_EEENS6_IJNS7_ILi64EEESA_SA_EEELi512ENS_10bfloat16_tEfNS_4arch4Sm90ELb0ELb1ELb1ELb1ELb0ELb0ELb1ELb0ELb0ELb0ELb0ELb0EEENS1_21CollectiveEpilogueFwdINS6_IJSA_NS7_ILi512EEESA_EEES9_SC_SE_Li256ELb1ELb0ELb0ELb0EEENS1_36VarlenDynamicPersistentTileSchedulerILi64ELi64ELi256ELi32ELb0ELb0ELb1ELb1ELb0ELb1EEEEEEEEEvNT_6ParamsE,"",@"SHT_CUDA_INFO"
	.sectionflags	@""
	.align	4


	//----- nvinfo : EIATTR_CUDA_API_VERSION
	.align		4
        /*0000*/ 	.byte	0x04, 0x37
        /*0002*/ 	.short	(.L_417 - .L_416)
.L_416:
        /*0004*/ 	.word	0x00000082


	//----- nvinfo : EIATTR_KPARAM_INFO
	.align		4
.L_417:
        /*0008*/ 	.byte	0x04, 0x17
        /*000a*/ 	.short	(.L_419 - .L_418)
.L_418:
        /*000c*/ 	.word	0x00000000
        /*0010*/ 	.short	0x0000
        /*0012*/ 	.short	0x0070
        /*0014*/ 	.byte	0x00, 0xf0, 0x01, 0x2c


	//----- nvinfo : EIATTR_SPARSE_MMA_MASK
	.align		4
.L_419:
        /*0018*/ 	.byte	0x03, 0x50
        /*001a*/ 	.short	0x0000


	//----- nvinfo : EIATTR_MAXREG_COUNT
	.align		4
        /*001c*/ 	.byte	0x03, 0x1b
        /*001e*/ 	.short	0x00a8


	//----- nvinfo : EIATTR_NUM_BARRIERS
	.align		4
        /*0020*/ 	.byte	0x02, 0x4c
        /*0022*/ 	.byte	0x10
	.zero		1


	//----- nvinfo : EIATTR_EXTERNS
	.align		4
        /*0024*/ 	.byte	0x04, 0x0f
        /*0026*/ 	.short	(.L_421 - .L_420)


	//   ....[0]....
	.align		4
.L_420:
        /*0028*/ 	.word	index@(__assertfail)


	//----- nvinfo : EIATTR_ANNOTATIONS
	.align		4
.L_421:
        /*002c*/ 	.byte	0x04, 0x55
        /*002e*/ 	.short	(.L_423 - .L_422)


	//   ....[0]....
.L_422:
        /* <DEDUP_REMOVED lines=31> */


	//----- nvinfo : EIATTR_MERCURY_ISA_VERSION
	.align		4
.L_423:
        /*0210*/ 	.byte	0x03, 0x5f
        /*0212*/ 	.short	0x0101


	//----- nvinfo : EIATTR_UNUSED_LOAD_BYTE_OFFSET
	.align		4
        /*0214*/ 	.byte	0x04, 0x44
        /*0216*/ 	.short	(.L_425 - .L_424)


	//   ....[0]....
.L_424:
        /*0218*/ 	.word	0x00000a90
        /*021c*/ 	.word	0x0000fff0


	//   ....[1]....
        /*0220*/ 	.word	0x00011bb0
        /*0224*/ 	.word	0x0000fff0


	//----- nvinfo : EIATTR_INT_WARP_WIDE_INSTR_OFFSETS
	.align		4
.L_425:
        /*0228*/ 	.byte	0x04, 0x31
        /*022a*/ 	.short	(.L_427 - .L_426)


	//   ....[0]....
.L_426:
        /*022c*/ 	.word	0x00000190


	//   ....[1]....
        /*0230*/ 	.word	0x000001d0


	//   ....[2]....
        /*0234*/ 	.word	0x00000240


	//   ....[3]....
        /*0238*/ 	.word	0x000002b0


	//   ....[4]....
        /*023c*/ 	.word	0x00015900


	//   ....[5]....
        /*0240*/ 	.word	0x000159c0


	//   ....[6]....
        /*0244*/ 	.word	0x00015ed0


	//   ....[7]....
        /*0248*/ 	.word	0x00015f50


	//   ....[8]....
        /*024c*/ 	.word	0x00018b80


	//   ....[9]....
        /*0250*/ 	.word	0x00018c40


	//----- nvinfo : EIATTR_COOP_GROUP_MASK_REGIDS
	.align		4
.L_427:
        /*0254*/ 	.byte	0x04, 0x29
        /*0256*/ 	.short	(.L_429 - .L_428)


	//   ....[0]....
.L_428:
        /*0258*/ 	.word	0xffffffff


	//   ....[1]....
        /*025c*/ 	.word	0xffffffff


	//   ....[2]....
        /*0260*/ 	.word	0xffffffff


	//   ....[3]....
        /*0264*/ 	.word	0xffffffff


	//   ....[4]....
        /*0268*/ 	.word	0xffffffff


	//   ....[5]....
        /*026c*/ 	.word	0xffffffff


	//   ....[6]....
        /*0270*/ 	.word	0xffffffff


	//   ....[7]....
        /*0274*/ 	.word	0xffffffff


	//   ....[8]....
        /*0278*/ 	.word	0xffffffff


	//   ....[9]....
        /*027c*/ 	.word	0xffffffff


	//   ....[10]....
        /*0280*/ 	.word	0xffffffff


	//   ....[11]....
        /*0284*/ 	.word	0xffffffff


	//   ....[12]....
        /*0288*/ 	.word	0xffffffff


	//   ....[13]....
        /*028c*/ 	.word	0xffffffff


	//   ....[14]....
        /*0290*/ 	.word	0xffffffff


	//   ....[15]....
        /*0294*/ 	.word	0xffffffff


	//   ....[16]....
        /*0298*/ 	.word	0xffffffff


	//   ....[17]....
        /*029c*/ 	.word	0xffffffff


	//   ....[18]....
        /*02a0*/ 	.word	0xffffffff


	//   ....[19]....
        /*02a4*/ 	.word	0xffffffff


	//   ....[20]....
        /*02a8*/ 	.word	0xffffffff


	//   ....[21]....
        /*02ac*/ 	.word	0xffffffff


	//   ....[22]....
        /*02b0*/ 	.word	0xffffffff


	//   ....[23]....
        /*02b4*/ 	.word	0xffffffff


	//   ....[24]....
        /*02b8*/ 	.word	0xffffffff


	//   ....[25]....
        /*02bc*/ 	.word	0xffffffff


	//   ....[26]....
        /*02c0*/ 	.word	0xffffffff


	//   ....[27]....
        /*02c4*/ 	.word	0xffffffff


	//   ....[28]....
        /*02c8*/ 	.word	0xffffffff


	//   ....[29]....
        /*02cc*/ 	.word	0xffffffff


	//   ....[30]....
        /*02d0*/ 	.word	0xffffffff


	//   ....[31]....
        /*02d4*/ 	.word	0xffffffff


	//   ....[32]....
        /*02d8*/ 	.word	0xffffffff


	//   ....[33]....
        /*02dc*/ 	.word	0xffffffff


	//   ....[34]....
        /*02e0*/ 	.word	0xffffffff


	//   ....[35]....
        /*02e4*/ 	.word	0xffffffff


	//   ....[36]....
        /*02e8*/ 	.word	0xffffffff


	//   ....[37]....
        /*02ec*/ 	.word	0xffffffff


	//   ....[38]....
        /*02f0*/ 	.word	0xffffffff


	//   ....[39]....
        /*02f4*/ 	.word	0xffffffff


	//   ....[40]....
        /*02f8*/ 	.word	0xffffffff


	//   ....[41]....
        /*02fc*/ 	.word	0xffffffff


	//   ....[42]....
        /*0300*/ 	.word	0xffffffff


	//   ....[43]....
        /*0304*/ 	.word	0xffffffff


	//   ....[44]....
        /*0308*/ 	.word	0xffffffff


	//   ....[45]....
        /*030c*/ 	.word	0xffffffff


	//   ....[46]....
        /*0310*/ 	.word	0xffffffff


	//   ....[47]....
        /*0314*/ 	.word	0xffffffff


	//   ....[48]....
        /*0318*/ 	.word	0xffffffff


	//   ....[49]....
        /*031c*/ 	.word	0xffffffff


	//   ....[50]....
        /*0320*/ 	.word	0xffffffff


	//   ....[51]....
        /*0324*/ 	.word	0xffffffff


	//   ....[52]....
        /*0328*/ 	.word	0xffffffff


	//   ....[53]....
        /*032c*/ 	.word	0xffffffff


	//   ....[54]....
        /*0330*/ 	.word	0xffffffff


	//   ....[55]....
        /*0334*/ 	.word	0xffffffff


	//   ....[56]....
        /*0338*/ 	.word	0xffffffff


	//   ....[57]....
        /*033c*/ 	.word	0xffffffff


	//   ....[58]....
        /*0340*/ 	.word	0xffffffff


	//   ....[59]....
        /*0344*/ 	.word	0xffffffff


	//   ....[60]....
        /*0348*/ 	.word	0xffffffff


	//   ....[61]....
        /*034c*/ 	.word	0xffffffff


	//   ....[62]....
        /*0350*/ 	.word	0xffffffff


	//   ....[63]....
        /*0354*/ 	.word	0xffffffff


	//   ....[64]....
        /*0358*/ 	.word	0xffffffff


	//   ....[65]....
        /*035c*/ 	.word	0xffffffff


	//   ....[66]....
        /*0360*/ 	.word	0xffffffff


	//   ....[67]....
        /*0364*/ 	.word	0xffffffff


	//   ....[68]....
        /*0368*/ 	.word	0xffffffff


	//   ....[69]....
        /*036c*/ 	.word	0xffffffff


	//   ....[70]....
        /*0370*/ 	.word	0xffffffff


	//   ....[71]....
        /*0374*/ 	.word	0xffffffff


	//   ....[72]....
        /*0378*/ 	.word	0x0500000f


	//   ....[73]....
        /*037c*/ 	.word	0x0500000f


	//   ....[74]....
        /*0380*/ 	.word	0x0500000f


	//   ....[75]....
        /*0384*/ 	.word	0x0500000f


	//   ....[76]....
        /*0388*/ 	.word	0x0500000f


	//   ....[77]....
        /*038c*/ 	.word	0x0500000f


	//   ....[78]....
        /*0390*/ 	.word	0x0500000f


	//   ....[79]....
        /*0394*/ 	.word	0x0500000f


	//   ....[80]....
        /*0398*/ 	.word	0x0500000f


	//   ....[81]....
        /*039c*/ 	.word	0x0500000f


	//   ....[82]....
        /*03a0*/ 	.word	0x0500000f


	//   ....[83]....
        /*03a4*/ 	.word	0x0500000f


	//   ....[84]....
        /*03a8*/ 	.word	0x0500000f


	//   ....[85]....
        /*03ac*/ 	.word	0x0500000f


	//   ....[86]....
        /*03b0*/ 	.word	0x0500000f


	//   ....[87]....
        /*03b4*/ 	.word	0x0500000f


	//   ....[88]....
        /*03b8*/ 	.word	0x0500000f


	//   ....[89]....
        /*03bc*/ 	.word	0x0500000f


	//   ....[90]....
        /*03c0*/ 	.word	0x0500000f


	//----- nvinfo : EIATTR_COOP_GROUP_INSTR_OFFSETS
	.align		4
.L_429:
        /*03c4*/ 	.byte	0x04, 0x28
        /*03c6*/ 	.short	(.L_431 - .L_430)


	//   ....[0]....
.L_430:
        /*03c8*/ 	.word	0x00000060


	//   ....[1]....
        /*03cc*/ 	.word	0x000001a0


	//   ....[2]....
        /*03d0*/ 	.word	0x000001e0


	//   ....[3]....
        /*03d4*/ 	.word	0x000003f0


	//   ....[4]....
        /*03d8*/ 	.word	0x00000550


	//   ....[5]....
        /*03dc*/ 	.word	0x00000670


	//   ....[6]....
        /*03e0*/ 	.word	0x000007d0


	//   ....[7]....
        /*03e4*/ 	.word	0x00001af0


	//   ....[8]....
        /*03e8*/ 	.word	0x000039b0


	//   ....[9]....
        /*03ec*/ 	.word	0x00004180


	//   ....[10]....
        /*03f0*/ 	.word	0x000061a0


	//   ....[11]....
        /*03f4*/ 	.word	0x00006300


	//   ....[12]....
        /*03f8*/ 	.word	0x000065c0


	//   ....[13]....
        /*03fc*/ 	.word	0x00006660


	//   ....[14]....
        /*0400*/ 	.word	0x00006e60


	//   ....[15]....
        /*0404*/ 	.word	0x000074c0


	//   ....[16]....
        /*0408*/ 	.word	0x000091f0


	//   ....[17]....
        /*040c*/ 	.word	0x000092f0


	//   ....[18]....
        /*0410*/ 	.word	0x000096c0


	//   ....[19]....
        /*0414*/ 	.word	0x00009760


	//   ....[20]....
        /*0418*/ 	.word	0x0000a830


	//   ....[21]....
        /*041c*/ 	.word	0x0000af10


	//   ....[22]....
        /*0420*/ 	.word	0x0000c310


	//   ....[23]....
        /*0424*/ 	.word	0x0000c380


	//   ....[24]....
        /*0428*/ 	.word	0x0000c690


	//   ....[25]....
        /*042c*/ 	.word	0x0000c780


	//   ....[26]....
        /*0430*/ 	.word	0x0000d820


	//   ....[27]....
        /*0434*/ 	.word	0x0000dd70


	//   ....[28]....
        /*0438*/ 	.word	0x0000fa30


	//   ....[29]....
        /*043c*/ 	.word	0x0000fb30


	//   ....[30]....
        /*0440*/ 	.word	0x0000ff10


	//   ....[31]....
        /*0444*/ 	.word	0x0000ffc0


	//   ....[32]....
        /*0448*/ 	.word	0x00011070


	//   ....[33]....
        /*044c*/ 	.word	0x000110b0


	//   ....[34]....
        /*0450*/ 	.word	0x000110e0


	//   ....[35]....
        /*0454*/ 	.word	0x00011160


	//   ....[36]....
        /*0458*/ 	.word	0x00011170


	//   ....[37]....
        /*045c*/ 	.word	0x00012b70


	//   ....[38]....
        /*0460*/ 	.word	0x000143b0


	//   ....[39]....
        /*0464*/ 	.word	0x00014540


	//   ....[40]....
        /*0468*/ 	.word	0x00014570


	//   ....[41]....
        /*046c*/ 	.word	0x000145b0


	//   ....[42]....
        /*0470*/ 	.word	0x00014620


	//   ....[43]....
        /*0474*/ 	.word	0x00014680


	//   ....[44]....
        /*0478*/ 	.word	0x000146c0


	//   ....[45]....
        /*047c*/ 	.word	0x00014870


	//   ....[46]....
        /*0480*/ 	.word	0x000148d0


	//   ....[47]....
        /*0484*/ 	.word	0x00014910


	//   ....[48]....
        /*0488*/ 	.word	0x00014950


	//   ....[49]....
        /*048c*/ 	.word	0x00014980


	//   ....[50]....
        /*0490*/ 	.word	0x000149b0


	//   ....[51]....
        /*0494*/ 	.word	0x00014a50


	//   ....[52]....
        /*0498*/ 	.word	0x00014ab0


	//   ....[53]....
        /*049c*/ 	.word	0x00014b40


	//   ....[54]....
        /*04a0*/ 	.word	0x00018cd0


	//   ....[55]....
        /*04a4*/ 	.word	0x00018ce0


	//   ....[56]....
        /*04a8*/ 	.word	0x00018e00


	//   ....[57]....
        /*04ac*/ 	.word	0x00018e60


	//   ....[58]....
        /*04b0*/ 	.word	0x00018ea0


	//   ....[59]....
        /*04b4*/ 	.word	0x00018ee0


	//   ....[60]....
        /*04b8*/ 	.word	0x00018f10


	//   ....[61]....
        /*04bc*/ 	.word	0x00018f40


	//   ....[62]....
        /*04c0*/ 	.word	0x000190e0


	//   ....[63]....
        /*04c4*/ 	.word	0x00019140


	//   ....[64]....
        /*04c8*/ 	.word	0x00019180


	//   ....[65]....
        /*04cc*/ 	.word	0x000191c0


	//   ....[66]....
        /*04d0*/ 	.word	0x000191f0


	//   ....[67]....
        /*04d4*/ 	.word	0x00019220


	//   ....[68]....
        /*04d8*/ 	.word	0x000192e0


	//   ....[69]....
        /*04dc*/ 	.word	0x00019300


	//   ....[70]....
        /*04e0*/ 	.word	0x00019370


	//   ....[71]....
        /*04e4*/ 	.word	0x00019a10


	//   ....[72]....
        /*04e8*/ 	.word	0x0001a0f0


	//   ....[73]....
        /*04ec*/ 	.word	0x0001a510


	//   ....[74]....
        /*04f0*/ 	.word	0x0001a5a0


	//   ....[75]....
        /*04f4*/ 	.word	0x0001a640


	//   ....[76]....
        /*04f8*/ 	.word	0x0001a6f0


	//   ....[77]....
        /*04fc*/ 	.word	0x0001a770


	//   ....[78]....
        /*0500*/ 	.word	0x0001a7f0


	//   ....[79]....
        /*0504*/ 	.word	0x0001a870


	//   ....[80]....
        /*0508*/ 	.word	0x0001a8f0


	//   ....[81]....
        /*050c*/ 	.word	0x0001a980


	//   ....[82]....
        /*0510*/ 	.word	0x0001aa30


	//   ....[83]....
        /*0514*/ 	.word	0x0001aab0


	//   ....[84]....
        /*0518*/ 	.word	0x0001ab30


	//   ....[85]....
        /*051c*/ 	.word	0x0001abb0


	//   ....[86]....
        /*0520*/ 	.word	0x0001ac30


	//   ....[87]....
        /*0524*/ 	.word	0x0001aca0


	//   ....[88]....
        /*0528*/ 	.word	0x0001ad40


	//   ....[89]....
        /*052c*/ 	.word	0x0001add0


	//   ....[90]....
        /*0530*/ 	.word	0x0001af00


	//----- nvinfo : EIATTR_REG_RECONFIG
	.align		4
.L_431:
        /*0534*/ 	.byte	0x01, 0x54
	.zero		2


	//----- nvinfo : EIATTR_SYSCALL_OFFSETS
	.align		4
        /*0538*/ 	.byte	0x04, 0x46
        /*053a*/ 	.short	(.L_433 - .L_432)


	//   ....[0]....
.L_432:
        /*053c*/ 	.word	0x00003b80


	//   ....[1]....
        /*0540*/ 	.word	0x00015b50


	//   ....[2]....
        /*0544*/ 	.word	0x00015c90


	//   ....[3]....
        /*0548*/ 	.word	0x00015d90


	//----- nvinfo : EIATTR_MBARRIER_INSTR_OFFSETS
	.align		4
.L_433:
        /*054c*/ 	.byte	0x04, 0x39
        /*054e*/ 	.short	(.L_435 - .L_434)


	//   ....[0]....
.L_434:
        /*0550*/ 	.word	0x000002d0
        /*0554*/ 	.word	0x000000ff
        /*0558*/ 	.word	0x00038800
        /*055c*/ 	.short	0x0100
        /*055e*/ 	.byte	0x08
	.zero		1


	//   ....[1]....
        /*0560*/ 	.word	0x000002e0
        /*0564*/ 	.word	0x000000ff
        /*0568*/ 	.word	0x00038810
        /*056c*/ 	.short	0x0100
        /*056e*/ 	.byte	0x08
	.zero		1


	//   ....[2]....
        /*0570*/ 	.word	0x000002f0
        /*0574*/ 	.word	0x000000ff
        /*0578*/ 	.word	0x00038820
        /*057c*/ 	.short	0x0100
        /*057e*/ 	.byte	0x08
	.zero		1


	//   ....[3]....
        /*0580*/ 	.word	0x000003a0
        /*0584*/ 	.word	0x000000ff
        /*0588*/ 	.word	0x00038830
        /*058c*/ 	.short	0x0100
        /*058e*/ 	.byte	0x06
	.zero		1


	//   ....[4]....
        /*0590*/ 	.word	0x000003b0
        /*0594*/ 	.word	0x000000ff
        /*0598*/ 	.word	0x00038840
        /*059c*/ 	.short	0x0100
        /*059e*/ 	.byte	0x06
	.zero		1


	//   ....[5]....
        /*05a0*/ 	.word	0x000003c0
        /*05a4*/ 	.word	0x000000ff
        /*05a8*/ 	.word	0x00038838
        /*05ac*/ 	.short	0x0100
        /*05ae*/ 	.byte	0x06
	.zero		1


	//   ....[6]....
        /*05b0*/ 	.word	0x000003d0
        /*05b4*/ 	.word	0x000000ff
        /*05b8*/ 	.word	0x00038848
        /*05bc*/ 	.short	0x0100
        /*05be*/ 	.byte	0x06
	.zero		1


	//   ....[7]....
        /*05c0*/ 	.word	0x00000500
        /*05c4*/ 	.word	0x000000ff
        /*05c8*/ 	.word	0x00038850
        /*05cc*/ 	.short	0x0100
        /*05ce*/ 	.byte	0x08
	.zero		1


	//   ....[8]....
        /*05d0*/ 	.word	0x00000510
        /*05d4*/ 	.word	0x000000ff
        /*05d8*/ 	.word	0x00038860
        /*05dc*/ 	.short	0x0100
        /*05de*/ 	.byte	0x08
	.zero		1


	//   ....[9]....
        /*05e0*/ 	.word	0x00000520
        /*05e4*/ 	.word	0x000000ff
        /*05e8*/ 	.word	0x00038858
        /*05ec*/ 	.short	0x0100
        /*05ee*/ 	.byte	0x08
	.zero		1


	//   ....[10]....
        /*05f0*/ 	.word	0x00000530
        /*05f4*/ 	.word	0x000000ff
        /*05f8*/ 	.word	0x00038868
        /*05fc*/ 	.short	0x0100
        /*05fe*/ 	.byte	0x08
	.zero		1


	//   ....[11]....
        /*0600*/ 	.word	0x00000620
        /*0604*/ 	.word	0x000000ff
        /*0608*/ 	.word	0x00038870
        /*060c*/ 	.short	0x0100
        /*060e*/ 	.byte	0x06
	.zero		1


	//   ....[12]....
        /*0610*/ 	.word	0x00000630
        /*0614*/ 	.word	0x000000ff
        /*0618*/ 	.word	0x00038880
        /*061c*/ 	.short	0x0100
        /*061e*/ 	.byte	0x06
	.zero		1


	//   ....[13]....
        /*0620*/ 	.word	0x00000640
        /*0624*/ 	.word	0x000000ff
        /*0628*/ 	.word	0x00038878
        /*062c*/ 	.short	0x0100
        /*062e*/ 	.byte	0x06
	.zero		1


	//   ....[14]....
        /*0630*/ 	.word	0x00000650
        /*0634*/ 	.word	0x000000ff
        /*0638*/ 	.word	0x00038888
        /*063c*/ 	.short	0x0100
        /*063e*/ 	.byte	0x06
	.zero		1


	//   ....[15]....
        /*0640*/ 	.word	0x00000780
        /*0644*/ 	.word	0x000000ff
        /*0648*/ 	.word	0x00038890
        /*064c*/ 	.short	0x0100
        /*064e*/ 	.byte	0x08
	.zero		1


	//   ....[16]....
        /*0650*/ 	.word	0x00000790
        /*0654*/ 	.word	0x000000ff
        /*0658*/ 	.word	0x000388a0
        /*065c*/ 	.short	0x0100
        /*065e*/ 	.byte	0x08
	.zero		1


	//   ....[17]....
        /*0660*/ 	.word	0x000007a0
        /*0664*/ 	.word	0x000000ff
        /*0668*/ 	.word	0x00038898
        /*066c*/ 	.short	0x0100
        /*066e*/ 	.byte	0x08
	.zero		1


	//   ....[18]....
        /*0670*/ 	.word	0x000007b0
        /*0674*/ 	.word	0x000000ff
        /*0678*/ 	.word	0x000388a8
        /*067c*/ 	.short	0x0100
        /*067e*/ 	.byte	0x08
	.zero		1


	//   ....[19]....
        /*0680*/ 	.word	0x000008e0
        /*0684*/ 	.word	0x000000ff
        /*0688*/ 	.word	0x000388b0
        /*068c*/ 	.short	0x0100
        /*068e*/ 	.byte	0x08
	.zero		1


	//   ....[20]....
        /*0690*/ 	.word	0x000008f0
        /*0694*/ 	.word	0x000000ff
        /*0698*/ 	.word	0x000388c0
        /*069c*/ 	.short	0x0100
        /*069e*/ 	.byte	0x08
	.zero		1


	//   ....[21]....
        /*06a0*/ 	.word	0x00000900
        /*06a4*/ 	.word	0x000000ff
        /*06a8*/ 	.word	0x000388b8
        /*06ac*/ 	.short	0x0100
        /*06ae*/ 	.byte	0x08
	.zero		1


	//   ....[22]....
        /*06b0*/ 	.word	0x00000910
        /*06b4*/ 	.word	0x000000ff
        /*06b8*/ 	.word	0x000388c8
        /*06bc*/ 	.short	0x0100
        /*06be*/ 	.byte	0x08
	.zero		1


	//   ....[23]....
        /*06c0*/ 	.word	0x00001e60
        /*06c4*/ 	.word	0x00000000
        /*06c8*/ 	.word	0x00000000
        /*06cc*/ 	.short	0x0101
        /*06ce*/ 	.byte	0x3f
	.zero		1


	//   ....[24]....
        /*06d0*/ 	.word	0x00002910
        /*06d4*/ 	.word	0x00000000
        /*06d8*/ 	.word	0x00000000
        /*06dc*/ 	.short	0x0101
        /*06de*/ 	.byte	0x3f
	.zero		1


	//   ....[25]....
        /*06e0*/ 	.word	0x00003be0
        /*06e4*/ 	.word	0x000000ff
        /*06e8*/ 	.word	0x00038800
        /*06ec*/ 	.short	0x010a
        /*06ee*/ 	.byte	0x25
	.zero		1


	//   ....[26]....
        /*06f0*/ 	.word	0x00003c50
        /*06f4*/ 	.word	0x00000004
        /*06f8*/ 	.word	0x00038830
        /*06fc*/ 	.short	0x010a
        /*06fe*/ 	.byte	0x3f
	.zero		1


	//   ....[27]....
        /*0700*/ 	.word	0x00003c90
        /*0704*/ 	.word	0x00000004
        /*0708*/ 	.word	0x00038830
        /*070c*/ 	.short	0x010a
        /*070e*/ 	.byte	0x3f
	.zero		1


	//   ....[28]....
        /*0710*/ 	.word	0x00003f10
        /*0714*/ 	.word	0x000000ff
        /*0718*/ 	.word	0x00038810
        /*071c*/ 	.short	0x010a
        /*071e*/ 	.byte	0x25
	.zero		1


	//   ....[29]....
        /*0720*/ 	.word	0x00003f50
        /*0724*/ 	.word	0x00000004
        /*0728*/ 	.word	0x00038850
        /*072c*/ 	.short	0x010a
        /*072e*/ 	.byte	0x3f
	.zero		1


	//   ....[30]....
        /*0730*/ 	.word	0x00003f90
        /*0734*/ 	.word	0x00000004
        /*0738*/ 	.word	0x00038850
        /*073c*/ 	.short	0x010a
        /*073e*/ 	.byte	0x3f
	.zero		1


	//   ....[31]....
        /*0740*/ 	.word	0x000053e0
        /*0744*/ 	.word	0x00000003
        /*0748*/ 	.word	0x00000000
        /*074c*/ 	.short	0x0101
        /*074e*/ 	.byte	0x3f
	.zero		1


	//   ....[32]....
        /*0750*/ 	.word	0x00006e80
        /*0754*/ 	.word	0x00000004
        /*0758*/ 	.word	0x00000000
        /*075c*/ 	.short	0x0101
        /*075e*/ 	.byte	0x3f
	.zero		1


	//   ....[33]....
        /*0760*/ 	.word	0x00007110
        /*0764*/ 	.word	0x000000ff
        /*0768*/ 	.word	0x00038830
        /*076c*/ 	.short	0x010a
        /*076e*/ 	.byte	0x07
	.zero		1


	//   ....[34]....
        /*0770*/ 	.word	0x00007150
        /*0774*/ 	.word	0x000000ff
        /*0778*/ 	.word	0x00038830
        /*077c*/ 	.short	0x010a
        /*077e*/ 	.byte	0x07
	.zero		1


	//   ....[35]....
        /*0780*/ 	.word	0x00007370
        /*0784*/ 	.word	0x000000ff
        /*0788*/ 	.word	0x00038850
        /*078c*/ 	.short	0x010a
        /*078e*/ 	.byte	0x07
	.zero		1


	//   ....[36]....
        /*0790*/ 	.word	0x000073b0
        /*0794*/ 	.word	0x000000ff
        /*0798*/ 	.word	0x00038850
        /*079c*/ 	.short	0x010a
        /*079e*/ 	.byte	0x07
	.zero		1


	//   ....[37]....
        /*07a0*/ 	.word	0x000086f0
        /*07a4*/ 	.word	0x0000000e
        /*07a8*/ 	.word	0x00000000
        /*07ac*/ 	.short	0x0101
        /*07ae*/ 	.byte	0x3f
	.zero		1


	//   ....[38]....
        /*07b0*/ 	.word	0x0000a850
        /*07b4*/ 	.word	0x0000000a
        /*07b8*/ 	.word	0x00000000
        /*07bc*/ 	.short	0x0101
        /*07be*/ 	.byte	0x3f
	.zero		1


	//   ....[39]....
        /*07c0*/ 	.word	0x0000ab70
        /*07c4*/ 	.word	0x000000ff
        /*07c8*/ 	.word	0x00038830
        /*07cc*/ 	.short	0x010a
        /*07ce*/ 	.byte	0x06
	.zero		1


	//   ....[40]....
        /*07d0*/ 	.word	0x0000abb0
        /*07d4*/ 	.word	0x000000ff
        /*07d8*/ 	.word	0x00038830
        /*07dc*/ 	.short	0x010a
        /*07de*/ 	.byte	0x06
	.zero		1


	//   ....[41]....
        /*07e0*/ 	.word	0x0000add0
        /*07e4*/ 	.word	0x000000ff
        /*07e8*/ 	.word	0x00038850
        /*07ec*/ 	.short	0x010a
        /*07ee*/ 	.byte	0x06
	.zero		1


	//   ....[42]....
        /*07f0*/ 	.word	0x0000ae10
        /*07f4*/ 	.word	0x000000ff
        /*07f8*/ 	.word	0x00038850
        /*07fc*/ 	.short	0x010a
        /*07fe*/ 	.byte	0x06
	.zero		1


	//   ....[43]....
        /*0800*/ 	.word	0x0000cae0
        /*0804*/ 	.word	0x00000098
        /*0808*/ 	.word	0x00000000
        /*080c*/ 	.short	0x0101
        /*080e*/ 	.byte	0x3f
	.zero		1


	//   ....[44]....
        /*0810*/ 	.word	0x0000d840
        /*0814*/ 	.word	0x000000b3
        /*0818*/ 	.word	0x00000000
        /*081c*/ 	.short	0x0101
        /*081e*/ 	.byte	0x3f
	.zero		1


	//   ....[45]....
        /*0820*/ 	.word	0x0000d990
        /*0824*/ 	.word	0x000000ff
        /*0828*/ 	.word	0x00038830
        /*082c*/ 	.short	0x010a
        /*082e*/ 	.byte	0x07
	.zero		1


	//   ....[46]....
        /*0830*/ 	.word	0x0000d9d0
        /*0834*/ 	.word	0x000000ff
        /*0838*/ 	.word	0x00038830
        /*083c*/ 	.short	0x010a
        /*083e*/ 	.byte	0x07
	.zero		1


	//   ....[47]....
        /*0840*/ 	.word	0x0000dbf0
        /*0844*/ 	.word	0x000000ff
        /*0848*/ 	.word	0x00038850
        /*084c*/ 	.short	0x010a
        /*084e*/ 	.byte	0x07
	.zero		1


	//   ....[48]....
        /*0850*/ 	.word	0x0000dc30
        /*0854*/ 	.word	0x000000ff
        /*0858*/ 	.word	0x00038850
        /*085c*/ 	.short	0x010a
        /*085e*/ 	.byte	0x07
	.zero		1


	//   ....[49]....
        /*0860*/ 	.word	0x0000ef50
        /*0864*/ 	.word	0x0000000e
        /*0868*/ 	.word	0x00000000
        /*086c*/ 	.short	0x0101
        /*086e*/ 	.byte	0x3f
	.zero		1


	//   ....[50]....
        /*0870*/ 	.word	0x00011090
        /*0874*/ 	.word	0x00000014
        /*0878*/ 	.word	0x00000000
        /*087c*/ 	.short	0x0101
        /*087e*/ 	.byte	0x3f
	.zero		1


	//   ....[51]....
        /*0880*/ 	.word	0x000133e0
        /*0884*/ 	.word	0x000000ff
        /*0888*/ 	.word	0x00000000
        /*088c*/ 	.short	0x0101
        /*088e*/ 	.byte	0x04
	.zero		1


	//   ....[52]....
        /*0890*/ 	.word	0x000162c0
        /*0894*/ 	.word	0x00000009
        /*0898*/ 	.word	0x00038840
        /*089c*/ 	.short	0x010a
        /*089e*/ 	.byte	0x3f
	.zero		1


	//   ....[53]....
        /*08a0*/ 	.word	0x00016ab0
        /*08a4*/ 	.word	0x0000000b
        /*08a8*/ 	.word	0x00038820
        /*08ac*/ 	.short	0x010a
        /*08ae*/ 	.byte	0x3f
	.zero		1


	//   ....[54]....
        /*08b0*/ 	.word	0x00016b80
        /*08b4*/ 	.word	0x00000006
        /*08b8*/ 	.word	0x00038860
        /*08bc*/ 	.short	0x010a
        /*08be*/ 	.byte	0x3f
	.zero		1


	//   ....[55]....
        /*08c0*/ 	.word	0x00017330
        /*08c4*/ 	.word	0x00000002
        /*08c8*/ 	.word	0x00038840
        /*08cc*/ 	.short	0x010a
        /*08ce*/ 	.byte	0x3f
	.zero		1


	//   ....[56]....
        /*08d0*/ 	.word	0x00017540
        /*08d4*/ 	.word	0x00000002
        /*08d8*/ 	.word	0x00038860
        /*08dc*/ 	.short	0x010a
        /*08de*/ 	.byte	0x3f
	.zero		1


	//   ....[57]....
        /*08e0*/ 	.word	0x00017c10
        /*08e4*/ 	.word	0x00000002
        /*08e8*/ 	.word	0x00038840
        /*08ec*/ 	.short	0x010a
        /*08ee*/ 	.byte	0x3f
	.zero		1


	//   ....[58]....
        /*08f0*/ 	.word	0x00017e10
        /*08f4*/ 	.word	0x00000002
        /*08f8*/ 	.word	0x00038860
        /*08fc*/ 	.short	0x010a
        /*08fe*/ 	.byte	0x3f
	.zero		1


	//   ....[59]....
        /*0900*/ 	.word	0x00018450
        /*0904*/ 	.word	0x00000002
        /*0908*/ 	.word	0x00038840
        /*090c*/ 	.short	0x010a
        /*090e*/ 	.byte	0x3f
	.zero		1


	//   ....[60]....
        /*0910*/ 	.word	0x00018660
        /*0914*/ 	.word	0x00000002
        /*0918*/ 	.word	0x00038860
        /*091c*/ 	.short	0x010a
        /*091e*/ 	.byte	0x3f
	.zero		1


	//   ....[61]....
        /*0920*/ 	.word	0x000199a0
        /*0924*/ 	.word	0x00000000
        /*0928*/ 	.word	0x00038820
        /*092c*/ 	.short	0x010a
        /*092e*/ 	.byte	0x3f
	.zero		1


	//   ....[62]....
        /*0930*/ 	.word	0x00019b50
        /*0934*/ 	.word	0x00000006
        /*0938*/ 	.word	0x00000000
        /*093c*/ 	.short	0x010a
        /*093e*/ 	.byte	0x3f
	.zero		1


	//   ....[63]....
        /*0940*/ 	.word	0x00019bc0
        /*0944*/ 	.word	0x00000007
        /*0948*/ 	.word	0x00000000
        /*094c*/ 	.short	0x010a
        /*094e*/ 	.byte	0x3f
	.zero		1


	//   ....[64]....
        /*0950*/ 	.word	0x00019c30
        /*0954*/ 	.word	0x00000004
        /*0958*/ 	.word	0x00000000
        /*095c*/ 	.short	0x010a
        /*095e*/ 	.byte	0x3f
	.zero		1


	//   ....[65]....
        /*0960*/ 	.word	0x00019c60
        /*0964*/ 	.word	0x00000003
        /*0968*/ 	.word	0x00000000
        /*096c*/ 	.short	0x010a
        /*096e*/ 	.byte	0x3f
	.zero		1


	//   ....[66]....
        /*0970*/ 	.word	0x00019cd0
        /*0974*/ 	.word	0x00000000
        /*0978*/ 	.word	0x00038800
        /*097c*/ 	.short	0x010a
        /*097e*/ 	.byte	0x3f
	.zero		1


	//   ....[67]....
        /*0980*/ 	.word	0x00019d20
        /*0984*/ 	.word	0x00000004
        /*0988*/ 	.word	0x00038830
        /*098c*/ 	.short	0x010a
        /*098e*/ 	.byte	0x3f
	.zero		1


	//   ....[68]....
        /*0990*/ 	.word	0x00019d80
        /*0994*/ 	.word	0x00000006
        /*0998*/ 	.word	0x00038810
        /*099c*/ 	.short	0x010a
        /*099e*/ 	.byte	0x3f
	.zero		1


	//   ....[69]....
        /*09a0*/ 	.word	0x00019dd0
        /*09a4*/ 	.word	0x00000004
        /*09a8*/ 	.word	0x00038850
        /*09ac*/ 	.short	0x010a
        /*09ae*/ 	.byte	0x3f
	.zero		1


	//   ....[70]....
        /*09b0*/ 	.word	0x00019e30
        /*09b4*/ 	.word	0x0000000f
        /*09b8*/ 	.word	0x00038830
        /*09bc*/ 	.short	0x010a
        /*09be*/ 	.byte	0x3f
	.zero		1


	//   ....[71]....
        /*09c0*/ 	.word	0x00019e90
        /*09c4*/ 	.word	0x0000000f
        /*09c8*/ 	.word	0x00038850
        /*09cc*/ 	.short	0x010a
        /*09ce*/ 	.byte	0x3f
	.zero		1


	//   ....[72]....
        /*09d0*/ 	.word	0x00019ef0
        /*09d4*/ 	.word	0x00000008
        /*09d8*/ 	.word	0x00038830
        /*09dc*/ 	.short	0x010a
        /*09de*/ 	.byte	0x3f
	.zero		1


	//   ....[73]....
        /*09e0*/ 	.word	0x00019f50
        /*09e4*/ 	.word	0x00000008
        /*09e8*/ 	.word	0x00038850
        /*09ec*/ 	.short	0x010a
        /*09ee*/ 	.byte	0x3f
	.zero		1


	//   ....[74]....
        /*09f0*/ 	.word	0x00019fb0
        /*09f4*/ 	.word	0x00000008
        /*09f8*/ 	.word	0x00038830
        /*09fc*/ 	.short	0x010a
        /*09fe*/ 	.byte	0x3f
	.zero		1


	//   ....[75]....
        /*0a00*/ 	.word	0x0001a010
        /*0a04*/ 	.word	0x00000008
        /*0a08*/ 	.word	0x00038850
        /*0a0c*/ 	.short	0x010a
        /*0a0e*/ 	.byte	0x3f
	.zero		1


	//   ....[76]....
        /*0a10*/ 	.word	0x0001a1b0
        /*0a14*/ 	.word	0x00000009
        /*0a18*/ 	.word	0x00038840
        /*0a1c*/ 	.short	0x010a
        /*0a1e*/ 	.byte	0x3f
	.zero		1


	//   ....[77]....
        /*0a20*/ 	.word	0x0001a230
        /*0a24*/ 	.word	0x00000009
        /*0a28*/ 	.word	0x00038820
        /*0a2c*/ 	.short	0x010a
        /*0a2e*/ 	.byte	0x3f
	.zero		1


	//   ....[78]....
        /*0a30*/ 	.word	0x0001a280
        /*0a34*/ 	.word	0x00000006
        /*0a38*/ 	.word	0x00038860
        /*0a3c*/ 	.short	0x010a
        /*0a3e*/ 	.byte	0x3f
	.zero		1


	//   ....[79]....
        /*0a40*/ 	.word	0x0001a2d0
        /*0a44*/ 	.word	0x00000002
        /*0a48*/ 	.word	0x00038840
        /*0a4c*/ 	.short	0x010a
        /*0a4e*/ 	.byte	0x3f
	.zero		1


	//   ....[80]....
        /*0a50*/ 	.word	0x0001a320
        /*0a54*/ 	.word	0x00000002
        /*0a58*/ 	.word	0x00038860
        /*0a5c*/ 	.short	0x010a
        /*0a5e*/ 	.byte	0x3f
	.zero		1


	//   ....[81]....
        /*0a60*/ 	.word	0x0001a370
        /*0a64*/ 	.word	0x00000002
        /*0a68*/ 	.word	0x00038840
        /*0a6c*/ 	.short	0x010a
        /*0a6e*/ 	.byte	0x3f
	.zero		1


	//   ....[82]....
        /*0a70*/ 	.word	0x0001a3c0
        /*0a74*/ 	.word	0x00000002
        /*0a78*/ 	.word	0x00038860
        /*0a7c*/ 	.short	0x010a
        /*0a7e*/ 	.byte	0x3f
	.zero		1


	//   ....[83]....
        /*0a80*/ 	.word	0x0001a410
        /*0a84*/ 	.word	0x00000002
        /*0a88*/ 	.word	0x00038840
        /*0a8c*/ 	.short	0x010a
        /*0a8e*/ 	.byte	0x3f
	.zero		1


	//   ....[84]....
        /*0a90*/ 	.word	0x0001a460
        /*0a94*/ 	.word	0x00000002
        /*0a98*/ 	.word	0x00038860
        /*0a9c*/ 	.short	0x010a
        /*0a9e*/ 	.byte	0x3f
	.zero		1


	//   ....[85]....
        /*0aa0*/ 	.word	0x0001ae20
        /*0aa4*/ 	.word	0x00000000
        /*0aa8*/ 	.word	0x00038820
        /*0aac*/ 	.short	0x010a
        /*0aae*/ 	.byte	0x3f
	.zero		1


	//   ....[86]....
        /*0ab0*/ 	.word	0x0001afc0
        /*0ab4*/ 	.word	0x00000006
        /*0ab8*/ 	.word	0x00000000
        /*0abc*/ 	.short	0x010a
        /*0abe*/ 	.byte	0x3f
	.zero		1


	//   ....[87]....
        /*0ac0*/ 	.word	0x0001b010
        /*0ac4*/ 	.word	0x00000007
        /*0ac8*/ 	.word	0x00000000
        /*0acc*/ 	.short	0x010a
        /*0ace*/ 	.byte	0x3f
	.zero		1


	//   ....[88]....
        /*0ad0*/ 	.word	0x0001b060
        /*0ad4*/ 	.word	0x00000004
        /*0ad8*/ 	.word	0x00000000
        /*0adc*/ 	.short	0x010a
        /*0ade*/ 	.byte	0x3f
	.zero		1


	//----- nvinfo : EIATTR_NUM_MBARRIERS
	.align		4
.L_435:
        /*0ae0*/ 	.byte	0x03, 0x38
        /*0ae2*/ 	.short	0x0017


	//----- nvinfo : EIATTR_EXIT_INSTR_OFFSETS
	.align		4
        /*0ae4*/ 	.byte	0x04, 0x1c
        /*0ae6*/ 	.short	(.L_437 - .L_436)


	//   ....[0]....
.L_436:
        /*0ae8*/ 	.word	0x00000ac0


	//   ....[1]....
        /*0aec*/ 	.word	0x00014370


	//   ....[2]....
        /*0af0*/ 	.word	0x000143d0


	//   ....[3]....
        /*0af4*/ 	.word	0x00019cb0


	//----- nvinfo : EIATTR_MAX_THREADS
	.align		4
.L_437:
        /*0af8*/ 	.byte	0x04, 0x05
        /*0afa*/ 	.short	(.L_439 - .L_438)
.L_438:
        /*0afc*/ 	.word	0x00000180
        /*0b00*/ 	.word	0x00000001
        /*0b04*/ 	.word	0x00000001


	//----- nvinfo : EIATTR_CRS_STACK_SIZE
	.align		4
.L_439:
        /*0b08*/ 	.byte	0x04, 0x1e
        /*0b0a*/ 	.short	(.L_441 - .L_440)
.L_440:
        /*0b0c*/ 	.word	0x00000000


	//----- nvinfo : EIATTR_CBANK_PARAM_SIZE
	.align		4
.L_441:
        /*0b10*/ 	.byte	0x03, 0x19
        /*0b12*/ 	.short	0x0b70


	//----- nvinfo : EIATTR_PARAM_CBANK
	.align		4
        /*0b14*/ 	.byte	0x04, 0x0a
        /*0b16*/ 	.short	(.L_443 - .L_442)
	.align		4
.L_442:
        /*0b18*/ 	.word	index@(.nv.constant0._ZN7cutlass13device_kernelIN5flash11enable_sm90INS1_16FlashAttnFwdSm90INS1_25CollectiveMainloopFwdSm90ILi2EN4cute5tupleIJNS5_1CILi1EEES8_S8_EEENS6_IJNS7_ILi64EEESA_SA_EEELi512ENS_10bfloat16_tEfNS_4arch4Sm90ELb0ELb1ELb1ELb1ELb0ELb0ELb1ELb0ELb0ELb0ELb0ELb0EEENS1_21CollectiveEpilogueFwdINS6_IJSA_NS7_ILi512EEESA_EEES9_SC_SE_Li256ELb1ELb0ELb0ELb0EEENS1_36VarlenDynamicPersistentTileSchedulerILi64ELi64ELi256ELi32ELb0ELb0ELb1ELb1ELb0ELb1EEEEEEEEEvNT_6ParamsE)
        /*0b1c*/ 	.short	0x0210
        /*0b1e*/ 	.short	0x0b70


	//----- nvinfo : EIATTR_SW_WAR
	.align		4
.L_443:
        /*0b20*/ 	.byte	0x04, 0x36
        /*0b22*/ 	.short	(.L_445 - .L_444)
.L_444:
        /*0b24*/ 	.word	0x00000008
.L_445:


//--------------------- .nv.info._ZN7cutlass13device_kernelIN5flash11enable_sm90INS1_16FlashAttnFwdSm90INS1_25CollectiveMainloopFwdSm90ILi2EN4cute5tupleIJNS5_1CILi1EEES8_S8_EEENS6_IJNS7_ILi64EEESA_SA_EEELi512ENS_10bfloat16_tEfNS_4arch4Sm90ELb0ELb1ELb1ELb1ELb0ELb1ELb1ELb0ELb0ELb0ELb0ELb0EEENS1_21CollectiveEpilogueFwdINS6_IJSA_NS7_ILi512EEESA_EEES9_SC_SE_Li256ELb1ELb0ELb0ELb0EEENS1_36VarlenDynamicPersistentTileSchedulerILi64ELi64ELi256ELi32ELb0ELb0ELb1ELb1ELb0ELb1EEEEEEEEEvNT_6ParamsE --------------------------
	.section	.nv.info._ZN7cutlass13device_kernelIN5flash11enable_sm90INS1_16FlashAttnFwdSm90INS1_25CollectiveMainloopFwdSm90ILi2EN4cute5tupleIJNS5_1CILi1EEES8_S8_EEENS6_IJNS7_ILi64EEESA_SA_EEELi512ENS_10bfloat16_tEfNS_4arch4Sm90ELb0ELb1ELb1ELb1ELb0ELb1ELb1ELb0ELb0ELb0ELb0ELb0EEENS1_21CollectiveEpilogueFwdINS6_IJSA_NS7_ILi512EEESA_EEES9_SC_SE_Li256ELb1ELb0ELb0ELb0EEENS1_36VarlenDynamicPersistentTileSchedulerILi64ELi64ELi256ELi32ELb0ELb0ELb1ELb1ELb0ELb1EEEEEEEEEvNT_6ParamsE,"",@"SHT_CUDA_INFO"
	.sectionflags	@""
	.align	4


	//----- nvinfo : EIATTR_CUDA_API_VERSION
	.align		4
        /*0000*/ 	.byte	0x04, 0x37
        /*0002*/ 	.short	(.L_447 - .L_446)
.L_446:
        /*0004*/ 	.word	0x00000082


	//----- nvinfo : EIATTR_KPARAM_INFO
	.align		4
.L_447:
        /*0008*/ 	.byte	0x04, 0x17
        /*000a*/ 	.short	(.L_449 - .L_448)
.L_448:
        /*000c*/ 	.word	0x00000000
        /*0010*/ 	.short	0x0000
        /*0012*/ 	.short	0x0070
        /*0014*/ 	.byte	0x00, 0xf0, 0x01, 0x2c


	//----- nvinfo : EIATTR_SPARSE_MMA_MASK
	.align		4
.L_449:
        /*0018*/ 	.byte	0x03, 0x50
        /*001a*/ 	.short	0x0000


	//----- nvinfo : EIATTR_MAXREG_COUNT
	.align		4
        /*001c*/ 	.byte	0x03, 0x1b
        /*001e*/ 	.short	0x00a8


	//----- nvinfo : EIATTR_NUM_BARRIERS
	.align		4
        /*0020*/ 	.byte	0x02, 0x4c
        /*0022*/ 	.byte	0x10
	.zero		1


	//----- nvinfo : EIATTR_EXTERNS
	.align		4
        /*0024*/ 	.byte	0x04, 0x0f
        /*0026*/ 	.short	(.L_451 - .L_450)


	//   ....[0]....
	.align		4
.L_450:
        /*0028*/ 	.word	index@(__assertfail)


	//----- nvinfo : EIATTR_ANNOTATIONS
	.align		4
.L_451:
        /*002c*/ 	.byte	0x04, 0x55
        /*002e*/ 	.short	(.L_453 - .L_452)


	//   ....[0]....
.L_452:
        /* <DEDUP_REMOVED lines=41> */


	//----- nvinfo : EIATTR_MERCURY_ISA_VERSION
	.align		4
.L_453:
        /*02a8*/ 	.byte	0x03, 0x5f
        /*02aa*/ 	.short	0x0101


	//----- nvinfo : EIATTR_UNUSED_LOAD_BYTE_OFFSET
	.align		4
        /*02ac*/ 	.byte	0x04, 0x44
        /*02ae*/ 	.short	(.L_455 - .L_454)


	//   ....[0]....
.L_454:
        /*02b0*/ 	.word	0x00000b50
        /*02b4*/ 	.word	0x0000fff0


	//   ....[1]....
        /*02b8*/ 	.word	0x0001a590
        /*02bc*/ 	.word	0x0000fff0


	//----- nvinfo : EIATTR_INT_WARP_WIDE_INSTR_OFFSETS
	.align		4
.L_455:
        /*02c0*/ 	.byte	0x04, 0x31
        /*02c2*/ 	.short	(.L_457 - .L_456)


	//   ....[0]....
.L_456:
        /*02c4*/ 	.word	0x00000200


	//   ....[1]....
        /*02c8*/ 	.word	0x00000240


	//   ....[2]....
        /*02cc*/ 	.word	0x000002a0


	//   ....[3]....
        /*02d0*/ 	.word	0x000002b0


	//   ....[4]....
        /*02d4*/ 	.word	0x0001f6c0


	//   ....[5]....
        /*02d8*/ 	.word	0x0001f770


	//   ....[6]....
        /*02dc*/ 	.word	0x0001fc80


	//   ....[7]....
        /*02e0*/ 	.word	0x0001fcf0


	//   ....[8]....
        /*02e4*/ 	.word	0x00022970


	//   ....[9]....
        /*02e8*/ 	.word	0x00022a20


	//----- nvinfo : EIATTR_COOP_GROUP_MASK_REGIDS
	.align		4
.L_457:
        /*02ec*/ 	.byte	0x04, 0x29
        /*02ee*/ 	.short	(.L_459 - .L_458)


	//   ....[0]....
.L_458:
        /*02f0*/ 	.word	0xffffffff


	//   ....[1]....
        /*02f4*/ 	.word	0xffffffff


	//   ....[2]....
        /*02f8*/ 	.word	0xffffffff


	//   ....[3]....
        /*02fc*/ 	.word	0xffffffff


	//   ....[4]....
        /*0300*/ 	.word	0xffffffff


	//   ....[5]....
        /*0304*/ 	.word	0xffffffff


	//   ....[6]....
        /*0308*/ 	.word	0xffffffff


	//   ....[7]....
        /*030c*/ 	.word	0xffffffff


	//   ....[8]....
        /*0310*/ 	.word	0xffffffff


	//   ....[9]....
        /*0314*/ 	.word	0xffffffff


	//   ....[10]....
        /*0318*/ 	.word	0xffffffff


	//   ....[11]....
        /*031c*/ 	.word	0xffffffff


	//   ....[12]....
        /*0320*/ 	.word	0xffffffff


	//   ....[13]....
        /*0324*/ 	.word	0xffffffff


	//   ....[14]....
        /*0328*/ 	.word	0xffffffff


	//   ....[15]....
        /*032c*/ 	.word	0xffffffff


	//   ....[16]....
        /*0330*/ 	.word	0xffffffff


	//   ....[17]....
        /*0334*/ 	.word	0xffffffff


	//   ....[18]....
        /*0338*/ 	.word	0xffffffff


	//   ....[19]....
        /*033c*/ 	.word	0xffffffff


	//   ....[20]....
        /*0340*/ 	.word	0xffffffff


	//   ....[21]....
        /*0344*/ 	.word	0xffffffff


	//   ....[22]....
        /*0348*/ 	.word	0xffffffff


	//   ....[23]....
        /*034c*/ 	.word	0xffffffff


	//   ....[24]....
        /*0350*/ 	.word	0xffffffff


	//   ....[25]....
        /*0354*/ 	.word	0xffffffff


	//   ....[26]....
        /*0358*/ 	.word	0xffffffff


	//   ....[27]....
        /*035c*/ 	.word	0xffffffff


	//   ....[28]....
        /*0360*/ 	.word	0xffffffff


	//   ....[29]....
        /*0364*/ 	.word	0xffffffff


	//   ....[30]....
        /*0368*/ 	.word	0xffffffff


	//   ....[31]....
        /*036c*/ 	.word	0xffffffff


	//   ....[32]....
        /*0370*/ 	.word	0xffffffff


	//   ....[33]....
        /*0374*/ 	.word	0xffffffff


	//   ....[34]....
        /*0378*/ 	.word	0xffffffff


	//   ....[35]....
        /*037c*/ 	.word	0xffffffff


	//   ....[36]....
        /*0380*/ 	.word	0xffffffff


	//   ....[37]....
        /*0384*/ 	.word	0xffffffff


	//   ....[38]....
        /*0388*/ 	.word	0xffffffff


	//   ....[39]....
        /*038c*/ 	.word	0xffffffff


	//   ....[40]....
        /*0390*/ 	.word	0xffffffff


	//   ....[41]....
        /*0394*/ 	.word	0xffffffff


	//   ....[42]....
        /*0398*/ 	.word	0xffffffff


	//   ....[43]....
        /*039c*/ 	.word	0xffffffff


	//   ....[44]....
        /*03a0*/ 	.word	0xffffffff


	//   ....[45]....
        /*03a4*/ 	.word	0xffffffff


	//   ....[46]....
        /*03a8*/ 	.word	0xffffffff


	//   ....[47]....
        /*03ac*/ 	.word	0xffffffff


	//   ....[48]....
        /*03b0*/ 	.word	0xffffffff


	//   ....[49]....
        /*03b4*/ 	.word	0xffffffff


	//   ....[50]....
        /*03b8*/ 	.word	0xffffffff


	//   ....[51]....
        /*03bc*/ 	.word	0xffffffff


	//   ....[52]....
        /*03c0*/ 	.word	0xffffffff


	//   ....[53]....
        /*03c4*/ 	.word	0xffffffff


	//   ....[54]....
        /*03c8*/ 	.word	0xffffffff


	//   ....[55]....
        /*03cc*/ 	.word	0xffffffff


	//   ....[56]....
        /*03d0*/ 	.word	0xffffffff


	//   ....[57]....
        /*03d4*/ 	.word	0xffffffff


	//   ....[58]....
        /*03d8*/ 	.word	0xffffffff


	//   ....[59]....
        /*03dc*/ 	.word	0xffffffff


	//   ....[60]....
        /*03e0*/ 	.word	0xffffffff


	//   ....[61]....
        /*03e4*/ 	.word	0xffffffff


	//   ....[62]....
        /*03e8*/ 	.word	0xffffffff


	//   ....[63]....
        /*03ec*/ 	.word	0xffffffff


	//   ....[64]....
        /*03f0*/ 	.word	0xffffffff


	//   ....[65]....
        /*03f4*/ 	.word	0xffffffff


	//   ....[66]....
        /*03f8*/ 	.word	0xffffffff


	//   ....[67]....
        /*03fc*/ 	.word	0xffffffff


	//   ....[68]....
        /*0400*/ 	.word	0xffffffff


	//   ....[69]....
        /*0404*/ 	.word	0xffffffff


	//   ....[70]....
        /*0408*/ 	.word	0xffffffff


	//   ....[71]....
        /*040c*/ 	.word	0xffffffff


	//   ....[72]....
        /*0410*/ 	.word	0x0500000f


	//   ....[73]....
        /*0414*/ 	.word	0x0500000f


	//   ....[74]....
        /*0418*/ 	.word	0x0500000f


	//   ....[75]....
        /*041c*/ 	.word	0x0500000f


	//   ....[76]....
        /*0420*/ 	.word	0x0500000f


	//   ....[77]....
        /*0424*/ 	.word	0x0500000f


	//   ....[78]....
        /*0428*/ 	.word	0x0500000f


	//   ....[79]....
        /*042c*/ 	.word	0x0500000f


	//   ....[80]....
        /*0430*/ 	.word	0x0500000f


	//   ....[81]....
        /*0434*/ 	.word	0x0500000f


	//   ....[82]....
        /*0438*/ 	.word	0x0500000f


	//   ....[83]....
        /*043c*/ 	.word	0x0500000f


	//   ....[84]....
        /*0440*/ 	.word	0x0500000f


	//   ....[85]....
        /*0444*/ 	.word	0x0500000f


	//   ....[86]....
        /*0448*/ 	.word	0x0500000f


	//   ....[87]....
        /*044c*/ 	.word	0x0500000f


	//   ....[88]....
        /*0450*/ 	.word	0x0500000f


	//   ....[89]....
        /*0454*/ 	.word	0x0500000f


	//   ....[90]....
        /*0458*/ 	.word	0x0500000f


	//   ....[91]....
        /*045c*/ 	.word	0x0500000f


	//   ....[92]....
        /*0460*/ 	.word	0x0500000f


	//   ....[93]....
        /*0464*/ 	.word	0x0500000f


	//   ....[94]....
        /*0468*/ 	.word	0x0500000f


	//   ....[95]....
        /*046c*/ 	.word	0x0500000f


	//   ....[96]....
        /*0470*/ 	.word	0x0500000f


	//   ....[97]....
        /*0474*/ 	.word	0x0500000f


	//   ....[98]....
        /*0478*/ 	.word	0x0500000f


	//   ....[99]....
        /*047c*/ 	.word	0x0500000f


	//   ....[100]....
        /*0480*/ 	.word	0x0500000f


	//   ....[101]....
        /*0484*/ 	.word	0x0500000f


	//   ....[102]....
        /*0488*/ 	.word	0x0500000f


	//   ....[103]....
        /*048c*/ 	.word	0x0500000f


	//   ....[104]....
        /*0490*/ 	.word	0x0500000f


	//   ....[105]....
        /*0494*/ 	.word	0x0500000f


	//   ....[106]....
        /*0498*/ 	.word	0x0500000f


	//   ....[107]....
        /*049c*/ 	.word	0x0500000f


	//----- nvinfo : EIATTR_COOP_GROUP_INSTR_OFFSETS
	.align		4
.L_459:
        /*04a0*/ 	.byte	0x04, 0x28
        /*04a2*/ 	.short	(.L_461 - .L_460)


	//   ....[0]....
.L_460:
        /*04a4*/ 	.word	0x00000070


	//   ....[1]....
        /*04a8*/ 	.word	0x000001f0


	//   ....[2]....
        /*04ac*/ 	.word	0x00000230


	//   ....[3]....
        /*04b0*/ 	.word	0x00000480


	//   ....[4]....
        /*04b4*/ 	.word	0x000005e0


	//   ....[5]....
        /*04b8*/ 	.word	0x00000700


	//   ....[6]....
        /*04bc*/ 	.word	0x00000860


	//   ....[7]....
        /*04c0*/ 	.word	0x00004e40


	//   ....[8]....
        /*04c4*/ 	.word	0x00006ea0


	//   ....[9]....
        /*04c8*/ 	.word	0x0000a8c0


	//   ....[10]....
        /*04cc*/ 	.word	0x0000d000


	//   ....[11]....
        /*04d0*/ 	.word	0x0000d120


	//   ....[12]....
        /*04d4*/ 	.word	0x0000d420


	//   ....[13]....
        /*04d8*/ 	.word	0x0000d4c0


	//   ....[14]....
        /*04dc*/ 	.word	0x0000dcf0


	//   ....[15]....
        /*04e0*/ 	.word	0x0000eee0


	//   ....[16]....
        /*04e4*/ 	.word	0x000109b0


	//   ....[17]....
        /*04e8*/ 	.word	0x00010ab0


	//   ....[18]....
        /*04ec*/ 	.word	0x00010e50


	//   ....[19]....
        /*04f0*/ 	.word	0x00010ee0


	//   ....[20]....
        /*04f4*/ 	.word	0x00012050


	//   ....[21]....
        /*04f8*/ 	.word	0x000128e0


	//   ....[22]....
        /*04fc*/ 	.word	0x00014420


	//   ....[23]....
        /*0500*/ 	.word	0x000144c0


	//   ....[24]....
        /*0504*/ 	.word	0x00014790


	//   ....[25]....
        /*0508*/ 	.word	0x00014950


	//   ....[26]....
        /*050c*/ 	.word	0x00015940


	//   ....[27]....
        /*0510*/ 	.word	0x00015fb0


	//   ....[28]....
        /*0514*/ 	.word	0x000183b0


	//   ....[29]....
        /*0518*/ 	.word	0x000184b0


	//   ....[30]....
        /*051c*/ 	.word	0x00018880


	//   ....[31]....
        /*0520*/ 	.word	0x00018930


	//   ....[32]....
        /*0524*/ 	.word	0x00019a50


	//   ....[33]....
        /*0528*/ 	.word	0x00019aa0


	//   ....[34]....
        /*052c*/ 	.word	0x00019ad0


	//   ....[35]....
        /*0530*/ 	.word	0x00019b40


	//   ....[36]....
        /*0534*/ 	.word	0x00019b50


	//   ....[37]....
        /*0538*/ 	.word	0x0001b520


	//   ....[38]....
        /*053c*/ 	.word	0x0001ccb0


	//   ....[39]....
        /*0540*/ 	.word	0x0001ce30


	//   ....[40]....
        /*0544*/ 	.word	0x0001ce60


	//   ....[41]....
        /*0548*/ 	.word	0x0001cea0


	//   ....[42]....
        /*054c*/ 	.word	0x0001cf00


	//   ....[43]....
        /*0550*/ 	.word	0x0001cf60


	//   ....[44]....
        /*0554*/ 	.word	0x0001cfa0


	//   ....[45]....
        /*0558*/ 	.word	0x0001d150


	//   ....[46]....
        /*055c*/ 	.word	0x0001d1b0


	//   ....[47]....
        /*0560*/ 	.word	0x0001d1f0


	//   ....[48]....
        /*0564*/ 	.word	0x0001d230


	//   ....[49]....
        /*0568*/ 	.word	0x0001d260


	//   ....[50]....
        /*056c*/ 	.word	0x0001d290


	//   ....[51]....
        /*0570*/ 	.word	0x0001d330


	//   ....[52]....
        /*0574*/ 	.word	0x0001d390


	//   ....[53]....
        /*0578*/ 	.word	0x0001d420


	//   ....[54]....
        /*057c*/ 	.word	0x00022ab0


	//   ....[55]....
        /*0580*/ 	.word	0x00022ac0


	//   ....[56]....
        /*0584*/ 	.word	0x00022bd0


	//   ....[57]....
        /*0588*/ 	.word	0x00022c30


	//   ....[58]....
        /*058c*/ 	.word	0x00022c70


	//   ....[59]....
        /*0590*/ 	.word	0x00022cb0


	//   ....[60]....
        /*0594*/ 	.word	0x00022ce0


	//   ....[61]....
        /*0598*/ 	.word	0x00022d10


	//   ....[62]....
        /*059c*/ 	.word	0x00022ea0


	//   ....[63]....
        /*05a0*/ 	.word	0x00022f00


	//   ....[64]....
        /*05a4*/ 	.word	0x00022f40


	//   ....[65]....
        /*05a8*/ 	.word	0x00022f80


	//   ....[66]....
        /*05ac*/ 	.word	0x00022fb0


	//   ....[67]....
        /*05b0*/ 	.word	0x00022fe0


	//   ....[68]....
        /*05b4*/ 	.word	0x000230a0


	//   ....[69]....
        /*05b8*/ 	.word	0x000230c0


	//   ....[70]....
        /*05bc*/ 	.word	0x00023130


	//   ....[71]....
        /*05c0*/ 	.word	0x000237c0


	//   ....[72]....
        /*05c4*/ 	.word	0x00023c20


	//   ....[73]....
        /*05c8*/ 	.word	0x00023cc0


	//   ....[74]....
        /*05cc*/ 	.word	0x00023d60


	//   ....[75]....
        /*05d0*/ 	.word	0x00023e00


	//   ....[76]....
        /*05d4*/ 	.word	0x00023ea0


	//   ....[77]....
        /*05d8*/ 	.word	0x00023f40


	//   ....[78]....
        /*05dc*/ 	.word	0x00023fe0


	//   ....[79]....
        /*05e0*/ 	.word	0x00024080


	//   ....[80]....
        /*05e4*/ 	.word	0x00024170


	//   ....[81]....
        /*05e8*/ 	.word	0x00024210


	//   ....[82]....
        /*05ec*/ 	.word	0x000242b0


	//   ....[83]....
        /*05f0*/ 	.word	0x00024350


	//   ....[84]....
        /*05f4*/ 	.word	0x000243f0


	//   ....[85]....
        /*05f8*/ 	.word	0x00024490


	//   ....[86]....
        /*05fc*/ 	.word	0x00024530


	//   ....[87]....
        /*0600*/ 	.word	0x000245d0


	//   ....[88]....
        /*0604*/ 	.word	0x000249c0


	//   ....[89]....
        /*0608*/ 	.word	0x00024ca0


	//   ....[90]....
        /*060c*/ 	.word	0x000250c0


	//   ....[91]....
        /*0610*/ 	.word	0x00025150


	//   ....[92]....
        /*0614*/ 	.word	0x000251f0


	//   ....[93]....
        /*0618*/ 	.word	0x000252a0


	//   ....[94]....
        /*061c*/ 	.word	0x00025320


	//   ....[95]....
        /*0620*/ 	.word	0x000253a0


	//   ....[96]....
        /*0624*/ 	.word	0x00025420


	//   ....[97]....
        /*0628*/ 	.word	0x000254a0


	//   ....[98]....
        /*062c*/ 	.word	0x00025530


	//   ....[99]....
        /*0630*/ 	.word	0x000255f0


	//   ....[100]....
        /*0634*/ 	.word	0x00025670


	//   ....[101]....
        /*0638*/ 	.word	0x000256f0


	//   ....[102]....
        /*063c*/ 	.word	0x00025770


	//   ....[103]....
        /*0640*/ 	.word	0x000257f0


	//   ....[104]....
        /*0644*/ 	.word	0x00025860


	//   ....[105]....
        /*0648*/ 	.word	0x00025900


	//   ....[106]....
        /*064c*/ 	.word	0x00025990


	//   ....[107]....
        /*0650*/ 	.word	0x00025ac0


	//----- nvinfo : EIATTR_REG_RECONFIG
	.align		4
.L_461:
        /*0654*/ 	.byte	0x01, 0x54
	.zero		2


	//----- nvinfo : EIATTR_SYSCALL_OFFSETS
	.align		4
        /*0658*/ 	.byte	0x04, 0x46
        /*065a*/ 	.short	(.L_463 - .L_462)


	//   ....[0]....
.L_462:
        /*065c*/ 	.word	0x00001c10


	//   ....[1]....
        /*0660*/ 	.word	0x00001d60


	//   ....[2]....
        /*0664*/ 	.word	0x00007060


	//   ....[3]....
        /*0668*/ 	.word	0x00007500


	//   ....[4]....
        /*066c*/ 	.word	0x0001f900


	//   ....[5]....
        /*0670*/ 	.word	0x0001fa40


	//   ....[6]....
        /*0674*/ 	.word	0x0001fb40


	//----- nvinfo : EIATTR_MBARRIER_INSTR_OFFSETS
	.align		4
.L_463:
        /*0678*/ 	.byte	0x04, 0x39
        /*067a*/ 	.short	(.L_465 - .L_464)


	//   ....[0]....
.L_464:
        /*067c*/ 	.word	0x00000360
        /*0680*/ 	.word	0x000000ff
        /*0684*/ 	.word	0x00038800
        /*0688*/ 	.short	0x0100
        /*068a*/ 	.byte	0x08
	.zero		1


	//   ....[1]....
        /*068c*/ 	.word	0x00000370
        /*0690*/ 	.word	0x000000ff
        /*0694*/ 	.word	0x00038810
        /*0698*/ 	.short	0x0100
        /*069a*/ 	.byte	0x08
	.zero		1


	//   ....[2]....
        /*069c*/ 	.word	0x00000380
        /*06a0*/ 	.word	0x000000ff
        /*06a4*/ 	.word	0x00038820
        /*06a8*/ 	.short	0x0100
        /*06aa*/ 	.byte	0x08
	.zero		1


	//   ....[3]....
        /*06ac*/ 	.word	0x00000430
        /*06b0*/ 	.word	0x000000ff
        /*06b4*/ 	.word	0x00038830
        /*06b8*/ 	.short	0x0100
        /*06ba*/ 	.byte	0x06
	.zero		1


	//   ....[4]....
        /*06bc*/ 	.word	0x00000440
        /*06c0*/ 	.word	0x000000ff
        /*06c4*/ 	.word	0x00038840
        /*06c8*/ 	.short	0x0100
        /*06ca*/ 	.byte	0x06
	.zero		1


	//   ....[5]....
        /*06cc*/ 	.word	0x00000450
        /*06d0*/ 	.word	0x000000ff
        /*06d4*/ 	.word	0x00038838
        /*06d8*/ 	.short	0x0100
        /*06da*/ 	.byte	0x06
	.zero		1


	//   ....[6]....
        /*06dc*/ 	.word	0x00000460
        /*06e0*/ 	.word	0x000000ff
        /*06e4*/ 	.word	0x00038848
        /*06e8*/ 	.short	0x0100
        /*06ea*/ 	.byte	0x06
	.zero		1


	//   ....[7]....
        /*06ec*/ 	.word	0x00000590
        /*06f0*/ 	.word	0x000000ff
        /*06f4*/ 	.word	0x00038850
        /*06f8*/ 	.short	0x0100
        /*06fa*/ 	.byte	0x08
	.zero		1


	//   ....[8]....
        /*06fc*/ 	.word	0x000005a0
        /*0700*/ 	.word	0x000000ff
        /*0704*/ 	.word	0x00038860
        /*0708*/ 	.short	0x0100
        /*070a*/ 	.byte	0x08
	.zero		1


	//   ....[9]....
        /*070c*/ 	.word	0x000005b0
        /*0710*/ 	.word	0x000000ff
        /*0714*/ 	.word	0x00038858
        /*0718*/ 	.short	0x0100
        /*071a*/ 	.byte	0x08
	.zero		1


	//   ....[10]....
        /*071c*/ 	.word	0x000005c0
        /*0720*/ 	.word	0x000000ff
        /*0724*/ 	.word	0x00038868
        /*0728*/ 	.short	0x0100
        /*072a*/ 	.byte	0x08
	.zero		1


	//   ....[11]....
        /*072c*/ 	.word	0x000006b0
        /*0730*/ 	.word	0x000000ff
        /*0734*/ 	.word	0x00038870
        /*0738*/ 	.short	0x0100
        /*073a*/ 	.byte	0x06
	.zero		1


	//   ....[12]....
        /*073c*/ 	.word	0x000006c0
        /*0740*/ 	.word	0x000000ff
        /*0744*/ 	.word	0x00038880
        /*0748*/ 	.short	0x0100
        /*074a*/ 	.byte	0x06
	.zero		1


	//   ....[13]....
        /*074c*/ 	.word	0x000006d0
        /*0750*/ 	.word	0x000000ff
        /*0754*/ 	.word	0x00038878
        /*0758*/ 	.short	0x0100
        /*075a*/ 	.byte	0x06
	.zero		1


	//   ....[14]....
        /*075c*/ 	.word	0x000006e0
        /*0760*/ 	.word	0x000000ff
        /*0764*/ 	.word	0x00038888
        /*0768*/ 	.short	0x0100
        /*076a*/ 	.byte	0x06
	.zero		1


	//   ....[15]....
        /*076c*/ 	.word	0x00000810
        /*0770*/ 	.word	0x000000ff
        /*0774*/ 	.word	0x00038890
        /*0778*/ 	.short	0x0100
        /*077a*/ 	.byte	0x08
	.zero		1


	//   ....[16]....
        /*077c*/ 	.word	0x00000820
        /*0780*/ 	.word	0x000000ff
        /*0784*/ 	.word	0x000388a0
        /*0788*/ 	.short	0x0100
        /*078a*/ 	.byte	0x08
	.zero		1


	//   ....[17]....
        /*078c*/ 	.word	0x00000830
        /*0790*/ 	.word	0x000000ff
        /*0794*/ 	.word	0x00038898
        /*0798*/ 	.short	0x0100
        /*079a*/ 	.byte	0x08
	.zero		1


	//   ....[18]....
        /*079c*/ 	.word	0x00000840
        /*07a0*/ 	.word	0x000000ff
        /*07a4*/ 	.word	0x000388a8
        /*07a8*/ 	.short	0x0100
        /*07aa*/ 	.byte	0x08
	.zero		1


	//   ....[19]....
        /*07ac*/ 	.word	0x00000970
        /*07b0*/ 	.word	0x000000ff
        /*07b4*/ 	.word	0x000388b0
        /*07b8*/ 	.short	0x0100
        /*07ba*/ 	.byte	0x08
	.zero		1


	//   ....[20]....
        /*07bc*/ 	.word	0x00000980
        /*07c0*/ 	.word	0x000000ff
        /*07c4*/ 	.word	0x000388c0
        /*07c8*/ 	.short	0x0100
        /*07ca*/ 	.byte	0x08
	.zero		1


	//   ....[21]....
        /*07cc*/ 	.word	0x00000990
        /*07d0*/ 	.word	0x000000ff
        /*07d4*/ 	.word	0x000388b8
        /*07d8*/ 	.short	0x0100
        /*07da*/ 	.byte	0x08
	.zero		1


	//   ....[22]....
        /*07dc*/ 	.word	0x000009a0
        /*07e0*/ 	.word	0x000000ff
        /*07e4*/ 	.word	0x000388c8
        /*07e8*/ 	.short	0x0100
        /*07ea*/ 	.byte	0x08
	.zero		1


	//   ....[23]....
        /*07ec*/ 	.word	0x000029e0
        /*07f0*/ 	.word	0x00000046
        /*07f4*/ 	.word	0x00038890
        /*07f8*/ 	.short	0x010a
        /*07fa*/ 	.byte	0x3f
	.zero		1


	//   ....[24]....
        /*07fc*/ 	.word	0x00003420
        /*0800*/ 	.word	0x00000046
        /*0804*/ 	.word	0x00038890
        /*0808*/ 	.short	0x010a
        /*080a*/ 	.byte	0x3f
	.zero		1


	//   ....[25]....
        /*080c*/ 	.word	0x00003d20
        /*0810*/ 	.word	0x00000046
        /*0814*/ 	.word	0x00038890
        /*0818*/ 	.short	0x010a
        /*081a*/ 	.byte	0x3f
	.zero		1


	//   ....[26]....
        /*081c*/ 	.word	0x00003f20
        /*0820*/ 	.word	0x00000004
        /*0824*/ 	.word	0x00000000
        /*0828*/ 	.short	0x0101
        /*082a*/ 	.byte	0x3f
	.zero		1


	//   ....[27]....
        /*082c*/ 	.word	0x00003f60
        /*0830*/ 	.word	0x00000046
        /*0834*/ 	.word	0x000388b0
        /*0838*/ 	.short	0x010a
        /*083a*/ 	.byte	0x3f
	.zero		1


	//   ....[28]....
        /*083c*/ 	.word	0x00004590
        /*0840*/ 	.word	0x00000046
        /*0844*/ 	.word	0x00000000
        /*0848*/ 	.short	0x0101
        /*084a*/ 	.byte	0x3f
	.zero		1


	//   ....[29]....
        /*084c*/ 	.word	0x00005290
        /*0850*/ 	.word	0x00000000
        /*0854*/ 	.word	0x00000000
        /*0858*/ 	.short	0x0101
        /*085a*/ 	.byte	0x3f
	.zero		1


	//   ....[30]....
        /*085c*/ 	.word	0x00005e00
        /*0860*/ 	.word	0x00000000
        /*0864*/ 	.word	0x00000000
        /*0868*/ 	.short	0x0101
        /*086a*/ 	.byte	0x3f
	.zero		1


	//   ....[31]....
        /*086c*/ 	.word	0x000070f0
        /*0870*/ 	.word	0x00000012
        /*0874*/ 	.word	0x00038800
        /*0878*/ 	.short	0x010a
        /*087a*/ 	.byte	0x3f
	.zero		1


	//   ....[32]....
        /*087c*/ 	.word	0x00007140
        /*0880*/ 	.word	0x00000012
        /*0884*/ 	.word	0x00038800
        /*0888*/ 	.short	0x010a
        /*088a*/ 	.byte	0x3f
	.zero		1


	//   ....[33]....
        /*088c*/ 	.word	0x00007d70
        /*0890*/ 	.word	0x00000012
        /*0894*/ 	.word	0x00038800
        /*0898*/ 	.short	0x010a
        /*089a*/ 	.byte	0x3f
	.zero		1


	//   ....[34]....
        /*089c*/ 	.word	0x000091b0
        /*08a0*/ 	.word	0x00000012
        /*08a4*/ 	.word	0x00038800
        /*08a8*/ 	.short	0x010a
        /*08aa*/ 	.byte	0x3f
	.zero		1


	//   ....[35]....
        /*08ac*/ 	.word	0x0000a1c0
        /*08b0*/ 	.word	0x0000000e
        /*08b4*/ 	.word	0x00038830
        /*08b8*/ 	.short	0x010a
        /*08ba*/ 	.byte	0x3f
	.zero		1


	//   ....[36]....
        /*08bc*/ 	.word	0x0000a270
        /*08c0*/ 	.word	0x0000000e
        /*08c4*/ 	.word	0x00038830
        /*08c8*/ 	.short	0x010a
        /*08ca*/ 	.byte	0x3f
	.zero		1


	//   ....[37]....
        /*08cc*/ 	.word	0x0000a580
        /*08d0*/ 	.word	0x00000012
        /*08d4*/ 	.word	0x00038810
        /*08d8*/ 	.short	0x010a
        /*08da*/ 	.byte	0x3f
	.zero		1


	//   ....[38]....
        /*08dc*/ 	.word	0x0000a5d0
        /*08e0*/ 	.word	0x0000000e
        /*08e4*/ 	.word	0x00038850
        /*08e8*/ 	.short	0x010a
        /*08ea*/ 	.byte	0x3f
	.zero		1


	//   ....[39]....
        /*08ec*/ 	.word	0x0000a660
        /*08f0*/ 	.word	0x0000000e
        /*08f4*/ 	.word	0x00038850
        /*08f8*/ 	.short	0x010a
        /*08fa*/ 	.byte	0x3f
	.zero		1


	//   ....[40]....
        /*08fc*/ 	.word	0x0000c220
        /*0900*/ 	.word	0x00000000
        /*0904*/ 	.word	0x00000000
        /*0908*/ 	.short	0x0101
        /*090a*/ 	.byte	0x3f
	.zero		1


	//   ....[41]....
        /*090c*/ 	.word	0x0000dd10
        /*0910*/ 	.word	0x0000000e
        /*0914*/ 	.word	0x00000000
        /*0918*/ 	.short	0x0101
        /*091a*/ 	.byte	0x3f
	.zero		1


	//   ....[42]....
        /*091c*/ 	.word	0x0000e090
        /*0920*/ 	.word	0x000000c7
        /*0924*/ 	.word	0x00038830
        /*0928*/ 	.short	0x010a
        /*092a*/ 	.byte	0x3f
	.zero		1


	//   ....[43]....
        /*092c*/ 	.word	0x0000e100
        /*0930*/ 	.word	0x000000c7
        /*0934*/ 	.word	0x00038830
        /*0938*/ 	.short	0x010a
        /*093a*/ 	.byte	0x3f
	.zero		1


	//   ....[44]....
        /*093c*/ 	.word	0x0000e370
        /*0940*/ 	.word	0x000000c7
        /*0944*/ 	.word	0x00038850
        /*0948*/ 	.short	0x010a
        /*094a*/ 	.byte	0x3f
	.zero		1


	//   ....[45]....
        /*094c*/ 	.word	0x0000e3c0
        /*0950*/ 	.word	0x000000c7
        /*0954*/ 	.word	0x00038850
        /*0958*/ 	.short	0x010a
        /*095a*/ 	.byte	0x3f
	.zero		1


	//   ....[46]....
        /*095c*/ 	.word	0x0000fea0
        /*0960*/ 	.word	0x0000009a
        /*0964*/ 	.word	0x00000000
        /*0968*/ 	.short	0x0101
        /*096a*/ 	.byte	0x3f
	.zero		1


	//   ....[47]....
        /*096c*/ 	.word	0x00012070
        /*0970*/ 	.word	0x000000c7
        /*0974*/ 	.word	0x00000000
        /*0978*/ 	.short	0x0101
        /*097a*/ 	.byte	0x3f
	.zero		1


	//   ....[48]....
        /*097c*/ 	.word	0x00012400
        /*0980*/ 	.word	0x0000000e
        /*0984*/ 	.word	0x00038830
        /*0988*/ 	.short	0x010a
        /*098a*/ 	.byte	0x3f
	.zero		1


	//   ....[49]....
        /*098c*/ 	.word	0x00012470
        /*0990*/ 	.word	0x0000000e
        /*0994*/ 	.word	0x00038830
        /*0998*/ 	.short	0x010a
        /*099a*/ 	.byte	0x3f
	.zero		1


	//   ....[50]....
        /*099c*/ 	.word	0x000126e0
        /*09a0*/ 	.word	0x0000000e
        /*09a4*/ 	.word	0x00038850
        /*09a8*/ 	.short	0x010a
        /*09aa*/ 	.byte	0x3f
	.zero		1


	//   ....[51]....
        /*09ac*/ 	.word	0x00012730
        /*09b0*/ 	.word	0x0000000e
        /*09b4*/ 	.word	0x00038850
        /*09b8*/ 	.short	0x010a
        /*09ba*/ 	.byte	0x3f
	.zero		1


	//   ....[52]....
        /*09bc*/ 	.word	0x00014c70
        /*09c0*/ 	.word	0x0000009a
        /*09c4*/ 	.word	0x00000000
        /*09c8*/ 	.short	0x0101
        /*09ca*/ 	.byte	0x3f
	.zero		1


	//   ....[53]....
        /*09cc*/ 	.word	0x00015960
        /*09d0*/ 	.word	0x0000000e
        /*09d4*/ 	.word	0x00000000
        /*09d8*/ 	.short	0x0101
        /*09da*/ 	.byte	0x3f
	.zero		1


	//   ....[54]....
        /*09dc*/ 	.word	0x00015ac0
        /*09e0*/ 	.word	0x000000bf
        /*09e4*/ 	.word	0x00038830
        /*09e8*/ 	.short	0x010a
        /*09ea*/ 	.byte	0x3f
	.zero		1


	//   ....[55]....
        /*09ec*/ 	.word	0x00015b30
        /*09f0*/ 	.word	0x000000bf
        /*09f4*/ 	.word	0x00038830
        /*09f8*/ 	.short	0x010a
        /*09fa*/ 	.byte	0x3f
	.zero		1


	//   ....[56]....
        /*09fc*/ 	.word	0x00015da0
        /*0a00*/ 	.word	0x000000bf
        /*0a04*/ 	.word	0x00038850
        /*0a08*/ 	.short	0x010a
        /*0a0a*/ 	.byte	0x3f
	.zero		1


	//   ....[57]....
        /*0a0c*/ 	.word	0x00015df0
        /*0a10*/ 	.word	0x000000bf
        /*0a14*/ 	.word	0x00038850
        /*0a18*/ 	.short	0x010a
        /*0a1a*/ 	.byte	0x3f
	.zero		1


	//   ....[58]....
        /*0a1c*/ 	.word	0x000178b0
        /*0a20*/ 	.word	0x0000009a
        /*0a24*/ 	.word	0x00000000
        /*0a28*/ 	.short	0x0101
        /*0a2a*/ 	.byte	0x3f
	.zero		1


	//   ....[59]....
        /*0a2c*/ 	.word	0x00019a70
        /*0a30*/ 	.word	0x000000bf
        /*0a34*/ 	.word	0x00000000
        /*0a38*/ 	.short	0x0101
        /*0a3a*/ 	.byte	0x3f
	.zero		1


	//   ....[60]....
        /*0a3c*/ 	.word	0x0001bd90
        /*0a40*/ 	.word	0x00000000
        /*0a44*/ 	.word	0x00000000
        /*0a48*/ 	.short	0x0101
        /*0a4a*/ 	.byte	0x3f
	.zero		1


	//   ....[61]....
        /*0a4c*/ 	.word	0x0001e460
        /*0a50*/ 	.word	0x00000007
        /*0a54*/ 	.word	0x00038820
        /*0a58*/ 	.short	0x010a
        /*0a5a*/ 	.byte	0x3f
	.zero		1


	//   ....[62]....
        /*0a5c*/ 	.word	0x0001e4e0
        /*0a60*/ 	.word	0x00000008
        /*0a64*/ 	.word	0x000388a0
        /*0a68*/ 	.short	0x010a
        /*0a6a*/ 	.byte	0x3f
	.zero		1


	//   ....[63]....
        /*0a6c*/ 	.word	0x0001e6d0
        /*0a70*/ 	.word	0x00000008
        /*0a74*/ 	.word	0x000388c0
        /*0a78*/ 	.short	0x010a
        /*0a7a*/ 	.byte	0x3f
	.zero		1


	//   ....[64]....
        /*0a7c*/ 	.word	0x0001ec30
        /*0a80*/ 	.word	0x00000009
        /*0a84*/ 	.word	0x000388a0
        /*0a88*/ 	.short	0x010a
        /*0a8a*/ 	.byte	0x3f
	.zero		1


	//   ....[65]....
        /*0a8c*/ 	.word	0x0001ee00
        /*0a90*/ 	.word	0x00000009
        /*0a94*/ 	.word	0x000388c0
        /*0a98*/ 	.short	0x010a
        /*0a9a*/ 	.byte	0x3f
	.zero		1


	//   ....[66]....
        /*0a9c*/ 	.word	0x00020060
        /*0aa0*/ 	.word	0x00000005
        /*0aa4*/ 	.word	0x00038840
        /*0aa8*/ 	.short	0x010a
        /*0aaa*/ 	.byte	0x3f
	.zero		1


	//   ....[67]....
        /*0aac*/ 	.word	0x00020870
        /*0ab0*/ 	.word	0x00000009
        /*0ab4*/ 	.word	0x00038820
        /*0ab8*/ 	.short	0x010a
        /*0aba*/ 	.byte	0x3f
	.zero		1


	//   ....[68]....
        /*0abc*/ 	.word	0x00020940
        /*0ac0*/ 	.word	0x00000002
        /*0ac4*/ 	.word	0x00038860
        /*0ac8*/ 	.short	0x010a
        /*0aca*/ 	.byte	0x3f
	.zero		1


	//   ....[69]....
        /*0acc*/ 	.word	0x000210e0
        /*0ad0*/ 	.word	0x00000002
        /*0ad4*/ 	.word	0x00038840
        /*0ad8*/ 	.short	0x010a
        /*0ada*/ 	.byte	0x3f
	.zero		1


	//   ....[70]....
        /*0adc*/ 	.word	0x00021300
        /*0ae0*/ 	.word	0x00000002
        /*0ae4*/ 	.word	0x00038860
        /*0ae8*/ 	.short	0x010a
        /*0aea*/ 	.byte	0x3f
	.zero		1


	//   ....[71]....
        /*0aec*/ 	.word	0x000219d0
        /*0af0*/ 	.word	0x00000002
        /*0af4*/ 	.word	0x00038840
        /*0af8*/ 	.short	0x010a
        /*0afa*/ 	.byte	0x3f
	.zero		1


	//   ....[72]....
        /*0afc*/ 	.word	0x00021be0
        /*0b00*/ 	.word	0x00000002
        /*0b04*/ 	.word	0x00038860
        /*0b08*/ 	.short	0x010a
        /*0b0a*/ 	.byte	0x3f
	.zero		1


	//   ....[73]....
        /*0b0c*/ 	.word	0x00022220
        /*0b10*/ 	.word	0x00000002
        /*0b14*/ 	.word	0x00038840
        /*0b18*/ 	.short	0x010a
        /*0b1a*/ 	.byte	0x3f
	.zero		1


	//   ....[74]....
        /*0b1c*/ 	.word	0x00022440
        /*0b20*/ 	.word	0x00000002
        /*0b24*/ 	.word	0x00038860
        /*0b28*/ 	.short	0x010a
        /*0b2a*/ 	.byte	0x3f
	.zero		1


	//   ....[75]....
        /*0b2c*/ 	.word	0x00023750
        /*0b30*/ 	.word	0x00000000
        /*0b34*/ 	.word	0x00038820
        /*0b38*/ 	.short	0x010a
        /*0b3a*/ 	.byte	0x3f
	.zero		1


	//   ....[76]....
        /*0b3c*/ 	.word	0x00023910
        /*0b40*/ 	.word	0x00000006
        /*0b44*/ 	.word	0x00000000
        /*0b48*/ 	.short	0x010a
        /*0b4a*/ 	.byte	0x3f
	.zero		1


	//   ....[77]....
        /*0b4c*/ 	.word	0x00023980
        /*0b50*/ 	.word	0x00000007
        /*0b54*/ 	.word	0x00000000
        /*0b58*/ 	.short	0x010a
        /*0b5a*/ 	.byte	0x3f
	.zero		1


	//   ....[78]....
        /*0b5c*/ 	.word	0x000239f0
        /*0b60*/ 	.word	0x00000004
        /*0b64*/ 	.word	0x00000000
        /*0b68*/ 	.short	0x010a
        /*0b6a*/ 	.byte	0x3f
	.zero		1


	//   ....[79]....
        /*0b6c*/ 	.word	0x00023a20
        /*0b70*/ 	.word	0x00000003
        /*0b74*/ 	.word	0x00000000
        /*0b78*/ 	.short	0x010a
        /*0b7a*/ 	.byte	0x3f
	.zero		1


	//   ....[80]....
        /*0b7c*/ 	.word	0x00023a80
        /*0b80*/ 	.word	0x00000046
        /*0b84*/ 	.word	0x00038890
        /*0b88*/ 	.short	0x010a
        /*0b8a*/ 	.byte	0x3f
	.zero		1


	//   ....[81]....
        /*0b8c*/ 	.word	0x00023ad0
        /*0b90*/ 	.word	0x00000046
        /*0b94*/ 	.word	0x00038890
        /*0b98*/ 	.short	0x010a
        /*0b9a*/ 	.byte	0x3f
	.zero		1


	//   ....[82]....
        /*0b9c*/ 	.word	0x00023b20
        /*0ba0*/ 	.word	0x00000046
        /*0ba4*/ 	.word	0x00038890
        /*0ba8*/ 	.short	0x010a
        /*0baa*/ 	.byte	0x3f
	.zero		1


	//   ....[83]....
        /*0bac*/ 	.word	0x00023b70
        /*0bb0*/ 	.word	0x00000046
        /*0bb4*/ 	.word	0x000388b0
        /*0bb8*/ 	.short	0x010a
        /*0bba*/ 	.byte	0x3f
	.zero		1


	//   ....[84]....
        /*0bbc*/ 	.word	0x000240c0
        /*0bc0*/ 	.word	0x00000012
        /*0bc4*/ 	.word	0x00038800
        /*0bc8*/ 	.short	0x010a
        /*0bca*/ 	.byte	0x3f
	.zero		1


	//   ....[85]....
        /*0bcc*/ 	.word	0x00024610
        /*0bd0*/ 	.word	0x00000012
        /*0bd4*/ 	.word	0x00038800
        /*0bd8*/ 	.short	0x010a
        /*0bda*/ 	.byte	0x3f
	.zero		1


	//   ....[86]....
        /*0bdc*/ 	.word	0x00024660
        /*0be0*/ 	.word	0x0000000e
        /*0be4*/ 	.word	0x00038830
        /*0be8*/ 	.short	0x010a
        /*0bea*/ 	.byte	0x3f
	.zero		1


	//   ....[87]....
        /*0bec*/ 	.word	0x000246b0
        /*0bf0*/ 	.word	0x00000012
        /*0bf4*/ 	.word	0x00038810
        /*0bf8*/ 	.short	0x010a
        /*0bfa*/ 	.byte	0x3f
	.zero		1


	//   ....[88]....
        /*0bfc*/ 	.word	0x00024700
        /*0c00*/ 	.word	0x0000000e
        /*0c04*/ 	.word	0x00038850
        /*0c08*/ 	.short	0x010a
        /*0c0a*/ 	.byte	0x3f
	.zero		1


	//   ....[89]....
        /*0c0c*/ 	.word	0x00024750
        /*0c10*/ 	.word	0x000000c7
        /*0c14*/ 	.word	0x00038830
        /*0c18*/ 	.short	0x010a
        /*0c1a*/ 	.byte	0x3f
	.zero		1


	//   ....[90]....
        /*0c1c*/ 	.word	0x000247a0
        /*0c20*/ 	.word	0x000000c7
        /*0c24*/ 	.word	0x00038850
        /*0c28*/ 	.short	0x010a
        /*0c2a*/ 	.byte	0x3f
	.zero		1


	//   ....[91]....
        /*0c2c*/ 	.word	0x000247f0
        /*0c30*/ 	.word	0x0000000e
        /*0c34*/ 	.word	0x00038830
        /*0c38*/ 	.short	0x010a
        /*0c3a*/ 	.byte	0x3f
	.zero		1


	//   ....[92]....
        /*0c3c*/ 	.word	0x00024840
        /*0c40*/ 	.word	0x0000000e
        /*0c44*/ 	.word	0x00038850
        /*0c48*/ 	.short	0x010a
        /*0c4a*/ 	.byte	0x3f
	.zero		1


	//   ....[93]....
        /*0c4c*/ 	.word	0x00024890
        /*0c50*/ 	.word	0x000000bf
        /*0c54*/ 	.word	0x00038830
        /*0c58*/ 	.short	0x010a
        /*0c5a*/ 	.byte	0x3f
	.zero		1


	//   ....[94]....
        /*0c5c*/ 	.word	0x000248e0
        /*0c60*/ 	.word	0x000000bf
        /*0c64*/ 	.word	0x00038850
        /*0c68*/ 	.short	0x010a
        /*0c6a*/ 	.byte	0x3f
	.zero		1


	//   ....[95]....
        /*0c6c*/ 	.word	0x00024a80
        /*0c70*/ 	.word	0x00000007
        /*0c74*/ 	.word	0x00038820
        /*0c78*/ 	.short	0x010a
        /*0c7a*/ 	.byte	0x3f
	.zero		1


	//   ....[96]....
        /*0c7c*/ 	.word	0x00024ad0
        /*0c80*/ 	.word	0x00000008
        /*0c84*/ 	.word	0x000388a0
        /*0c88*/ 	.short	0x010a
        /*0c8a*/ 	.byte	0x3f
	.zero		1


	//   ....[97]....
        /*0c8c*/ 	.word	0x00024b20
        /*0c90*/ 	.word	0x00000008
        /*0c94*/ 	.word	0x000388c0
        /*0c98*/ 	.short	0x010a
        /*0c9a*/ 	.byte	0x3f
	.zero		1


	//   ....[98]....
        /*0c9c*/ 	.word	0x00024b70
        /*0ca0*/ 	.word	0x00000009
        /*0ca4*/ 	.word	0x000388a0
        /*0ca8*/ 	.short	0x010a
        /*0caa*/ 	.byte	0x3f
	.zero		1


	//   ....[99]....
        /*0cac*/ 	.word	0x00024bc0
        /*0cb0*/ 	.word	0x00000009
        /*0cb4*/ 	.word	0x000388c0
        /*0cb8*/ 	.short	0x010a
        /*0cba*/ 	.byte	0x3f
	.zero		1


	//   ....[100]....
        /*0cbc*/ 	.word	0x00024d60
        /*0cc0*/ 	.word	0x00000005
        /*0cc4*/ 	.word	0x00038840
        /*0cc8*/ 	.short	0x010a
        /*0cca*/ 	.byte	0x3f
	.zero		1


	//   ....[101]....
        /*0ccc*/ 	.word	0x00024de0
        /*0cd0*/ 	.word	0x00000005
        /*0cd4*/ 	.word	0x00038820
        /*0cd8*/ 	.short	0x010a
        /*0cda*/ 	.byte	0x3f
	.zero		1


	//   ....[102]....
        /*0cdc*/ 	.word	0x00024e30
        /*0ce0*/ 	.word	0x00000002
        /*0ce4*/ 	.word	0x00038860
        /*0ce8*/ 	.short	0x010a
        /*0cea*/ 	.byte	0x3f
	.zero		1


	//   ....[103]....
        /*0cec*/ 	.word	0x00024e80
        /*0cf0*/ 	.word	0x00000002
        /*0cf4*/ 	.word	0x00038840
        /*0cf8*/ 	.short	0x010a
        /*0cfa*/ 	.byte	0x3f
	.zero		1


	//   ....[104]....
        /*0cfc*/ 	.word	0x00024ed0
        /*0d00*/ 	.word	0x00000002
        /*0d04*/ 	.word	0x00038860
        /*0d08*/ 	.short	0x010a
        /*0d0a*/ 	.byte	0x3f
	.zero		1


	//   ....[105]....
        /*0d0c*/ 	.word	0x00024f20
        /*0d10*/ 	.word	0x00000002
        /*0d14*/ 	.word	0x00038840
        /*0d18*/ 	.short	0x010a
        /*0d1a*/ 	.byte	0x3f
	.zero		1


	//   ....[106]....
        /*0d1c*/ 	.word	0x00024f70
        /*0d20*/ 	.word	0x00000002
        /*0d24*/ 	.word	0x00038860
        /*0d28*/ 	.short	0x010a
        /*0d2a*/ 	.byte	0x3f
	.zero		1


	//   ....[107]....
        /*0d2c*/ 	.word	0x00024fc0
        /*0d30*/ 	.word	0x00000002
        /*0d34*/ 	.word	0x00038840
        /*0d38*/ 	.short	0x010a
        /*0d3a*/ 	.byte	0x3f
	.zero		1


	//   ....[108]....
        /*0d3c*/ 	.word	0x00025010
        /*0d40*/ 	.word	0x00000002
        /*0d44*/ 	.word	0x00038860
        /*0d48*/ 	.short	0x010a
        /*0d4a*/ 	.byte	0x3f
	.zero		1


	//   ....[109]....
        /*0d4c*/ 	.word	0x000259e0
        /*0d50*/ 	.word	0x00000000
        /*0d54*/ 	.word	0x00038820
        /*0d58*/ 	.short	0x010a
        /*0d5a*/ 	.byte	0x3f
	.zero		1


	//   ....[110]....
        /*0d5c*/ 	.word	0x00025b80
        /*0d60*/ 	.word	0x00000006
        /*0d64*/ 	.word	0x00000000
        /*0d68*/ 	.short	0x010a
        /*0d6a*/ 	.byte	0x3f
	.zero		1


	//   ....[111]....
        /*0d6c*/ 	.word	0x00025bd0
        /*0d70*/ 	.word	0x00000007
        /*0d74*/ 	.word	0x00000000
        /*0d78*/ 	.short	0x010a
        /*0d7a*/ 	.byte	0x3f
	.zero		1


	//   ....[112]....
        /*0d7c*/ 	.word	0x00025c20
        /*0d80*/ 	.word	0x00000004
        /*0d84*/ 	.word	0x00000000
        /*0d88*/ 	.short	0x010a
        /*0d8a*/ 	.byte	0x3f
	.zero		1


	//----- nvinfo : EIATTR_NUM_MBARRIERS
	.align		4
.L_465:
        /*0d8c*/ 	.byte	0x03, 0x38
        /*0d8e*/ 	.short	0x0017


	//----- nvinfo : EIATTR_EXIT_INSTR_OFFSETS
	.align		4
        /*0d90*/ 	.byte	0x04, 0x1c
        /*0d92*/ 	.short	(.L_467 - .L_466)


	//   ....[0]....
.L_466:
        /*0d94*/ 	.word	0x00023a70


	//----- nvinfo : EIATTR_MAX_THREADS
	.align		4
.L_467:
        /*0d98*/ 	.byte	0x04, 0x05
        /*0d9a*/ 	.short	(.L_469 - .L_468)
.L_468:
        /*0d9c*/ 	.word	0x00000180
        /*0da0*/ 	.word	0x00000001
        /*0da4*/ 	.word	0x00000001


	//----- nvinfo : EIATTR_CRS_STACK_SIZE
	.align		4
.L_469:
        /*0da8*/ 	.byte	0x04, 0x1e
        /*0daa*/ 	.short	(.L_471 - .L_470)
.L_470:
        /*0dac*/ 	.word	0x00000000


	//----- nvinfo : EIATTR_CBANK_PARAM_SIZE
	.align		4
.L_471:
        /*0db0*/ 	.byte	0x03, 0x19
        /*0db2*/ 	.short	0x0b70


	//----- nvinfo : EIATTR_PARAM_CBANK
	.align		4
        /*0db4*/ 	.byte	0x04, 0x0a
        /*0db6*/ 	.short	(.L_473 - .L_472)
	.align		4
.L_472:
        /*0db8*/ 	.word	index@(.nv.constant0._ZN7cutlass13device_kernelIN5flash11enable_sm90INS1_16FlashAttnFwdSm90INS1_25CollectiveMainloopFwdSm90ILi2EN4cute5tupleIJNS5_1CILi1EEES8_S8_EEENS6_IJNS7_ILi64EEESA_SA_EEELi512ENS_10bfloat16_tEfNS_4arch4Sm90ELb0ELb1ELb1ELb1ELb0ELb1ELb1ELb0ELb0ELb0ELb0ELb0EEENS1_21CollectiveEpilogueFwdINS6_IJSA_NS7_ILi512EEESA_EEES9_SC_SE_Li256ELb1ELb0ELb0ELb0EEENS1_36VarlenDynamicPersistentTileSchedulerILi64ELi64ELi256ELi32ELb0ELb0ELb1ELb1ELb0ELb1EEEEEEEEEvNT_6ParamsE)
        /*0dbc*/ 	.short	0x0210
        /*0dbe*/ 	.short	0x0b70


	//----- nvinfo : EIATTR_SW_WAR
	.align		4
.L_473:
        /*0dc0*/ 	.byte	0x04, 0x36
        /*0dc2*/ 	.short	(.L_475 - .L_474)
.L_474:
        /*0dc4*/ 	.word	0x00000008
.L_475:


//--------------------- .nv.info._ZN7cutlass13device_kernelIN5flash11enable_sm90INS1_16FlashAttnFwdSm90INS1_25CollectiveMainloopFwdSm90ILi2EN4cute5tupleIJNS5_1CILi1EEES8_S8_EEENS6_IJNS7_ILi64EEESA_SA_EEELi512ENS_10bfloat16_tEfNS_4arch4Sm90ELb1ELb0ELb1ELb0ELb0ELb0ELb0ELb0ELb0ELb0ELb0ELb0EEENS1_21CollectiveEpilogueFwdINS6_IJSA_NS7_ILi512EEESA_EEES9_SC_SE_Li256ELb0ELb0ELb0ELb0EEENS1_30DynamicPersistentTileSchedulerILi256ELi32ELb0ELb0ELb1EEEEEEEEEvNT_6ParamsE --------------------------
	.section	.nv.info._ZN7cutlass13device_kernelIN5flash11enable_sm90INS1_16FlashAttnFwdSm90INS1_25CollectiveMainloopFwdSm90ILi2EN4cute5tupleIJNS5_1CILi1EEES8_S8_EEENS6_IJNS7_ILi64EEESA_SA_EEELi512ENS_10bfloat16_tEfNS_4arch4Sm90ELb1ELb0ELb1ELb0ELb0ELb0ELb0ELb0ELb0ELb0ELb0ELb0EEENS1_21CollectiveEpilogueFwdINS6_IJSA_NS7_ILi512EEESA_EEES9_SC_SE_Li256ELb0ELb0ELb0ELb0EEENS1_30DynamicPersistentTileSchedulerILi256ELi32ELb0ELb0ELb1EEEEEEEEEvNT_6ParamsE,"",@"SHT_CUDA_INFO"
	.sectionflags	@""
	.align	4


	//----- nvinfo : EIATTR_CUDA_API_VERSION
	.align		4
        /*0000*/ 	.byte	0x04, 0x37
        /*0002*/ 	.short	(.L_477 - .L_476)
.L_476:
        /*0004*/ 	.word	0x00000082


	//----- nvinfo : EIATTR_KPARAM_INFO
	.align		4
.L_477:
        /*0008*/ 	.byte	0x04, 0x17
        /*000a*/ 	.short	(.L_479 - .L_478)
.L_478:
        /*000c*/ 	.word	0x00000000
        /*0010*/ 	.short	0x0000
        /*0012*/ 	.short	0x0070
        /*0014*/ 	.byte	0x00, 0xf0, 0x01, 0x2e


	//----- nvinfo : EIATTR_SPARSE_MMA_MASK
	.align		4
.L_479:
        /*0018*/ 	.byte	0x03, 0x50
        /*001a*/ 	.short	0x0000


	//----- nvinfo : EIATTR_MAXREG_COUNT
	.align		4
        /*001c*/ 	.byte	0x03, 0x1b
        /*001e*/ 	.short	0x00a8


	//----- nvinfo : EIATTR_NUM_BARRIERS
	.align		4
        /*0020*/ 	.byte	0x02, 0x4c
        /*0022*/ 	.byte	0x10
	.zero		1


	//----- nvinfo : EIATTR_EXTERNS
	.align		4
        /*0024*/ 	.byte	0x04, 0x0f
        /*0026*/ 	.short	(.L_481 - .L_480)


	//   ....[0]....
	.align		4
.L_480:
        /*0028*/ 	.word	index@(__assertfail)


	//----- nvinfo : EIATTR_MERCURY_ISA_VERSION
	.align		4
.L_481:
        /*002c*/ 	.byte	0x03, 0x5f
        /*002e*/ 	.short	0x0101


	//----- nvinfo : EIATTR_INT_WARP_WIDE_INSTR_OFFSETS
	.align		4
        /*0030*/ 	.byte	0x04, 0x31
        /*0032*/ 	.short	(.L_483 - .L_482)


	//   ....[0]....
.L_482:
        /*0034*/ 	.word	0x00000180


	//   ....[1]....
        /*0038*/ 	.word	0x000001b0


	//   ....[2]....
        /*003c*/ 	.word	0x000001c0


	//   ....[3]....
        /*0040*/ 	.word	0x0000b6c0


	//   ....[4]....
        /*0044*/ 	.word	0x0000b750


	//   ....[5]....
        /*0048*/ 	.word	0x0000bc40


	//   ....[6]....
        /*004c*/ 	.word	0x0000dd30


	//   ....[7]....
        /*0050*/ 	.word	0x0000ddc0


	//----- nvinfo : EIATTR_COOP_GROUP_MASK_REGIDS
	.align		4
.L_483:
        /*0054*/ 	.byte	0x04, 0x29
        /*0056*/ 	.short	(.L_485 - .L_484)


	//   ....[0]....
.L_484:
        /*0058*/ 	.word	0xffffffff


	//   ....[1]....
        /*005c*/ 	.word	0xffffffff


	//   ....[2]....
        /*0060*/ 	.word	0xffffffff


	//   ....[3]....
        /*0064*/ 	.word	0xffffffff


	//   ....[4]....
        /*0068*/ 	.word	0xffffffff


	//   ....[5]....
        /*006c*/ 	.word	0xffffffff


	//   ....[6]....
        /*0070*/ 	.word	0xffffffff


	//   ....[7]....
        /*0074*/ 	.word	0xffffffff


	//   ....[8]....
        /*0078*/ 	.word	0xffffffff


	//   ....[9]....
        /*007c*/ 	.word	0xffffffff


	//   ....[10]....
        /*0080*/ 	.word	0xffffffff


	//   ....[11]....
        /*0084*/ 	.word	0xffffffff


	//   ....[12]....
        /*0088*/ 	.word	0xffffffff


	//   ....[13]....
        /*008c*/ 	.word	0xffffffff


	//   ....[14]....
        /*0090*/ 	.word	0xffffffff


	//   ....[15]....
        /*0094*/ 	.word	0xffffffff


	//   ....[16]....
        /*0098*/ 	.word	0xffffffff


	//   ....[17]....
        /*009c*/ 	.word	0xffffffff


	//   ....[18]....
        /*00a0*/ 	.word	0xffffffff


	//   ....[19]....
        /*00a4*/ 	.word	0xffffffff


	//   ....[20]....
        /*00a8*/ 	.word	0xffffffff


	//   ....[21]....
        /*00ac*/ 	.word	0xffffffff


	//   ....[22]....
        /*00b0*/ 	.word	0xffffffff


	//   ....[23]....
        /*00b4*/ 	.word	0xffffffff


	//   ....[24]....
        /*00b8*/ 	.word	0xffffffff


	//   ....[25]....
        /*00bc*/ 	.word	0xffffffff


	//   ....[26]....
        /*00c0*/ 	.word	0xffffffff


	//   ....[27]....
        /*00c4*/ 	.word	0xffffffff


	//   ....[28]....
        /*00c8*/ 	.word	0xffffffff


	//   ....[29]....
        /*00cc*/ 	.word	0xffffffff


	//   ....[30]....
        /*00d0*/ 	.word	0xffffffff


	//   ....[31]....
        /*00d4*/ 	.word	0xffffffff


	//   ....[32]....
        /*00d8*/ 	.word	0xffffffff


	//   ....[33]....
        /*00dc*/ 	.word	0x0500000f


	//   ....[34]....
        /*00e0*/ 	.word	0x0500000f


	//----- nvinfo : EIATTR_COOP_GROUP_INSTR_OFFSETS
	.align		4
.L_485:
        /*00e4*/ 	.byte	0x04, 0x28
        /*00e6*/ 	.short	(.L_487 - .L_486)


	//   ....[0]....
.L_486:
        /*00e8*/ 	.word	0x00000050


	//   ....[1]....
        /*00ec*/ 	.word	0x00000190


	//   ....[2]....
        /*00f0*/ 	.word	0x000001e0


	//   ....[3]....
        /*00f4*/ 	.word	0x00000390


	//   ....[4]....
        /*00f8*/ 	.word	0x000004f0


	//   ....[5]....
        /*00fc*/ 	.word	0x00000610


	//   ....[6]....
        /*0100*/ 	.word	0x00000770


	//   ....[7]....
        /*0104*/ 	.word	0x00001730


	//   ....[8]....
        /*0108*/ 	.word	0x000030a0


	//   ....[9]....
        /*010c*/ 	.word	0x00003dd0


	//   ....[10]....
        /*0110*/ 	.word	0x00003ea0


	//   ....[11]....
        /*0114*/ 	.word	0x000042e0


	//   ....[12]....
        /*0118*/ 	.word	0x00004350


	//   ....[13]....
        /*011c*/ 	.word	0x00004ca0


	//   ....[14]....
        /*0120*/ 	.word	0x000056f0


	//   ....[15]....
        /*0124*/ 	.word	0x000057d0


	//   ....[16]....
        /*0128*/ 	.word	0x00005be0


	//   ....[17]....
        /*012c*/ 	.word	0x00005ca0


	//   ....[18]....
        /*0130*/ 	.word	0x00006ec0


	//   ....[19]....
        /*0134*/ 	.word	0x000075e0


	//   ....[20]....
        /*0138*/ 	.word	0x00007650


	//   ....[21]....
        /*013c*/ 	.word	0x00007940


	//   ....[22]....
        /*0140*/ 	.word	0x00007b00


	//   ....[23]....
        /*0144*/ 	.word	0x00008ba0


	//   ....[24]....
        /*0148*/ 	.word	0x00008be0


	//   ....[25]....
        /*014c*/ 	.word	0x00008c20


	//   ....[26]....
        /*0150*/ 	.word	0x00008ca0


	//   ....[27]....
        /*0154*/ 	.word	0x00008cc0


	//   ....[28]....
        /*0158*/ 	.word	0x00009720


	//   ....[29]....
        /*015c*/ 	.word	0x0000a4d0


	//   ....[30]....
        /*0160*/ 	.word	0x0000b150


	//   ....[31]....
        /*0164*/ 	.word	0x0000de40


	//   ....[32]....
        /*0168*/ 	.word	0x0000dff0


	//   ....[33]....
        /*016c*/ 	.word	0x0000e5f0


	//   ....[34]....
        /*0170*/ 	.word	0x0000e9d0


	//----- nvinfo : EIATTR_REG_RECONFIG
	.align		4
.L_487:
        /*0174*/ 	.byte	0x01, 0x54
	.zero		2


	//----- nvinfo : EIATTR_SYSCALL_OFFSETS
	.align		4
        /*0178*/ 	.byte	0x04, 0x46
        /*017a*/ 	.short	(.L_489 - .L_488)


	//   ....[0]....
.L_488:
        /*017c*/ 	.word	0x00003270


	//   ....[1]....
        /*0180*/ 	.word	0x0000b8e0


	//   ....[2]....
        /*0184*/ 	.word	0x0000ba20


	//   ....[3]....
        /*0188*/ 	.word	0x0000bb20


	//----- nvinfo : EIATTR_MBARRIER_INSTR_OFFSETS
	.align		4
.L_489:
        /*018c*/ 	.byte	0x04, 0x39
        /*018e*/ 	.short	(.L_491 - .L_490)


	//   ....[0]....
.L_490:
        /*0190*/ 	.word	0x00000280
        /*0194*/ 	.word	0x000000ff
        /*0198*/ 	.word	0x00028c00
        /*019c*/ 	.short	0x0100
        /*019e*/ 	.byte	0x06
	.zero		1


	//   ....[1]....
        /*01a0*/ 	.word	0x00000290
        /*01a4*/ 	.word	0x000000ff
        /*01a8*/ 	.word	0x00028c20
        /*01ac*/ 	.short	0x0100
        /*01ae*/ 	.byte	0x06
	.zero		1


	//   ....[2]....
        /*01b0*/ 	.word	0x00000340
        /*01b4*/ 	.word	0x000000ff
        /*01b8*/ 	.word	0x00028c30
        /*01bc*/ 	.short	0x0100
        /*01be*/ 	.byte	0x06
	.zero		1


	//   ....[3]....
        /*01c0*/ 	.word	0x00000350
        /*01c4*/ 	.word	0x000000ff
        /*01c8*/ 	.word	0x00028c40
        /*01cc*/ 	.short	0x0100
        /*01ce*/ 	.byte	0x06
	.zero		1


	//   ....[4]....
        /*01d0*/ 	.word	0x00000360
        /*01d4*/ 	.word	0x000000ff
        /*01d8*/ 	.word	0x00028c38
        /*01dc*/ 	.short	0x0100
        /*01de*/ 	.byte	0x06
	.zero		1


	//   ....[5]....
        /*01e0*/ 	.word	0x00000370
        /*01e4*/ 	.word	0x000000ff
        /*01e8*/ 	.word	0x00028c48
        /*01ec*/ 	.short	0x0100
        /*01ee*/ 	.byte	0x06
	.zero		1


	//   ....[6]....
        /*01f0*/ 	.word	0x000004a0
        /*01f4*/ 	.word	0x000000ff
        /*01f8*/ 	.word	0x00028c50
        /*01fc*/ 	.short	0x0100
        /*01fe*/ 	.byte	0x08
	.zero		1


	//   ....[7]....
        /*0200*/ 	.word	0x000004b0
        /*0204*/ 	.word	0x000000ff
        /*0208*/ 	.word	0x00028c60
        /*020c*/ 	.short	0x0100
        /*020e*/ 	.byte	0x08
	.zero		1


	//   ....[8]....
        /*0210*/ 	.word	0x000004c0
        /*0214*/ 	.word	0x000000ff
        /*0218*/ 	.word	0x00028c58
        /*021c*/ 	.short	0x0100
        /*021e*/ 	.byte	0x08
	.zero		1


	//   ....[9]....
        /*0220*/ 	.word	0x000004d0
        /*0224*/ 	.word	0x000000ff
        /*0228*/ 	.word	0x00028c68
        /*022c*/ 	.short	0x0100
        /*022e*/ 	.byte	0x08
	.zero		1


	//   ....[10]....
        /*0230*/ 	.word	0x000005c0
        /*0234*/ 	.word	0x000000ff
        /*0238*/ 	.word	0x00028c70
        /*023c*/ 	.short	0x0100
        /*023e*/ 	.byte	0x06
	.zero		1


	//   ....[11]....
        /*0240*/ 	.word	0x000005d0
        /*0244*/ 	.word	0x000000ff
        /*0248*/ 	.word	0x00028c80
        /*024c*/ 	.short	0x0100
        /*024e*/ 	.byte	0x06
	.zero		1


	//   ....[12]....
        /*0250*/ 	.word	0x000005e0
        /*0254*/ 	.word	0x000000ff
        /*0258*/ 	.word	0x00028c78
        /*025c*/ 	.short	0x0100
        /*025e*/ 	.byte	0x06
	.zero		1


	//   ....[13]....
        /*0260*/ 	.word	0x000005f0
        /*0264*/ 	.word	0x000000ff
        /*0268*/ 	.word	0x00028c88
        /*026c*/ 	.short	0x0100
        /*026e*/ 	.byte	0x06
	.zero		1


	//   ....[14]....
        /*0270*/ 	.word	0x00000720
        /*0274*/ 	.word	0x000000ff
        /*0278*/ 	.word	0x00028c90
        /*027c*/ 	.short	0x0100
        /*027e*/ 	.byte	0x08
	.zero		1


	//   ....[15]....
        /*0280*/ 	.word	0x00000730
        /*0284*/ 	.word	0x000000ff
        /*0288*/ 	.word	0x00028ca0
        /*028c*/ 	.short	0x0100
        /*028e*/ 	.byte	0x08
	.zero		1


	//   ....[16]....
        /*0290*/ 	.word	0x00000740
        /*0294*/ 	.word	0x000000ff
        /*0298*/ 	.word	0x00028c98
        /*029c*/ 	.short	0x0100
        /*029e*/ 	.byte	0x08
	.zero		1


	//   ....[17]....
        /*02a0*/ 	.word	0x00000750
        /*02a4*/ 	.word	0x000000ff
        /*02a8*/ 	.word	0x00028ca8
        /*02ac*/ 	.short	0x0100
        /*02ae*/ 	.byte	0x08
	.zero		1


	//   ....[18]....
        /*02b0*/ 	.word	0x00000880
        /*02b4*/ 	.word	0x000000ff
        /*02b8*/ 	.word	0x00028cb0
        /*02bc*/ 	.short	0x0100
        /*02be*/ 	.byte	0x08
	.zero		1


	//   ....[19]....
        /*02c0*/ 	.word	0x00000890
        /*02c4*/ 	.word	0x000000ff
        /*02c8*/ 	.word	0x00028cc0
        /*02cc*/ 	.short	0x0100
        /*02ce*/ 	.byte	0x08
	.zero		1


	//   ....[20]....
        /*02d0*/ 	.word	0x000008a0
        /*02d4*/ 	.word	0x000000ff
        /*02d8*/ 	.word	0x00028cb8
        /*02dc*/ 	.short	0x0100
        /*02de*/ 	.byte	0x08
	.zero		1


	//   ....[21]....
        /*02e0*/ 	.word	0x000008b0
        /*02e4*/ 	.word	0x000000ff
        /*02e8*/ 	.word	0x00028cc8
        /*02ec*/ 	.short	0x0100
        /*02ee*/ 	.byte	0x08
	.zero		1


	//   ....[22]....
        /*02f0*/ 	.word	0x00001840
        /*02f4*/ 	.word	0x000000ff
        /*02f8*/ 	.word	0x00028c50
        /*02fc*/ 	.short	0x010a
        /*02fe*/ 	.byte	0x10
	.zero		1


	//   ....[23]....
        /*0300*/ 	.word	0x00001b20
        /*0304*/ 	.word	0x00000000
        /*0308*/ 	.word	0x00000000
        /*030c*/ 	.short	0x0101
        /*030e*/ 	.byte	0x3f
	.zero		1


	//   ....[24]....
        /*0310*/ 	.word	0x000024b0
        /*0314*/ 	.word	0x000000ff
        /*0318*/ 	.word	0x00028c50
        /*031c*/ 	.short	0x010a
        /*031e*/ 	.byte	0x06
	.zero		1


	//   ....[25]....
        /*0320*/ 	.word	0x000024f0
        /*0324*/ 	.word	0x000000ff
        /*0328*/ 	.word	0x00028c50
        /*032c*/ 	.short	0x010a
        /*032e*/ 	.byte	0x06
	.zero		1


	//   ....[26]....
        /*0330*/ 	.word	0x00002740
        /*0334*/ 	.word	0x00000003
        /*0338*/ 	.word	0x00000000
        /*033c*/ 	.short	0x0101
        /*033e*/ 	.byte	0x3f
	.zero		1


	//   ....[27]....
        /*0340*/ 	.word	0x000032f0
        /*0344*/ 	.word	0x000000ff
        /*0348*/ 	.word	0x00028c00
        /*034c*/ 	.short	0x010a
        /*034e*/ 	.byte	0x30
	.zero		1


	//   ....[28]....
        /*0350*/ 	.word	0x00003370
        /*0354*/ 	.word	0x00000007
        /*0358*/ 	.word	0x00028c30
        /*035c*/ 	.short	0x010a
        /*035e*/ 	.byte	0x3f
	.zero		1


	//   ....[29]....
        /*0360*/ 	.word	0x000033b0
        /*0364*/ 	.word	0x00000007
        /*0368*/ 	.word	0x00028c30
        /*036c*/ 	.short	0x010a
        /*036e*/ 	.byte	0x3f
	.zero		1


	//   ....[30]....
        /*0370*/ 	.word	0x00004530
        /*0374*/ 	.word	0x00000005
        /*0378*/ 	.word	0x00000000
        /*037c*/ 	.short	0x0101
        /*037e*/ 	.byte	0x3f
	.zero		1


	//   ....[31]....
        /*0380*/ 	.word	0x000049a0
        /*0384*/ 	.word	0x00000007
        /*0388*/ 	.word	0x00028c50
        /*038c*/ 	.short	0x010a
        /*038e*/ 	.byte	0x3f
	.zero		1


	//   ....[32]....
        /*0390*/ 	.word	0x000049e0
        /*0394*/ 	.word	0x00000007
        /*0398*/ 	.word	0x00028c50
        /*039c*/ 	.short	0x010a
        /*039e*/ 	.byte	0x3f
	.zero		1


	//   ....[33]....
        /*03a0*/ 	.word	0x00004cc0
        /*03a4*/ 	.word	0x00000007
        /*03a8*/ 	.word	0x00000000
        /*03ac*/ 	.short	0x0101
        /*03ae*/ 	.byte	0x3f
	.zero		1


	//   ....[34]....
        /*03b0*/ 	.word	0x00004e10
        /*03b4*/ 	.word	0x000000ff
        /*03b8*/ 	.word	0x00028c30
        /*03bc*/ 	.short	0x010a
        /*03be*/ 	.byte	0x1e
	.zero		1


	//   ....[35]....
        /*03c0*/ 	.word	0x00004e50
        /*03c4*/ 	.word	0x000000ff
        /*03c8*/ 	.word	0x00028c30
        /*03cc*/ 	.short	0x010a
        /*03ce*/ 	.byte	0x1e
	.zero		1


	//   ....[36]....
        /*03d0*/ 	.word	0x00005fd0
        /*03d4*/ 	.word	0x0000009a
        /*03d8*/ 	.word	0x00000000
        /*03dc*/ 	.short	0x0101
        /*03de*/ 	.byte	0x3f
	.zero		1


	//   ....[37]....
        /*03e0*/ 	.word	0x00006c00
        /*03e4*/ 	.word	0x000000ff
        /*03e8*/ 	.word	0x00028c50
        /*03ec*/ 	.short	0x010a
        /*03ee*/ 	.byte	0x1e
	.zero		1


	//   ....[38]....
        /*03f0*/ 	.word	0x00006c40
        /*03f4*/ 	.word	0x000000ff
        /*03f8*/ 	.word	0x00028c50
        /*03fc*/ 	.short	0x010a
        /*03fe*/ 	.byte	0x1e
	.zero		1


	//   ....[39]....
        /*0400*/ 	.word	0x00006ee0
        /*0404*/ 	.word	0x000000aa
        /*0408*/ 	.word	0x00000000
        /*040c*/ 	.short	0x0101
        /*040e*/ 	.byte	0x3f
	.zero		1


	//   ....[40]....
        /*0410*/ 	.word	0x00007010
        /*0414*/ 	.word	0x000000ff
        /*0418*/ 	.word	0x00028c30
        /*041c*/ 	.short	0x010a
        /*041e*/ 	.byte	0x18
	.zero		1


	//   ....[41]....
        /*0420*/ 	.word	0x00007050
        /*0424*/ 	.word	0x000000ff
        /*0428*/ 	.word	0x00028c30
        /*042c*/ 	.short	0x010a
        /*042e*/ 	.byte	0x18
	.zero		1


	//   ....[42]....
        /*0430*/ 	.word	0x00007e90
        /*0434*/ 	.word	0x00000098
        /*0438*/ 	.word	0x00000000
        /*043c*/ 	.short	0x0101
        /*043e*/ 	.byte	0x3f
	.zero		1


	//   ....[43]....
        /*0440*/ 	.word	0x000088f0
        /*0444*/ 	.word	0x000000ff
        /*0448*/ 	.word	0x00028c50
        /*044c*/ 	.short	0x010a
        /*044e*/ 	.byte	0x18
	.zero		1


	//   ....[44]....
        /*0450*/ 	.word	0x00008930
        /*0454*/ 	.word	0x000000ff
        /*0458*/ 	.word	0x00028c50
        /*045c*/ 	.short	0x010a
        /*045e*/ 	.byte	0x18
	.zero		1


	//   ....[45]....
        /*0460*/ 	.word	0x00008bc0
        /*0464*/ 	.word	0x000000a8
        /*0468*/ 	.word	0x00000000
        /*046c*/ 	.short	0x0101
        /*046e*/ 	.byte	0x3f
	.zero		1


	//   ....[46]....
        /*0470*/ 	.word	0x0000a810
        /*0474*/ 	.word	0x000000ff
        /*0478*/ 	.word	0x00000000
        /*047c*/ 	.short	0x0101
        /*047e*/ 	.byte	0x05
	.zero		1


	//   ....[47]....
        /*0480*/ 	.word	0x0000bee0
        /*0484*/ 	.word	0x00000008
        /*0488*/ 	.word	0x00028c40
        /*048c*/ 	.short	0x010a
        /*048e*/ 	.byte	0x3f
	.zero		1


	//   ....[48]....
        /*0490*/ 	.word	0x0000c1c0
        /*0494*/ 	.word	0x000000ff
        /*0498*/ 	.word	0x00028c20
        /*049c*/ 	.short	0x010a
        /*049e*/ 	.byte	0x25
	.zero		1


	//   ....[49]....
        /*04a0*/ 	.word	0x0000c260
        /*04a4*/ 	.word	0x00000008
        /*04a8*/ 	.word	0x00028c60
        /*04ac*/ 	.short	0x010a
        /*04ae*/ 	.byte	0x3f
	.zero		1


	//   ....[50]....
        /*04b0*/ 	.word	0x0000c8c0
        /*04b4*/ 	.word	0x00000002
        /*04b8*/ 	.word	0x00028c40
        /*04bc*/ 	.short	0x010a
        /*04be*/ 	.byte	0x3f
	.zero		1


	//   ....[51]....
        /*04c0*/ 	.word	0x0000ca30
        /*04c4*/ 	.word	0x00000002
        /*04c8*/ 	.word	0x00028c60
        /*04cc*/ 	.short	0x010a
        /*04ce*/ 	.byte	0x3f
	.zero		1


	//   ....[52]....
        /*04d0*/ 	.word	0x0000d040
        /*04d4*/ 	.word	0x00000003
        /*04d8*/ 	.word	0x00028c40
        /*04dc*/ 	.short	0x010a
        /*04de*/ 	.byte	0x3f
	.zero		1


	//   ....[53]....
        /*04e0*/ 	.word	0x0000d1b0
        /*04e4*/ 	.word	0x00000003
        /*04e8*/ 	.word	0x00028c60
        /*04ec*/ 	.short	0x010a
        /*04ee*/ 	.byte	0x3f
	.zero		1


	//   ....[54]....
        /*04f0*/ 	.word	0x0000d760
        /*04f4*/ 	.word	0x00000002
        /*04f8*/ 	.word	0x00028c40
        /*04fc*/ 	.short	0x010a
        /*04fe*/ 	.byte	0x3f
	.zero		1


	//   ....[55]....
        /*0500*/ 	.word	0x0000d8d0
        /*0504*/ 	.word	0x00000002
        /*0508*/ 	.word	0x00028c60
        /*050c*/ 	.short	0x010a
        /*050e*/ 	.byte	0x3f
	.zero		1


	//   ....[56]....
        /*0510*/ 	.word	0x0000dfa0
        /*0514*/ 	.word	0x00000007
        /*0518*/ 	.word	0x00028c20
        /*051c*/ 	.short	0x010a
        /*051e*/ 	.byte	0x3f
	.zero		1


	//   ....[57]....
        /*0520*/ 	.word	0x0000e0f0
        /*0524*/ 	.word	0x00000005
        /*0528*/ 	.word	0x00000000
        /*052c*/ 	.short	0x010a
        /*052e*/ 	.byte	0x3f
	.zero		1


	//   ....[58]....
        /*0530*/ 	.word	0x0000e160
        /*0534*/ 	.word	0x00000003
        /*0538*/ 	.word	0x00000000
        /*053c*/ 	.short	0x010a
        /*053e*/ 	.byte	0x3f
	.zero		1


	//   ....[59]....
        /*0540*/ 	.word	0x0000e1c0
        /*0544*/ 	.word	0x00000005
        /*0548*/ 	.word	0x00000000
        /*054c*/ 	.short	0x010a
        /*054e*/ 	.byte	0x3f
	.zero		1


	//   ....[60]....
        /*0550*/ 	.word	0x0000e1f0
        /*0554*/ 	.word	0x00000003
        /*0558*/ 	.word	0x00000000
        /*055c*/ 	.short	0x010a
        /*055e*/ 	.byte	0x3f
	.zero		1


	//   ....[61]....
        /*0560*/ 	.word	0x0000e260
        /*0564*/ 	.word	0x00000003
        /*0568*/ 	.word	0x00028c50
        /*056c*/ 	.short	0x010a
        /*056e*/ 	.byte	0x3f
	.zero		1


	//   ....[62]....
        /*0570*/ 	.word	0x0000e2c0
        /*0574*/ 	.word	0x00000004
        /*0578*/ 	.word	0x00028c50
        /*057c*/ 	.short	0x010a
        /*057e*/ 	.byte	0x3f
	.zero		1


	//   ....[63]....
        /*0580*/ 	.word	0x0000e320
        /*0584*/ 	.word	0x00000003
        /*0588*/ 	.word	0x00028c00
        /*058c*/ 	.short	0x010a
        /*058e*/ 	.byte	0x3f
	.zero		1


	//   ....[64]....
        /*0590*/ 	.word	0x0000e370
        /*0594*/ 	.word	0x00000007
        /*0598*/ 	.word	0x00028c30
        /*059c*/ 	.short	0x010a
        /*059e*/ 	.byte	0x3f
	.zero		1


	//   ....[65]....
        /*05a0*/ 	.word	0x0000e3c0
        /*05a4*/ 	.word	0x00000007
        /*05a8*/ 	.word	0x00028c50
        /*05ac*/ 	.short	0x010a
        /*05ae*/ 	.byte	0x3f
	.zero		1


	//   ....[66]....
        /*05b0*/ 	.word	0x0000e420
        /*05b4*/ 	.word	0x00000004
        /*05b8*/ 	.word	0x00028c30
        /*05bc*/ 	.short	0x010a
        /*05be*/ 	.byte	0x3f
	.zero		1


	//   ....[67]....
        /*05c0*/ 	.word	0x0000e470
        /*05c4*/ 	.word	0x000000aa
        /*05c8*/ 	.word	0x00028c50
        /*05cc*/ 	.short	0x010a
        /*05ce*/ 	.byte	0x3f
	.zero		1


	//   ....[68]....
        /*05d0*/ 	.word	0x0000e4d0
        /*05d4*/ 	.word	0x00000004
        /*05d8*/ 	.word	0x00028c30
        /*05dc*/ 	.short	0x010a
        /*05de*/ 	.byte	0x3f
	.zero		1


	//   ....[69]....
        /*05e0*/ 	.word	0x0000e520
        /*05e4*/ 	.word	0x000000a8
        /*05e8*/ 	.word	0x00028c50
        /*05ec*/ 	.short	0x010a
        /*05ee*/ 	.byte	0x3f
	.zero		1


	//   ....[70]....
        /*05f0*/ 	.word	0x0000e6a0
        /*05f4*/ 	.word	0x00000008
        /*05f8*/ 	.word	0x00028c40
        /*05fc*/ 	.short	0x010a
        /*05fe*/ 	.byte	0x3f
	.zero		1


	//   ....[71]....
        /*0600*/ 	.word	0x0000e700
        /*0604*/ 	.word	0x00000008
        /*0608*/ 	.word	0x00028c20
        /*060c*/ 	.short	0x010a
        /*060e*/ 	.byte	0x3f
	.zero		1


	//   ....[72]....
        /*0610*/ 	.word	0x0000e750
        /*0614*/ 	.word	0x00000008
        /*0618*/ 	.word	0x00028c60
        /*061c*/ 	.short	0x010a
        /*061e*/ 	.byte	0x3f
	.zero		1


	//   ....[73]....
        /*0620*/ 	.word	0x0000e7a0
        /*0624*/ 	.word	0x00000002
        /*0628*/ 	.word	0x00028c40
        /*062c*/ 	.short	0x010a
        /*062e*/ 	.byte	0x3f
	.zero		1


	//   ....[74]....
        /*0630*/ 	.word	0x0000e7f0
        /*0634*/ 	.word	0x00000002
        /*0638*/ 	.word	0x00028c60
        /*063c*/ 	.short	0x010a
        /*063e*/ 	.byte	0x3f
	.zero		1


	//   ....[75]....
        /*0640*/ 	.word	0x0000e840
        /*0644*/ 	.word	0x00000003
        /*0648*/ 	.word	0x00028c40
        /*064c*/ 	.short	0x010a
        /*064e*/ 	.byte	0x3f
	.zero		1


	//   ....[76]....
        /*0650*/ 	.word	0x0000e890
        /*0654*/ 	.word	0x00000003
        /*0658*/ 	.word	0x00028c60
        /*065c*/ 	.short	0x010a
        /*065e*/ 	.byte	0x3f
	.zero		1


	//   ....[77]....
        /*0660*/ 	.word	0x0000e8e0
        /*0664*/ 	.word	0x00000002
        /*0668*/ 	.word	0x00028c40
        /*066c*/ 	.short	0x010a
        /*066e*/ 	.byte	0x3f
	.zero		1


	//   ....[78]....
        /*0670*/ 	.word	0x0000e930
        /*0674*/ 	.word	0x00000002
        /*0678*/ 	.word	0x00028c60
        /*067c*/ 	.short	0x010a
        /*067e*/ 	.byte	0x3f
	.zero		1


	//   ....[79]....
        /*0680*/ 	.word	0x0000ea10
        /*0684*/ 	.word	0x00000007
        /*0688*/ 	.word	0x00028c20
        /*068c*/ 	.short	0x010a
        /*068e*/ 	.byte	0x3f
	.zero		1


	//   ....[80]....
        /*0690*/ 	.word	0x0000ea60
        /*0694*/ 	.word	0x00000005
        /*0698*/ 	.word	0x00000000
        /*069c*/ 	.short	0x010a
        /*069e*/ 	.byte	0x3f
	.zero		1


	//   ....[81]....
        /*06a0*/ 	.word	0x0000eab0
        /*06a4*/ 	.word	0x00000003
        /*06a8*/ 	.word	0x00000000
        /*06ac*/ 	.short	0x010a
        /*06ae*/ 	.byte	0x3f
	.zero		1


	//   ....[82]....
        /*06b0*/ 	.word	0x0000eb00
        /*06b4*/ 	.word	0x00000005
        /*06b8*/ 	.word	0x00000000
        /*06bc*/ 	.short	0x010a
        /*06be*/ 	.byte	0x3f
	.zero		1


	//----- nvinfo : EIATTR_NUM_MBARRIERS
	.align		4
.L_491:
        /*06c0*/ 	.byte	0x03, 0x38
        /*06c2*/ 	.short	0x0016


	//----- nvinfo : EIATTR_EXIT_INSTR_OFFSETS
	.align		4
        /*06c4*/ 	.byte	0x04, 0x1c
        /*06c6*/ 	.short	(.L_493 - .L_492)


	//   ....[0]....
.L_492:
        /*06c8*/ 	.word	0x00000a20


	//   ....[1]....
        /*06cc*/ 	.word	0x0000b110


	//   ....[2]....
        /*06d0*/ 	.word	0x0000b170


	//   ....[3]....
        /*06d4*/ 	.word	0x0000e010


	//   ....[4]....
        /*06d8*/ 	.word	0x0000e240


	//----- nvinfo : EIATTR_MAX_THREADS
	.align		4
.L_493:
        /*06dc*/ 	.byte	0x04, 0x05
        /*06de*/ 	.short	(.L_495 - .L_494)
.L_494:
        /*06e0*/ 	.word	0x00000180
        /*06e4*/ 	.word	0x00000001
        /*06e8*/ 	.word	0x00000001


	//----- nvinfo : EIATTR_CRS_STACK_SIZE
	.align		4
.L_495:
        /*06ec*/ 	.byte	0x04, 0x1e
        /*06ee*/ 	.short	(.L_497 - .L_496)
.L_496:
        /*06f0*/ 	.word	0x00000000


	//----- nvinfo : EIATTR_CBANK_PARAM_SIZE
	.align		4
.L_497:
        /*06f4*/ 	.byte	0x03, 0x19
        /*06f6*/ 	.short	0x0bf0


	//----- nvinfo : EIATTR_PARAM_CBANK
	.align		4
        /*06f8*/ 	.byte	0x04, 0x0a
        /*06fa*/ 	.short	(.L_499 - .L_498)
	.align		4
.L_498:
        /*06fc*/ 	.word	index@(.nv.constant0._ZN7cutlass13device_kernelIN5flash11enable_sm90INS1_16FlashAttnFwdSm90INS1_25CollectiveMainloopFwdSm90ILi2EN4cute5tupleIJNS5_1CILi1EEES8_S8_EEENS6_IJNS7_ILi64EEESA_SA_EEELi512ENS_10bfloat16_tEfNS_4arch4Sm90ELb1ELb0ELb1ELb0ELb0ELb0ELb0ELb0ELb0ELb0ELb0ELb0EEENS1_21CollectiveEpilogueFwdINS6_IJSA_NS7_ILi512EEESA_EEES9_SC_SE_Li256ELb0ELb0ELb0ELb0EEENS1_30DynamicPersistentTileSchedulerILi256ELi32ELb0ELb0ELb1EEEEEEEEEvNT_6ParamsE)
        /*0700*/ 	.short	0x0210
        /*0702*/ 	.short	0x0bf0


	//----- nvinfo : EIATTR_SW_WAR
	.align		4
.L_499:
        /*0704*/ 	.byte	0x04, 0x36
        /*0706*/ 	.short	(.L_501 - .L_500)
.L_500:
        /*0708*/ 	.word	0x00000008
.L_501:


//--------------------- .nv.info._ZN7cutlass13device_kernelIN5flash11enable_sm90INS1_16FlashAttnFwdSm90INS1_25CollectiveMainloopFwdSm90ILi2EN4cute5tupleIJNS5_1CILi1EEES8_S8_EEENS6_IJNS7_ILi64EEESA_SA_EEELi512ENS_10bfloat16_tEfNS_4arch4Sm90ELb1ELb0ELb1ELb0ELb0ELb0ELb1ELb0ELb0ELb0ELb0ELb0EEENS1_21CollectiveEpilogueFwdINS6_IJSA_NS7_ILi512EEESA_EEES9_SC_SE_Li256ELb0ELb0ELb0ELb0EEENS1_30DynamicPersistentTileSchedulerILi256ELi32ELb0ELb0ELb1EEEEEEEEEvNT_6ParamsE --------------------------
	.section	.nv.info._ZN7cutlass13device_kernelIN5flash11enable_sm90INS1_16FlashAttnFwdSm90INS1_25CollectiveMainloopFwdSm90ILi2EN4cute5tupleIJNS5_1CILi1EEES8_S8_EEENS6_IJNS7_ILi64EEESA_SA_EEELi512ENS_10bfloat16_tEfNS_4arch4Sm90ELb1ELb0ELb1ELb0ELb0ELb0ELb1ELb0ELb0ELb0ELb0ELb0EEENS1_21CollectiveEpilogueFwdINS6_IJSA_NS7_ILi512EEESA_EEES9_SC_SE_Li256ELb0ELb0ELb0ELb0EEENS1_30DynamicPersistentTileSchedulerILi256ELi32ELb0ELb0ELb1EEEEEEEEEvNT_6ParamsE,"",@"SHT_CUDA_INFO"
	.sectionflags	@""
	.align	4


	//----- nvinfo : EIATTR_CUDA_API_VERSION
	.align		4
        /*0000*/ 	.byte	0x04, 0x37
        /*0002*/ 	.short	(.L_503 - .L_502)
.L_502:
        /*0004*/ 	.word	0x00000082


	//----- nvinfo : EIATTR_KPARAM_INFO
	.align		4
.L_503:
        /*0008*/ 	.byte	0x04, 0x17
        /*000a*/ 	.short	(.L_505 - .L_504)
.L_504:
        /*000c*/ 	.word	0x00000000
        /*0010*/ 	.short	0x0000
        /*0012*/ 	.short	0x0070
        /*0014*/ 	.byte	0x00, 0xf0, 0x01, 0x32


	//----- nvinfo : EIATTR_SPARSE_MMA_MASK
	.align		4
.L_505:
        /*0018*/ 	.byte	0x03, 0x50
        /*001a*/ 	.short	0x0000


	//----- nvinfo : EIATTR_MAXREG_COUNT
	.align		4
        /*001c*/ 	.byte	0x03, 0x1b
        /*001e*/ 	.short	0x00a8


	//----- nvinfo : EIATTR_NUM_BARRIERS
	.align		4
        /*0020*/ 	.byte	0x02, 0x4c
        /*0022*/ 	.byte	0x10
	.zero		1


	//----- nvinfo : EIATTR_EXTERNS
	.align		4
        /*0024*/ 	.byte	0x04, 0x0f
        /*0026*/ 	.short	(.L_507 - .L_506)


	//   ....[0]....
	.align		4
.L_506:
        /*0028*/ 	.word	index@(__assertfail)


	//----- nvinfo : EIATTR_ANNOTATIONS
	.align		4
.L_507:
        /*002c*/ 	.byte	0x04, 0x55
        /*002e*/ 	.short	(.L_509 - .L_508)


	//   ....[0]....
.L_508:
        /*0030*/ 	.word	0x00000001
        /*0034*/ 	.byte	0x90, 0x09, 0x00, 0x00, 0x01, 0x00, 0x00, 0x00, 0xb0, 0x0a, 0x00, 0x00, 0x01, 0x00, 0x00, 0x00
        /*0044*/ 	.byte	0xe0, 0x1f, 0x01, 0x00


	//----- nvinfo : EIATTR_MERCURY_ISA_VERSION
	.align		4
.L_509:
        /*0048*/ 	.byte	0x03, 0x5f
        /*004a*/ 	.short	0x0101


	//----- nvinfo : EIATTR_INT_WARP_WIDE_INSTR_OFFSETS
	.align		4
        /*004c*/ 	.byte	0x04, 0x31
        /*004e*/ 	.short	(.L_511 - .L_510)


	//   ....[0]....
.L_510:
        /*0050*/ 	.word	0x000001c0


	//   ....[1]....
        /*0054*/ 	.word	0x000001f0


	//   ....[2]....
        /*0058*/ 	.word	0x00000200


	//   ....[3]....
        /*005c*/ 	.word	0x00000270


	//   ....[4]....
        /*0060*/ 	.word	0x0000f300


	//   ....[5]....
        /*0064*/ 	.word	0x0000f390


	//   ....[6]....
        /*0068*/ 	.word	0x0000f880


	//   ....[7]....
        /*006c*/ 	.word	0x00011cc0


	//   ....[8]....
        /*0070*/ 	.word	0x00011d50


	//----- nvinfo : EIATTR_COOP_GROUP_MASK_REGIDS
	.align		4
.L_511:
        /*0074*/ 	.byte	0x04, 0x29
        /*0076*/ 	.short	(.L_513 - .L_512)


	//   ....[0]....
.L_512:
        /*0078*/ 	.word	0xffffffff


	//   ....[1]....
        /*007c*/ 	.word	0xffffffff


	//   ....[2]....
        /*0080*/ 	.word	0xffffffff


	//   ....[3]....
        /*0084*/ 	.word	0xffffffff


	//   ....[4]....
        /*0088*/ 	.word	0xffffffff


	//   ....[5]....
        /*008c*/ 	.word	0xffffffff


	//   ....[6]....
        /*0090*/ 	.word	0xffffffff


	//   ....[7]....
        /*0094*/ 	.word	0xffffffff


	//   ....[8]....
        /*0098*/ 	.word	0xffffffff


	//   ....[9]....
        /*009c*/ 	.word	0xffffffff


	//   ....[10]....
        /*00a0*/ 	.word	0xffffffff


	//   ....[11]....
        /*00a4*/ 	.word	0xffffffff


	//   ....[12]....
        /*00a8*/ 	.word	0xffffffff


	//   ....[13]....
        /*00ac*/ 	.word	0xffffffff


	//   ....[14]....
        /*00b0*/ 	.word	0xffffffff


	//   ....[15]....
        /*00b4*/ 	.word	0xffffffff


	//   ....[16]....
        /*00b8*/ 	.word	0xffffffff


	//   ....[17]....
        /*00bc*/ 	.word	0xffffffff


	//   ....[18]....
        /*00c0*/ 	.word	0xffffffff


	//   ....[19]....
        /*00c4*/ 	.word	0xffffffff


	//   ....[20]....
        /*00c8*/ 	.word	0xffffffff


	//   ....[21]....
        /*00cc*/ 	.word	0xffffffff


	//   ....[22]....
        /*00d0*/ 	.word	0xffffffff


	//   ....[23]....
        /*00d4*/ 	.word	0xffffffff


	//   ....[24]....
        /*00d8*/ 	.word	0xffffffff


	//   ....[25]....
        /*00dc*/ 	.word	0xffffffff


	//   ....[26]....
        /*00e0*/ 	.word	0xffffffff


	//   ....[27]....
        /*00e4*/ 	.word	0xffffffff


	//   ....[28]....
        /*00e8*/ 	.word	0xffffffff


	//   ....[29]....
        /*00ec*/ 	.word	0xffffffff


	//   ....[30]....
        /*00f0*/ 	.word	0xffffffff


	//   ....[31]....
        /*00f4*/ 	.word	0xffffffff


	//   ....[32]....
        /*00f8*/ 	.word	0xffffffff


	//   ....[33]....
        /*00fc*/ 	.word	0xffffffff


	//   ....[34]....
        /*0100*/ 	.word	0xffffffff


	//   ....[35]....
        /*0104*/ 	.word	0xffffffff


	//   ....[36]....
        /*0108*/ 	.word	0x0500000f


	//   ....[37]....
        /*010c*/ 	.word	0x0500000f


	//----- nvinfo : EIATTR_COOP_GROUP_INSTR_OFFSETS
	.align		4
.L_513:
        /*0110*/ 	.byte	0x04, 0x28
        /*0112*/ 	.short	(.L_515 - .L_514)


	//   ....[0]....
.L_514:
        /*0114*/ 	.word	0x00000070


	//   ....[1]....
        /*0118*/ 	.word	0x000001d0


	//   ....[2]....
        /*011c*/ 	.word	0x00000220


	//   ....[3]....
        /*0120*/ 	.word	0x000003f0


	//   ....[4]....
        /*0124*/ 	.word	0x00000550


	//   ....[5]....
        /*0128*/ 	.word	0x00000670


	//   ....[6]....
        /*012c*/ 	.word	0x000007d0


	//   ....[7]....
        /*0130*/ 	.word	0x000017e0


	//   ....[8]....
        /*0134*/ 	.word	0x00002f40


	//   ....[9]....
        /*0138*/ 	.word	0x00003f00


	//   ....[10]....
        /*013c*/ 	.word	0x00005290


	//   ....[11]....
        /*0140*/ 	.word	0x00005360


	//   ....[12]....
        /*0144*/ 	.word	0x00005790


	//   ....[13]....
        /*0148*/ 	.word	0x00005830


	//   ....[14]....
        /*014c*/ 	.word	0x00006050


	//   ....[15]....
        /*0150*/ 	.word	0x00006d00


	//   ....[16]....
        /*0154*/ 	.word	0x00007f10


	//   ....[17]....
        /*0158*/ 	.word	0x00007fa0


	//   ....[18]....
        /*015c*/ 	.word	0x000083a0


	//   ....[19]....
        /*0160*/ 	.word	0x000084f0


	//   ....[20]....
        /*0164*/ 	.word	0x00009690


	//   ....[21]....
        /*0168*/ 	.word	0x0000a340


	//   ....[22]....
        /*016c*/ 	.word	0x0000b2e0


	//   ....[23]....
        /*0170*/ 	.word	0x0000b350


	//   ....[24]....
        /*0174*/ 	.word	0x0000b6e0


	//   ....[25]....
        /*0178*/ 	.word	0x0000b8b0


	//   ....[26]....
        /*017c*/ 	.word	0x0000c7e0


	//   ....[27]....
        /*0180*/ 	.word	0x0000c840


	//   ....[28]....
        /*0184*/ 	.word	0x0000c880


	//   ....[29]....
        /*0188*/ 	.word	0x0000c8f0


	//   ....[30]....
        /*018c*/ 	.word	0x0000c910


	//   ....[31]....
        /*0190*/ 	.word	0x0000d370


	//   ....[32]....
        /*0194*/ 	.word	0x0000e120


	//   ....[33]....
        /*0198*/ 	.word	0x0000ed90


	//   ....[34]....
        /*019c*/ 	.word	0x00011dd0


	//   ....[35]....
        /*01a0*/ 	.word	0x00011f80


	//   ....[36]....
        /*01a4*/ 	.word	0x00012520


	//   ....[37]....
        /*01a8*/ 	.word	0x00012900


	//----- nvinfo : EIATTR_REG_RECONFIG
	.align		4
.L_515:
        /*01ac*/ 	.byte	0x01, 0x54
	.zero		2


	//----- nvinfo : EIATTR_SYSCALL_OFFSETS
	.align		4
        /*01b0*/ 	.byte	0x04, 0x46
        /*01b2*/ 	.short	(.L_517 - .L_516)


	//   ....[0]....
.L_516:
        /*01b4*/ 	.word	0x00003100


	//   ....[1]....
        /*01b8*/ 	.word	0x0000f520


	//   ....[2]....
        /*01bc*/ 	.word	0x0000f660


	//   ....[3]....
        /*01c0*/ 	.word	0x0000f760


	//----- nvinfo : EIATTR_MBARRIER_INSTR_OFFSETS
	.align		4
.L_517:
        /*01c4*/ 	.byte	0x04, 0x39
        /*01c6*/ 	.short	(.L_519 - .L_518)


	//   ....[0]....
.L_518:
        /*01c8*/ 	.word	0x000002d0
        /*01cc*/ 	.word	0x000000ff
        /*01d0*/ 	.word	0x00038800
        /*01d4*/ 	.short	0x0100
        /*01d6*/ 	.byte	0x06
	.zero		1


	//   ....[1]....
        /*01d8*/ 	.word	0x000002e0
        /*01dc*/ 	.word	0x000000ff
        /*01e0*/ 	.word	0x00038810
        /*01e4*/ 	.short	0x0100
        /*01e6*/ 	.byte	0x06
	.zero		1


	//   ....[2]....
        /*01e8*/ 	.word	0x000002f0
        /*01ec*/ 	.word	0x000000ff
        /*01f0*/ 	.word	0x00038820
        /*01f4*/ 	.short	0x0100
        /*01f6*/ 	.byte	0x06
	.zero		1


	//   ....[3]....
        /*01f8*/ 	.word	0x000003a0
        /*01fc*/ 	.word	0x000000ff
        /*0200*/ 	.word	0x00038830
        /*0204*/ 	.short	0x0100
        /*0206*/ 	.byte	0x06
	.zero		1


	//   ....[4]....
        /*0208*/ 	.word	0x000003b0
        /*020c*/ 	.word	0x000000ff
        /*0210*/ 	.word	0x00038840
        /*0214*/ 	.short	0x0100
        /*0216*/ 	.byte	0x06
	.zero		1


	//   ....[5]....
        /*0218*/ 	.word	0x000003c0
        /*021c*/ 	.word	0x000000ff
        /*0220*/ 	.word	0x00038838
        /*0224*/ 	.short	0x0100
        /*0226*/ 	.byte	0x06
	.zero		1


	//   ....[6]....
        /*0228*/ 	.word	0x000003d0
        /*022c*/ 	.word	0x000000ff
        /*0230*/ 	.word	0x00038848
        /*0234*/ 	.short	0x0100
        /*0236*/ 	.byte	0x06
	.zero		1


	//   ....[7]....
        /*0238*/ 	.word	0x00000500
        /*023c*/ 	.word	0x000000ff
        /*0240*/ 	.word	0x00038850
        /*0244*/ 	.short	0x0100
        /*0246*/ 	.byte	0x08
	.zero		1


	//   ....[8]....
        /*0248*/ 	.word	0x00000510
        /*024c*/ 	.word	0x000000ff
        /*0250*/ 	.word	0x00038860
        /*0254*/ 	.short	0x0100
        /*0256*/ 	.byte	0x08
	.zero		1


	//   ....[9]....
        /*0258*/ 	.word	0x00000520
        /*025c*/ 	.word	0x000000ff
        /*0260*/ 	.word	0x00038858
        /*0264*/ 	.short	0x0100
        /*0266*/ 	.byte	0x08
	.zero		1


	//   ....[10]....
        /*0268*/ 	.word	0x00000530
        /*026c*/ 	.word	0x000000ff
        /*0270*/ 	.word	0x00038868
        /*0274*/ 	.short	0x0100
        /*0276*/ 	.byte	0x08
	.zero		1


	//   ....[11]....
        /*0278*/ 	.word	0x00000620
        /*027c*/ 	.word	0x000000ff
        /*0280*/ 	.word	0x00038870
        /*0284*/ 	.short	0x0100
        /*0286*/ 	.byte	0x06
	.zero		1


	//   ....[12]....
        /*0288*/ 	.word	0x00000630
        /*028c*/ 	.word	0x000000ff
        /*0290*/ 	.word	0x00038880
        /*0294*/ 	.short	0x0100
        /*0296*/ 	.byte	0x06
	.zero		1


	//   ....[13]....
        /*0298*/ 	.word	0x00000640
        /*029c*/ 	.word	0x000000ff
        /*02a0*/ 	.word	0x00038878
        /*02a4*/ 	.short	0x0100
        /*02a6*/ 	.byte	0x06
	.zero		1


	//   ....[14]....
        /*02a8*/ 	.word	0x00000650
        /*02ac*/ 	.word	0x000000ff
        /*02b0*/ 	.word	0x00038888
        /*02b4*/ 	.short	0x0100
        /*02b6*/ 	.byte	0x06
	.zero		1


	//   ....[15]....
        /*02b8*/ 	.word	0x00000780
        /*02bc*/ 	.word	0x000000ff
        /*02c0*/ 	.word	0x00038890
        /*02c4*/ 	.short	0x0100
        /*02c6*/ 	.byte	0x08
	.zero		1


	//   ....[16]....
        /*02c8*/ 	.word	0x00000790
        /*02cc*/ 	.word	0x000000ff
        /*02d0*/ 	.word	0x000388a0
        /*02d4*/ 	.short	0x0100
        /*02d6*/ 	.byte	0x08
	.zero		1


	//   ....[17]....
        /*02d8*/ 	.word	0x000007a0
        /*02dc*/ 	.word	0x000000ff
        /*02e0*/ 	.word	0x00038898
        /*02e4*/ 	.short	0x0100
        /*02e6*/ 	.byte	0x08
	.zero		1


	//   ....[18]....
        /*02e8*/ 	.word	0x000007b0
        /*02ec*/ 	.word	0x000000ff
        /*02f0*/ 	.word	0x000388a8
        /*02f4*/ 	.short	0x0100
        /*02f6*/ 	.byte	0x08
	.zero		1


	//   ....[19]....
        /*02f8*/ 	.word	0x000008e0
        /*02fc*/ 	.word	0x000000ff
        /*0300*/ 	.word	0x000388b0
        /*0304*/ 	.short	0x0100
        /*0306*/ 	.byte	0x08
	.zero		1


	//   ....[20]....
        /*0308*/ 	.word	0x000008f0
        /*030c*/ 	.word	0x000000ff
        /*0310*/ 	.word	0x000388c0
        /*0314*/ 	.short	0x0100
        /*0316*/ 	.byte	0x08
	.zero		1


	//   ....[21]....
        /*0318*/ 	.word	0x00000900
        /*031c*/ 	.word	0x000000ff
        /*0320*/ 	.word	0x000388b8
        /*0324*/ 	.short	0x0100
        /*0326*/ 	.byte	0x08
	.zero		1


	//   ....[22]....
        /*0328*/ 	.word	0x00000910
        /*032c*/ 	.word	0x000000ff
        /*0330*/ 	.word	0x000388c8
        /*0334*/ 	.short	0x0100
        /*0336*/ 	.byte	0x08
	.zero		1


	//   ....[23]....
        /*0338*/ 	.word	0x00001b50
        /*033c*/ 	.word	0x00000004
        /*0340*/ 	.word	0x00000000
        /*0344*/ 	.short	0x0101
        /*0346*/ 	.byte	0x3f
	.zero		1


	//   ....[24]....
        /*0348*/ 	.word	0x00002620
        /*034c*/ 	.word	0x00000004
        /*0350*/ 	.word	0x00000000
        /*0354*/ 	.short	0x0101
        /*0356*/ 	.byte	0x3f
	.zero		1


	//   ....[25]....
        /*0358*/ 	.word	0x00003180
        /*035c*/ 	.word	0x000000ff
        /*0360*/ 	.word	0x00038800
        /*0364*/ 	.short	0x010a
        /*0366*/ 	.byte	0x25
	.zero		1


	//   ....[26]....
        /*0368*/ 	.word	0x000031e0
        /*036c*/ 	.word	0x00000005
        /*0370*/ 	.word	0x00038830
        /*0374*/ 	.short	0x010a
        /*0376*/ 	.byte	0x3f
	.zero		1


	//   ....[27]....
        /*0378*/ 	.word	0x00003220
        /*037c*/ 	.word	0x00000005
        /*0380*/ 	.word	0x00038830
        /*0384*/ 	.short	0x010a
        /*0386*/ 	.byte	0x3f
	.zero		1


	//   ....[28]....
        /*0388*/ 	.word	0x000034a0
        /*038c*/ 	.word	0x000000ff
        /*0390*/ 	.word	0x00038810
        /*0394*/ 	.short	0x010a
        /*0396*/ 	.byte	0x25
	.zero		1


	//   ....[29]....
        /*0398*/ 	.word	0x000034e0
        /*039c*/ 	.word	0x00000005
        /*03a0*/ 	.word	0x00038850
        /*03a4*/ 	.short	0x010a
        /*03a6*/ 	.byte	0x3f
	.zero		1


	//   ....[30]....
        /*03a8*/ 	.word	0x000035c0
        /*03ac*/ 	.word	0x00000005
        /*03b0*/ 	.word	0x00038850
        /*03b4*/ 	.short	0x010a
        /*03b6*/ 	.byte	0x3f
	.zero		1


	//   ....[31]....
        /*03b8*/ 	.word	0x00005aa0
        /*03bc*/ 	.word	0x00000018
        /*03c0*/ 	.word	0x00000000
        /*03c4*/ 	.short	0x0101
        /*03c6*/ 	.byte	0x3f
	.zero		1


	//   ....[32]....
        /*03c8*/ 	.word	0x00006070
        /*03cc*/ 	.word	0x00000005
        /*03d0*/ 	.word	0x00000000
        /*03d4*/ 	.short	0x0101
        /*03d6*/ 	.byte	0x3f
	.zero		1


	//   ....[33]....
        /*03d8*/ 	.word	0x00006180
        /*03dc*/ 	.word	0x0000000a
        /*03e0*/ 	.word	0x00038830
        /*03e4*/ 	.short	0x010a
        /*03e6*/ 	.byte	0x3f
	.zero		1


	//   ....[34]....
        /*03e8*/ 	.word	0x000061d0
        /*03ec*/ 	.word	0x0000000a
        /*03f0*/ 	.word	0x00038830
        /*03f4*/ 	.short	0x010a
        /*03f6*/ 	.byte	0x3f
	.zero		1


	//   ....[35]....
        /*03f8*/ 	.word	0x00006350
        /*03fc*/ 	.word	0x0000000a
        /*0400*/ 	.word	0x00038850
        /*0404*/ 	.short	0x010a
        /*0406*/ 	.byte	0x3f
	.zero		1


	//   ....[36]....
        /*0408*/ 	.word	0x00006390
        /*040c*/ 	.word	0x0000000a
        /*0410*/ 	.word	0x00038850
        /*0414*/ 	.short	0x010a
        /*0416*/ 	.byte	0x3f
	.zero		1


	//   ....[37]....
        /*0418*/ 	.word	0x000087b0
        /*041c*/ 	.word	0x0000000e
        /*0420*/ 	.word	0x00000000
        /*0424*/ 	.short	0x0101
        /*0426*/ 	.byte	0x3f
	.zero		1


	//   ....[38]....
        /*0428*/ 	.word	0x000096b0
        /*042c*/ 	.word	0x0000000a
        /*0430*/ 	.word	0x00000000
        /*0434*/ 	.short	0x0101
        /*0436*/ 	.byte	0x3f
	.zero		1


	//   ....[39]....
        /*0438*/ 	.word	0x00009800
        /*043c*/ 	.word	0x00000009
        /*0440*/ 	.word	0x00038830
        /*0444*/ 	.short	0x010a
        /*0446*/ 	.byte	0x3f
	.zero		1


	//   ....[40]....
        /*0448*/ 	.word	0x00009850
        /*044c*/ 	.word	0x00000009
        /*0450*/ 	.word	0x00038830
        /*0454*/ 	.short	0x010a
        /*0456*/ 	.byte	0x3f
	.zero		1


	//   ....[41]....
        /*0458*/ 	.word	0x000099d0
        /*045c*/ 	.word	0x00000009
        /*0460*/ 	.word	0x00038850
        /*0464*/ 	.short	0x010a
        /*0466*/ 	.byte	0x3f
	.zero		1


	//   ....[42]....
        /*0468*/ 	.word	0x00009a10
        /*046c*/ 	.word	0x00000009
        /*0470*/ 	.word	0x00038850
        /*0474*/ 	.short	0x010a
        /*0476*/ 	.byte	0x3f
	.zero		1


	//   ....[43]....
        /*0478*/ 	.word	0x0000b620
        /*047c*/ 	.word	0x00000098
        /*0480*/ 	.word	0x00000000
        /*0484*/ 	.short	0x0101
        /*0486*/ 	.byte	0x3f
	.zero		1


	//   ....[44]....
        /*0488*/ 	.word	0x0000c800
        /*048c*/ 	.word	0x00000009
        /*0490*/ 	.word	0x00000000
        /*0494*/ 	.short	0x0101
        /*0496*/ 	.byte	0x3f
	.zero		1


	//   ....[45]....
        /*0498*/ 	.word	0x0000e460
        /*049c*/ 	.word	0x000000ff
        /*04a0*/ 	.word	0x00000000
        /*04a4*/ 	.short	0x0101
        /*04a6*/ 	.byte	0x05
	.zero		1


	//   ....[46]....
        /*04a8*/ 	.word	0x0000fb20
        /*04ac*/ 	.word	0x00000008
        /*04b0*/ 	.word	0x00038840
        /*04b4*/ 	.short	0x010a
        /*04b6*/ 	.byte	0x3f
	.zero		1


	//   ....[47]....
        /*04b8*/ 	.word	0x00010150
        /*04bc*/ 	.word	0x000000ff
        /*04c0*/ 	.word	0x00038820
        /*04c4*/ 	.short	0x010a
        /*04c6*/ 	.byte	0x26
	.zero		1


	//   ....[48]....
        /*04c8*/ 	.word	0x000101f0
        /*04cc*/ 	.word	0x00000005
        /*04d0*/ 	.word	0x00038860
        /*04d4*/ 	.short	0x010a
        /*04d6*/ 	.byte	0x3f
	.zero		1


	//   ....[49]....
        /*04d8*/ 	.word	0x00010850
        /*04dc*/ 	.word	0x00000002
        /*04e0*/ 	.word	0x00038840
        /*04e4*/ 	.short	0x010a
        /*04e6*/ 	.byte	0x3f
	.zero		1


	//   ....[50]....
        /*04e8*/ 	.word	0x000109c0
        /*04ec*/ 	.word	0x00000002
        /*04f0*/ 	.word	0x00038860
        /*04f4*/ 	.short	0x010a
        /*04f6*/ 	.byte	0x3f
	.zero		1


	//   ....[51]....
        /*04f8*/ 	.word	0x00010fd0
        /*04fc*/ 	.word	0x00000003
        /*0500*/ 	.word	0x00038840
        /*0504*/ 	.short	0x010a
        /*0506*/ 	.byte	0x3f
	.zero		1


	//   ....[52]....
        /*0508*/ 	.word	0x00011140
        /*050c*/ 	.word	0x00000003
        /*0510*/ 	.word	0x00038860
        /*0514*/ 	.short	0x010a
        /*0516*/ 	.byte	0x3f
	.zero		1


	//   ....[53]....
        /*0518*/ 	.word	0x000116f0
        /*051c*/ 	.word	0x00000002
        /*0520*/ 	.word	0x00038840
        /*0524*/ 	.short	0x010a
        /*0526*/ 	.byte	0x3f
	.zero		1


	//   ....[54]....
        /*0528*/ 	.word	0x00011860
        /*052c*/ 	.word	0x00000002
        /*0530*/ 	.word	0x00038860
        /*0534*/ 	.short	0x010a
        /*0536*/ 	.byte	0x3f
	.zero		1


	//   ....[55]....
        /*0538*/ 	.word	0x00011f30
        /*053c*/ 	.word	0x00000007
        /*0540*/ 	.word	0x00038820
        /*0544*/ 	.short	0x010a
        /*0546*/ 	.byte	0x3f
	.zero		1


	//   ....[56]....
        /*0548*/ 	.word	0x000120a0
        /*054c*/ 	.word	0x00000005
        /*0550*/ 	.word	0x00000000
        /*0554*/ 	.short	0x010a
        /*0556*/ 	.byte	0x3f
	.zero		1


	//   ....[57]....
        /*0558*/ 	.word	0x00012110
        /*055c*/ 	.word	0x00000003
        /*0560*/ 	.word	0x00000000
        /*0564*/ 	.short	0x010a
        /*0566*/ 	.byte	0x3f
	.zero		1


	//   ....[58]....
        /*0568*/ 	.word	0x00012170
        /*056c*/ 	.word	0x00000005
        /*0570*/ 	.word	0x00000000
        /*0574*/ 	.short	0x010a
        /*0576*/ 	.byte	0x3f
	.zero		1


	//   ....[59]....
        /*0578*/ 	.word	0x000121a0
        /*057c*/ 	.word	0x00000003
        /*0580*/ 	.word	0x00000000
        /*0584*/ 	.short	0x010a
        /*0586*/ 	.byte	0x3f
	.zero		1


	//   ....[60]....
        /*0588*/ 	.word	0x00012210
        /*058c*/ 	.word	0x00000000
        /*0590*/ 	.word	0x00038800
        /*0594*/ 	.short	0x010a
        /*0596*/ 	.byte	0x3f
	.zero		1


	//   ....[61]....
        /*0598*/ 	.word	0x00012260
        /*059c*/ 	.word	0x00000005
        /*05a0*/ 	.word	0x00038830
        /*05a4*/ 	.short	0x010a
        /*05a6*/ 	.byte	0x3f
	.zero		1


	//   ....[62]....
        /*05a8*/ 	.word	0x000122c0
        /*05ac*/ 	.word	0x00000004
        /*05b0*/ 	.word	0x00038810
        /*05b4*/ 	.short	0x010a
        /*05b6*/ 	.byte	0x3f
	.zero		1


	//   ....[63]....
        /*05b8*/ 	.word	0x00012310
        /*05bc*/ 	.word	0x00000005
        /*05c0*/ 	.word	0x00038850
        /*05c4*/ 	.short	0x010a
        /*05c6*/ 	.byte	0x3f
	.zero		1


	//   ....[64]....
        /*05c8*/ 	.word	0x00012360
        /*05cc*/ 	.word	0x0000000a
        /*05d0*/ 	.word	0x00038830
        /*05d4*/ 	.short	0x010a
        /*05d6*/ 	.byte	0x3f
	.zero		1


	//   ....[65]....
        /*05d8*/ 	.word	0x000123b0
        /*05dc*/ 	.word	0x0000000a
        /*05e0*/ 	.word	0x00038850
        /*05e4*/ 	.short	0x010a
        /*05e6*/ 	.byte	0x3f
	.zero		1


	//   ....[66]....
        /*05e8*/ 	.word	0x00012400
        /*05ec*/ 	.word	0x00000009
        /*05f0*/ 	.word	0x00038830
        /*05f4*/ 	.short	0x010a
        /*05f6*/ 	.byte	0x3f
	.zero		1


	//   ....[67]....
        /*05f8*/ 	.word	0x00012450
        /*05fc*/ 	.word	0x00000009
        /*0600*/ 	.word	0x00038850
        /*0604*/ 	.short	0x010a
        /*0606*/ 	.byte	0x3f
	.zero		1


	//   ....[68]....
        /*0608*/ 	.word	0x000125d0
        /*060c*/ 	.word	0x00000008
        /*0610*/ 	.word	0x00038840
        /*0614*/ 	.short	0x010a
        /*0616*/ 	.byte	0x3f
	.zero		1


	//   ....[69]....
        /*0618*/ 	.word	0x00012630
        /*061c*/ 	.word	0x00000008
        /*0620*/ 	.word	0x00038820
        /*0624*/ 	.short	0x010a
        /*0626*/ 	.byte	0x3f
	.zero		1


	//   ....[70]....
        /*0628*/ 	.word	0x00012680
        /*062c*/ 	.word	0x00000005
        /*0630*/ 	.word	0x00038860
        /*0634*/ 	.short	0x010a
        /*0636*/ 	.byte	0x3f
	.zero		1


	//   ....[71]....
        /*0638*/ 	.word	0x000126d0
        /*063c*/ 	.word	0x00000002
        /*0640*/ 	.word	0x00038840
        /*0644*/ 	.short	0x010a
        /*0646*/ 	.byte	0x3f
	.zero		1


	//   ....[72]....
        /*0648*/ 	.word	0x00012720
        /*064c*/ 	.word	0x00000002
        /*0650*/ 	.word	0x00038860
        /*0654*/ 	.short	0x010a
        /*0656*/ 	.byte	0x3f
	.zero		1


	//   ....[73]....
        /*0658*/ 	.word	0x00012770
        /*065c*/ 	.word	0x00000003
        /*0660*/ 	.word	0x00038840
        /*0664*/ 	.short	0x010a
        /*0666*/ 	.byte	0x3f
	.zero		1


	//   ....[74]....
        /*0668*/ 	.word	0x000127c0
        /*066c*/ 	.word	0x00000003
        /*0670*/ 	.word	0x00038860
        /*0674*/ 	.short	0x010a
        /*0676*/ 	.byte	0x3f
	.zero		1


	//   ....[75]....
        /*0678*/ 	.word	0x00012810
        /*067c*/ 	.word	0x00000002
        /*0680*/ 	.word	0x00038840
        /*0684*/ 	.short	0x010a
        /*0686*/ 	.byte	0x3f
	.zero		1


	//   ....[76]....
        /*0688*/ 	.word	0x00012860
        /*068c*/ 	.word	0x00000002
        /*0690*/ 	.word	0x00038860
        /*0694*/ 	.short	0x010a
        /*0696*/ 	.byte	0x3f
	.zero		1


	//   ....[77]....
        /*0698*/ 	.word	0x00012940
        /*069c*/ 	.word	0x00000007
        /*06a0*/ 	.word	0x00038820
        /*06a4*/ 	.short	0x010a
        /*06a6*/ 	.byte	0x3f
	.zero		1


	//   ....[78]....
        /*06a8*/ 	.word	0x00012990
        /*06ac*/ 	.word	0x00000005
        /*06b0*/ 	.word	0x00000000
        /*06b4*/ 	.short	0x010a
        /*06b6*/ 	.byte	0x3f
	.zero		1


	//   ....[79]....
        /*06b8*/ 	.word	0x000129e0
        /*06bc*/ 	.word	0x00000003
        /*06c0*/ 	.word	0x00000000
        /*06c4*/ 	.short	0x010a
        /*06c6*/ 	.byte	0x3f
	.zero		1


	//   ....[80]....
        /*06c8*/ 	.word	0x00012a30
        /*06cc*/ 	.word	0x00000005
        /*06d0*/ 	.word	0x00000000
        /*06d4*/ 	.short	0x010a
        /*06d6*/ 	.byte	0x3f
	.zero		1


	//----- nvinfo : EIATTR_NUM_MBARRIERS
	.align		4
.L_519:
        /*06d8*/ 	.byte	0x03, 0x38
        /*06da*/ 	.short	0x0017


	//----- nvinfo : EIATTR_EXIT_INSTR_OFFSETS
	.align		4
        /*06dc*/ 	.byte	0x04, 0x1c
        /*06de*/ 	.short	(.L_521 - .L_520)


	//   ....[0]....
.L_520:
        /*06e0*/ 	.word	0x00000aa0


	//   ....[1]....
        /*06e4*/ 	.word	0x0000ed50


	//   ....[2]....
        /*06e8*/ 	.word	0x0000edb0


	//   ....[3]....
        /*06ec*/ 	.word	0x00011fa0


	//   ....[4]....
        /*06f0*/ 	.word	0x000121f0


	//----- nvinfo : EIATTR_MAX_THREADS
	.align		4
.L_521:
        /*06f4*/ 	.byte	0x04, 0x05
        /*06f6*/ 	.short	(.L_523 - .L_522)
.L_522:
        /*06f8*/ 	.word	0x00000180
        /*06fc*/ 	.word	0x00000001
        /*0700*/ 	.word	0x00000001


	//----- nvinfo : EIATTR_CRS_STACK_SIZE
	.align		4
.L_523:
        /*0704*/ 	.byte	0x04, 0x1e
        /*0706*/ 	.short	(.L_525 - .L_524)
.L_524:
        /*0708*/ 	.word	0x00000000


	//----- nvinfo : EIATTR_CBANK_PARAM_SIZE
	.align		4
.L_525:
        /*070c*/ 	.byte	0x03, 0x19
        /*070e*/ 	.short	0x0cf0


	//----- nvinfo : EIATTR_PARAM_CBANK
	.align		4
        /*0710*/ 	.byte	0x04, 0x0a
        /*0712*/ 	.short	(.L_527 - .L_526)
	.align		4
.L_526:
        /*0714*/ 	.word	index@(.nv.constant0._ZN7cutlass13device_kernelIN5flash11enable_sm90INS1_16FlashAttnFwdSm90INS1_25CollectiveMainloopFwdSm90ILi2EN4cute5tupleIJNS5_1CILi1EEES8_S8_EEENS6_IJNS7_ILi64EEESA_SA_EEELi512ENS_10bfloat16_tEfNS_4arch4Sm90ELb1ELb0ELb1ELb0ELb0ELb0ELb1ELb0ELb0ELb0ELb0ELb0EEENS1_21CollectiveEpilogueFwdINS6_IJSA_NS7_ILi512EEESA_EEES9_SC_SE_Li256ELb0ELb0ELb0ELb0EEENS1_30DynamicPersistentTileSchedulerILi256ELi32ELb0ELb0ELb1EEEEEEEEEvNT_6ParamsE)
        /*0718*/ 	.short	0x0210
        /*071a*/ 	.short	0x0cf0


	//----- nvinfo : EIATTR_SW_WAR
	.align		4
.L_527:
        /*071c*/ 	.byte	0x04, 0x36
        /*071e*/ 	.short	(.L_529 - .L_528)
.L_528:
        /*0720*/ 	.word	0x00000008
.L_529:


//--------------------- .nv.info._ZN7cutlass13device_kernelIN5flash11enable_sm90INS1_16FlashAttnFwdSm90INS1_25CollectiveMainloopFwdSm90ILi2EN4cute5tupleIJNS5_1CILi1EEES8_S8_EEENS6_IJNS7_ILi64EEESA_SA_EEELi512ENS_10bfloat16_tEfNS_4arch4Sm90ELb1ELb0ELb1ELb1ELb0ELb0ELb0ELb0ELb0ELb0ELb0ELb0EEENS1_21CollectiveEpilogueFwdINS6_IJSA_NS7_ILi512EEESA_EEES9_SC_SE_Li256ELb1ELb0ELb0ELb0EEENS1_36VarlenDynamicPersistentTileSchedulerILi64ELi64ELi256ELi32ELb0ELb0ELb1ELb1ELb1ELb1EEEEEEEEEvNT_6ParamsE --------------------------
	.section	.nv.info._ZN7cutlass13device_kernelIN5flash11enable_sm90INS1_16FlashAttnFwdSm90INS1_25CollectiveMainloopFwdSm90ILi2EN4cute5tupleIJNS5_1CILi1EEES8_S8_EEENS6_IJNS7_ILi64EEESA_SA_EEELi512ENS_10bfloat16_tEfNS_4arch4Sm90ELb1ELb0ELb1ELb1ELb0ELb0ELb0ELb0ELb0ELb0ELb0ELb0EEENS1_21CollectiveEpilogueFwdINS6_IJSA_NS7_ILi512EEESA_EEES9_SC_SE_Li256ELb1ELb0ELb0ELb0EEENS1_36VarlenDynamicPersistentTileSchedulerILi64ELi64ELi256ELi32ELb0ELb0ELb1ELb1ELb1ELb1EEEEEEEEEvNT_6ParamsE,"",@"SHT_CUDA_INFO"
	.sectionflags	@""
	.align	4


	//----- nvinfo : EIATTR_CUDA_API_VERSION
	.align		4
        /*0000*/ 	.byte	0x04, 0x37
        /*0002*/ 	.short	(.L_531 - .L_530)
.L_530:
        /*0004*/ 	.word	0x00000082


	//----- nvinfo : EIATTR_KPARAM_INFO
	.align		4
.L_531:
        /*0008*/ 	.byte	0x04, 0x17
        /*000a*/ 	.short	(.L_533 - .L_532)
.L_532:
        /*000c*/ 	.word	0x00000000
        /*0010*/ 	.short	0x0000
        /*0012*/ 	.short	0x0070
        /*0014*/ 	.byte	0x00, 0xf0, 0x01, 0x28


	//----- nvinfo : EIATTR_SPARSE_MMA_MASK
	.align		4
.L_533:
        /*0018*/ 	.byte	0x03, 0x50
        /*001a*/ 	.short	0x0000


	//----- nvinfo : EIATTR_MAXREG_COUNT
	.align		4
        /*001c*/ 	.byte	0x03, 0x1b
        /*001e*/ 	.short	0x00a8


	//----- nvinfo : EIATTR_NUM_BARRIERS
	.align		4
        /*0020*/ 	.byte	0x02, 0x4c
        /*0022*/ 	.byte	0x10
	.zero		1


	//----- nvinfo : EIATTR_EXTERNS
	.align		4
        /*0024*/ 	.byte	0x04, 0x0f
        /*0026*/ 	.short	(.L_535 - .L_534)


	//   ....[0]....
	.align		4
.L_534:
        /*0028*/ 	.word	index@(__assertfail)


	//----- nvinfo : EIATTR_ANNOTATIONS
	.align		4
.L_535:
        /*002c*/ 	.byte	0x04, 0x55
        /*002e*/ 	.short	(.L_537 - .L_536)


	//   ....[0]....
.L_536:
        /* <DEDUP_REMOVED lines=28> */


	//----- nvinfo : EIATTR_MERCURY_ISA_VERSION
	.align		4
.L_537:
        /*01e0*/ 	.byte	0x03, 0x5f
        /*01e2*/ 	.short	0x0101


	//----- nvinfo : EIATTR_UNUSED_LOAD_BYTE_OFFSET
	.align		4
        /*01e4*/ 	.byte	0x04, 0x44
        /*01e6*/ 	.short	(.L_539 - .L_538)


	//   ....[0]....
.L_538:
        /*01e8*/ 	.word	0x00000a50
        /*01ec*/ 	.word	0x0000fff0


	//   ....[1]....
        /*01f0*/ 	.word	0x00009730
        /*01f4*/ 	.word	0x0000fff0


	//----- nvinfo : EIATTR_INT_WARP_WIDE_INSTR_OFFSETS
	.align		4
.L_539:
        /*01f8*/ 	.byte	0x04, 0x31
        /*01fa*/ 	.short	(.L_541 - .L_540)


	//   ....[0]....
.L_540:
        /*01fc*/ 	.word	0x00000160


	//   ....[1]....
        /*0200*/ 	.word	0x000001a0


	//   ....[2]....
        /*0204*/ 	.word	0x00000210


	//   ....[3]....
        /*0208*/ 	.word	0x0000d270


	//   ....[4]....
        /*020c*/ 	.word	0x0000d300


	//   ....[5]....
        /*0210*/ 	.word	0x0000d790


	//   ....[6]....
        /*0214*/ 	.word	0x0000d7c0


	//   ....[7]....
        /*0218*/ 	.word	0x00010060


	//   ....[8]....
        /*021c*/ 	.word	0x000100f0


	//----- nvinfo : EIATTR_COOP_GROUP_MASK_REGIDS
	.align		4
.L_541:
        /*0220*/ 	.byte	0x04, 0x29
        /*0222*/ 	.short	(.L_543 - .L_542)


	//   ....[0]....
.L_542:
        /*0224*/ 	.word	0xffffffff


	//   ....[1]....
        /*0228*/ 	.word	0xffffffff


	//   ....[2]....
        /*022c*/ 	.word	0xffffffff


	//   ....[3]....
        /*0230*/ 	.word	0xffffffff


	//   ....[4]....
        /*0234*/ 	.word	0xffffffff


	//   ....[5]....
        /*0238*/ 	.word	0xffffffff


	//   ....[6]....
        /*023c*/ 	.word	0xffffffff


	//   ....[7]....
        /*0240*/ 	.word	0xffffffff


	//   ....[8]....
        /*0244*/ 	.word	0xffffffff


	//   ....[9]....
        /*0248*/ 	.word	0xffffffff


	//   ....[10]....
        /*024c*/ 	.word	0xffffffff


	//   ....[11]....
        /*0250*/ 	.word	0xffffffff


	//   ....[12]....
        /*0254*/ 	.word	0xffffffff


	//   ....[13]....
        /*0258*/ 	.word	0xffffffff


	//   ....[14]....
        /*025c*/ 	.word	0xffffffff


	//   ....[15]....
        /*0260*/ 	.word	0xffffffff


	//   ....[16]....
        /*0264*/ 	.word	0xffffffff


	//   ....[17]....
        /*0268*/ 	.word	0xffffffff


	//   ....[18]....
        /*026c*/ 	.word	0xffffffff


	//   ....[19]....
        /*0270*/ 	.word	0xffffffff


	//   ....[20]....
        /*0274*/ 	.word	0xffffffff


	//   ....[21]....
        /*0278*/ 	.word	0xffffffff


	//   ....[22]....
        /*027c*/ 	.word	0xffffffff


	//   ....[23]....
        /*0280*/ 	.word	0xffffffff


	//   ....[24]....
        /*0284*/ 	.word	0xffffffff


	//   ....[25]....
        /*0288*/ 	.word	0xffffffff


	//   ....[26]....
        /*028c*/ 	.word	0xffffffff


	//   ....[27]....
        /*0290*/ 	.word	0xffffffff


	//   ....[28]....
        /*0294*/ 	.word	0xffffffff


	//   ....[29]....
        /*0298*/ 	.word	0xffffffff


	//   ....[30]....
        /*029c*/ 	.word	0xffffffff


	//   ....[31]....
        /*02a0*/ 	.word	0xffffffff


	//   ....[32]....
        /*02a4*/ 	.word	0xffffffff


	//   ....[33]....
        /*02a8*/ 	.word	0xffffffff


	//   ....[34]....
        /*02ac*/ 	.word	0xffffffff


	//   ....[35]....
        /*02b0*/ 	.word	0xffffffff


	//   ....[36]....
        /*02b4*/ 	.word	0xffffffff


	//   ....[37]....
        /*02b8*/ 	.word	0xffffffff


	//   ....[38]....
        /*02bc*/ 	.word	0xffffffff


	//   ....[39]....
        /*02c0*/ 	.word	0xffffffff


	//   ....[40]....
        /*02c4*/ 	.word	0xffffffff


	//   ....[41]....
        /*02c8*/ 	.word	0xffffffff


	//   ....[42]....
        /*02cc*/ 	.word	0xffffffff


	//   ....[43]....
        /*02d0*/ 	.word	0xffffffff


	//   ....[44]....
        /*02d4*/ 	.word	0xffffffff


	//   ....[45]....
        /*02d8*/ 	.word	0xffffffff


	//   ....[46]....
        /*02dc*/ 	.word	0xffffffff


	//   ....[47]....
        /*02e0*/ 	.word	0xffffffff


	//   ....[48]....
        /*02e4*/ 	.word	0xffffffff


	//   ....[49]....
        /*02e8*/ 	.word	0xffffffff


	//   ....[50]....
        /*02ec*/ 	.word	0xffffffff


	//   ....[51]....
        /*02f0*/ 	.word	0xffffffff


	//   ....[52]....
        /*02f4*/ 	.word	0xffffffff


	//   ....[53]....
        /*02f8*/ 	.word	0xffffffff


	//   ....[54]....
        /*02fc*/ 	.word	0xffffffff


	//   ....[55]....
        /*0300*/ 	.word	0xffffffff


	//   ....[56]....
        /*0304*/ 	.word	0xffffffff


	//   ....[57]....
        /*0308*/ 	.word	0xffffffff


	//   ....[58]....
        /*030c*/ 	.word	0xffffffff


	//   ....[59]....
        /*0310*/ 	.word	0xffffffff


	//   ....[60]....
        /*0314*/ 	.word	0xffffffff


	//   ....[61]....
        /*0318*/ 	.word	0xffffffff


	//   ....[62]....
        /*031c*/ 	.word	0xffffffff


	//   ....[63]....
        /*0320*/ 	.word	0x0500000f


	//   ....[64]....
        /*0324*/ 	.word	0x0500000f


	//   ....[65]....
        /*0328*/ 	.word	0x0500000f


	//   ....[66]....
        /*032c*/ 	.word	0x0500000f


	//   ....[67]....
        /*0330*/ 	.word	0x0500000f


	//   ....[68]....
        /*0334*/ 	.word	0x0500000f


	//   ....[69]....
        /*0338*/ 	.word	0x0500000f


	//   ....[70]....
        /*033c*/ 	.word	0x0500000f


	//   ....[71]....
        /*0340*/ 	.word	0x0500000f


	//   ....[72]....
        /*0344*/ 	.word	0x0500000f


	//   ....[73]....
        /*0348*/ 	.word	0x0500000f


	//   ....[74]....
        /*034c*/ 	.word	0x0500000f


	//   ....[75]....
        /*0350*/ 	.word	0x0500000f


	//   ....[76]....
        /*0354*/ 	.word	0x0500000f


	//   ....[77]....
        /*0358*/ 	.word	0x0500000f


	//   ....[78]....
        /*035c*/ 	.word	0x0500000f


	//   ....[79]....
        /*0360*/ 	.word	0x0500000f


	//   ....[80]....
        /*0364*/ 	.word	0x0500000f


	//   ....[81]....
        /*0368*/ 	.word	0x0500000f


	//----- nvinfo : EIATTR_COOP_GROUP_INSTR_OFFSETS
	.align		4
.L_543:
        /*036c*/ 	.byte	0x04, 0x28
        /*036e*/ 	.short	(.L_545 - .L_544)


	//   ....[0]....
.L_544:
        /*0370*/ 	.word	0x00000060


	//   ....[1]....
        /*0374*/ 	.word	0x00000170


	//   ....[2]....
        /*0378*/ 	.word	0x000001c0


	//   ....[3]....
        /*037c*/ 	.word	0x000003b0


	//   ....[4]....
        /*0380*/ 	.word	0x00000510


	//   ....[5]....
        /*0384*/ 	.word	0x00000630


	//   ....[6]....
        /*0388*/ 	.word	0x00000790


	//   ....[7]....
        /*038c*/ 	.word	0x00001920


	//   ....[8]....
        /*0390*/ 	.word	0x000031b0


	//   ....[9]....
        /*0394*/ 	.word	0x00003ec0


	//   ....[10]....
        /*0398*/ 	.word	0x00003f90


	//   ....[11]....
        /*039c*/ 	.word	0x000043d0


	//   ....[12]....
        /*03a0*/ 	.word	0x00004440


	//   ....[13]....
        /*03a4*/ 	.word	0x00004d90


	//   ....[14]....
        /*03a8*/ 	.word	0x00005700


	//   ....[15]....
        /*03ac*/ 	.word	0x00005760


	//   ....[16]....
        /*03b0*/ 	.word	0x00005c50


	//   ....[17]....
        /*03b4*/ 	.word	0x00005ce0


	//   ....[18]....
        /*03b8*/ 	.word	0x00006f20


	//   ....[19]....
        /*03bc*/ 	.word	0x00007630


	//   ....[20]....
        /*03c0*/ 	.word	0x000076b0


	//   ....[21]....
        /*03c4*/ 	.word	0x000079c0


	//   ....[22]....
        /*03c8*/ 	.word	0x00007b80


	//   ....[23]....
        /*03cc*/ 	.word	0x00008c00


	//   ....[24]....
        /*03d0*/ 	.word	0x00008c40


	//   ....[25]....
        /*03d4*/ 	.word	0x00008c80


	//   ....[26]....
        /*03d8*/ 	.word	0x00008cf0


	//   ....[27]....
        /*03dc*/ 	.word	0x00008d10


	//   ....[28]....
        /*03e0*/ 	.word	0x0000a680


	//   ....[29]....
        /*03e4*/ 	.word	0x0000c0a0


	//   ....[30]....
        /*03e8*/ 	.word	0x0000c220


	//   ....[31]....
        /*03ec*/ 	.word	0x0000c250


	//   ....[32]....
        /*03f0*/ 	.word	0x0000c290


	//   ....[33]....
        /*03f4*/ 	.word	0x0000c300


	//   ....[34]....
        /*03f8*/ 	.word	0x0000c360


	//   ....[35]....
        /*03fc*/ 	.word	0x0000c3a0


	//   ....[36]....
        /*0400*/ 	.word	0x0000c540


	//   ....[37]....
        /*0404*/ 	.word	0x0000c5a0


	//   ....[38]....
        /*0408*/ 	.word	0x0000c5e0


	//   ....[39]....
        /*040c*/ 	.word	0x0000c620


	//   ....[40]....
        /*0410*/ 	.word	0x0000c650


	//   ....[41]....
        /*0414*/ 	.word	0x0000c680


	//   ....[42]....
        /*0418*/ 	.word	0x0000c710


	//   ....[43]....
        /*041c*/ 	.word	0x0000c770


	//   ....[44]....
        /*0420*/ 	.word	0x0000c800


	//   ....[45]....
        /*0424*/ 	.word	0x00010180


	//   ....[46]....
        /*0428*/ 	.word	0x00010190


	//   ....[47]....
        /*042c*/ 	.word	0x000102a0


	//   ....[48]....
        /*0430*/ 	.word	0x00010300


	//   ....[49]....
        /*0434*/ 	.word	0x00010340


	//   ....[50]....
        /*0438*/ 	.word	0x00010380


	//   ....[51]....
        /*043c*/ 	.word	0x000103b0


	//   ....[52]....
        /*0440*/ 	.word	0x000103e0


	//   ....[53]....
        /*0444*/ 	.word	0x00010570


	//   ....[54]....
        /*0448*/ 	.word	0x000105d0


	//   ....[55]....
        /*044c*/ 	.word	0x00010610


	//   ....[56]....
        /*0450*/ 	.word	0x00010650


	//   ....[57]....
        /*0454*/ 	.word	0x00010680


	//   ....[58]....
        /*0458*/ 	.word	0x000106b0


	//   ....[59]....
        /*045c*/ 	.word	0x00010770


	//   ....[60]....
        /*0460*/ 	.word	0x00010790


	//   ....[61]....
        /*0464*/ 	.word	0x00010800


	//   ....[62]....
        /*0468*/ 	.word	0x00010e90


	//   ....[63]....
        /*046c*/ 	.word	0x000114f0


	//   ....[64]....
        /*0470*/ 	.word	0x00011910


	//   ....[65]....
        /*0474*/ 	.word	0x000119a0


	//   ....[66]....
        /*0478*/ 	.word	0x00011a40


	//   ....[67]....
        /*047c*/ 	.word	0x00011af0


	//   ....[68]....
        /*0480*/ 	.word	0x00011b70


	//   ....[69]....
        /*0484*/ 	.word	0x00011bf0


	//   ....[70]....
        /*0488*/ 	.word	0x00011c70


	//   ....[71]....
        /*048c*/ 	.word	0x00011cf0


	//   ....[72]....
        /*0490*/ 	.word	0x00011d80


	//   ....[73]....
        /*0494*/ 	.word	0x00011e30


	//   ....[74]....
        /*0498*/ 	.word	0x00011eb0


	//   ....[75]....
        /*049c*/ 	.word	0x00011f30


	//   ....[76]....
        /*04a0*/ 	.word	0x00011fb0


	//   ....[77]....
        /*04a4*/ 	.word	0x00012030


	//   ....[78]....
        /*04a8*/ 	.word	0x000120a0


	//   ....[79]....
        /*04ac*/ 	.word	0x00012140


	//   ....[80]....
        /*04b0*/ 	.word	0x000121d0


	//   ....[81]....
        /*04b4*/ 	.word	0x00012300


	//----- nvinfo : EIATTR_REG_RECONFIG
	.align		4
.L_545:
        /*04b8*/ 	.byte	0x01, 0x54
	.zero		2


	//----- nvinfo : EIATTR_SYSCALL_OFFSETS
	.align		4
        /*04bc*/ 	.byte	0x04, 0x46
        /*04be*/ 	.short	(.L_547 - .L_546)


	//   ....[0]....
.L_546:
        /*04c0*/ 	.word	0x00003380


	//   ....[1]....
        /*04c4*/ 	.word	0x0000d490


	//   ....[2]....
        /*04c8*/ 	.word	0x0000d5d0


	//   ....[3]....
        /*04cc*/ 	.word	0x0000d6d0


	//----- nvinfo : EIATTR_MBARRIER_INSTR_OFFSETS
	.align		4
.L_547:
        /*04d0*/ 	.byte	0x04, 0x39
        /*04d2*/ 	.short	(.L_549 - .L_548)


	//   ....[0]....
.L_548:
        /*04d4*/ 	.word	0x000002a0
        /*04d8*/ 	.word	0x000000ff
        /*04dc*/ 	.word	0x00028c00
        /*04e0*/ 	.short	0x0100
        /*04e2*/ 	.byte	0x08
	.zero		1


	//   ....[1]....
        /*04e4*/ 	.word	0x000002b0
        /*04e8*/ 	.word	0x000000ff
        /*04ec*/ 	.word	0x00028c20
        /*04f0*/ 	.short	0x0100
        /*04f2*/ 	.byte	0x08
	.zero		1


	//   ....[2]....
        /*04f4*/ 	.word	0x00000360
        /*04f8*/ 	.word	0x000000ff
        /*04fc*/ 	.word	0x00028c30
        /*0500*/ 	.short	0x0100
        /*0502*/ 	.byte	0x06
	.zero		1


	//   ....[3]....
        /*0504*/ 	.word	0x00000370
        /*0508*/ 	.word	0x000000ff
        /*050c*/ 	.word	0x00028c40
        /*0510*/ 	.short	0x0100
        /*0512*/ 	.byte	0x06
	.zero		1


	//   ....[4]....
        /*0514*/ 	.word	0x00000380
        /*0518*/ 	.word	0x000000ff
        /*051c*/ 	.word	0x00028c38
        /*0520*/ 	.short	0x0100
        /*0522*/ 	.byte	0x06
	.zero		1


	//   ....[5]....
        /*0524*/ 	.word	0x00000390
        /*0528*/ 	.word	0x000000ff
        /*052c*/ 	.word	0x00028c48
        /*0530*/ 	.short	0x0100
        /*0532*/ 	.byte	0x06
	.zero		1


	//   ....[6]....
        /*0534*/ 	.word	0x000004c0
        /*0538*/ 	.word	0x000000ff
        /*053c*/ 	.word	0x00028c50
        /*0540*/ 	.short	0x0100
        /*0542*/ 	.byte	0x08
	.zero		1


	//   ....[7]....
        /*0544*/ 	.word	0x000004d0
        /*0548*/ 	.word	0x000000ff
        /*054c*/ 	.word	0x00028c60
        /*0550*/ 	.short	0x0100
        /*0552*/ 	.byte	0x08
	.zero		1


	//   ....[8]....
        /*0554*/ 	.word	0x000004e0
        /*0558*/ 	.word	0x000000ff
        /*055c*/ 	.word	0x00028c58
        /*0560*/ 	.short	0x0100
        /*0562*/ 	.byte	0x08
	.zero		1


	//   ....[9]....
        /*0564*/ 	.word	0x000004f0
        /*0568*/ 	.word	0x000000ff
        /*056c*/ 	.word	0x00028c68
        /*0570*/ 	.short	0x0100
        /*0572*/ 	.byte	0x08
	.zero		1


	//   ....[10]....
        /*0574*/ 	.word	0x000005e0
        /*0578*/ 	.word	0x000000ff
        /*057c*/ 	.word	0x00028c70
        /*0580*/ 	.short	0x0100
        /*0582*/ 	.byte	0x06
	.zero		1


	//   ....[11]....
        /*0584*/ 	.word	0x000005f0
        /*0588*/ 	.word	0x000000ff
        /*058c*/ 	.word	0x00028c80
        /*0590*/ 	.short	0x0100
        /*0592*/ 	.byte	0x06
	.zero		1


	//   ....[12]....
        /*0594*/ 	.word	0x00000600
        /*0598*/ 	.word	0x000000ff
        /*059c*/ 	.word	0x00028c78
        /*05a0*/ 	.short	0x0100
        /*05a2*/ 	.byte	0x06
	.zero		1


	//   ....[13]....
        /*05a4*/ 	.word	0x00000610
        /*05a8*/ 	.word	0x000000ff
        /*05ac*/ 	.word	0x00028c88
        /*05b0*/ 	.short	0x0100
        /*05b2*/ 	.byte	0x06
	.zero		1


	//   ....[14]....
        /*05b4*/ 	.word	0x00000740
        /*05b8*/ 	.word	0x000000ff
        /*05bc*/ 	.word	0x00028c90
        /*05c0*/ 	.short	0x0100
        /*05c2*/ 	.byte	0x08
	.zero		1


	//   ....[15]....
        /*05c4*/ 	.word	0x00000750
        /*05c8*/ 	.word	0x000000ff
        /*05cc*/ 	.word	0x00028ca0
        /*05d0*/ 	.short	0x0100
        /*05d2*/ 	.byte	0x08
	.zero		1


	//   ....[16]....
        /*05d4*/ 	.word	0x00000760
        /*05d8*/ 	.word	0x000000ff
        /*05dc*/ 	.word	0x00028c98
        /*05e0*/ 	.short	0x0100
        /*05e2*/ 	.byte	0x08
	.zero		1


	//   ....[17]....
        /*05e4*/ 	.word	0x00000770
        /*05e8*/ 	.word	0x000000ff
        /*05ec*/ 	.word	0x00028ca8
        /*05f0*/ 	.short	0x0100
        /*05f2*/ 	.byte	0x08
	.zero		1


	//   ....[18]....
        /*05f4*/ 	.word	0x000008a0
        /*05f8*/ 	.word	0x000000ff
        /*05fc*/ 	.word	0x00028cb0
        /*0600*/ 	.short	0x0100
        /*0602*/ 	.byte	0x08
	.zero		1


	//   ....[19]....
        /*0604*/ 	.word	0x000008b0
        /*0608*/ 	.word	0x000000ff
        /*060c*/ 	.word	0x00028cc0
        /*0610*/ 	.short	0x0100
        /*0612*/ 	.byte	0x08
	.zero		1


	//   ....[20]....
        /*0614*/ 	.word	0x000008c0
        /*0618*/ 	.word	0x000000ff
        /*061c*/ 	.word	0x00028cb8
        /*0620*/ 	.short	0x0100
        /*0622*/ 	.byte	0x08
	.zero		1


	//   ....[21]....
        /*0624*/ 	.word	0x000008d0
        /*0628*/ 	.word	0x000000ff
        /*062c*/ 	.word	0x00028cc8
        /*0630*/ 	.short	0x0100
        /*0632*/ 	.byte	0x08
	.zero		1


	//   ....[22]....
        /*0634*/ 	.word	0x00001a30
        /*0638*/ 	.word	0x000000ff
        /*063c*/ 	.word	0x00028c50
        /*0640*/ 	.short	0x010a
        /*0642*/ 	.byte	0x15
	.zero		1


	//   ....[23]....
        /*0644*/ 	.word	0x00001d00
        /*0648*/ 	.word	0x00000004
        /*064c*/ 	.word	0x00000000
        /*0650*/ 	.short	0x0101
        /*0652*/ 	.byte	0x3f
	.zero		1


	//   ....[24]....
        /*0654*/ 	.word	0x00002660
        /*0658*/ 	.word	0x000000ff
        /*065c*/ 	.word	0x00028c50
        /*0660*/ 	.short	0x010a
        /*0662*/ 	.byte	0x15
	.zero		1


	//   ....[25]....
        /*0664*/ 	.word	0x000026a0
        /*0668*/ 	.word	0x000000ff
        /*066c*/ 	.word	0x00028c50
        /*0670*/ 	.short	0x010a
        /*0672*/ 	.byte	0x15
	.zero		1


	//   ....[26]....
        /*0674*/ 	.word	0x00002870
        /*0678*/ 	.word	0x00000005
        /*067c*/ 	.word	0x00000000
        /*0680*/ 	.short	0x0101
        /*0682*/ 	.byte	0x3f
	.zero		1


	//   ....[27]....
        /*0684*/ 	.word	0x00003400
        /*0688*/ 	.word	0x000000ff
        /*068c*/ 	.word	0x00028c00
        /*0690*/ 	.short	0x010a
        /*0692*/ 	.byte	0x28
	.zero		1


	//   ....[28]....
        /*0694*/ 	.word	0x00003480
        /*0698*/ 	.word	0x00000007
        /*069c*/ 	.word	0x00028c30
        /*06a0*/ 	.short	0x010a
        /*06a2*/ 	.byte	0x3f
	.zero		1


	//   ....[29]....
        /*06a4*/ 	.word	0x000034c0
        /*06a8*/ 	.word	0x00000007
        /*06ac*/ 	.word	0x00028c30
        /*06b0*/ 	.short	0x010a
        /*06b2*/ 	.byte	0x3f
	.zero		1


	//   ....[30]....
        /*06b4*/ 	.word	0x00004640
        /*06b8*/ 	.word	0x00000003
        /*06bc*/ 	.word	0x00000000
        /*06c0*/ 	.short	0x0101
        /*06c2*/ 	.byte	0x3f
	.zero		1


	//   ....[31]....
        /*06c4*/ 	.word	0x00004a90
        /*06c8*/ 	.word	0x00000007
        /*06cc*/ 	.word	0x00028c50
        /*06d0*/ 	.short	0x010a
        /*06d2*/ 	.byte	0x3f
	.zero		1


	//   ....[32]....
        /*06d4*/ 	.word	0x00004ad0
        /*06d8*/ 	.word	0x00000007
        /*06dc*/ 	.word	0x00028c50
        /*06e0*/ 	.short	0x010a
        /*06e2*/ 	.byte	0x3f
	.zero		1


	//   ....[33]....
        /*06e4*/ 	.word	0x00004db0
        /*06e8*/ 	.word	0x00000007
        /*06ec*/ 	.word	0x00000000
        /*06f0*/ 	.short	0x0101
        /*06f2*/ 	.byte	0x3f
	.zero		1


	//   ....[34]....
        /*06f4*/ 	.word	0x00004ec0
        /*06f8*/ 	.word	0x000000ff
        /*06fc*/ 	.word	0x00028c30
        /*0700*/ 	.short	0x010a
        /*0702*/ 	.byte	0x19
	.zero		1


	//   ....[35]....
        /*0704*/ 	.word	0x00004f00
        /*0708*/ 	.word	0x000000ff
        /*070c*/ 	.word	0x00028c30
        /*0710*/ 	.short	0x010a
        /*0712*/ 	.byte	0x19
	.zero		1


	//   ....[36]....
        /*0714*/ 	.word	0x00005f50
        /*0718*/ 	.word	0x00000098
        /*071c*/ 	.word	0x00000000
        /*0720*/ 	.short	0x0101
        /*0722*/ 	.byte	0x3f
	.zero		1


	//   ....[37]....
        /*0724*/ 	.word	0x00006c60
        /*0728*/ 	.word	0x000000ff
        /*072c*/ 	.word	0x00028c50
        /*0730*/ 	.short	0x010a
        /*0732*/ 	.byte	0x19
	.zero		1


	//   ....[38]....
        /*0734*/ 	.word	0x00006ca0
        /*0738*/ 	.word	0x000000ff
        /*073c*/ 	.word	0x00028c50
        /*0740*/ 	.short	0x010a
        /*0742*/ 	.byte	0x19
	.zero		1


	//   ....[39]....
        /*0744*/ 	.word	0x00006f40
        /*0748*/ 	.word	0x000000a8
        /*074c*/ 	.word	0x00000000
        /*0750*/ 	.short	0x0101
        /*0752*/ 	.byte	0x3f
	.zero		1


	//   ....[40]....
        /*0754*/ 	.word	0x00007070
        /*0758*/ 	.word	0x000000ff
        /*075c*/ 	.word	0x00028c30
        /*0760*/ 	.short	0x010a
        /*0762*/ 	.byte	0x18
	.zero		1


	//   ....[41]....
        /*0764*/ 	.word	0x000070b0
        /*0768*/ 	.word	0x000000ff
        /*076c*/ 	.word	0x00028c30
        /*0770*/ 	.short	0x010a
        /*0772*/ 	.byte	0x18
	.zero		1


	//   ....[42]....
        /*0774*/ 	.word	0x00007ea0
        /*0778*/ 	.word	0x00000098
        /*077c*/ 	.word	0x00000000
        /*0780*/ 	.short	0x0101
        /*0782*/ 	.byte	0x3f
	.zero		1


	//   ....[43]....
        /*0784*/ 	.word	0x00008950
        /*0788*/ 	.word	0x000000ff
        /*078c*/ 	.word	0x00028c50
        /*0790*/ 	.short	0x010a
        /*0792*/ 	.byte	0x18
	.zero		1


	//   ....[44]....
        /*0794*/ 	.word	0x00008990
        /*0798*/ 	.word	0x000000ff
        /*079c*/ 	.word	0x00028c50
        /*07a0*/ 	.short	0x010a
        /*07a2*/ 	.byte	0x18
	.zero		1


	//   ....[45]....
        /*07a4*/ 	.word	0x00008c20
        /*07a8*/ 	.word	0x000000a8
        /*07ac*/ 	.word	0x00000000
        /*07b0*/ 	.short	0x0101
        /*07b2*/ 	.byte	0x3f
	.zero		1


	//   ....[46]....
        /*07b4*/ 	.word	0x0000b0d0
        /*07b8*/ 	.word	0x000000ff
        /*07bc*/ 	.word	0x00000000
        /*07c0*/ 	.short	0x0101
        /*07c2*/ 	.byte	0x04
	.zero		1


	//   ....[47]....
        /*07c4*/ 	.word	0x0000dc00
        /*07c8*/ 	.word	0x00000008
        /*07cc*/ 	.word	0x00028c40
        /*07d0*/ 	.short	0x010a
        /*07d2*/ 	.byte	0x3f
	.zero		1


	//   ....[48]....
        /*07d4*/ 	.word	0x0000dff0
        /*07d8*/ 	.word	0x0000000a
        /*07dc*/ 	.word	0x00028c20
        /*07e0*/ 	.short	0x010a
        /*07e2*/ 	.byte	0x3f
	.zero		1


	//   ....[49]....
        /*07e4*/ 	.word	0x0000e0b0
        /*07e8*/ 	.word	0x0000000b
        /*07ec*/ 	.word	0x00028c60
        /*07f0*/ 	.short	0x010a
        /*07f2*/ 	.byte	0x3f
	.zero		1


	//   ....[50]....
        /*07f4*/ 	.word	0x0000e820
        /*07f8*/ 	.word	0x00000002
        /*07fc*/ 	.word	0x00028c40
        /*0800*/ 	.short	0x010a
        /*0802*/ 	.byte	0x3f
	.zero		1


	//   ....[51]....
        /*0804*/ 	.word	0x0000ea30
        /*0808*/ 	.word	0x00000002
        /*080c*/ 	.word	0x00028c60
        /*0810*/ 	.short	0x010a
        /*0812*/ 	.byte	0x3f
	.zero		1


	//   ....[52]....
        /*0814*/ 	.word	0x0000f0f0
        /*0818*/ 	.word	0x00000002
        /*081c*/ 	.word	0x00028c40
        /*0820*/ 	.short	0x010a
        /*0822*/ 	.byte	0x3f
	.zero		1


	//   ....[53]....
        /*0824*/ 	.word	0x0000f2f0
        /*0828*/ 	.word	0x00000002
        /*082c*/ 	.word	0x00028c60
        /*0830*/ 	.short	0x010a
        /*0832*/ 	.byte	0x3f
	.zero		1


	//   ....[54]....
        /*0834*/ 	.word	0x0000f930
        /*0838*/ 	.word	0x00000002
        /*083c*/ 	.word	0x00028c40
        /*0840*/ 	.short	0x010a
        /*0842*/ 	.byte	0x3f
	.zero		1


	//   ....[55]....
        /*0844*/ 	.word	0x0000fb40
        /*0848*/ 	.word	0x00000002
        /*084c*/ 	.word	0x00028c60
        /*0850*/ 	.short	0x010a
        /*0852*/ 	.byte	0x3f
	.zero		1


	//   ....[56]....
        /*0854*/ 	.word	0x00010e10
        /*0858*/ 	.word	0x00000000
        /*085c*/ 	.word	0x00028c20
        /*0860*/ 	.short	0x010a
        /*0862*/ 	.byte	0x3f
	.zero		1


	//   ....[57]....
        /*0864*/ 	.word	0x00010fd0
        /*0868*/ 	.word	0x00000006
        /*086c*/ 	.word	0x00000000
        /*0870*/ 	.short	0x010a
        /*0872*/ 	.byte	0x3f
	.zero		1


	//   ....[58]....
        /*0874*/ 	.word	0x00011040
        /*0878*/ 	.word	0x00000007
        /*087c*/ 	.word	0x00000000
        /*0880*/ 	.short	0x010a
        /*0882*/ 	.byte	0x3f
	.zero		1


	//   ....[59]....
        /*0884*/ 	.word	0x000110b0
        /*0888*/ 	.word	0x00000004
        /*088c*/ 	.word	0x00000000
        /*0890*/ 	.short	0x010a
        /*0892*/ 	.byte	0x3f
	.zero		1


	//   ....[60]....
        /*0894*/ 	.word	0x000110e0
        /*0898*/ 	.word	0x00000003
        /*089c*/ 	.word	0x00000000
        /*08a0*/ 	.short	0x010a
        /*08a2*/ 	.byte	0x3f
	.zero		1


	//   ....[61]....
        /*08a4*/ 	.word	0x00011150
        /*08a8*/ 	.word	0x00000005
        /*08ac*/ 	.word	0x00028c50
        /*08b0*/ 	.short	0x010a
        /*08b2*/ 	.byte	0x3f
	.zero		1


	//   ....[62]....
        /*08b4*/ 	.word	0x000111b0
        /*08b8*/ 	.word	0x00000006
        /*08bc*/ 	.word	0x00028c50
        /*08c0*/ 	.short	0x010a
        /*08c2*/ 	.byte	0x3f
	.zero		1


	//   ....[63]....
        /*08c4*/ 	.word	0x00011210
        /*08c8*/ 	.word	0x00000003
        /*08cc*/ 	.word	0x00028c00
        /*08d0*/ 	.short	0x010a
        /*08d2*/ 	.byte	0x3f
	.zero		1


	//   ....[64]....
        /*08d4*/ 	.word	0x00011260
        /*08d8*/ 	.word	0x00000007
        /*08dc*/ 	.word	0x00028c30
        /*08e0*/ 	.short	0x010a
        /*08e2*/ 	.byte	0x3f
	.zero		1


	//   ....[65]....
        /*08e4*/ 	.word	0x000112b0
        /*08e8*/ 	.word	0x00000007
        /*08ec*/ 	.word	0x00028c50
        /*08f0*/ 	.short	0x010a
        /*08f2*/ 	.byte	0x3f
	.zero		1


	//   ....[66]....
        /*08f4*/ 	.word	0x00011310
        /*08f8*/ 	.word	0x00000004
        /*08fc*/ 	.word	0x00028c30
        /*0900*/ 	.short	0x010a
        /*0902*/ 	.byte	0x3f
	.zero		1


	//   ....[67]....
        /*0904*/ 	.word	0x00011360
        /*0908*/ 	.word	0x000000a8
        /*090c*/ 	.word	0x00028c50
        /*0910*/ 	.short	0x010a
        /*0912*/ 	.byte	0x3f
	.zero		1


	//   ....[68]....
        /*0914*/ 	.word	0x000113c0
        /*0918*/ 	.word	0x00000004
        /*091c*/ 	.word	0x00028c30
        /*0920*/ 	.short	0x010a
        /*0922*/ 	.byte	0x3f
	.zero		1


	//   ....[69]....
        /*0924*/ 	.word	0x00011410
        /*0928*/ 	.word	0x000000a8
        /*092c*/ 	.word	0x00028c50
        /*0930*/ 	.short	0x010a
        /*0932*/ 	.byte	0x3f
	.zero		1


	//   ....[70]....
        /*0934*/ 	.word	0x000115b0
        /*0938*/ 	.word	0x00000008
        /*093c*/ 	.word	0x00028c40
        /*0940*/ 	.short	0x010a
        /*0942*/ 	.byte	0x3f
	.zero		1


	//   ....[71]....
        /*0944*/ 	.word	0x00011630
        /*0948*/ 	.word	0x00000008
        /*094c*/ 	.word	0x00028c20
        /*0950*/ 	.short	0x010a
        /*0952*/ 	.byte	0x3f
	.zero		1


	//   ....[72]....
        /*0954*/ 	.word	0x00011680
        /*0958*/ 	.word	0x0000000b
        /*095c*/ 	.word	0x00028c60
        /*0960*/ 	.short	0x010a
        /*0962*/ 	.byte	0x3f
	.zero		1


	//   ....[73]....
        /*0964*/ 	.word	0x000116d0
        /*0968*/ 	.word	0x00000002
        /*096c*/ 	.word	0x00028c40
        /*0970*/ 	.short	0x010a
        /*0972*/ 	.byte	0x3f
	.zero		1


	//   ....[74]....
        /*0974*/ 	.word	0x00011720
        /*0978*/ 	.word	0x00000002
        /*097c*/ 	.word	0x00028c60
        /*0980*/ 	.short	0x010a
        /*0982*/ 	.byte	0x3f
	.zero		1


	//   ....[75]....
        /*0984*/ 	.word	0x00011770
        /*0988*/ 	.word	0x00000002
        /*098c*/ 	.word	0x00028c40
        /*0990*/ 	.short	0x010a
        /*0992*/ 	.byte	0x3f
	.zero		1


	//   ....[76]....
        /*0994*/ 	.word	0x000117c0
        /*0998*/ 	.word	0x00000002
        /*099c*/ 	.word	0x00028c60
        /*09a0*/ 	.short	0x010a
        /*09a2*/ 	.byte	0x3f
	.zero		1


	//   ....[77]....
        /*09a4*/ 	.word	0x00011810
        /*09a8*/ 	.word	0x00000002
        /*09ac*/ 	.word	0x00028c40
        /*09b0*/ 	.short	0x010a
        /*09b2*/ 	.byte	0x3f
	.zero		1


	//   ....[78]....
        /*09b4*/ 	.word	0x00011860
        /*09b8*/ 	.word	0x00000002
        /*09bc*/ 	.word	0x00028c60
        /*09c0*/ 	.short	0x010a
        /*09c2*/ 	.byte	0x3f
	.zero		1


	//   ....[79]....
        /*09c4*/ 	.word	0x00012220
        /*09c8*/ 	.word	0x00000000
        /*09cc*/ 	.word	0x00028c20
        /*09d0*/ 	.short	0x010a
        /*09d2*/ 	.byte	0x3f
	.zero		1


	//   ....[80]....
        /*09d4*/ 	.word	0x000123c0
        /*09d8*/ 	.word	0x00000006
        /*09dc*/ 	.word	0x00000000
        /*09e0*/ 	.short	0x010a
        /*09e2*/ 	.byte	0x3f
	.zero		1


	//   ....[81]....
        /*09e4*/ 	.word	0x00012410
        /*09e8*/ 	.word	0x00000007
        /*09ec*/ 	.word	0x00000000
        /*09f0*/ 	.short	0x010a
        /*09f2*/ 	.byte	0x3f
	.zero		1


	//   ....[82]....
        /*09f4*/ 	.word	0x00012460
        /*09f8*/ 	.word	0x00000004
        /*09fc*/ 	.word	0x00000000
        /*0a00*/ 	.short	0x010a
        /*0a02*/ 	.byte	0x3f
	.zero		1


	//----- nvinfo : EIATTR_NUM_MBARRIERS
	.align		4
.L_549:
        /*0a04*/ 	.byte	0x03, 0x38
        /*0a06*/ 	.short	0x0016


	//----- nvinfo : EIATTR_EXIT_INSTR_OFFSETS
	.align		4
        /*0a08*/ 	.byte	0x04, 0x1c
        /*0a0a*/ 	.short	(.L_551 - .L_550)


	//   ....[0]....
.L_550:
        /*0a0c*/ 	.word	0x00000a80


	//   ....[1]....
        /*0a10*/ 	.word	0x0000c060


	//   ....[2]....
        /*0a14*/ 	.word	0x0000c0c0


	//   ....[3]....
        /*0a18*/ 	.word	0x00011130


	//----- nvinfo : EIATTR_MAX_THREADS
	.align		4
.L_551:
        /*0a1c*/ 	.byte	0x04, 0x05
        /*0a1e*/ 	.short	(.L_553 - .L_552)
.L_552:
        /*0a20*/ 	.word	0x00000180
        /*0a24*/ 	.word	0x00000001
        /*0a28*/ 	.word	0x00000001


	//----- nvinfo : EIATTR_CRS_STACK_SIZE
	.align		4
.L_553:
        /*0a2c*/ 	.byte	0x04, 0x1e
        /*0a2e*/ 	.short	(.L_555 - .L_554)
.L_554:
        /*0a30*/ 	.word	0x00000000


	//----- nvinfo : EIATTR_CBANK_PARAM_SIZE
	.align		4
.L_555:
        /*0a34*/ 	.byte	0x03, 0x19
        /*0a36*/ 	.short	0x0a70


	//----- nvinfo : EIATTR_PARAM_CBANK
	.align		4
        /*0a38*/ 	.byte	0x04, 0x0a
        /*0a3a*/ 	.short	(.L_557 - .L_556)
	.align		4
.L_556:
        /*0a3c*/ 	.word	index@(.nv.constant0._ZN7cutlass13device_kernelIN5flash11enable_sm90INS1_16FlashAttnFwdSm90INS1_25CollectiveMainloopFwdSm90ILi2EN4cute5tupleIJNS5_1CILi1EEES8_S8_EEENS6_IJNS7_ILi64EEESA_SA_EEELi512ENS_10bfloat16_tEfNS_4arch4Sm90ELb1ELb0ELb1ELb1ELb0ELb0ELb0ELb0ELb0ELb0ELb0ELb0EEENS1_21CollectiveEpilogueFwdINS6_IJSA_NS7_ILi512EEESA_EEES9_SC_SE_Li256ELb1ELb0ELb0ELb0EEENS1_36VarlenDynamicPersistentTileSchedulerILi64ELi64ELi256ELi32ELb0ELb0ELb1ELb1ELb1ELb1EEEEEEEEEvNT_6ParamsE)
        /*0a40*/ 	.short	0x0210
        /*0a42*/ 	.short	0x0a70


	//----- nvinfo : EIATTR_SW_WAR
	.align		4
.L_557:
        /*0a44*/ 	.byte	0x04, 0x36
        /*0a46*/ 	.short	(.L_559 - .L_558)
.L_558:
        /*0a48*/ 	.word	0x00000008
.L_559:


//--------------------- .nv.info._ZN7cutlass13device_kernelIN5flash11enable_sm90INS1_16FlashAttnFwdSm90INS1_25CollectiveMainloopFwdSm90ILi2EN4cute5tupleIJNS5_1CILi1EEES8_S8_EEENS6_IJNS7_ILi64EEESA_SA_EEELi512ENS_10bfloat16_tEfNS_4arch4Sm90ELb1ELb0ELb1ELb1ELb0ELb1ELb0ELb0ELb0ELb0ELb0ELb0EEENS1_21CollectiveEpilogueFwdINS6_IJSA_NS7_ILi512EEESA_EEES9_SC_SE_Li256ELb1ELb0ELb0ELb0EEENS1_36VarlenDynamicPersistentTileSchedulerILi64ELi64ELi256ELi32ELb0ELb0ELb1ELb1ELb1ELb1EEEEEEEEEvNT_6ParamsE --------------------------
	.section	.nv.info._ZN7cutlass13device_kernelIN5flash11enable_sm90INS1_16FlashAttnFwdSm90INS1_25CollectiveMainloopFwdSm90ILi2EN4cute5tupleIJNS5_1CILi1EEES8_S8_EEENS6_IJNS7_ILi64EEESA_SA_EEELi512ENS_10bfloat16_tEfNS_4arch4Sm90ELb1ELb0ELb1ELb1ELb0ELb1ELb0ELb0ELb0ELb0ELb0ELb0EEENS1_21CollectiveEpilogueFwdINS6_IJSA_NS7_ILi512EEESA_EEES9_SC_SE_Li256ELb1ELb0ELb0ELb0EEENS1_36VarlenDynamicPersistentTileSchedulerILi64ELi64ELi256ELi32ELb0ELb0ELb1ELb1ELb1ELb1EEEEEEEEEvNT_6ParamsE,"",@"SHT_CUDA_INFO"
	.sectionflags	@""
	.align	4


	//----- nvinfo : EIATTR_CUDA_API_VERSION
	.align		4
        /*0000*/ 	.byte	0x04, 0x37
        /*0002*/ 	.short	(.L_561 - .L_560)
.L_560:
        /*0004*/ 	.word	0x00000082


	//----- nvinfo : EIATTR_KPARAM_INFO
	.align		4
.L_561:
        /*0008*/ 	.byte	0x04, 0x17
        /*000a*/ 	.short	(.L_563 - .L_562)
.L_562:
        /*000c*/ 	.word	0x00000000
        /*0010*/ 	.short	0x0000
        /*0012*/ 	.short	0x0070
        /*0014*/ 	.byte	0x00, 0xf0, 0x01, 0x28


	//----- nvinfo : EIATTR_SPARSE_MMA_MASK
	.align		4
.L_563:
        /*0018*/ 	.byte	0x03, 0x50
        /*001a*/ 	.short	0x0000


	//----- nvinfo : EIATTR_MAXREG_COUNT
	.align		4
        /*001c*/ 	.byte	0x03, 0x1b
        /*001e*/ 	.short	0x00a8


	//----- nvinfo : EIATTR_NUM_BARRIERS
	.align		4
        /*0020*/ 	.byte	0x02, 0x4c
        /*0022*/ 	.byte	0x10
	.zero		1


	//----- nvinfo : EIATTR_EXTERNS
	.align		4
        /*0024*/ 	.byte	0x04, 0x0f
        /*0026*/ 	.short	(.L_565 - .L_564)


	//   ....[0]....
	.align		4
.L_564:
        /*0028*/ 	.word	index@(__assertfail)


	//----- nvinfo : EIATTR_ANNOTATIONS
	.align		4
.L_565:
        /*002c*/ 	.byte	0x04, 0x55
        /*002e*/ 	.short	(.L_567 - .L_566)


	//   ....[0]....
.L_566:
        /* <DEDUP_REMOVED lines=41> */


	//----- nvinfo : EIATTR_MERCURY_ISA_VERSION
	.align		4
.L_567:
        /*02a8*/ 	.byte	0x03, 0x5f
        /*02aa*/ 	.short	0x0101


	//----- nvinfo : EIATTR_UNUSED_LOAD_BYTE_OFFSET
	.align		4
        /*02ac*/ 	.byte	0x04, 0x44
        /*02ae*/ 	.short	(.L_569 - .L_568)


	//   ....[0]....
.L_568:
        /*02b0*/ 	.word	0x00000ae0
        /*02b4*/ 	.word	0x0000fff0


	//   ....[1]....
        /*02b8*/ 	.word	0x0000fbf0
        /*02bc*/ 	.word	0x0000fff0


	//----- nvinfo : EIATTR_INT_WARP_WIDE_INSTR_OFFSETS
	.align		4
.L_569:
        /*02c0*/ 	.byte	0x04, 0x31
        /*02c2*/ 	.short	(.L_571 - .L_570)


	//   ....[0]....
.L_570:
        /*02c4*/ 	.word	0x000001c0


	//   ....[1]....
        /*02c8*/ 	.word	0x00000200


	//   ....[2]....
        /*02cc*/ 	.word	0x000002d0


	//   ....[3]....
        /*02d0*/ 	.word	0x00014690


	//   ....[4]....
        /*02d4*/ 	.word	0x00014720


	//   ....[5]....
        /*02d8*/ 	.word	0x00014ba0


	//   ....[6]....
        /*02dc*/ 	.word	0x00014bd0


	//   ....[7]....
        /*02e0*/ 	.word	0x00017460


	//   ....[8]....
        /*02e4*/ 	.word	0x000174f0


	//----- nvinfo : EIATTR_COOP_GROUP_MASK_REGIDS
	.align		4
.L_571:
        /*02e8*/ 	.byte	0x04, 0x29
        /*02ea*/ 	.short	(.L_573 - .L_572)


	//   ....[0]....
.L_572:
        /*02ec*/ 	.word	0xffffffff


	//   ....[1]....
        /*02f0*/ 	.word	0xffffffff


	//   ....[2]....
        /*02f4*/ 	.word	0xffffffff


	//   ....[3]....
        /*02f8*/ 	.word	0xffffffff


	//   ....[4]....
        /*02fc*/ 	.word	0xffffffff


	//   ....[5]....
        /*0300*/ 	.word	0xffffffff


	//   ....[6]....
        /*0304*/ 	.word	0xffffffff


	//   ....[7]....
        /*0308*/ 	.word	0xffffffff


	//   ....[8]....
        /*030c*/ 	.word	0xffffffff


	//   ....[9]....
        /*0310*/ 	.word	0xffffffff


	//   ....[10]....
        /*0314*/ 	.word	0xffffffff


	//   ....[11]....
        /*0318*/ 	.word	0xffffffff


	//   ....[12]....
        /*031c*/ 	.word	0xffffffff


	//   ....[13]....
        /*0320*/ 	.word	0xffffffff


	//   ....[14]....
        /*0324*/ 	.word	0xffffffff


	//   ....[15]....
        /*0328*/ 	.word	0xffffffff


	//   ....[16]....
        /*032c*/ 	.word	0xffffffff


	//   ....[17]....
        /*0330*/ 	.word	0xffffffff


	//   ....[18]....
        /*0334*/ 	.word	0xffffffff


	//   ....[19]....
        /*0338*/ 	.word	0xffffffff


	//   ....[20]....
        /*033c*/ 	.word	0xffffffff


	//   ....[21]....
        /*0340*/ 	.word	0xffffffff


	//   ....[22]....
        /*0344*/ 	.word	0xffffffff


	//   ....[23]....
        /*0348*/ 	.word	0xffffffff


	//   ....[24]....
        /*034c*/ 	.word	0xffffffff


	//   ....[25]....
        /*0350*/ 	.word	0xffffffff


	//   ....[26]....
        /*0354*/ 	.word	0xffffffff


	//   ....[27]....
        /*0358*/ 	.word	0xffffffff


	//   ....[28]....
        /*035c*/ 	.word	0xffffffff


	//   ....[29]....
        /*0360*/ 	.word	0xffffffff


	//   ....[30]....
        /*0364*/ 	.word	0xffffffff


	//   ....[31]....
        /*0368*/ 	.word	0xffffffff


	//   ....[32]....
        /*036c*/ 	.word	0xffffffff


	//   ....[33]....
        /*0370*/ 	.word	0xffffffff


	//   ....[34]....
        /*0374*/ 	.word	0xffffffff


	//   ....[35]....
        /*0378*/ 	.word	0xffffffff


	//   ....[36]....
        /*037c*/ 	.word	0xffffffff


	//   ....[37]....
        /*0380*/ 	.word	0xffffffff


	//   ....[38]....
        /*0384*/ 	.word	0xffffffff


	//   ....[39]....
        /*0388*/ 	.word	0xffffffff


	//   ....[40]....
        /*038c*/ 	.word	0xffffffff


	//   ....[41]....
        /*0390*/ 	.word	0xffffffff


	//   ....[42]....
        /*0394*/ 	.word	0xffffffff


	//   ....[43]....
        /*0398*/ 	.word	0xffffffff


	//   ....[44]....
        /*039c*/ 	.word	0xffffffff


	//   ....[45]....
        /*03a0*/ 	.word	0xffffffff


	//   ....[46]....
        /*03a4*/ 	.word	0xffffffff


	//   ....[47]....
        /*03a8*/ 	.word	0xffffffff


	//   ....[48]....
        /*03ac*/ 	.word	0xffffffff


	//   ....[49]....
        /*03b0*/ 	.word	0xffffffff


	//   ....[50]....
        /*03b4*/ 	.word	0xffffffff


	//   ....[51]....
        /*03b8*/ 	.word	0xffffffff


	//   ....[52]....
        /*03bc*/ 	.word	0xffffffff


	//   ....[53]....
        /*03c0*/ 	.word	0xffffffff


	//   ....[54]....
        /*03c4*/ 	.word	0xffffffff


	//   ....[55]....
        /*03c8*/ 	.word	0xffffffff


	//   ....[56]....
        /*03cc*/ 	.word	0xffffffff


	//   ....[57]....
        /*03d0*/ 	.word	0xffffffff


	//   ....[58]....
        /*03d4*/ 	.word	0xffffffff


	//   ....[59]....
        /*03d8*/ 	.word	0xffffffff


	//   ....[60]....
        /*03dc*/ 	.word	0xffffffff


	//   ....[61]....
        /*03e0*/ 	.word	0xffffffff


	//   ....[62]....
        /*03e4*/ 	.word	0xffffffff


	//   ....[63]....
        /*03e8*/ 	.word	0x0500000f


	//   ....[64]....
        /*03ec*/ 	.word	0x0500000f


	//   ....[65]....
        /*03f0*/ 	.word	0x0500000f


	//   ....[66]....
        /*03f4*/ 	.word	0x0500000f


	//   ....[67]....
        /*03f8*/ 	.word	0x0500000f


	//   ....[68]....
        /*03fc*/ 	.word	0x0500000f


	//   ....[69]....
        /*0400*/ 	.word	0x0500000f


	//   ....[70]....
        /*0404*/ 	.word	0x0500000f


	//   ....[71]....
        /*0408*/ 	.word	0x0500000f


	//   ....[72]....
        /*040c*/ 	.word	0x0500000f


	//   ....[73]....
        /*0410*/ 	.word	0x0500000f


	//   ....[74]....
        /*0414*/ 	.word	0x0500000f


	//   ....[75]....
        /*0418*/ 	.word	0x0500000f


	//   ....[76]....
        /*041c*/ 	.word	0x0500000f


	//   ....[77]....
        /*0420*/ 	.word	0x0500000f


	//   ....[78]....
        /*0424*/ 	.word	0x0500000f


	//   ....[79]....
        /*0428*/ 	.word	0x0500000f


	//   ....[80]....
        /*042c*/ 	.word	0x0500000f


	//   ....[81]....
        /*0430*/ 	.word	0x0500000f


	//   ....[82]....
        /*0434*/ 	.word	0x0500000f


	//   ....[83]....
        /*0438*/ 	.word	0x0500000f


	//   ....[84]....
        /*043c*/ 	.word	0x0500000f


	//   ....[85]....
        /*0440*/ 	.word	0x0500000f


	//   ....[86]....
        /*0444*/ 	.word	0x0500000f


	//   ....[87]....
        /*0448*/ 	.word	0x0500000f


	//   ....[88]....
        /*044c*/ 	.word	0x0500000f


	//   ....[89]....
        /*0450*/ 	.word	0x0500000f


	//   ....[90]....
        /*0454*/ 	.word	0x0500000f


	//   ....[91]....
        /*0458*/ 	.word	0x0500000f


	//   ....[92]....
        /*045c*/ 	.word	0x0500000f


	//   ....[93]....
        /*0460*/ 	.word	0x0500000f


	//   ....[94]....
        /*0464*/ 	.word	0x0500000f


	//   ....[95]....
        /*0468*/ 	.word	0x0500000f


	//   ....[96]....
        /*046c*/ 	.word	0x0500000f


	//   ....[97]....
        /*0470*/ 	.word	0x0500000f


	//   ....[98]....
        /*0474*/ 	.word	0x0500000f


	//----- nvinfo : EIATTR_COOP_GROUP_INSTR_OFFSETS
	.align		4
.L_573:
        /*0478*/ 	.byte	0x04, 0x28
        /*047a*/ 	.short	(.L_575 - .L_574)


	//   ....[0]....
.L_574:
        /*047c*/ 	.word	0x00000060


	//   ....[1]....
        /*0480*/ 	.word	0x000001d0


	//   ....[2]....
        /*0484*/ 	.word	0x00000210


	//   ....[3]....
        /*0488*/ 	.word	0x00000400


	//   ....[4]....
        /*048c*/ 	.word	0x00000560


	//   ....[5]....
        /*0490*/ 	.word	0x00000680


	//   ....[6]....
        /*0494*/ 	.word	0x000007e0


	//   ....[7]....
        /*0498*/ 	.word	0x00004780


	//   ....[8]....
        /*049c*/ 	.word	0x000061c0


	//   ....[9]....
        /*04a0*/ 	.word	0x0000a010


	//   ....[10]....
        /*04a4*/ 	.word	0x0000a0d0


	//   ....[11]....
        /*04a8*/ 	.word	0x0000a520


	//   ....[12]....
        /*04ac*/ 	.word	0x0000a590


	//   ....[13]....
        /*04b0*/ 	.word	0x0000af90


	//   ....[14]....
        /*04b4*/ 	.word	0x0000ba20


	//   ....[15]....
        /*04b8*/ 	.word	0x0000bb10


	//   ....[16]....
        /*04bc*/ 	.word	0x0000bf30


	//   ....[17]....
        /*04c0*/ 	.word	0x0000bfd0


	//   ....[18]....
        /*04c4*/ 	.word	0x0000d260


	//   ....[19]....
        /*04c8*/ 	.word	0x0000da90


	//   ....[20]....
        /*04cc*/ 	.word	0x0000db00


	//   ....[21]....
        /*04d0*/ 	.word	0x0000de70


	//   ....[22]....
        /*04d4*/ 	.word	0x0000e040


	//   ....[23]....
        /*04d8*/ 	.word	0x0000f0b0


	//   ....[24]....
        /*04dc*/ 	.word	0x0000f100


	//   ....[25]....
        /*04e0*/ 	.word	0x0000f130


	//   ....[26]....
        /*04e4*/ 	.word	0x0000f1b0


	//   ....[27]....
        /*04e8*/ 	.word	0x0000f1d0


	//   ....[28]....
        /*04ec*/ 	.word	0x00010b90


	//   ....[29]....
        /*04f0*/ 	.word	0x00012310


	//   ....[30]....
        /*04f4*/ 	.word	0x00012490


	//   ....[31]....
        /*04f8*/ 	.word	0x000124c0


	//   ....[32]....
        /*04fc*/ 	.word	0x00012500


	//   ....[33]....
        /*0500*/ 	.word	0x00012570


	//   ....[34]....
        /*0504*/ 	.word	0x000125d0


	//   ....[35]....
        /*0508*/ 	.word	0x00012610


	//   ....[36]....
        /*050c*/ 	.word	0x000127b0


	//   ....[37]....
        /*0510*/ 	.word	0x00012810


	//   ....[38]....
        /*0514*/ 	.word	0x00012850


	//   ....[39]....
        /*0518*/ 	.word	0x00012890


	//   ....[40]....
        /*051c*/ 	.word	0x000128c0


	//   ....[41]....
        /*0520*/ 	.word	0x000128f0


	//   ....[42]....
        /*0524*/ 	.word	0x00012980


	//   ....[43]....
        /*0528*/ 	.word	0x000129e0


	//   ....[44]....
        /*052c*/ 	.word	0x00012a70


	//   ....[45]....
        /*0530*/ 	.word	0x00017580


	//   ....[46]....
        /*0534*/ 	.word	0x00017590


	//   ....[47]....
        /*0538*/ 	.word	0x000176a0


	//   ....[48]....
        /*053c*/ 	.word	0x00017700


	//   ....[49]....
        /*0540*/ 	.word	0x00017740


	//   ....[50]....
        /*0544*/ 	.word	0x00017780


	//   ....[51]....
        /*0548*/ 	.word	0x000177b0


	//   ....[52]....
        /*054c*/ 	.word	0x000177e0


	//   ....[53]....
        /*0550*/ 	.word	0x00017970


	//   ....[54]....
        /*0554*/ 	.word	0x000179d0


	//   ....[55]....
        /*0558*/ 	.word	0x00017a10


	//   ....[56]....
        /*055c*/ 	.word	0x00017a50


	//   ....[57]....
        /*0560*/ 	.word	0x00017a80


	//   ....[58]....
        /*0564*/ 	.word	0x00017ab0


	//   ....[59]....
        /*0568*/ 	.word	0x00017b70


	//   ....[60]....
        /*056c*/ 	.word	0x00017b90


	//   ....[61]....
        /*0570*/ 	.word	0x00017c00


	//   ....[62]....
        /*0574*/ 	.word	0x00018290


	//   ....[63]....
        /*0578*/ 	.word	0x00018770


	//   ....[64]....
        /*057c*/ 	.word	0x00018810


	//   ....[65]....
        /*0580*/ 	.word	0x000188b0


	//   ....[66]....
        /*0584*/ 	.word	0x00018950


	//   ....[67]....
        /*0588*/ 	.word	0x000189f0


	//   ....[68]....
        /*058c*/ 	.word	0x00018a90


	//   ....[69]....
        /*0590*/ 	.word	0x00018b30


	//   ....[70]....
        /*0594*/ 	.word	0x00018bd0


	//   ....[71]....
        /*0598*/ 	.word	0x00018cc0


	//   ....[72]....
        /*059c*/ 	.word	0x00018d60


	//   ....[73]....
        /*05a0*/ 	.word	0x00018e00


	//   ....[74]....
        /*05a4*/ 	.word	0x00018ea0


	//   ....[75]....
        /*05a8*/ 	.word	0x00018f40


	//   ....[76]....
        /*05ac*/ 	.word	0x00018fe0


	//   ....[77]....
        /*05b0*/ 	.word	0x00019080


	//   ....[78]....
        /*05b4*/ 	.word	0x00019120


	//   ....[79]....
        /*05b8*/ 	.word	0x00019420


	//   ....[80]....
        /*05bc*/ 	.word	0x00019700


	//   ....[81]....
        /*05c0*/ 	.word	0x00019b20


	//   ....[82]....
        /*05c4*/ 	.word	0x00019bb0


	//   ....[83]....
        /*05c8*/ 	.word	0x00019c50


	//   ....[84]....
        /*05cc*/ 	.word	0x00019d00


	//   ....[85]....
        /*05d0*/ 	.word	0x00019d80


	//   ....[86]....
        /*05d4*/ 	.word	0x00019e00


	//   ....[87]....
        /*05d8*/ 	.word	0x00019e80


	//   ....[88]....
        /*05dc*/ 	.word	0x00019f00


	//   ....[89]....
        /*05e0*/ 	.word	0x00019f90


	//   ....[90]....
        /*05e4*/ 	.word	0x0001a040


	//   ....[91]....
        /*05e8*/ 	.word	0x0001a0c0


	//   ....[92]....
        /*05ec*/ 	.word	0x0001a140


	//   ....[93]....
        /*05f0*/ 	.word	0x0001a1c0


	//   ....[94]....
        /*05f4*/ 	.word	0x0001a240


	//   ....[95]....
        /*05f8*/ 	.word	0x0001a2b0


	//   ....[96]....
        /*05fc*/ 	.word	0x0001a350


	//   ....[97]....
        /*0600*/ 	.word	0x0001a3e0


	//   ....[98]....
        /*0604*/ 	.word	0x0001a510


	//----- nvinfo : EIATTR_REG_RECONFIG
	.align		4
.L_575:
        /*0608*/ 	.byte	0x01, 0x54
	.zero		2


	//----- nvinfo : EIATTR_SYSCALL_OFFSETS
	.align		4
        /*060c*/ 	.byte	0x04, 0x46
        /*060e*/ 	.short	(.L_577 - .L_576)


	//   ....[0]....
.L_576:
        /*0610*/ 	.word	0x000018c0


	//   ....[1]....
        /*0614*/ 	.word	0x00001a10


	//   ....[2]....
        /*0618*/ 	.word	0x00006380


	//   ....[3]....
        /*061c*/ 	.word	0x00006820


	//   ....[4]....
        /*0620*/ 	.word	0x000148b0


	//   ....[5]....
        /*0624*/ 	.word	0x000149f0


	//   ....[6]....
        /*0628*/ 	.word	0x00014af0


	//----- nvinfo : EIATTR_MBARRIER_INSTR_OFFSETS
	.align		4
.L_577:
        /*062c*/ 	.byte	0x04, 0x39
        /*062e*/ 	.short	(.L_579 - .L_578)


	//   ....[0]....
.L_578:
        /*0630*/ 	.word	0x000002f0
        /*0634*/ 	.word	0x000000ff
        /*0638*/ 	.word	0x00028c00
        /*063c*/ 	.short	0x0100
        /*063e*/ 	.byte	0x08
	.zero		1


	//   ....[1]....
        /*0640*/ 	.word	0x00000300
        /*0644*/ 	.word	0x000000ff
        /*0648*/ 	.word	0x00028c20
        /*064c*/ 	.short	0x0100
        /*064e*/ 	.byte	0x08
	.zero		1


	//   ....[2]....
        /*0650*/ 	.word	0x000003b0
        /*0654*/ 	.word	0x000000ff
        /*0658*/ 	.word	0x00028c30
        /*065c*/ 	.short	0x0100
        /*065e*/ 	.byte	0x06
	.zero		1


	//   ....[3]....
        /*0660*/ 	.word	0x000003c0
        /*0664*/ 	.word	0x000000ff
        /*0668*/ 	.word	0x00028c40
        /*066c*/ 	.short	0x0100
        /*066e*/ 	.byte	0x06
	.zero		1


	//   ....[4]....
        /*0670*/ 	.word	0x000003d0
        /*0674*/ 	.word	0x000000ff
        /*0678*/ 	.word	0x00028c38
        /*067c*/ 	.short	0x0100
        /*067e*/ 	.byte	0x06
	.zero		1


	//   ....[5]....
        /*0680*/ 	.word	0x000003e0
        /*0684*/ 	.word	0x000000ff
        /*0688*/ 	.word	0x00028c48
        /*068c*/ 	.short	0x0100
        /*068e*/ 	.byte	0x06
	.zero		1


	//   ....[6]....
        /*0690*/ 	.word	0x00000510
        /*0694*/ 	.word	0x000000ff
        /*0698*/ 	.word	0x00028c50
        /*069c*/ 	.short	0x0100
        /*069e*/ 	.byte	0x08
	.zero		1


	//   ....[7]....
        /*06a0*/ 	.word	0x00000520
        /*06a4*/ 	.word	0x000000ff
        /*06a8*/ 	.word	0x00028c60
        /*06ac*/ 	.short	0x0100
        /*06ae*/ 	.byte	0x08
	.zero		1


	//   ....[8]....
        /*06b0*/ 	.word	0x00000530
        /*06b4*/ 	.word	0x000000ff
        /*06b8*/ 	.word	0x00028c58
        /*06bc*/ 	.short	0x0100
        /*06be*/ 	.byte	0x08
	.zero		1


	//   ....[9]....
        /*06c0*/ 	.word	0x00000540
        /*06c4*/ 	.word	0x000000ff
        /*06c8*/ 	.word	0x00028c68
        /*06cc*/ 	.short	0x0100
        /*06ce*/ 	.byte	0x08
	.zero		1


	//   ....[10]....
        /*06d0*/ 	.word	0x00000630
        /*06d4*/ 	.word	0x000000ff
        /*06d8*/ 	.word	0x00028c70
        /*06dc*/ 	.short	0x0100
        /*06de*/ 	.byte	0x06
	.zero		1


	//   ....[11]....
        /*06e0*/ 	.word	0x00000640
        /*06e4*/ 	.word	0x000000ff
        /*06e8*/ 	.word	0x00028c80
        /*06ec*/ 	.short	0x0100
        /*06ee*/ 	.byte	0x06
	.zero		1


	//   ....[12]....
        /*06f0*/ 	.word	0x00000650
        /*06f4*/ 	.word	0x000000ff
        /*06f8*/ 	.word	0x00028c78
        /*06fc*/ 	.short	0x0100
        /*06fe*/ 	.byte	0x06
	.zero		1


	//   ....[13]....
        /*0700*/ 	.word	0x00000660
        /*0704*/ 	.word	0x000000ff
        /*0708*/ 	.word	0x00028c88
        /*070c*/ 	.short	0x0100
        /*070e*/ 	.byte	0x06
	.zero		1


	//   ....[14]....
        /*0710*/ 	.word	0x00000790
        /*0714*/ 	.word	0x000000ff
        /*0718*/ 	.word	0x00028c90
        /*071c*/ 	.short	0x0100
        /*071e*/ 	.byte	0x08
	.zero		1


	//   ....[15]....
        /*0720*/ 	.word	0x000007a0
        /*0724*/ 	.word	0x000000ff
        /*0728*/ 	.word	0x00028ca0
        /*072c*/ 	.short	0x0100
        /*072e*/ 	.byte	0x08
	.zero		1


	//   ....[16]....
        /*0730*/ 	.word	0x000007b0
        /*0734*/ 	.word	0x000000ff
        /*0738*/ 	.word	0x00028c98
        /*073c*/ 	.short	0x0100
        /*073e*/ 	.byte	0x08
	.zero		1


	//   ....[17]....
        /*0740*/ 	.word	0x000007c0
        /*0744*/ 	.word	0x000000ff
        /*0748*/ 	.word	0x00028ca8
        /*074c*/ 	.short	0x0100
        /*074e*/ 	.byte	0x08
	.zero		1


	//   ....[18]....
        /*0750*/ 	.word	0x000008f0
        /*0754*/ 	.word	0x000000ff
        /*0758*/ 	.word	0x00028cb0
        /*075c*/ 	.short	0x0100
        /*075e*/ 	.byte	0x08
	.zero		1


	//   ....[19]....
        /*0760*/ 	.word	0x00000900
        /*0764*/ 	.word	0x000000ff
        /*0768*/ 	.word	0x00028cc0
        /*076c*/ 	.short	0x0100
        /*076e*/ 	.byte	0x08
	.zero		1


	//   ....[20]....
        /*0770*/ 	.word	0x00000910
        /*0774*/ 	.word	0x000000ff
        /*0778*/ 	.word	0x00028cb8
        /*077c*/ 	.short	0x0100
        /*077e*/ 	.byte	0x08
	.zero		1


	//   ....[21]....
        /*0780*/ 	.word	0x00000920
        /*0784*/ 	.word	0x000000ff
        /*0788*/ 	.word	0x00028cc8
        /*078c*/ 	.short	0x0100
        /*078e*/ 	.byte	0x08
	.zero		1


	//   ....[22]....
        /*0790*/ 	.word	0x00002670
        /*0794*/ 	.word	0x00000046
        /*0798*/ 	.word	0x00028c90
        /*079c*/ 	.short	0x010a
        /*079e*/ 	.byte	0x3f
	.zero		1


	//   ....[23]....
        /*07a0*/ 	.word	0x00003090
        /*07a4*/ 	.word	0x00000046
        /*07a8*/ 	.word	0x00028c90
        /*07ac*/ 	.short	0x010a
        /*07ae*/ 	.byte	0x3f
	.zero		1


	//   ....[24]....
        /*07b0*/ 	.word	0x00003990
        /*07b4*/ 	.word	0x00000046
        /*07b8*/ 	.word	0x00028c90
        /*07bc*/ 	.short	0x010a
        /*07be*/ 	.byte	0x3f
	.zero		1


	//   ....[25]....
        /*07c0*/ 	.word	0x00003b90
        /*07c4*/ 	.word	0x00000004
        /*07c8*/ 	.word	0x00000000
        /*07cc*/ 	.short	0x0101
        /*07ce*/ 	.byte	0x3f
	.zero		1


	//   ....[26]....
        /*07d0*/ 	.word	0x00003bd0
        /*07d4*/ 	.word	0x00000046
        /*07d8*/ 	.word	0x00028cb0
        /*07dc*/ 	.short	0x010a
        /*07de*/ 	.byte	0x3f
	.zero		1


	//   ....[27]....
        /*07e0*/ 	.word	0x000041f0
        /*07e4*/ 	.word	0x00000046
        /*07e8*/ 	.word	0x00000000
        /*07ec*/ 	.short	0x0101
        /*07ee*/ 	.byte	0x3f
	.zero		1


	//   ....[28]....
        /*07f0*/ 	.word	0x00004890
        /*07f4*/ 	.word	0x0000000e
        /*07f8*/ 	.word	0x00028c50
        /*07fc*/ 	.short	0x010a
        /*07fe*/ 	.byte	0x3f
	.zero		1


	//   ....[29]....
        /*0800*/ 	.word	0x00004c40
        /*0804*/ 	.word	0x00000000
        /*0808*/ 	.word	0x00000000
        /*080c*/ 	.short	0x0101
        /*080e*/ 	.byte	0x3f
	.zero		1


	//   ....[30]....
        /*0810*/ 	.word	0x00005570
        /*0814*/ 	.word	0x00000000
        /*0818*/ 	.word	0x00028c50
        /*081c*/ 	.short	0x010a
        /*081e*/ 	.byte	0x3f
	.zero		1


	//   ....[31]....
        /*0820*/ 	.word	0x000055c0
        /*0824*/ 	.word	0x00000000
        /*0828*/ 	.word	0x00028c50
        /*082c*/ 	.short	0x010a
        /*082e*/ 	.byte	0x3f
	.zero		1


	//   ....[32]....
        /*0830*/ 	.word	0x00005890
        /*0834*/ 	.word	0x00000000
        /*0838*/ 	.word	0x00000000
        /*083c*/ 	.short	0x0101
        /*083e*/ 	.byte	0x3f
	.zero		1


	//   ....[33]....
        /*0840*/ 	.word	0x00006410
        /*0844*/ 	.word	0x00000002
        /*0848*/ 	.word	0x00028c00
        /*084c*/ 	.short	0x010a
        /*084e*/ 	.byte	0x3f
	.zero		1


	//   ....[34]....
        /*0850*/ 	.word	0x00006460
        /*0854*/ 	.word	0x00000002
        /*0858*/ 	.word	0x00028c00
        /*085c*/ 	.short	0x010a
        /*085e*/ 	.byte	0x3f
	.zero		1


	//   ....[35]....
        /*0860*/ 	.word	0x00007090
        /*0864*/ 	.word	0x00000002
        /*0868*/ 	.word	0x00028c00
        /*086c*/ 	.short	0x010a
        /*086e*/ 	.byte	0x3f
	.zero		1


	//   ....[36]....
        /*0870*/ 	.word	0x00008520
        /*0874*/ 	.word	0x00000002
        /*0878*/ 	.word	0x00028c00
        /*087c*/ 	.short	0x010a
        /*087e*/ 	.byte	0x3f
	.zero		1


	//   ....[37]....
        /*0880*/ 	.word	0x00009520
        /*0884*/ 	.word	0x000000a9
        /*0888*/ 	.word	0x00028c30
        /*088c*/ 	.short	0x010a
        /*088e*/ 	.byte	0x3f
	.zero		1


	//   ....[38]....
        /*0890*/ 	.word	0x000095d0
        /*0894*/ 	.word	0x000000a9
        /*0898*/ 	.word	0x00028c30
        /*089c*/ 	.short	0x010a
        /*089e*/ 	.byte	0x3f
	.zero		1


	//   ....[39]....
        /*08a0*/ 	.word	0x0000a7f0
        /*08a4*/ 	.word	0x00000000
        /*08a8*/ 	.word	0x00000000
        /*08ac*/ 	.short	0x0101
        /*08ae*/ 	.byte	0x3f
	.zero		1


	//   ....[40]....
        /*08b0*/ 	.word	0x0000abf0
        /*08b4*/ 	.word	0x000000a9
        /*08b8*/ 	.word	0x00028c50
        /*08bc*/ 	.short	0x010a
        /*08be*/ 	.byte	0x3f
	.zero		1


	//   ....[41]....
        /*08c0*/ 	.word	0x0000aca0
        /*08c4*/ 	.word	0x000000a9
        /*08c8*/ 	.word	0x00028c50
        /*08cc*/ 	.short	0x010a
        /*08ce*/ 	.byte	0x3f
	.zero		1


	//   ....[42]....
        /*08d0*/ 	.word	0x0000afb0
        /*08d4*/ 	.word	0x000000a9
        /*08d8*/ 	.word	0x00000000
        /*08dc*/ 	.short	0x0101
        /*08de*/ 	.byte	0x3f
	.zero		1


	//   ....[43]....
        /*08e0*/ 	.word	0x0000b0a0
        /*08e4*/ 	.word	0x000000d5
        /*08e8*/ 	.word	0x00028c30
        /*08ec*/ 	.short	0x010a
        /*08ee*/ 	.byte	0x3f
	.zero		1


	//   ....[44]....
        /*08f0*/ 	.word	0x0000b110
        /*08f4*/ 	.word	0x000000d5
        /*08f8*/ 	.word	0x00028c30
        /*08fc*/ 	.short	0x010a
        /*08fe*/ 	.byte	0x3f
	.zero		1


	//   ....[45]....
        /*0900*/ 	.word	0x0000c1c0
        /*0904*/ 	.word	0x00000098
        /*0908*/ 	.word	0x00000000
        /*090c*/ 	.short	0x0101
        /*090e*/ 	.byte	0x3f
	.zero		1


	//   ....[46]....
        /*0910*/ 	.word	0x0000cf30
        /*0914*/ 	.word	0x000000d5
        /*0918*/ 	.word	0x00028c50
        /*091c*/ 	.short	0x010a
        /*091e*/ 	.byte	0x3f
	.zero		1


	//   ....[47]....
        /*0920*/ 	.word	0x0000cf80
        /*0924*/ 	.word	0x000000d5
        /*0928*/ 	.word	0x00028c50
        /*092c*/ 	.short	0x010a
        /*092e*/ 	.byte	0x3f
	.zero		1


	//   ....[48]....
        /*0930*/ 	.word	0x0000d280
        /*0934*/ 	.word	0x000000d5
        /*0938*/ 	.word	0x00000000
        /*093c*/ 	.short	0x0101
        /*093e*/ 	.byte	0x3f
	.zero		1


	//   ....[49]....
        /*0940*/ 	.word	0x0000d3b0
        /*0944*/ 	.word	0x000000b9
        /*0948*/ 	.word	0x00028c30
        /*094c*/ 	.short	0x010a
        /*094e*/ 	.byte	0x3f
	.zero		1


	//   ....[50]....
        /*0950*/ 	.word	0x0000d420
        /*0954*/ 	.word	0x000000b9
        /*0958*/ 	.word	0x00028c30
        /*095c*/ 	.short	0x010a
        /*095e*/ 	.byte	0x3f
	.zero		1


	//   ....[51]....
        /*0960*/ 	.word	0x0000e360
        /*0964*/ 	.word	0x000000b5
        /*0968*/ 	.word	0x00000000
        /*096c*/ 	.short	0x0101
        /*096e*/ 	.byte	0x3f
	.zero		1


	//   ....[52]....
        /*0970*/ 	.word	0x0000ed80
        /*0974*/ 	.word	0x000000b9
        /*0978*/ 	.word	0x00028c50
        /*097c*/ 	.short	0x010a
        /*097e*/ 	.byte	0x3f
	.zero		1


	//   ....[53]....
        /*0980*/ 	.word	0x0000edd0
        /*0984*/ 	.word	0x000000b9
        /*0988*/ 	.word	0x00028c50
        /*098c*/ 	.short	0x010a
        /*098e*/ 	.byte	0x3f
	.zero		1


	//   ....[54]....
        /*0990*/ 	.word	0x0000f0d0
        /*0994*/ 	.word	0x000000b9
        /*0998*/ 	.word	0x00000000
        /*099c*/ 	.short	0x0101
        /*099e*/ 	.byte	0x3f
	.zero		1


	//   ....[55]....
        /*09a0*/ 	.word	0x00011410
        /*09a4*/ 	.word	0x00000000
        /*09a8*/ 	.word	0x00000000
        /*09ac*/ 	.short	0x0101
        /*09ae*/ 	.byte	0x3f
	.zero		1


	//   ....[56]....
        /*09b0*/ 	.word	0x000137a0
        /*09b4*/ 	.word	0x00000009
        /*09b8*/ 	.word	0x00028c20
        /*09bc*/ 	.short	0x010a
        /*09be*/ 	.byte	0x3f
	.zero		1


	//   ....[57]....
        /*09c0*/ 	.word	0x00013830
        /*09c4*/ 	.word	0x00000005
        /*09c8*/ 	.word	0x00028ca0
        /*09cc*/ 	.short	0x010a
        /*09ce*/ 	.byte	0x3f
	.zero		1


	//   ....[58]....
        /*09d0*/ 	.word	0x00013a10
        /*09d4*/ 	.word	0x00000005
        /*09d8*/ 	.word	0x00028cc0
        /*09dc*/ 	.short	0x010a
        /*09de*/ 	.byte	0x3f
	.zero		1


	//   ....[59]....
        /*09e0*/ 	.word	0x00013f60
        /*09e4*/ 	.word	0x00000006
        /*09e8*/ 	.word	0x00028ca0
        /*09ec*/ 	.short	0x010a
        /*09ee*/ 	.byte	0x3f
	.zero		1


	//   ....[60]....
        /*09f0*/ 	.word	0x00014120
        /*09f4*/ 	.word	0x00000006
        /*09f8*/ 	.word	0x00028cc0
        /*09fc*/ 	.short	0x010a
        /*09fe*/ 	.byte	0x3f
	.zero		1


	//   ....[61]....
        /*0a00*/ 	.word	0x00015030
        /*0a04*/ 	.word	0x00000005
        /*0a08*/ 	.word	0x00028c40
        /*0a0c*/ 	.short	0x010a
        /*0a0e*/ 	.byte	0x3f
	.zero		1


	//   ....[62]....
        /*0a10*/ 	.word	0x00015420
        /*0a14*/ 	.word	0x00000007
        /*0a18*/ 	.word	0x00028c20
        /*0a1c*/ 	.short	0x010a
        /*0a1e*/ 	.byte	0x3f
	.zero		1


	//   ....[63]....
        /*0a20*/ 	.word	0x000154e0
        /*0a24*/ 	.word	0x00000002
        /*0a28*/ 	.word	0x00028c60
        /*0a2c*/ 	.short	0x010a
        /*0a2e*/ 	.byte	0x3f
	.zero		1


	//   ....[64]....
        /*0a30*/ 	.word	0x00015c40
        /*0a34*/ 	.word	0x00000003
        /*0a38*/ 	.word	0x00028c40
        /*0a3c*/ 	.short	0x010a
        /*0a3e*/ 	.byte	0x3f
	.zero		1


	//   ....[65]....
        /*0a40*/ 	.word	0x00015e50
        /*0a44*/ 	.word	0x00000003
        /*0a48*/ 	.word	0x00028c60
        /*0a4c*/ 	.short	0x010a
        /*0a4e*/ 	.byte	0x3f
	.zero		1


	//   ....[66]....
        /*0a50*/ 	.word	0x00016500
        /*0a54*/ 	.word	0x00000002
        /*0a58*/ 	.word	0x00028c40
        /*0a5c*/ 	.short	0x010a
        /*0a5e*/ 	.byte	0x3f
	.zero		1


	//   ....[67]....
        /*0a60*/ 	.word	0x00016700
        /*0a64*/ 	.word	0x00000002
        /*0a68*/ 	.word	0x00028c60
        /*0a6c*/ 	.short	0x010a
        /*0a6e*/ 	.byte	0x3f
	.zero		1


	//   ....[68]....
        /*0a70*/ 	.word	0x00016d40
        /*0a74*/ 	.word	0x00000002
        /*0a78*/ 	.word	0x00028c40
        /*0a7c*/ 	.short	0x010a
        /*0a7e*/ 	.byte	0x3f
	.zero		1


	//   ....[69]....
        /*0a80*/ 	.word	0x00016f50
        /*0a84*/ 	.word	0x00000002
        /*0a88*/ 	.word	0x00028c60
        /*0a8c*/ 	.short	0x010a
        /*0a8e*/ 	.byte	0x3f
	.zero		1


	//   ....[70]....
        /*0a90*/ 	.word	0x00018210
        /*0a94*/ 	.word	0x00000000
        /*0a98*/ 	.word	0x00028c20
        /*0a9c*/ 	.short	0x010a
        /*0a9e*/ 	.byte	0x3f
	.zero		1


	//   ....[71]....
        /*0aa0*/ 	.word	0x000183c0
        /*0aa4*/ 	.word	0x00000006
        /*0aa8*/ 	.word	0x00000000
        /*0aac*/ 	.short	0x010a
        /*0aae*/ 	.byte	0x3f
	.zero		1


	//   ....[72]....
        /*0ab0*/ 	.word	0x00018430
        /*0ab4*/ 	.word	0x00000007
        /*0ab8*/ 	.word	0x00000000
        /*0abc*/ 	.short	0x010a
        /*0abe*/ 	.byte	0x3f
	.zero		1


	//   ....[73]....
        /*0ac0*/ 	.word	0x000184a0
        /*0ac4*/ 	.word	0x00000004
        /*0ac8*/ 	.word	0x00000000
        /*0acc*/ 	.short	0x010a
        /*0ace*/ 	.byte	0x3f
	.zero		1


	//   ....[74]....
        /*0ad0*/ 	.word	0x000184d0
        /*0ad4*/ 	.word	0x00000003
        /*0ad8*/ 	.word	0x00000000
        /*0adc*/ 	.short	0x010a
        /*0ade*/ 	.byte	0x3f
	.zero		1


	//   ....[75]....
        /*0ae0*/ 	.word	0x00018530
        /*0ae4*/ 	.word	0x00000046
        /*0ae8*/ 	.word	0x00028c90
        /*0aec*/ 	.short	0x010a
        /*0aee*/ 	.byte	0x3f
	.zero		1


	//   ....[76]....
        /*0af0*/ 	.word	0x00018580
        /*0af4*/ 	.word	0x00000046
        /*0af8*/ 	.word	0x00028c90
        /*0afc*/ 	.short	0x010a
        /*0afe*/ 	.byte	0x3f
	.zero		1


	//   ....[77]....
        /*0b00*/ 	.word	0x000185d0
        /*0b04*/ 	.word	0x00000046
        /*0b08*/ 	.word	0x00028c90
        /*0b0c*/ 	.short	0x010a
        /*0b0e*/ 	.byte	0x3f
	.zero		1


	//   ....[78]....
        /*0b10*/ 	.word	0x00018620
        /*0b14*/ 	.word	0x00000046
        /*0b18*/ 	.word	0x00028cb0
        /*0b1c*/ 	.short	0x010a
        /*0b1e*/ 	.byte	0x3f
	.zero		1


	//   ....[79]....
        /*0b20*/ 	.word	0x00018670
        /*0b24*/ 	.word	0x0000000e
        /*0b28*/ 	.word	0x00028c50
        /*0b2c*/ 	.short	0x010a
        /*0b2e*/ 	.byte	0x3f
	.zero		1


	//   ....[80]....
        /*0b30*/ 	.word	0x000186c0
        /*0b34*/ 	.word	0x00000000
        /*0b38*/ 	.word	0x00028c50
        /*0b3c*/ 	.short	0x010a
        /*0b3e*/ 	.byte	0x3f
	.zero		1


	//   ....[81]....
        /*0b40*/ 	.word	0x00018c10
        /*0b44*/ 	.word	0x00000002
        /*0b48*/ 	.word	0x00028c00
        /*0b4c*/ 	.short	0x010a
        /*0b4e*/ 	.byte	0x3f
	.zero		1


	//   ....[82]....
        /*0b50*/ 	.word	0x00019160
        /*0b54*/ 	.word	0x00000002
        /*0b58*/ 	.word	0x00028c00
        /*0b5c*/ 	.short	0x010a
        /*0b5e*/ 	.byte	0x3f
	.zero		1


	//   ....[83]....
        /*0b60*/ 	.word	0x000191b0
        /*0b64*/ 	.word	0x000000a9
        /*0b68*/ 	.word	0x00028c30
        /*0b6c*/ 	.short	0x010a
        /*0b6e*/ 	.byte	0x3f
	.zero		1


	//   ....[84]....
        /*0b70*/ 	.word	0x00019200
        /*0b74*/ 	.word	0x000000a9
        /*0b78*/ 	.word	0x00028c50
        /*0b7c*/ 	.short	0x010a
        /*0b7e*/ 	.byte	0x3f
	.zero		1


	//   ....[85]....
        /*0b80*/ 	.word	0x00019250
        /*0b84*/ 	.word	0x000000d5
        /*0b88*/ 	.word	0x00028c30
        /*0b8c*/ 	.short	0x010a
        /*0b8e*/ 	.byte	0x3f
	.zero		1


	//   ....[86]....
        /*0b90*/ 	.word	0x000192a0
        /*0b94*/ 	.word	0x000000d5
        /*0b98*/ 	.word	0x00028c50
        /*0b9c*/ 	.short	0x010a
        /*0b9e*/ 	.byte	0x3f
	.zero		1


	//   ....[87]....
        /*0ba0*/ 	.word	0x000192f0
        /*0ba4*/ 	.word	0x000000b9
        /*0ba8*/ 	.word	0x00028c30
        /*0bac*/ 	.short	0x010a
        /*0bae*/ 	.byte	0x3f
	.zero		1


	//   ....[88]....
        /*0bb0*/ 	.word	0x00019340
        /*0bb4*/ 	.word	0x000000b9
        /*0bb8*/ 	.word	0x00028c50
        /*0bbc*/ 	.short	0x010a
        /*0bbe*/ 	.byte	0x3f
	.zero		1


	//   ....[89]....
        /*0bc0*/ 	.word	0x000194e0
        /*0bc4*/ 	.word	0x00000009
        /*0bc8*/ 	.word	0x00028c20
        /*0bcc*/ 	.short	0x010a
        /*0bce*/ 	.byte	0x3f
	.zero		1


	//   ....[90]....
        /*0bd0*/ 	.word	0x00019530
        /*0bd4*/ 	.word	0x00000005
        /*0bd8*/ 	.word	0x00028ca0
        /*0bdc*/ 	.short	0x010a
        /*0bde*/ 	.byte	0x3f
	.zero		1


	//   ....[91]....
        /*0be0*/ 	.word	0x00019580
        /*0be4*/ 	.word	0x00000005
        /*0be8*/ 	.word	0x00028cc0
        /*0bec*/ 	.short	0x010a
        /*0bee*/ 	.byte	0x3f
	.zero		1


	//   ....[92]....
        /*0bf0*/ 	.word	0x000195d0
        /*0bf4*/ 	.word	0x00000006
        /*0bf8*/ 	.word	0x00028ca0
        /*0bfc*/ 	.short	0x010a
        /*0bfe*/ 	.byte	0x3f
	.zero		1


	//   ....[93]....
        /*0c00*/ 	.word	0x00019620
        /*0c04*/ 	.word	0x00000006
        /*0c08*/ 	.word	0x00028cc0
        /*0c0c*/ 	.short	0x010a
        /*0c0e*/ 	.byte	0x3f
	.zero		1


	//   ....[94]....
        /*0c10*/ 	.word	0x000197c0
        /*0c14*/ 	.word	0x00000005
        /*0c18*/ 	.word	0x00028c40
        /*0c1c*/ 	.short	0x010a
        /*0c1e*/ 	.byte	0x3f
	.zero		1


	//   ....[95]....
        /*0c20*/ 	.word	0x00019840
        /*0c24*/ 	.word	0x00000005
        /*0c28*/ 	.word	0x00028c20
        /*0c2c*/ 	.short	0x010a
        /*0c2e*/ 	.byte	0x3f
	.zero		1


	//   ....[96]....
        /*0c30*/ 	.word	0x00019890
        /*0c34*/ 	.word	0x00000002
        /*0c38*/ 	.word	0x00028c60
        /*0c3c*/ 	.short	0x010a
        /*0c3e*/ 	.byte	0x3f
	.zero		1


	//   ....[97]....
        /*0c40*/ 	.word	0x000198e0
        /*0c44*/ 	.word	0x00000003
        /*0c48*/ 	.word	0x00028c40
        /*0c4c*/ 	.short	0x010a
        /*0c4e*/ 	.byte	0x3f
	.zero		1


	//   ....[98]....
        /*0c50*/ 	.word	0x00019930
        /*0c54*/ 	.word	0x00000003
        /*0c58*/ 	.word	0x00028c60
        /*0c5c*/ 	.short	0x010a
        /*0c5e*/ 	.byte	0x3f
	.zero		1


	//   ....[99]....
        /*0c60*/ 	.word	0x00019980
        /*0c64*/ 	.word	0x00000002
        /*0c68*/ 	.word	0x00028c40
        /*0c6c*/ 	.short	0x010a
        /*0c6e*/ 	.byte	0x3f
	.zero		1


	//   ....[100]....
        /*0c70*/ 	.word	0x000199d0
        /*0c74*/ 	.word	0x00000002
        /*0c78*/ 	.word	0x00028c60
        /*0c7c*/ 	.short	0x010a
        /*0c7e*/ 	.byte	0x3f
	.zero		1


	//   ....[101]....
        /*0c80*/ 	.word	0x00019a20
        /*0c84*/ 	.word	0x00000002
        /*0c88*/ 	.word	0x00028c40
        /*0c8c*/ 	.short	0x010a
        /*0c8e*/ 	.byte	0x3f
	.zero		1


	//   ....[102]....
        /*0c90*/ 	.word	0x00019a70
        /*0c94*/ 	.word	0x00000002
        /*0c98*/ 	.word	0x00028c60
        /*0c9c*/ 	.short	0x010a
        /*0c9e*/ 	.byte	0x3f
	.zero		1


	//   ....[103]....
        /*0ca0*/ 	.word	0x0001a430
        /*0ca4*/ 	.word	0x00000000
        /*0ca8*/ 	.word	0x00028c20
        /*0cac*/ 	.short	0x010a
        /*0cae*/ 	.byte	0x3f
	.zero		1


	//   ....[104]....
        /*0cb0*/ 	.word	0x0001a5d0
        /*0cb4*/ 	.word	0x00000006
        /*0cb8*/ 	.word	0x00000000
        /*0cbc*/ 	.short	0x010a
        /*0cbe*/ 	.byte	0x3f
	.zero		1


	//   ....[105]....
        /*0cc0*/ 	.word	0x0001a620
        /*0cc4*/ 	.word	0x00000007
        /*0cc8*/ 	.word	0x00000000
        /*0ccc*/ 	.short	0x010a
        /*0cce*/ 	.byte	0x3f
	.zero		1


	//   ....[106]....
        /*0cd0*/ 	.word	0x0001a670
        /*0cd4*/ 	.word	0x00000004
        /*0cd8*/ 	.word	0x00000000
        /*0cdc*/ 	.short	0x010a
        /*0cde*/ 	.byte	0x3f
	.zero		1


	//----- nvinfo : EIATTR_NUM_MBARRIERS
	.align		4
.L_579:
        /*0ce0*/ 	.byte	0x03, 0x38
        /*0ce2*/ 	.short	0x0016


	//----- nvinfo : EIATTR_EXIT_INSTR_OFFSETS
	.align		4
        /*0ce4*/ 	.byte	0x04, 0x1c
        /*0ce6*/ 	.short	(.L_581 - .L_580)


	//   ....[0]....
.L_580:
        /*0ce8*/ 	.word	0x00018520


	//----- nvinfo : EIATTR_MAX_THREADS
	.align		4
.L_581:
        /*0cec*/ 	.byte	0x04, 0x05
        /*0cee*/ 	.short	(.L_583 - .L_582)
.L_582:
        /*0cf0*/ 	.word	0x00000180
        /*0cf4*/ 	.word	0x00000001
        /*0cf8*/ 	.word	0x00000001


	//----- nvinfo : EIATTR_CRS_STACK_SIZE
	.align		4
.L_583:
        /*0cfc*/ 	.byte	0x04, 0x1e
        /*0cfe*/ 	.short	(.L_585 - .L_584)
.L_584:
        /*0d00*/ 	.word	0x00000000


	//----- nvinfo : EIATTR_CBANK_PARAM_SIZE
	.align		4
.L_585:
        /*0d04*/ 	.byte	0x03, 0x19
        /*0d06*/ 	.short	0x0a70


	//----- nvinfo : EIATTR_PARAM_CBANK
	.align		4
        /*0d08*/ 	.byte	0x04, 0x0a
        /*0d0a*/ 	.short	(.L_587 - .L_586)
	.align		4
.L_586:
        /*0d0c*/ 	.word	index@(.nv.constant0._ZN7cutlass13device_kernelIN5flash11enable_sm90INS1_16FlashAttnFwdSm90INS1_25CollectiveMainloopFwdSm90ILi2EN4cute5tupleIJNS5_1CILi1EEES8_S8_EEENS6_IJNS7_ILi64EEESA_SA_EEELi512ENS_10bfloat16_tEfNS_4arch4Sm90ELb1ELb0ELb1ELb1ELb0ELb1ELb0ELb0ELb0ELb0ELb0ELb0EEENS1_21CollectiveEpilogueFwdINS6_IJSA_NS7_ILi512EEESA_EEES9_SC_SE_Li256ELb1ELb0ELb0ELb0EEENS1_36VarlenDynamicPersistentTileSchedulerILi64ELi64ELi256ELi32ELb0ELb0ELb1ELb1ELb1ELb1EEEEEEEEEvNT_6ParamsE)
        /*0d10*/ 	.short	0x0210
        /*0d12*/ 	.short	0x0a70


	//----- nvinfo : EIATTR_SW_WAR
	.align		4
.L_587:
        /*0d14*/ 	.byte	0x04, 0x36
        /*0d16*/ 	.short	(.L_589 - .L_588)
.L_588:
        /*0d18*/ 	.word	0x00000008
.L_589:


//--------------------- .nv.info._ZN7cutlass13device_kernelIN5flash11enable_sm90INS1_16FlashAttnFwdSm90INS1_25CollectiveMainloopFwdSm90ILi2EN4cute5tupleIJNS5_1CILi1EEES8_S8_EEENS6_IJNS7_ILi64EEESA_SA_EEELi512ENS_10bfloat16_tEfNS_4arch4Sm90ELb1ELb0ELb1ELb1ELb0ELb0ELb1ELb0ELb0ELb0ELb0ELb0EEENS1_21CollectiveEpilogueFwdINS6_IJSA_NS7_ILi512EEESA_EEES9_SC_SE_Li256ELb1ELb0ELb0ELb0EEENS1_36VarlenDynamicPersistentTileSchedulerILi64ELi64ELi256ELi32ELb0ELb0ELb1ELb1ELb1ELb1EEEEEEEEEvNT_6ParamsE --------------------------
	.section	.nv.info._ZN7cutlass13device_kernelIN5flash11enable_sm90INS1_16FlashAttnFwdSm90INS1_25CollectiveMainloopFwdSm90ILi2EN4cute5tupleIJNS5_1CILi1EEES8_S8_EEENS6_IJNS7_ILi64EEESA_SA_EEELi512ENS_10bfloat16_tEfNS_4arch4Sm90ELb1ELb0ELb1ELb1ELb0ELb0ELb1ELb0ELb0ELb0ELb0ELb0EEENS1_21CollectiveEpilogueFwdINS6_IJSA_NS7_ILi512EEESA_EEES9_SC_SE_Li256ELb1ELb0ELb0ELb0EEENS1_36VarlenDynamicPersistentTileSchedulerILi64ELi64ELi256ELi32ELb0ELb0ELb1ELb1ELb1ELb1EEEEEEEEEvNT_6ParamsE,"",@"SHT_CUDA_INFO"
	.sectionflags	@""
	.align	4


	//----- nvinfo : EIATTR_CUDA_API_VERSION
	.align		4
        /*0000*/ 	.byte	0x04, 0x37
        /*0002*/ 	.short	(.L_591 - .L_590)
.L_590:
        /*0004*/ 	.word	0x00000082


	//----- nvinfo : EIATTR_KPARAM_INFO
	.align		4
.L_591:
        /*0008*/ 	.byte	0x04, 0x17
        /*000a*/ 	.short	(.L_593 - .L_592)
.L_592:
        /*000c*/ 	.word	0x00000000
        /*0010*/ 	.short	0x0000
        /*0012*/ 	.short	0x0070
        /*0014*/ 	.byte	0x00, 0xf0, 0x01, 0x2c


	//----- nvinfo : EIATTR_SPARSE_MMA_MASK
	.align		4
.L_593:
        /*0018*/ 	.byte	0x03, 0x50
        /*001a*/ 	.short	0x0000


	//----- nvinfo : EIATTR_MAXREG_COUNT
	.align		4
        /*001c*/ 	.byte	0x03, 0x1b
        /*001e*/ 	.short	0x00a8


	//----- nvinfo : EIATTR_NUM_BARRIERS
	.align		4
        /*0020*/ 	.byte	0x02, 0x4c
        /*0022*/ 	.byte	0x10
	.zero		1


	//----- nvinfo : EIATTR_EXTERNS
	.align		4
        /*0024*/ 	.byte	0x04, 0x0f
        /*0026*/ 	.short	(.L_595 - .L_594)


	//   ....[0]....
	.align		4
.L_594:
        /*0028*/ 	.word	index@(__assertfail)


	//----- nvinfo : EIATTR_ANNOTATIONS
	.align		4
.L_595:
        /*002c*/ 	.byte	0x04, 0x55
        /*002e*/ 	.short	(.L_597 - .L_596)


	//   ....[0]....
.L_596:
        /* <DEDUP_REMOVED lines=31> */


	//----- nvinfo : EIATTR_MERCURY_ISA_VERSION
	.align		4
.L_597:
        /*0210*/ 	.byte	0x03, 0x5f
        /*0212*/ 	.short	0x0101


	//----- nvinfo : EIATTR_UNUSED_LOAD_BYTE_OFFSET
	.align		4
        /*0214*/ 	.byte	0x04, 0x44
        /*0216*/ 	.short	(.L_599 - .L_598)


	//   ....[0]....
.L_598:
        /*0218*/ 	.word	0x00000ac0
        /*021c*/ 	.word	0x0000fff0


	//   ....[1]....
        /*0220*/ 	.word	0x0000d400
        /*0224*/ 	.word	0x0000fff0


	//----- nvinfo : EIATTR_INT_WARP_WIDE_INSTR_OFFSETS
	.align		4
.L_599:
        /*0228*/ 	.byte	0x04, 0x31
        /*022a*/ 	.short	(.L_601 - .L_600)


	//   ....[0]....
.L_600:
        /*022c*/ 	.word	0x00000190


	//   ....[1]....
        /*0230*/ 	.word	0x000001d0


	//   ....[2]....
        /*0234*/ 	.word	0x00000240


	//   ....[3]....
        /*0238*/ 	.word	0x00000250


	//   ....[4]....
        /*023c*/ 	.word	0x00011020


	//   ....[5]....
        /*0240*/ 	.word	0x000110e0


	//   ....[6]....
        /*0244*/ 	.word	0x00011580


	//   ....[7]....
        /*0248*/ 	.word	0x000115b0


	//   ....[8]....
        /*024c*/ 	.word	0x00014270


	//   ....[9]....
        /*0250*/ 	.word	0x00014330


	//----- nvinfo : EIATTR_COOP_GROUP_MASK_REGIDS
	.align		4
.L_601:
        /*0254*/ 	.byte	0x04, 0x29
        /*0256*/ 	.short	(.L_603 - .L_602)


	//   ....[0]....
.L_602:
        /*0258*/ 	.word	0xffffffff


	//   ....[1]....
        /*025c*/ 	.word	0xffffffff


	//   ....[2]....
        /*0260*/ 	.word	0xffffffff


	//   ....[3]....
        /*0264*/ 	.word	0xffffffff


	//   ....[4]....
        /*0268*/ 	.word	0xffffffff


	//   ....[5]....
        /*026c*/ 	.word	0xffffffff


	//   ....[6]....
        /*0270*/ 	.word	0xffffffff


	//   ....[7]....
        /*0274*/ 	.word	0xffffffff


	//   ....[8]....
        /*0278*/ 	.word	0xffffffff


	//   ....[9]....
        /*027c*/ 	.word	0xffffffff


	//   ....[10]....
        /*0280*/ 	.word	0xffffffff


	//   ....[11]....
        /*0284*/ 	.word	0xffffffff


	//   ....[12]....
        /*0288*/ 	.word	0xffffffff


	//   ....[13]....
        /*028c*/ 	.word	0xffffffff


	//   ....[14]....
        /*0290*/ 	.word	0xffffffff


	//   ....[15]....
        /*0294*/ 	.word	0xffffffff


	//   ....[16]....
        /*0298*/ 	.word	0xffffffff


	//   ....[17]....
        /*029c*/ 	.word	0xffffffff


	//   ....[18]....
        /*02a0*/ 	.word	0xffffffff


	//   ....[19]....
        /*02a4*/ 	.word	0xffffffff


	//   ....[20]....
        /*02a8*/ 	.word	0xffffffff


	//   ....[21]....
        /*02ac*/ 	.word	0xffffffff


	//   ....[22]....
        /*02b0*/ 	.word	0xffffffff


	//   ....[23]....
        /*02b4*/ 	.word	0xffffffff


	//   ....[24]....
        /*02b8*/ 	.word	0xffffffff


	//   ....[25]....
        /*02bc*/ 	.word	0xffffffff


	//   ....[26]....
        /*02c0*/ 	.word	0xffffffff


	//   ....[27]....
        /*02c4*/ 	.word	0xffffffff


	//   ....[28]....
        /*02c8*/ 	.word	0xffffffff


	//   ....[29]....
        /*02cc*/ 	.word	0xffffffff


	//   ....[30]....
        /*02d0*/ 	.word	0xffffffff


	//   ....[31]....
        /*02d4*/ 	.word	0xffffffff


	//   ....[32]....
        /*02d8*/ 	.word	0xffffffff


	//   ....[33]....
        /*02dc*/ 	.word	0xffffffff


	//   ....[34]....
        /*02e0*/ 	.word	0xffffffff


	//   ....[35]....
        /*02e4*/ 	.word	0xffffffff


	//   ....[36]....
        /*02e8*/ 	.word	0xffffffff


	//   ....[37]....
        /*02ec*/ 	.word	0xffffffff


	//   ....[38]....
        /*02f0*/ 	.word	0xffffffff


	//   ....[39]....
        /*02f4*/ 	.word	0xffffffff


	//   ....[40]....
        /*02f8*/ 	.word	0xffffffff


	//   ....[41]....
        /*02fc*/ 	.word	0xffffffff


	//   ....[42]....
        /*0300*/ 	.word	0xffffffff


	//   ....[43]....
        /*0304*/ 	.word	0xffffffff


	//   ....[44]....
        /*0308*/ 	.word	0xffffffff


	//   ....[45]....
        /*030c*/ 	.word	0xffffffff


	//   ....[46]....
        /*0310*/ 	.word	0xffffffff


	//   ....[47]....
        /*0314*/ 	.word	0xffffffff


	//   ....[48]....
        /*0318*/ 	.word	0xffffffff


	//   ....[49]....
        /*031c*/ 	.word	0xffffffff


	//   ....[50]....
        /*0320*/ 	.word	0xffffffff


	//   ....[51]....
        /*0324*/ 	.word	0xffffffff


	//   ....[52]....
        /*0328*/ 	.word	0xffffffff


	//   ....[53]....
        /*032c*/ 	.word	0xffffffff


	//   ....[54]....
        /*0330*/ 	.word	0xffffffff


	//   ....[55]....
        /*0334*/ 	.word	0xffffffff


	//   ....[56]....
        /*0338*/ 	.word	0xffffffff


	//   ....[57]....
        /*033c*/ 	.word	0xffffffff


	//   ....[58]....
        /*0340*/ 	.word	0xffffffff


	//   ....[59]....
        /*0344*/ 	.word	0xffffffff


	//   ....[60]....
        /*0348*/ 	.word	0xffffffff


	//   ....[61]....
        /*034c*/ 	.word	0xffffffff


	//   ....[62]....
        /*0350*/ 	.word	0xffffffff


	//   ....[63]....
        /*0354*/ 	.word	0xffffffff


	//   ....[64]....
        /*0358*/ 	.word	0xffffffff


	//   ....[65]....
        /*035c*/ 	.word	0xffffffff


	//   ....[66]....
        /*0360*/ 	.word	0x0500000f


	//   ....[67]....
        /*0364*/ 	.word	0x0500000f


	//   ....[68]....
        /*0368*/ 	.word	0x0500000f


	//   ....[69]....
        /*036c*/ 	.word	0x0500000f


	//   ....[70]....
        /*0370*/ 	.word	0x0500000f


	//   ....[71]....
        /*0374*/ 	.word	0x0500000f


	//   ....[72]....
        /*0378*/ 	.word	0x0500000f


	//   ....[73]....
        /*037c*/ 	.word	0x0500000f


	//   ....[74]....
        /*0380*/ 	.word	0x0500000f


	//   ....[75]....
        /*0384*/ 	.word	0x0500000f


	//   ....[76]....
        /*0388*/ 	.word	0x0500000f


	//   ....[77]....
        /*038c*/ 	.word	0x0500000f


	//   ....[78]....
        /*0390*/ 	.word	0x0500000f


	//   ....[79]....
        /*0394*/ 	.word	0x0500000f


	//   ....[80]....
        /*0398*/ 	.word	0x0500000f


	//   ....[81]....
        /*039c*/ 	.word	0x0500000f


	//   ....[82]....
        /*03a0*/ 	.word	0x0500000f


	//   ....[83]....
        /*03a4*/ 	.word	0x0500000f


	//   ....[84]....
        /*03a8*/ 	.word	0x0500000f


	//----- nvinfo : EIATTR_COOP_GROUP_INSTR_OFFSETS
	.align		4
.L_603:
        /*03ac*/ 	.byte	0x04, 0x28
        /*03ae*/ 	.short	(.L_605 - .L_604)


	//   ....[0]....
.L_604:
        /*03b0*/ 	.word	0x00000070


	//   ....[1]....
        /*03b4*/ 	.word	0x000001a0


	//   ....[2]....
        /*03b8*/ 	.word	0x000001f0


	//   ....[3]....
        /*03bc*/ 	.word	0x00000400


	//   ....[4]....
        /*03c0*/ 	.word	0x00000560


	//   ....[5]....
        /*03c4*/ 	.word	0x00000680


	//   ....[6]....
        /*03c8*/ 	.word	0x000007e0


	//   ....[7]....
        /*03cc*/ 	.word	0x00001970


	//   ....[8]....
        /*03d0*/ 	.word	0x00003110


	//   ....[9]....
        /*03d4*/ 	.word	0x000040d0


	//   ....[10]....
        /*03d8*/ 	.word	0x00005330


	//   ....[11]....
        /*03dc*/ 	.word	0x00005390


	//   ....[12]....
        /*03e0*/ 	.word	0x00005840


	//   ....[13]....
        /*03e4*/ 	.word	0x00005910


	//   ....[14]....
        /*03e8*/ 	.word	0x000061a0


	//   ....[15]....
        /*03ec*/ 	.word	0x00006df0


	//   ....[16]....
        /*03f0*/ 	.word	0x00008000


	//   ....[17]....
        /*03f4*/ 	.word	0x00008070


	//   ....[18]....
        /*03f8*/ 	.word	0x00008460


	//   ....[19]....
        /*03fc*/ 	.word	0x000085b0


	//   ....[20]....
        /*0400*/ 	.word	0x00009770


	//   ....[21]....
        /*0404*/ 	.word	0x0000a410


	//   ....[22]....
        /*0408*/ 	.word	0x0000b3b0


	//   ....[23]....
        /*040c*/ 	.word	0x0000b420


	//   ....[24]....
        /*0410*/ 	.word	0x0000b760


	//   ....[25]....
        /*0414*/ 	.word	0x0000b920


	//   ....[26]....
        /*0418*/ 	.word	0x0000c8b0


	//   ....[27]....
        /*041c*/ 	.word	0x0000c910


	//   ....[28]....
        /*0420*/ 	.word	0x0000c930


	//   ....[29]....
        /*0424*/ 	.word	0x0000c980


	//   ....[30]....
        /*0428*/ 	.word	0x0000c9a0


	//   ....[31]....
        /*042c*/ 	.word	0x0000e310


	//   ....[32]....
        /*0430*/ 	.word	0x0000fd60


	//   ....[33]....
        /*0434*/ 	.word	0x0000fef0


	//   ....[34]....
        /*0438*/ 	.word	0x0000ff20


	//   ....[35]....
        /*043c*/ 	.word	0x0000ff60


	//   ....[36]....
        /*0440*/ 	.word	0x0000ffd0


	//   ....[37]....
        /*0444*/ 	.word	0x00010030


	//   ....[38]....
        /*0448*/ 	.word	0x00010070


	//   ....[39]....
        /*044c*/ 	.word	0x00010220


	//   ....[40]....
        /*0450*/ 	.word	0x00010280


	//   ....[41]....
        /*0454*/ 	.word	0x000102c0


	//   ....[42]....
        /*0458*/ 	.word	0x00010300


	//   ....[43]....
        /*045c*/ 	.word	0x00010330


	//   ....[44]....
        /*0460*/ 	.word	0x00010360


	//   ....[45]....
        /*0464*/ 	.word	0x00010400


	//   ....[46]....
        /*0468*/ 	.word	0x00010460


	//   ....[47]....
        /*046c*/ 	.word	0x000104f0


	//   ....[48]....
        /*0470*/ 	.word	0x000143c0


	//   ....[49]....
        /*0474*/ 	.word	0x000143d0


	//   ....[50]....
        /*0478*/ 	.word	0x000144f0


	//   ....[51]....
        /*047c*/ 	.word	0x00014550


	//   ....[52]....
        /*0480*/ 	.word	0x00014590


	//   ....[53]....
        /*0484*/ 	.word	0x000145d0


	//   ....[54]....
        /*0488*/ 	.word	0x00014600


	//   ....[55]....
        /*048c*/ 	.word	0x00014630


	//   ....[56]....
        /*0490*/ 	.word	0x000147d0


	//   ....[57]....
        /*0494*/ 	.word	0x00014830


	//   ....[58]....
        /*0498*/ 	.word	0x00014870


	//   ....[59]....
        /*049c*/ 	.word	0x000148b0


	//   ....[60]....
        /*04a0*/ 	.word	0x000148e0


	//   ....[61]....
        /*04a4*/ 	.word	0x00014910


	//   ....[62]....
        /*04a8*/ 	.word	0x000149d0


	//   ....[63]....
        /*04ac*/ 	.word	0x000149f0


	//   ....[64]....
        /*04b0*/ 	.word	0x00014a60


	//   ....[65]....
        /*04b4*/ 	.word	0x000150f0


	//   ....[66]....
        /*04b8*/ 	.word	0x000156d0


	//   ....[67]....
        /*04bc*/ 	.word	0x00015af0


	//   ....[68]....
        /*04c0*/ 	.word	0x00015b80


	//   ....[69]....
        /*04c4*/ 	.word	0x00015c20


	//   ....[70]....
        /*04c8*/ 	.word	0x00015cd0


	//   ....[71]....
        /*04cc*/ 	.word	0x00015d50


	//   ....[72]....
        /*04d0*/ 	.word	0x00015dd0


	//   ....[73]....
        /*04d4*/ 	.word	0x00015e50


	//   ....[74]....
        /*04d8*/ 	.word	0x00015ed0


	//   ....[75]....
        /*04dc*/ 	.word	0x00015f60


	//   ....[76]....
        /*04e0*/ 	.word	0x00016010


	//   ....[77]....
        /*04e4*/ 	.word	0x00016090


	//   ....[78]....
        /*04e8*/ 	.word	0x00016110


	//   ....[79]....
        /*04ec*/ 	.word	0x00016190


	//   ....[80]....
        /*04f0*/ 	.word	0x00016210


	//   ....[81]....
        /*04f4*/ 	.word	0x00016280


	//   ....[82]....
        /*04f8*/ 	.word	0x00016320


	//   ....[83]....
        /*04fc*/ 	.word	0x000163b0


	//   ....[84]....
        /*0500*/ 	.word	0x000164e0


	//----- nvinfo : EIATTR_REG_RECONFIG
	.align		4
.L_605:
        /*0504*/ 	.byte	0x01, 0x54
	.zero		2


	//----- nvinfo : EIATTR_SYSCALL_OFFSETS
	.align		4
        /*0508*/ 	.byte	0x04, 0x46
        /*050a*/ 	.short	(.L_607 - .L_606)


	//   ....[0]....
.L_606:
        /*050c*/ 	.word	0x000032c0


	//   ....[1]....
        /*0510*/ 	.word	0x00011270


	//   ....[2]....
        /*0514*/ 	.word	0x000113b0


	//   ....[3]....
        /*0518*/ 	.word	0x000114b0


	//----- nvinfo : EIATTR_MBARRIER_INSTR_OFFSETS
	.align		4
.L_607:
        /*051c*/ 	.byte	0x04, 0x39
        /*051e*/ 	.short	(.L_609 - .L_608)


	//   ....[0]....
.L_608:
        /*0520*/ 	.word	0x000002e0
        /*0524*/ 	.word	0x000000ff
        /*0528*/ 	.word	0x00038800
        /*052c*/ 	.short	0x0100
        /*052e*/ 	.byte	0x08
	.zero		1


	//   ....[1]....
        /*0530*/ 	.word	0x000002f0
        /*0534*/ 	.word	0x000000ff
        /*0538*/ 	.word	0x00038810
        /*053c*/ 	.short	0x0100
        /*053e*/ 	.byte	0x08
	.zero		1


	//   ....[2]....
        /*0540*/ 	.word	0x00000300
        /*0544*/ 	.word	0x000000ff
        /*0548*/ 	.word	0x00038820
        /*054c*/ 	.short	0x0100
        /*054e*/ 	.byte	0x08
	.zero		1


	//   ....[3]....
        /*0550*/ 	.word	0x000003b0
        /*0554*/ 	.word	0x000000ff
        /*0558*/ 	.word	0x00038830
        /*055c*/ 	.short	0x0100
        /*055e*/ 	.byte	0x06
	.zero		1


	//   ....[4]....
        /*0560*/ 	.word	0x000003c0
        /*0564*/ 	.word	0x000000ff
        /*0568*/ 	.word	0x00038840
        /*056c*/ 	.short	0x0100
        /*056e*/ 	.byte	0x06
	.zero		1


	//   ....[5]....
        /*0570*/ 	.word	0x000003d0
        /*0574*/ 	.word	0x000000ff
        /*0578*/ 	.word	0x00038838
        /*057c*/ 	.short	0x0100
        /*057e*/ 	.byte	0x06
	.zero		1


	//   ....[6]....
        /*0580*/ 	.word	0x000003e0
        /*0584*/ 	.word	0x000000ff
        /*0588*/ 	.word	0x00038848
        /*058c*/ 	.short	0x0100
        /*058e*/ 	.byte	0x06
	.zero		1


	//   ....[7]....
        /*0590*/ 	.word	0x00000510
        /*0594*/ 	.word	0x000000ff
        /*0598*/ 	.word	0x00038850
        /*059c*/ 	.short	0x0100
        /*059e*/ 	.byte	0x08
	.zero		1


	//   ....[8]....
        /*05a0*/ 	.word	0x00000520
        /*05a4*/ 	.word	0x000000ff
        /*05a8*/ 	.word	0x00038860
        /*05ac*/ 	.short	0x0100
        /*05ae*/ 	.byte	0x08
	.zero		1


	//   ....[9]....
        /*05b0*/ 	.word	0x00000530
        /*05b4*/ 	.word	0x000000ff
        /*05b8*/ 	.word	0x00038858
        /*05bc*/ 	.short	0x0100
        /*05be*/ 	.byte	0x08
	.zero		1


	//   ....[10]....
        /*05c0*/ 	.word	0x00000540
        /*05c4*/ 	.word	0x000000ff
        /*05c8*/ 	.word	0x00038868
        /*05cc*/ 	.short	0x0100
        /*05ce*/ 	.byte	0x08
	.zero		1


	//   ....[11]....
        /*05d0*/ 	.word	0x00000630
        /*05d4*/ 	.word	0x000000ff
        /*05d8*/ 	.word	0x00038870
        /*05dc*/ 	.short	0x0100
        /*05de*/ 	.byte	0x06
	.zero		1


	//   ....[12]....
        /*05e0*/ 	.word	0x00000640
        /*05e4*/ 	.word	0x000000ff
        /*05e8*/ 	.word	0x00038880
        /*05ec*/ 	.short	0x0100
        /*05ee*/ 	.byte	0x06
	.zero		1


	//   ....[13]....
        /*05f0*/ 	.word	0x00000650
        /*05f4*/ 	.word	0x000000ff
        /*05f8*/ 	.word	0x00038878
        /*05fc*/ 	.short	0x0100
        /*05fe*/ 	.byte	0x06
	.zero		1


	//   ....[14]....
        /*0600*/ 	.word	0x00000660
        /*0604*/ 	.word	0x000000ff
        /*0608*/ 	.word	0x00038888
        /*060c*/ 	.short	0x0100
        /*060e*/ 	.byte	0x06
	.zero		1


	//   ....[15]....
        /*0610*/ 	.word	0x00000790
        /*0614*/ 	.word	0x000000ff
        /*0618*/ 	.word	0x00038890
        /*061c*/ 	.short	0x0100
        /*061e*/ 	.byte	0x08
	.zero		1


	//   ....[16]....
        /*0620*/ 	.word	0x000007a0
        /*0624*/ 	.word	0x000000ff
        /*0628*/ 	.word	0x000388a0
        /*062c*/ 	.short	0x0100
        /*062e*/ 	.byte	0x08
	.zero		1


	//   ....[17]....
        /*0630*/ 	.word	0x000007b0
        /*0634*/ 	.word	0x000000ff
        /*0638*/ 	.word	0x00038898
        /*063c*/ 	.short	0x0100
        /*063e*/ 	.byte	0x08
	.zero		1


	//   ....[18]....
        /*0640*/ 	.word	0x000007c0
        /*0644*/ 	.word	0x000000ff
        /*0648*/ 	.word	0x000388a8
        /*064c*/ 	.short	0x0100
        /*064e*/ 	.byte	0x08
	.zero		1


	//   ....[19]....
        /*0650*/ 	.word	0x000008f0
        /*0654*/ 	.word	0x000000ff
        /*0658*/ 	.word	0x000388b0
        /*065c*/ 	.short	0x0100
        /*065e*/ 	.byte	0x08
	.zero		1


	//   ....[20]....
        /*0660*/ 	.word	0x00000900
        /*0664*/ 	.word	0x000000ff
        /*0668*/ 	.word	0x000388c0
        /*066c*/ 	.short	0x0100
        /*066e*/ 	.byte	0x08
	.zero		1


	//   ....[21]....
        /*0670*/ 	.word	0x00000910
        /*0674*/ 	.word	0x000000ff
        /*0678*/ 	.word	0x000388b8
        /*067c*/ 	.short	0x0100
        /*067e*/ 	.byte	0x08
	.zero		1


	//   ....[22]....
        /*0680*/ 	.word	0x00000920
        /*0684*/ 	.word	0x000000ff
        /*0688*/ 	.word	0x000388c8
        /*068c*/ 	.short	0x0100
        /*068e*/ 	.byte	0x08
	.zero		1


	//   ....[23]....
        /*0690*/ 	.word	0x00001d20
        /*0694*/ 	.word	0x00000004
        /*0698*/ 	.word	0x00000000
        /*069c*/ 	.short	0x0101
        /*069e*/ 	.byte	0x3f
	.zero		1


	//   ....[24]....
        /*06a0*/ 	.word	0x000027f0
        /*06a4*/ 	.word	0x00000004
        /*06a8*/ 	.word	0x00000000
        /*06ac*/ 	.short	0x0101
        /*06ae*/ 	.byte	0x3f
	.zero		1


	//   ....[25]....
        /*06b0*/ 	.word	0x00003340
        /*06b4*/ 	.word	0x00000011
        /*06b8*/ 	.word	0x00038800
        /*06bc*/ 	.short	0x010a
        /*06be*/ 	.byte	0x3f
	.zero		1


	//   ....[26]....
        /*06c0*/ 	.word	0x000033a0
        /*06c4*/ 	.word	0x00000005
        /*06c8*/ 	.word	0x00038830
        /*06cc*/ 	.short	0x010a
        /*06ce*/ 	.byte	0x3f
	.zero		1


	//   ....[27]....
        /*06d0*/ 	.word	0x00003410
        /*06d4*/ 	.word	0x00000005
        /*06d8*/ 	.word	0x00038830
        /*06dc*/ 	.short	0x010a
        /*06de*/ 	.byte	0x3f
	.zero		1


	//   ....[28]....
        /*06e0*/ 	.word	0x00003690
        /*06e4*/ 	.word	0x00000011
        /*06e8*/ 	.word	0x00038810
        /*06ec*/ 	.short	0x010a
        /*06ee*/ 	.byte	0x3f
	.zero		1


	//   ....[29]....
        /*06f0*/ 	.word	0x000036d0
        /*06f4*/ 	.word	0x00000005
        /*06f8*/ 	.word	0x00038850
        /*06fc*/ 	.short	0x010a
        /*06fe*/ 	.byte	0x3f
	.zero		1


	//   ....[30]....
        /*0700*/ 	.word	0x000037a0
        /*0704*/ 	.word	0x00000005
        /*0708*/ 	.word	0x00038850
        /*070c*/ 	.short	0x010a
        /*070e*/ 	.byte	0x3f
	.zero		1


	//   ....[31]....
        /*0710*/ 	.word	0x00005bb0
        /*0714*/ 	.word	0x00000018
        /*0718*/ 	.word	0x00000000
        /*071c*/ 	.short	0x0101
        /*071e*/ 	.byte	0x3f
	.zero		1


	//   ....[32]....
        /*0720*/ 	.word	0x000061c0
        /*0724*/ 	.word	0x00000005
        /*0728*/ 	.word	0x00000000
        /*072c*/ 	.short	0x0101
        /*072e*/ 	.byte	0x3f
	.zero		1


	//   ....[33]....
        /*0730*/ 	.word	0x000062e0
        /*0734*/ 	.word	0x0000000a
        /*0738*/ 	.word	0x00038830
        /*073c*/ 	.short	0x010a
        /*073e*/ 	.byte	0x3f
	.zero		1


	//   ....[34]....
        /*0740*/ 	.word	0x00006330
        /*0744*/ 	.word	0x0000000a
        /*0748*/ 	.word	0x00038830
        /*074c*/ 	.short	0x010a
        /*074e*/ 	.byte	0x3f
	.zero		1


	//   ....[35]....
        /*0750*/ 	.word	0x000064b0
        /*0754*/ 	.word	0x0000000a
        /*0758*/ 	.word	0x00038850
        /*075c*/ 	.short	0x010a
        /*075e*/ 	.byte	0x3f
	.zero		1


	//   ....[36]....
        /*0760*/ 	.word	0x000064f0
        /*0764*/ 	.word	0x0000000a
        /*0768*/ 	.word	0x00038850
        /*076c*/ 	.short	0x010a
        /*076e*/ 	.byte	0x3f
	.zero		1


	//   ....[37]....
        /*0770*/ 	.word	0x000088d0
        /*0774*/ 	.word	0x0000000f
        /*0778*/ 	.word	0x00000000
        /*077c*/ 	.short	0x0101
        /*077e*/ 	.byte	0x3f
	.zero		1


	//   ....[38]....
        /*0780*/ 	.word	0x00009790
        /*0784*/ 	.word	0x0000000a
        /*0788*/ 	.word	0x00000000
        /*078c*/ 	.short	0x0101
        /*078e*/ 	.byte	0x3f
	.zero		1


	//   ....[39]....
        /*0790*/ 	.word	0x000098e0
        /*0794*/ 	.word	0x00000009
        /*0798*/ 	.word	0x00038830
        /*079c*/ 	.short	0x010a
        /*079e*/ 	.byte	0x3f
	.zero		1


	//   ....[40]....
        /*07a0*/ 	.word	0x00009930
        /*07a4*/ 	.word	0x00000009
        /*07a8*/ 	.word	0x00038830
        /*07ac*/ 	.short	0x010a
        /*07ae*/ 	.byte	0x3f
	.zero		1


	//   ....[41]....
        /*07b0*/ 	.word	0x00009ab0
        /*07b4*/ 	.word	0x00000009
        /*07b8*/ 	.word	0x00038850
        /*07bc*/ 	.short	0x010a
        /*07be*/ 	.byte	0x3f
	.zero		1


	//   ....[42]....
        /*07c0*/ 	.word	0x00009af0
        /*07c4*/ 	.word	0x00000009
        /*07c8*/ 	.word	0x00038850
        /*07cc*/ 	.short	0x010a
        /*07ce*/ 	.byte	0x3f
	.zero		1


	//   ....[43]....
        /*07d0*/ 	.word	0x0000b6f0
        /*07d4*/ 	.word	0x00000098
        /*07d8*/ 	.word	0x00000000
        /*07dc*/ 	.short	0x0101
        /*07de*/ 	.byte	0x3f
	.zero		1


	//   ....[44]....
        /*07e0*/ 	.word	0x0000c8d0
        /*07e4*/ 	.word	0x00000009
        /*07e8*/ 	.word	0x00000000
        /*07ec*/ 	.short	0x0101
        /*07ee*/ 	.byte	0x3f
	.zero		1


	//   ....[45]....
        /*07f0*/ 	.word	0x0000ed70
        /*07f4*/ 	.word	0x00000000
        /*07f8*/ 	.word	0x00000000
        /*07fc*/ 	.short	0x0101
        /*07fe*/ 	.byte	0x3f
	.zero		1


	//   ....[46]....
        /*0800*/ 	.word	0x00011a00
        /*0804*/ 	.word	0x00000008
        /*0808*/ 	.word	0x00038840
        /*080c*/ 	.short	0x010a
        /*080e*/ 	.byte	0x3f
	.zero		1


	//   ....[47]....
        /*0810*/ 	.word	0x000121f0
        /*0814*/ 	.word	0x0000000b
        /*0818*/ 	.word	0x00038820
        /*081c*/ 	.short	0x010a
        /*081e*/ 	.byte	0x3f
	.zero		1


	//   ....[48]....
        /*0820*/ 	.word	0x000122c0
        /*0824*/ 	.word	0x00000006
        /*0828*/ 	.word	0x00038860
        /*082c*/ 	.short	0x010a
        /*082e*/ 	.byte	0x3f
	.zero		1


	//   ....[49]....
        /*0830*/ 	.word	0x00012a40
        /*0834*/ 	.word	0x00000002
        /*0838*/ 	.word	0x00038840
        /*083c*/ 	.short	0x010a
        /*083e*/ 	.byte	0x3f
	.zero		1


	//   ....[50]....
        /*0840*/ 	.word	0x00012c50
        /*0844*/ 	.word	0x00000002
        /*0848*/ 	.word	0x00038860
        /*084c*/ 	.short	0x010a
        /*084e*/ 	.byte	0x3f
	.zero		1


	//   ....[51]....
        /*0850*/ 	.word	0x00013300
        /*0854*/ 	.word	0x00000002
        /*0858*/ 	.word	0x00038840
        /*085c*/ 	.short	0x010a
        /*085e*/ 	.byte	0x3f
	.zero		1


	//   ....[52]....
        /*0860*/ 	.word	0x00013500
        /*0864*/ 	.word	0x00000002
        /*0868*/ 	.word	0x00038860
        /*086c*/ 	.short	0x010a
        /*086e*/ 	.byte	0x3f
	.zero		1


	//   ....[53]....
        /*0870*/ 	.word	0x00013b40
        /*0874*/ 	.word	0x00000002
        /*0878*/ 	.word	0x00038840
        /*087c*/ 	.short	0x010a
        /*087e*/ 	.byte	0x3f
	.zero		1


	//   ....[54]....
        /*0880*/ 	.word	0x00013d50
        /*0884*/ 	.word	0x00000002
        /*0888*/ 	.word	0x00038860
        /*088c*/ 	.short	0x010a
        /*088e*/ 	.byte	0x3f
	.zero		1


	//   ....[55]....
        /*0890*/ 	.word	0x00015080
        /*0894*/ 	.word	0x00000000
        /*0898*/ 	.word	0x00038820
        /*089c*/ 	.short	0x010a
        /*089e*/ 	.byte	0x3f
	.zero		1


	//   ....[56]....
        /*08a0*/ 	.word	0x00015250
        /*08a4*/ 	.word	0x00000006
        /*08a8*/ 	.word	0x00000000
        /*08ac*/ 	.short	0x010a
        /*08ae*/ 	.byte	0x3f
	.zero		1


	//   ....[57]....
        /*08b0*/ 	.word	0x000152c0
        /*08b4*/ 	.word	0x00000007
        /*08b8*/ 	.word	0x00000000
        /*08bc*/ 	.short	0x010a
        /*08be*/ 	.byte	0x3f
	.zero		1


	//   ....[58]....
        /*08c0*/ 	.word	0x00015330
        /*08c4*/ 	.word	0x00000004
        /*08c8*/ 	.word	0x00000000
        /*08cc*/ 	.short	0x010a
        /*08ce*/ 	.byte	0x3f
	.zero		1


	//   ....[59]....
        /*08d0*/ 	.word	0x00015360
        /*08d4*/ 	.word	0x00000003
        /*08d8*/ 	.word	0x00000000
        /*08dc*/ 	.short	0x010a
        /*08de*/ 	.byte	0x3f
	.zero		1


	//   ....[60]....
        /*08e0*/ 	.word	0x000153c0
        /*08e4*/ 	.word	0x00000011
        /*08e8*/ 	.word	0x00038800
        /*08ec*/ 	.short	0x010a
        /*08ee*/ 	.byte	0x3f
	.zero		1


	//   ....[61]....
        /*08f0*/ 	.word	0x00015410
        /*08f4*/ 	.word	0x00000005
        /*08f8*/ 	.word	0x00038830
        /*08fc*/ 	.short	0x010a
        /*08fe*/ 	.byte	0x3f
	.zero		1


	//   ....[62]....
        /*0900*/ 	.word	0x00015460
        /*0904*/ 	.word	0x00000011
        /*0908*/ 	.word	0x00038810
        /*090c*/ 	.short	0x010a
        /*090e*/ 	.byte	0x3f
	.zero		1


	//   ....[63]....
        /*0910*/ 	.word	0x000154b0
        /*0914*/ 	.word	0x00000005
        /*0918*/ 	.word	0x00038850
        /*091c*/ 	.short	0x010a
        /*091e*/ 	.byte	0x3f
	.zero		1


	//   ....[64]....
        /*0920*/ 	.word	0x00015500
        /*0924*/ 	.word	0x0000000a
        /*0928*/ 	.word	0x00038830
        /*092c*/ 	.short	0x010a
        /*092e*/ 	.byte	0x3f
	.zero		1


	//   ....[65]....
        /*0930*/ 	.word	0x00015550
        /*0934*/ 	.word	0x0000000a
        /*0938*/ 	.word	0x00038850
        /*093c*/ 	.short	0x010a
        /*093e*/ 	.byte	0x3f
	.zero		1


	//   ....[66]....
        /*0940*/ 	.word	0x000155a0
        /*0944*/ 	.word	0x00000009
        /*0948*/ 	.word	0x00038830
        /*094c*/ 	.short	0x010a
        /*094e*/ 	.byte	0x3f
	.zero		1


	//   ....[67]....
        /*0950*/ 	.word	0x000155f0
        /*0954*/ 	.word	0x00000009
        /*0958*/ 	.word	0x00038850
        /*095c*/ 	.short	0x010a
        /*095e*/ 	.byte	0x3f
	.zero		1


	//   ....[68]....
        /*0960*/ 	.word	0x00015790
        /*0964*/ 	.word	0x00000008
        /*0968*/ 	.word	0x00038840
        /*096c*/ 	.short	0x010a
        /*096e*/ 	.byte	0x3f
	.zero		1


	//   ....[69]....
        /*0970*/ 	.word	0x00015810
        /*0974*/ 	.word	0x00000008
        /*0978*/ 	.word	0x00038820
        /*097c*/ 	.short	0x010a
        /*097e*/ 	.byte	0x3f
	.zero		1


	//   ....[70]....
        /*0980*/ 	.word	0x00015860
        /*0984*/ 	.word	0x00000006
        /*0988*/ 	.word	0x00038860
        /*098c*/ 	.short	0x010a
        /*098e*/ 	.byte	0x3f
	.zero		1


	//   ....[71]....
        /*0990*/ 	.word	0x000158b0
        /*0994*/ 	.word	0x00000002
        /*0998*/ 	.word	0x00038840
        /*099c*/ 	.short	0x010a
        /*099e*/ 	.byte	0x3f
	.zero		1


	//   ....[72]....
        /*09a0*/ 	.word	0x00015900
        /*09a4*/ 	.word	0x00000002
        /*09a8*/ 	.word	0x00038860
        /*09ac*/ 	.short	0x010a
        /*09ae*/ 	.byte	0x3f
	.zero		1


	//   ....[73]....
        /*09b0*/ 	.word	0x00015950
        /*09b4*/ 	.word	0x00000002
        /*09b8*/ 	.word	0x00038840
        /*09bc*/ 	.short	0x010a
        /*09be*/ 	.byte	0x3f
	.zero		1


	//   ....[74]....
        /*09c0*/ 	.word	0x000159a0
        /*09c4*/ 	.word	0x00000002
        /*09c8*/ 	.word	0x00038860
        /*09cc*/ 	.short	0x010a
        /*09ce*/ 	.byte	0x3f
	.zero		1


	//   ....[75]....
        /*09d0*/ 	.word	0x000159f0
        /*09d4*/ 	.word	0x00000002
        /*09d8*/ 	.word	0x00038840
        /*09dc*/ 	.short	0x010a
        /*09de*/ 	.byte	0x3f
	.zero		1


	//   ....[76]....
        /*09e0*/ 	.word	0x00015a40
        /*09e4*/ 	.word	0x00000002
        /*09e8*/ 	.word	0x00038860
        /*09ec*/ 	.short	0x010a
        /*09ee*/ 	.byte	0x3f
	.zero		1


	//   ....[77]....
        /*09f0*/ 	.word	0x00016400
        /*09f4*/ 	.word	0x00000000
        /*09f8*/ 	.word	0x00038820
        /*09fc*/ 	.short	0x010a
        /*09fe*/ 	.byte	0x3f
	.zero		1


	//   ....[78]....
        /*0a00*/ 	.word	0x000165a0
        /*0a04*/ 	.word	0x00000006
        /*0a08*/ 	.word	0x00000000
        /*0a0c*/ 	.short	0x010a
        /*0a0e*/ 	.byte	0x3f
	.zero		1


	//   ....[79]....
        /*0a10*/ 	.word	0x000165f0
        /*0a14*/ 	.word	0x00000007
        /*0a18*/ 	.word	0x00000000
        /*0a1c*/ 	.short	0x010a
        /*0a1e*/ 	.byte	0x3f
	.zero		1


	//   ....[80]....
        /*0a20*/ 	.word	0x00016640
        /*0a24*/ 	.word	0x00000004
        /*0a28*/ 	.word	0x00000000
        /*0a2c*/ 	.short	0x010a
        /*0a2e*/ 	.byte	0x3f
	.zero		1


	//----- nvinfo : EIATTR_NUM_MBARRIERS
	.align		4
.L_609:
        /*0a30*/ 	.byte	0x03, 0x38
        /*0a32*/ 	.short	0x0017


	//----- nvinfo : EIATTR_EXIT_INSTR_OFFSETS
	.align		4
        /*0a34*/ 	.byte	0x04, 0x1c
        /*0a36*/ 	.short	(.L_611 - .L_610)


	//   ....[0]....
.L_610:
        /*0a38*/ 	.word	0x00000af0


	//   ....[1]....
        /*0a3c*/ 	.word	0x0000fd20


	//   ....[2]....
        /*0a40*/ 	.word	0x0000fd80


	//   ....[3]....
        /*0a44*/ 	.word	0x000153b0


	//----- nvinfo : EIATTR_MAX_THREADS
	.align		4
.L_611:
        /*0a48*/ 	.byte	0x04, 0x05
        /*0a4a*/ 	.short	(.L_613 - .L_612)
.L_612:
        /*0a4c*/ 	.word	0x00000180
        /*0a50*/ 	.word	0x00000001
        /*0a54*/ 	.word	0x00000001


	//----- nvinfo : EIATTR_CRS_STACK_SIZE
	.align		4
.L_613:
        /*0a58*/ 	.byte	0x04, 0x1e
        /*0a5a*/ 	.short	(.L_615 - .L_614)
.L_614:
        /*0a5c*/ 	.word	0x00000000


	//----- nvinfo : EIATTR_CBANK_PARAM_SIZE
	.align		4
.L_615:
        /*0a60*/ 	.byte	0x03, 0x19
        /*0a62*/ 	.short	0x0b70


	//----- nvinfo : EIATTR_PARAM_CBANK
	.align		4
        /*0a64*/ 	.byte	0x04, 0x0a
        /*0a66*/ 	.short	(.L_617 - .L_616)
	.align		4
.L_616:
        /*0a68*/ 	.word	index@(.nv.constant0._ZN7cutlass13device_kernelIN5flash11enable_sm90INS1_16FlashAttnFwdSm90INS1_25CollectiveMainloopFwdSm90ILi2EN4cute5tupleIJNS5_1CILi1EEES8_S8_EEENS6_IJNS7_ILi64EEESA_SA_EEELi512ENS_10bfloat16_tEfNS_4arch4Sm90ELb1ELb0ELb1ELb1ELb0ELb0ELb1ELb0ELb0ELb0ELb0ELb0EEENS1_21CollectiveEpilogueFwdINS6_IJSA_NS7_ILi512EEESA_EEES9_SC_SE_Li256ELb1ELb0ELb0ELb0EEENS1_36VarlenDynamicPersistentTileSchedulerILi64ELi64ELi256ELi32ELb0ELb0ELb1ELb1ELb1ELb1EEEEEEEEEvNT_6ParamsE)
        /*0a6c*/ 	.short	0x0210
        /*0a6e*/ 	.short	0x0b70


	//----- nvinfo : EIATTR_SW_WAR
	.align		4
.L_617:
        /*0a70*/ 	.byte	0x04, 0x36
        /*0a72*/ 	.short	(.L_619 - .L_618)
.L_618:
        /*0a74*/ 	.word	0x00000008
.L_619:


//--------------------- .nv.info._ZN7cutlass13device_kernelIN5flash11enable_sm90INS1_16FlashAttnFwdSm90INS1_25CollectiveMainloopFwdSm90ILi2EN4cute5tupleIJNS5_1CILi1EEES8_S8_EEENS6_IJNS7_ILi64EEESA_SA_EEELi512ENS_10bfloat16_tEfNS_4arch4Sm90ELb1ELb0ELb1ELb1ELb0ELb1ELb1ELb0ELb0ELb0ELb0ELb0EEENS1_21CollectiveEpilogueFwdINS6_IJSA_NS7_ILi512EEESA_EEES9_SC_SE_Li256ELb1ELb0ELb0ELb0EEENS1_36VarlenDynamicPersistentTileSchedulerILi64ELi64ELi256ELi32ELb0ELb0ELb1ELb1ELb1ELb1EEEEEEEEEvNT_6ParamsE --------------------------
	.section	.nv.info._ZN7cutlass13device_kernelIN5flash11enable_sm90INS1_16FlashAttnFwdSm90INS1_25CollectiveMainloopFwdSm90ILi2EN4cute5tupleIJNS5_1CILi1EEES8_S8_EEENS6_IJNS7_ILi64EEESA_SA_EEELi512ENS_10bfloat16_tEfNS_4arch4Sm90ELb1ELb0ELb1ELb1ELb0ELb1ELb1ELb0ELb0ELb0ELb0ELb0EEENS1_21CollectiveEpilogueFwdINS6_IJSA_NS7_ILi512EEESA_EEES9_SC_SE_Li256ELb1ELb0ELb0ELb0EEENS1_36VarlenDynamicPersistentTileSchedulerILi64ELi64ELi256ELi32ELb0ELb0ELb1ELb1ELb1ELb1EEEEEEEEEvNT_6ParamsE,"",@"SHT_CUDA_INFO"
	.sectionflags	@""
	.align	4


	//----- nvinfo : EIATTR_CUDA_API_VERSION
	.align		4
        /*0000*/ 	.byte	0x04, 0x37
        /*0002*/ 	.short	(.L_621 - .L_620)
.L_620:
        /*0004*/ 	.word	0x00000082


	//----- nvinfo : EIATTR_KPARAM_INFO
	.align		4
.L_621:
        /*0008*/ 	.byte	0x04, 0x17
        /*000a*/ 	.short	(.L_623 - .L_622)
.L_622:
        /*000c*/ 	.word	0x00000000
        /*0010*/ 	.short	0x0000
        /*0012*/ 	.short	0x0070
        /*0014*/ 	.byte	0x00, 0xf0, 0x01, 0x2c


	//----- nvinfo : EIATTR_SPARSE_MMA_MASK
	.align		4
.L_623:
        /*0018*/ 	.byte	0x03, 0x50
        /*001a*/ 	.short	0x0000


	//----- nvinfo : EIATTR_MAXREG_COUNT
	.align		4
        /*001c*/ 	.byte	0x03, 0x1b
        /*001e*/ 	.short	0x00a8


	//----- nvinfo : EIATTR_NUM_BARRIERS
	.align		4
        /*0020*/ 	.byte	0x02, 0x4c
        /*0022*/ 	.byte	0x10
	.zero		1


	//----- nvinfo : EIATTR_EXTERNS
	.align		4
        /*0024*/ 	.byte	0x04, 0x0f
        /*0026*/ 	.short	(.L_625 - .L_624)


	//   ....[0]....
	.align		4
.L_624:
        /*0028*/ 	.word	index@(__assertfail)


	//----- nvinfo : EIATTR_ANNOTATIONS
	.align		4
.L_625:
        /*002c*/ 	.byte	0x04, 0x55
        /*002e*/ 	.short	(.L_627 - .L_626)


	//   ....[0]....
.L_626:
        /* <DEDUP_REMOVED lines=42> */


	//----- nvinfo : EIATTR_MERCURY_ISA_VERSION
	.align		4
.L_627:
        /*02c0*/ 	.byte	0x03, 0x5f
        /*02c2*/ 	.short	0x0101


	//----- nvinfo : EIATTR_UNUSED_LOAD_BYTE_OFFSET
	.align		4
        /*02c4*/ 	.byte	0x04, 0x44
        /*02c6*/ 	.short	(.L_629 - .L_628)


	//   ....[0]....
.L_628:
        /*02c8*/ 	.word	0x00000b30
        /*02cc*/ 	.word	0x0000fff0


	//   ....[1]....
        /*02d0*/ 	.word	0x00014510
        /*02d4*/ 	.word	0x0000fff0


	//----- nvinfo : EIATTR_INT_WARP_WIDE_INSTR_OFFSETS
	.align		4
.L_629:
        /*02d8*/ 	.byte	0x04, 0x31
        /*02da*/ 	.short	(.L_631 - .L_630)


	//   ....[0]....
.L_630:
        /*02dc*/ 	.word	0x000001f0


	//   ....[1]....
        /*02e0*/ 	.word	0x00000230


	//   ....[2]....
        /*02e4*/ 	.word	0x000002a0


	//   ....[3]....
        /*02e8*/ 	.word	0x00000310


	//   ....[4]....
        /*02ec*/ 	.word	0x00018ff0


	//   ....[5]....
        /*02f0*/ 	.word	0x000190a0


	//   ....[6]....
        /*02f4*/ 	.word	0x00019530


	//   ....[7]....
        /*02f8*/ 	.word	0x00019560


	//   ....[8]....
        /*02fc*/ 	.word	0x0001c230


	//   ....[9]....
        /*0300*/ 	.word	0x0001c2e0


	//----- nvinfo : EIATTR_COOP_GROUP_MASK_REGIDS
	.align		4
.L_631:
        /*0304*/ 	.byte	0x04, 0x29
        /*0306*/ 	.short	(.L_633 - .L_632)


	//   ....[0]....
.L_632:
        /*0308*/ 	.word	0xffffffff


	//   ....[1]....
        /*030c*/ 	.word	0xffffffff


	//   ....[2]....
        /*0310*/ 	.word	0xffffffff


	//   ....[3]....
        /*0314*/ 	.word	0xffffffff


	//   ....[4]....
        /*0318*/ 	.word	0xffffffff


	//   ....[5]....
        /*031c*/ 	.word	0xffffffff


	//   ....[6]....
        /*0320*/ 	.word	0xffffffff


	//   ....[7]....
        /*0324*/ 	.word	0xffffffff


	//   ....[8]....
        /*0328*/ 	.word	0xffffffff


	//   ....[9]....
        /*032c*/ 	.word	0xffffffff


	//   ....[10]....
        /*0330*/ 	.word	0xffffffff


	//   ....[11]....
        /*0334*/ 	.word	0xffffffff


	//   ....[12]....
        /*0338*/ 	.word	0xffffffff


	//   ....[13]....
        /*033c*/ 	.word	0xffffffff


	//   ....[14]....
        /*0340*/ 	.word	0xffffffff


	//   ....[15]....
        /*0344*/ 	.word	0xffffffff


	//   ....[16]....
        /*0348*/ 	.word	0xffffffff


	//   ....[17]....
        /*034c*/ 	.word	0xffffffff


	//   ....[18]....
        /*0350*/ 	.word	0xffffffff


	//   ....[19]....
        /*0354*/ 	.word	0xffffffff


	//   ....[20]....
        /*0358*/ 	.word	0xffffffff


	//   ....[21]....
        /*035c*/ 	.word	0xffffffff


	//   ....[22]....
        /*0360*/ 	.word	0xffffffff


	//   ....[23]....
        /*0364*/ 	.word	0xffffffff


	//   ....[24]....
        /*0368*/ 	.word	0xffffffff


	//   ....[25]....
        /*036c*/ 	.word	0xffffffff


	//   ....[26]....
        /*0370*/ 	.word	0xffffffff


	//   ....[27]....
        /*0374*/ 	.word	0xffffffff


	//   ....[28]....
        /*0378*/ 	.word	0xffffffff


	//   ....[29]....
        /*037c*/ 	.word	0xffffffff


	//   ....[30]....
        /*0380*/ 	.word	0xffffffff


	//   ....[31]....
        /*0384*/ 	.word	0xffffffff


	//   ....[32]....
        /*0388*/ 	.word	0xffffffff


	//   ....[33]....
        /*038c*/ 	.word	0xffffffff


	//   ....[34]....
        /*0390*/ 	.word	0xffffffff


	//   ....[35]....
        /*0394*/ 	.word	0xffffffff


	//   ....[36]....
        /*0398*/ 	.word	0xffffffff


	//   ....[37]....
        /*039c*/ 	.word	0xffffffff


	//   ....[38]....
        /*03a0*/ 	.word	0xffffffff


	//   ....[39]....
        /*03a4*/ 	.word	0xffffffff


	//   ....[40]....
        /*03a8*/ 	.word	0xffffffff


	//   ....[41]....
        /*03ac*/ 	.word	0xffffffff


	//   ....[42]....
        /*03b0*/ 	.word	0xffffffff


	//   ....[43]....
        /*03b4*/ 	.word	0xffffffff


	//   ....[44]....
        /*03b8*/ 	.word	0xffffffff


	//   ....[45]....
        /*03bc*/ 	.word	0xffffffff


	//   ....[46]....
        /*03c0*/ 	.word	0xffffffff


	//   ....[47]....
        /*03c4*/ 	.word	0xffffffff


	//   ....[48]....
        /*03c8*/ 	.word	0xffffffff


	//   ....[49]....
        /*03cc*/ 	.word	0xffffffff


	//   ....[50]....
        /*03d0*/ 	.word	0xffffffff


	//   ....[51]....
        /*03d4*/ 	.word	0xffffffff


	//   ....[52]....
        /*03d8*/ 	.word	0xffffffff


	//   ....[53]....
        /*03dc*/ 	.word	0xffffffff


	//   ....[54]....
        /*03e0*/ 	.word	0xffffffff


	//   ....[55]....
        /*03e4*/ 	.word	0xffffffff


	//   ....[56]....
        /*03e8*/ 	.word	0xffffffff


	//   ....[57]....
        /*03ec*/ 	.word	0xffffffff


	//   ....[58]....
        /*03f0*/ 	.word	0xffffffff


	//   ....[59]....
        /*03f4*/ 	.word	0xffffffff


	//   ....[60]....
        /*03f8*/ 	.word	0xffffffff


	//   ....[61]....
        /*03fc*/ 	.word	0xffffffff


	//   ....[62]....
        /*0400*/ 	.word	0xffffffff


	//   ....[63]....
        /*0404*/ 	.word	0xffffffff


	//   ....[64]....
        /*0408*/ 	.word	0xffffffff


	//   ....[65]....
        /*040c*/ 	.word	0xffffffff


	//   ....[66]....
        /*0410*/ 	.word	0x0500000f


	//   ....[67]....
        /*0414*/ 	.word	0x0500000f


	//   ....[68]....
        /*0418*/ 	.word	0x0500000f


	//   ....[69]....
        /*041c*/ 	.word	0x0500000f


	//   ....[70]....
        /*0420*/ 	.word	0x0500000f


	//   ....[71]....
        /*0424*/ 	.word	0x0500000f


	//   ....[72]....
        /*0428*/ 	.word	0x0500000f


	//   ....[73]....
        /*042c*/ 	.word	0x0500000f


	//   ....[74]....
        /*0430*/ 	.word	0x0500000f


	//   ....[75]....
        /*0434*/ 	.word	0x0500000f


	//   ....[76]....
        /*0438*/ 	.word	0x0500000f


	//   ....[77]....
        /*043c*/ 	.word	0x0500000f


	//   ....[78]....
        /*0440*/ 	.word	0x0500000f


	//   ....[79]....
        /*0444*/ 	.word	0x0500000f


	//   ....[80]....
        /*0448*/ 	.word	0x0500000f


	//   ....[81]....
        /*044c*/ 	.word	0x0500000f


	//   ....[82]....
        /*0450*/ 	.word	0x0500000f


	//   ....[83]....
        /*0454*/ 	.word	0x0500000f


	//   ....[84]....
        /*0458*/ 	.word	0x0500000f


	//   ....[85]....
        /*045c*/ 	.word	0x0500000f


	//   ....[86]....
        /*0460*/ 	.word	0x0500000f


	//   ....[87]....
        /*0464*/ 	.word	0x0500000f


	//   ....[88]....
        /*0468*/ 	.word	0x0500000f


	//   ....[89]....
        /*046c*/ 	.word	0x0500000f


	//   ....[90]....
        /*0470*/ 	.word	0x0500000f


	//   ....[91]....
        /*0474*/ 	.word	0x0500000f


	//   ....[92]....
        /*0478*/ 	.word	0x0500000f


	//   ....[93]....
        /*047c*/ 	.word	0x0500000f


	//   ....[94]....
        /*0480*/ 	.word	0x0500000f


	//   ....[95]....
        /*0484*/ 	.word	0x0500000f


	//   ....[96]....
        /*0488*/ 	.word	0x0500000f


	//   ....[97]....
        /*048c*/ 	.word	0x0500000f


	//   ....[98]....
        /*0490*/ 	.word	0x0500000f


	//   ....[99]....
        /*0494*/ 	.word	0x0500000f


	//   ....[100]....
        /*0498*/ 	.word	0x0500000f


	//   ....[101]....
        /*049c*/ 	.word	0x0500000f


	//----- nvinfo : EIATTR_COOP_GROUP_INSTR_OFFSETS
	.align		4
.L_633:
        /*04a0*/ 	.byte	0x04, 0x28
        /*04a2*/ 	.short	(.L_635 - .L_634)


	//   ....[0]....
.L_634:
        /*04a4*/ 	.word	0x00000060


	//   ....[1]....
        /*04a8*/ 	.word	0x00000200


	//   ....[2]....
        /*04ac*/ 	.word	0x00000240


	//   ....[3]....
        /*04b0*/ 	.word	0x00000450


	//   ....[4]....
        /*04b4*/ 	.word	0x000005b0


	//   ....[5]....
        /*04b8*/ 	.word	0x000006d0


	//   ....[6]....
        /*04bc*/ 	.word	0x00000830


	//   ....[7]....
        /*04c0*/ 	.word	0x00004790


	//   ....[8]....
        /*04c4*/ 	.word	0x00006090


	//   ....[9]....
        /*04c8*/ 	.word	0x00009af0


	//   ....[10]....
        /*04cc*/ 	.word	0x0000b8d0


	//   ....[11]....
        /*04d0*/ 	.word	0x0000b990


	//   ....[12]....
        /*04d4*/ 	.word	0x0000bd80


	//   ....[13]....
        /*04d8*/ 	.word	0x0000be30


	//   ....[14]....
        /*04dc*/ 	.word	0x0000c770


	//   ....[15]....
        /*04e0*/ 	.word	0x0000d6e0


	//   ....[16]....
        /*04e4*/ 	.word	0x0000eb80


	//   ....[17]....
        /*04e8*/ 	.word	0x0000ec30


	//   ....[18]....
        /*04ec*/ 	.word	0x0000f040


	//   ....[19]....
        /*04f0*/ 	.word	0x0000f0f0


	//   ....[20]....
        /*04f4*/ 	.word	0x000102b0


	//   ....[21]....
        /*04f8*/ 	.word	0x00011290


	//   ....[22]....
        /*04fc*/ 	.word	0x00012450


	//   ....[23]....
        /*0500*/ 	.word	0x00012510


	//   ....[24]....
        /*0504*/ 	.word	0x00012810


	//   ....[25]....
        /*0508*/ 	.word	0x000129d0


	//   ....[26]....
        /*050c*/ 	.word	0x000139b0


	//   ....[27]....
        /*0510*/ 	.word	0x00013a20


	//   ....[28]....
        /*0514*/ 	.word	0x00013a60


	//   ....[29]....
        /*0518*/ 	.word	0x00013ac0


	//   ....[30]....
        /*051c*/ 	.word	0x00013ad0


	//   ....[31]....
        /*0520*/ 	.word	0x000154b0


	//   ....[32]....
        /*0524*/ 	.word	0x00016c30


	//   ....[33]....
        /*0528*/ 	.word	0x00016db0


	//   ....[34]....
        /*052c*/ 	.word	0x00016de0


	//   ....[35]....
        /*0530*/ 	.word	0x00016e20


	//   ....[36]....
        /*0534*/ 	.word	0x00016e90


	//   ....[37]....
        /*0538*/ 	.word	0x00016ef0


	//   ....[38]....
        /*053c*/ 	.word	0x00016f30


	//   ....[39]....
        /*0540*/ 	.word	0x000170d0


	//   ....[40]....
        /*0544*/ 	.word	0x00017130


	//   ....[41]....
        /*0548*/ 	.word	0x00017170


	//   ....[42]....
        /*054c*/ 	.word	0x000171b0


	//   ....[43]....
        /*0550*/ 	.word	0x000171e0


	//   ....[44]....
        /*0554*/ 	.word	0x00017210


	//   ....[45]....
        /*0558*/ 	.word	0x000172a0


	//   ....[46]....
        /*055c*/ 	.word	0x00017300


	//   ....[47]....
        /*0560*/ 	.word	0x00017390


	//   ....[48]....
        /*0564*/ 	.word	0x0001c370


	//   ....[49]....
        /*0568*/ 	.word	0x0001c380


	//   ....[50]....
        /*056c*/ 	.word	0x0001c490


	//   ....[51]....
        /*0570*/ 	.word	0x0001c4f0


	//   ....[52]....
        /*0574*/ 	.word	0x0001c530


	//   ....[53]....
        /*0578*/ 	.word	0x0001c570


	//   ....[54]....
        /*057c*/ 	.word	0x0001c5a0


	//   ....[55]....
        /*0580*/ 	.word	0x0001c5d0


	//   ....[56]....
        /*0584*/ 	.word	0x0001c760


	//   ....[57]....
        /*0588*/ 	.word	0x0001c7c0


	//   ....[58]....
        /*058c*/ 	.word	0x0001c800


	//   ....[59]....
        /*0590*/ 	.word	0x0001c840


	//   ....[60]....
        /*0594*/ 	.word	0x0001c870


	//   ....[61]....
        /*0598*/ 	.word	0x0001c8a0


	//   ....[62]....
        /*059c*/ 	.word	0x0001c960


	//   ....[63]....
        /*05a0*/ 	.word	0x0001c980


	//   ....[64]....
        /*05a4*/ 	.word	0x0001c9f0


	//   ....[65]....
        /*05a8*/ 	.word	0x0001d060


	//   ....[66]....
        /*05ac*/ 	.word	0x0001d4a0


	//   ....[67]....
        /*05b0*/ 	.word	0x0001d540


	//   ....[68]....
        /*05b4*/ 	.word	0x0001d5e0


	//   ....[69]....
        /*05b8*/ 	.word	0x0001d680


	//   ....[70]....
        /*05bc*/ 	.word	0x0001d720


	//   ....[71]....
        /*05c0*/ 	.word	0x0001d7c0


	//   ....[72]....
        /*05c4*/ 	.word	0x0001d860


	//   ....[73]....
        /*05c8*/ 	.word	0x0001d900


	//   ....[74]....
        /*05cc*/ 	.word	0x0001d9f0


	//   ....[75]....
        /*05d0*/ 	.word	0x0001da90


	//   ....[76]....
        /*05d4*/ 	.word	0x0001db30


	//   ....[77]....
        /*05d8*/ 	.word	0x0001dbd0


	//   ....[78]....
        /*05dc*/ 	.word	0x0001dc70


	//   ....[79]....
        /*05e0*/ 	.word	0x0001dd10


	//   ....[80]....
        /*05e4*/ 	.word	0x0001ddb0


	//   ....[81]....
        /*05e8*/ 	.word	0x0001de50


	//   ....[82]....
        /*05ec*/ 	.word	0x0001e1a0


	//   ....[83]....
        /*05f0*/ 	.word	0x0001e480


	//   ....[84]....
        /*05f4*/ 	.word	0x0001e8a0


	//   ....[85]....
        /*05f8*/ 	.word	0x0001e930


	//   ....[86]....
        /*05fc*/ 	.word	0x0001e9d0


	//   ....[87]....
        /*0600*/ 	.word	0x0001ea80


	//   ....[88]....
        /*0604*/ 	.word	0x0001eb00


	//   ....[89]....
        /*0608*/ 	.word	0x0001eb80


	//   ....[90]....
        /*060c*/ 	.word	0x0001ec00


	//   ....[91]....
        /*0610*/ 	.word	0x0001ec80


	//   ....[92]....
        /*0614*/ 	.word	0x0001ed10


	//   ....[93]....
        /*0618*/ 	.word	0x0001edc0


	//   ....[94]....
        /*061c*/ 	.word	0x0001ee40


	//   ....[95]....
        /*0620*/ 	.word	0x0001eec0


	//   ....[96]....
        /*0624*/ 	.word	0x0001ef40


	//   ....[97]....
        /*0628*/ 	.word	0x0001efc0


	//   ....[98]....
        /*062c*/ 	.word	0x0001f030


	//   ....[99]....
        /*0630*/ 	.word	0x0001f0d0


	//   ....[100]....
        /*0634*/ 	.word	0x0001f160


	//   ....[101]....
        /*0638*/ 	.word	0x0001f290


	//----- nvinfo : EIATTR_REG_RECONFIG
	.align		4
.L_635:
        /*063c*/ 	.byte	0x01, 0x54
	.zero		2


	//----- nvinfo : EIATTR_SYSCALL_OFFSETS
	.align		4
        /*0640*/ 	.byte	0x04, 0x46
        /*0642*/ 	.short	(.L_637 - .L_636)


	//   ....[0]....
.L_636:
        /*0644*/ 	.word	0x00001910


	//   ....[1]....
        /*0648*/ 	.word	0x00001a60


	//   ....[2]....
        /*064c*/ 	.word	0x00006250


	//   ....[3]....
        /*0650*/ 	.word	0x000066f0


	//   ....[4]....
        /*0654*/ 	.word	0x00019230


	//   ....[5]....
        /*0658*/ 	.word	0x00019370


	//   ....[6]....
        /*065c*/ 	.word	0x00019470


	//----- nvinfo : EIATTR_MBARRIER_INSTR_OFFSETS
	.align		4
.L_637:
        /*0660*/ 	.byte	0x04, 0x39
        /*0662*/ 	.short	(.L_639 - .L_638)


	//   ....[0]....
.L_638:
        /*0664*/ 	.word	0x00000330
        /*0668*/ 	.word	0x000000ff
        /*066c*/ 	.word	0x00038800
        /*0670*/ 	.short	0x0100
        /*0672*/ 	.byte	0x08
	.zero		1


	//   ....[1]....
        /*0674*/ 	.word	0x00000340
        /*0678*/ 	.word	0x000000ff
        /*067c*/ 	.word	0x00038810
        /*0680*/ 	.short	0x0100
        /*0682*/ 	.byte	0x08
	.zero		1


	//   ....[2]....
        /*0684*/ 	.word	0x00000350
        /*0688*/ 	.word	0x000000ff
        /*068c*/ 	.word	0x00038820
        /*0690*/ 	.short	0x0100
        /*0692*/ 	.byte	0x08
	.zero		1


	//   ....[3]....
        /*0694*/ 	.word	0x00000400
        /*0698*/ 	.word	0x000000ff
        /*069c*/ 	.word	0x00038830
        /*06a0*/ 	.short	0x0100
        /*06a2*/ 	.byte	0x06
	.zero		1


	//   ....[4]....
        /*06a4*/ 	.word	0x00000410
        /*06a8*/ 	.word	0x000000ff
        /*06ac*/ 	.word	0x00038840
        /*06b0*/ 	.short	0x0100
        /*06b2*/ 	.byte	0x06
	.zero		1


	//   ....[5]....
        /*06b4*/ 	.word	0x00000420
        /*06b8*/ 	.word	0x000000ff
        /*06bc*/ 	.word	0x00038838
        /*06c0*/ 	.short	0x0100
        /*06c2*/ 	.byte	0x06
	.zero		1


	//   ....[6]....
        /*06c4*/ 	.word	0x00000430
        /*06c8*/ 	.word	0x000000ff
        /*06cc*/ 	.word	0x00038848
        /*06d0*/ 	.short	0x0100
        /*06d2*/ 	.byte	0x06
	.zero		1


	//   ....[7]....
        /*06d4*/ 	.word	0x00000560
        /*06d8*/ 	.word	0x000000ff
        /*06dc*/ 	.word	0x00038850
        /*06e0*/ 	.short	0x0100
        /*06e2*/ 	.byte	0x08
	.zero		1


	//   ....[8]....
        /*06e4*/ 	.word	0x00000570
        /*06e8*/ 	.word	0x000000ff
        /*06ec*/ 	.word	0x00038860
        /*06f0*/ 	.short	0x0100
        /*06f2*/ 	.byte	0x08
	.zero		1


	//   ....[9]....
        /*06f4*/ 	.word	0x00000580
        /*06f8*/ 	.word	0x000000ff
        /*06fc*/ 	.word	0x00038858
        /*0700*/ 	.short	0x0100
        /*0702*/ 	.byte	0x08
	.zero		1


	//   ....[10]....
        /*0704*/ 	.word	0x00000590
        /*0708*/ 	.word	0x000000ff
        /*070c*/ 	.word	0x00038868
        /*0710*/ 	.short	0x0100
        /*0712*/ 	.byte	0x08
	.zero		1


	//   ....[11]....
        /*0714*/ 	.word	0x00000680
        /*0718*/ 	.word	0x000000ff
        /*071c*/ 	.word	0x00038870
        /*0720*/ 	.short	0x0100
        /*0722*/ 	.byte	0x06
	.zero		1


	//   ....[12]....
        /*0724*/ 	.word	0x00000690
        /*0728*/ 	.word	0x000000ff
        /*072c*/ 	.word	0x00038880
        /*0730*/ 	.short	0x0100
        /*0732*/ 	.byte	0x06
	.zero		1


	//   ....[13]....
        /*0734*/ 	.word	0x000006a0
        /*0738*/ 	.word	0x000000ff
        /*073c*/ 	.word	0x00038878
        /*0740*/ 	.short	0x0100
        /*0742*/ 	.byte	0x06
	.zero		1


	//   ....[14]....
        /*0744*/ 	.word	0x000006b0
        /*0748*/ 	.word	0x000000ff
        /*074c*/ 	.word	0x00038888
        /*0750*/ 	.short	0x0100
        /*0752*/ 	.byte	0x06
	.zero		1


	//   ....[15]....
        /*0754*/ 	.word	0x000007e0
        /*0758*/ 	.word	0x000000ff
        /*075c*/ 	.word	0x00038890
        /*0760*/ 	.short	0x0100
        /*0762*/ 	.byte	0x08
	.zero		1


	//   ....[16]....
        /*0764*/ 	.word	0x000007f0
        /*0768*/ 	.word	0x000000ff
        /*076c*/ 	.word	0x000388a0
        /*0770*/ 	.short	0x0100
        /*0772*/ 	.byte	0x08
	.zero		1


	//   ....[17]....
        /*0774*/ 	.word	0x00000800
        /*0778*/ 	.word	0x000000ff
        /*077c*/ 	.word	0x00038898
        /*0780*/ 	.short	0x0100
        /*0782*/ 	.byte	0x08
	.zero		1


	//   ....[18]....
        /*0784*/ 	.word	0x00000810
        /*0788*/ 	.word	0x000000ff
        /*078c*/ 	.word	0x000388a8
        /*0790*/ 	.short	0x0100
        /*0792*/ 	.byte	0x08
	.zero		1


	//   ....[19]....
        /*0794*/ 	.word	0x00000940
        /*0798*/ 	.word	0x000000ff
        /*079c*/ 	.word	0x000388b0
        /*07a0*/ 	.short	0x0100
        /*07a2*/ 	.byte	0x08
	.zero		1


	//   ....[20]....
        /*07a4*/ 	.word	0x00000950
        /*07a8*/ 	.word	0x000000ff
        /*07ac*/ 	.word	0x000388c0
        /*07b0*/ 	.short	0x0100
        /*07b2*/ 	.byte	0x08
	.zero		1


	//   ....[21]....
        /*07b4*/ 	.word	0x00000960
        /*07b8*/ 	.word	0x000000ff
        /*07bc*/ 	.word	0x000388b8
        /*07c0*/ 	.short	0x0100
        /*07c2*/ 	.byte	0x08
	.zero		1


	//   ....[22]....
        /*07c4*/ 	.word	0x00000970
        /*07c8*/ 	.word	0x000000ff
        /*07cc*/ 	.word	0x000388c8
        /*07d0*/ 	.short	0x0100
        /*07d2*/ 	.byte	0x08
	.zero		1


	//   ....[23]....
        /*07d4*/ 	.word	0x000026c0
        /*07d8*/ 	.word	0x00000046
        /*07dc*/ 	.word	0x00038890
        /*07e0*/ 	.short	0x010a
        /*07e2*/ 	.byte	0x3f
	.zero		1


	//   ....[24]....
        /*07e4*/ 	.word	0x000030c0
        /*07e8*/ 	.word	0x00000046
        /*07ec*/ 	.word	0x00038890
        /*07f0*/ 	.short	0x010a
        /*07f2*/ 	.byte	0x3f
	.zero		1


	//   ....[25]....
        /*07f4*/ 	.word	0x000039b0
        /*07f8*/ 	.word	0x00000046
        /*07fc*/ 	.word	0x00038890
        /*0800*/ 	.short	0x010a
        /*0802*/ 	.byte	0x3f
	.zero		1


	//   ....[26]....
        /*0804*/ 	.word	0x00003bb0
        /*0808*/ 	.word	0x00000004
        /*080c*/ 	.word	0x00000000
        /*0810*/ 	.short	0x0101
        /*0812*/ 	.byte	0x3f
	.zero		1


	//   ....[27]....
        /*0814*/ 	.word	0x00003bf0
        /*0818*/ 	.word	0x00000046
        /*081c*/ 	.word	0x000388b0
        /*0820*/ 	.short	0x010a
        /*0822*/ 	.byte	0x3f
	.zero		1


	//   ....[28]....
        /*0824*/ 	.word	0x00004210
        /*0828*/ 	.word	0x00000046
        /*082c*/ 	.word	0x00000000
        /*0830*/ 	.short	0x0101
        /*0832*/ 	.byte	0x3f
	.zero		1


	//   ....[29]....
        /*0834*/ 	.word	0x00004bd0
        /*0838*/ 	.word	0x00000000
        /*083c*/ 	.word	0x00000000
        /*0840*/ 	.short	0x0101
        /*0842*/ 	.byte	0x3f
	.zero		1


	//   ....[30]....
        /*0844*/ 	.word	0x00005760
        /*0848*/ 	.word	0x00000000
        /*084c*/ 	.word	0x00000000
        /*0850*/ 	.short	0x0101
        /*0852*/ 	.byte	0x3f
	.zero		1


	//   ....[31]....
        /*0854*/ 	.word	0x000062e0
        /*0858*/ 	.word	0x00000002
        /*085c*/ 	.word	0x00038800
        /*0860*/ 	.short	0x010a
        /*0862*/ 	.byte	0x3f
	.zero		1


	//   ....[32]....
        /*0864*/ 	.word	0x00006330
        /*0868*/ 	.word	0x00000002
        /*086c*/ 	.word	0x00038800
        /*0870*/ 	.short	0x010a
        /*0872*/ 	.byte	0x3f
	.zero		1


	//   ....[33]....
        /*0874*/ 	.word	0x00006f60
        /*0878*/ 	.word	0x00000002
        /*087c*/ 	.word	0x00038800
        /*0880*/ 	.short	0x010a
        /*0882*/ 	.byte	0x3f
	.zero		1


	//   ....[34]....
        /*0884*/ 	.word	0x000083f0
        /*0888*/ 	.word	0x00000002
        /*088c*/ 	.word	0x00038800
        /*0890*/ 	.short	0x010a
        /*0892*/ 	.byte	0x3f
	.zero		1


	//   ....[35]....
        /*0894*/ 	.word	0x000093f0
        /*0898*/ 	.word	0x000000ac
        /*089c*/ 	.word	0x00038830
        /*08a0*/ 	.short	0x010a
        /*08a2*/ 	.byte	0x3f
	.zero		1


	//   ....[36]....
        /*08a4*/ 	.word	0x000094a0
        /*08a8*/ 	.word	0x000000ac
        /*08ac*/ 	.word	0x00038830
        /*08b0*/ 	.short	0x010a
        /*08b2*/ 	.byte	0x3f
	.zero		1


	//   ....[37]....
        /*08b4*/ 	.word	0x000097b0
        /*08b8*/ 	.word	0x00000002
        /*08bc*/ 	.word	0x00038810
        /*08c0*/ 	.short	0x010a
        /*08c2*/ 	.byte	0x3f
	.zero		1


	//   ....[38]....
        /*08c4*/ 	.word	0x00009800
        /*08c8*/ 	.word	0x000000ac
        /*08cc*/ 	.word	0x00038850
        /*08d0*/ 	.short	0x010a
        /*08d2*/ 	.byte	0x3f
	.zero		1


	//   ....[39]....
        /*08d4*/ 	.word	0x000098c0
        /*08d8*/ 	.word	0x000000ac
        /*08dc*/ 	.word	0x00038850
        /*08e0*/ 	.short	0x010a
        /*08e2*/ 	.byte	0x3f
	.zero		1


	//   ....[40]....
        /*08e4*/ 	.word	0x0000c0b0
        /*08e8*/ 	.word	0x0000000f
        /*08ec*/ 	.word	0x00000000
        /*08f0*/ 	.short	0x0101
        /*08f2*/ 	.byte	0x3f
	.zero		1


	//   ....[41]....
        /*08f4*/ 	.word	0x0000c790
        /*08f8*/ 	.word	0x000000ac
        /*08fc*/ 	.word	0x00000000
        /*0900*/ 	.short	0x0101
        /*0902*/ 	.byte	0x3f
	.zero		1


	//   ....[42]....
        /*0904*/ 	.word	0x0000c880
        /*0908*/ 	.word	0x00000014
        /*090c*/ 	.word	0x00038830
        /*0910*/ 	.short	0x010a
        /*0912*/ 	.byte	0x3f
	.zero		1


	//   ....[43]....
        /*0914*/ 	.word	0x0000c8f0
        /*0918*/ 	.word	0x00000014
        /*091c*/ 	.word	0x00038830
        /*0920*/ 	.short	0x010a
        /*0922*/ 	.byte	0x3f
	.zero		1


	//   ....[44]....
        /*0924*/ 	.word	0x0000cb60
        /*0928*/ 	.word	0x00000014
        /*092c*/ 	.word	0x00038850
        /*0930*/ 	.short	0x010a
        /*0932*/ 	.byte	0x3f
	.zero		1


	//   ....[45]....
        /*0934*/ 	.word	0x0000cbb0
        /*0938*/ 	.word	0x00000014
        /*093c*/ 	.word	0x00038850
        /*0940*/ 	.short	0x010a
        /*0942*/ 	.byte	0x3f
	.zero		1


	//   ....[46]....
        /*0944*/ 	.word	0x0000f2e0
        /*0948*/ 	.word	0x000000a0
        /*094c*/ 	.word	0x00000000
        /*0950*/ 	.short	0x0101
        /*0952*/ 	.byte	0x3f
	.zero		1


	//   ....[47]....
        /*0954*/ 	.word	0x000102d0
        /*0958*/ 	.word	0x00000014
        /*095c*/ 	.word	0x00000000
        /*0960*/ 	.short	0x0101
        /*0962*/ 	.byte	0x3f
	.zero		1


	//   ....[48]....
        /*0964*/ 	.word	0x00010430
        /*0968*/ 	.word	0x00000014
        /*096c*/ 	.word	0x00038830
        /*0970*/ 	.short	0x010a
        /*0972*/ 	.byte	0x3f
	.zero		1


	//   ....[49]....
        /*0974*/ 	.word	0x000104a0
        /*0978*/ 	.word	0x00000014
        /*097c*/ 	.word	0x00038830
        /*0980*/ 	.short	0x010a
        /*0982*/ 	.byte	0x3f
	.zero		1


	//   ....[50]....
        /*0984*/ 	.word	0x00010710
        /*0988*/ 	.word	0x00000014
        /*098c*/ 	.word	0x00038850
        /*0990*/ 	.short	0x010a
        /*0992*/ 	.byte	0x3f
	.zero		1


	//   ....[51]....
        /*0994*/ 	.word	0x00010760
        /*0998*/ 	.word	0x00000014
        /*099c*/ 	.word	0x00038850
        /*09a0*/ 	.short	0x010a
        /*09a2*/ 	.byte	0x3f
	.zero		1


	//   ....[52]....
        /*09a4*/ 	.word	0x00012c90
        /*09a8*/ 	.word	0x0000009e
        /*09ac*/ 	.word	0x00000000
        /*09b0*/ 	.short	0x0101
        /*09b2*/ 	.byte	0x3f
	.zero		1


	//   ....[53]....
        /*09b4*/ 	.word	0x000139d0
        /*09b8*/ 	.word	0x00000014
        /*09bc*/ 	.word	0x00000000
        /*09c0*/ 	.short	0x0101
        /*09c2*/ 	.byte	0x3f
	.zero		1


	//   ....[54]....
        /*09c4*/ 	.word	0x00015d20
        /*09c8*/ 	.word	0x00000000
        /*09cc*/ 	.word	0x00000000
        /*09d0*/ 	.short	0x0101
        /*09d2*/ 	.byte	0x3f
	.zero		1


	//   ....[55]....
        /*09d4*/ 	.word	0x000180d0
        /*09d8*/ 	.word	0x00000009
        /*09dc*/ 	.word	0x00038820
        /*09e0*/ 	.short	0x010a
        /*09e2*/ 	.byte	0x3f
	.zero		1


	//   ....[56]....
        /*09e4*/ 	.word	0x00018150
        /*09e8*/ 	.word	0x00000005
        /*09ec*/ 	.word	0x000388a0
        /*09f0*/ 	.short	0x010a
        /*09f2*/ 	.byte	0x3f
	.zero		1


	//   ....[57]....
        /*09f4*/ 	.word	0x00018340
        /*09f8*/ 	.word	0x00000005
        /*09fc*/ 	.word	0x000388c0
        /*0a00*/ 	.short	0x010a
        /*0a02*/ 	.byte	0x3f
	.zero		1


	//   ....[58]....
        /*0a04*/ 	.word	0x000188a0
        /*0a08*/ 	.word	0x00000006
        /*0a0c*/ 	.word	0x000388a0
        /*0a10*/ 	.short	0x010a
        /*0a12*/ 	.byte	0x3f
	.zero		1


	//   ....[59]....
        /*0a14*/ 	.word	0x00018a70
        /*0a18*/ 	.word	0x00000006
        /*0a1c*/ 	.word	0x000388c0
        /*0a20*/ 	.short	0x010a
        /*0a22*/ 	.byte	0x3f
	.zero		1


	//   ....[60]....
        /*0a24*/ 	.word	0x000199c0
        /*0a28*/ 	.word	0x00000009
        /*0a2c*/ 	.word	0x00038840
        /*0a30*/ 	.short	0x010a
        /*0a32*/ 	.byte	0x3f
	.zero		1


	//   ....[61]....
        /*0a34*/ 	.word	0x0001a1a0
        /*0a38*/ 	.word	0x0000000b
        /*0a3c*/ 	.word	0x00038820
        /*0a40*/ 	.short	0x010a
        /*0a42*/ 	.byte	0x3f
	.zero		1


	//   ....[62]....
        /*0a44*/ 	.word	0x0001a270
        /*0a48*/ 	.word	0x00000005
        /*0a4c*/ 	.word	0x00038860
        /*0a50*/ 	.short	0x010a
        /*0a52*/ 	.byte	0x3f
	.zero		1


	//   ....[63]....
        /*0a54*/ 	.word	0x0001a9f0
        /*0a58*/ 	.word	0x00000002
        /*0a5c*/ 	.word	0x00038840
        /*0a60*/ 	.short	0x010a
        /*0a62*/ 	.byte	0x3f
	.zero		1


	//   ....[64]....
        /*0a64*/ 	.word	0x0001ac10
        /*0a68*/ 	.word	0x00000002
        /*0a6c*/ 	.word	0x00038860
        /*0a70*/ 	.short	0x010a
        /*0a72*/ 	.byte	0x3f
	.zero		1


	//   ....[65]....
        /*0a74*/ 	.word	0x0001b2b0
        /*0a78*/ 	.word	0x00000002
        /*0a7c*/ 	.word	0x00038840
        /*0a80*/ 	.short	0x010a
        /*0a82*/ 	.byte	0x3f
	.zero		1


	//   ....[66]....
        /*0a84*/ 	.word	0x0001b4c0
        /*0a88*/ 	.word	0x00000002
        /*0a8c*/ 	.word	0x00038860
        /*0a90*/ 	.short	0x010a
        /*0a92*/ 	.byte	0x3f
	.zero		1


	//   ....[67]....
        /*0a94*/ 	.word	0x0001baf0
        /*0a98*/ 	.word	0x00000002
        /*0a9c*/ 	.word	0x00038840
        /*0aa0*/ 	.short	0x010a
        /*0aa2*/ 	.byte	0x3f
	.zero		1


	//   ....[68]....
        /*0aa4*/ 	.word	0x0001bd10
        /*0aa8*/ 	.word	0x00000002
        /*0aac*/ 	.word	0x00038860
        /*0ab0*/ 	.short	0x010a
        /*0ab2*/ 	.byte	0x3f
	.zero		1


	//   ....[69]....
        /*0ab4*/ 	.word	0x0001cff0
        /*0ab8*/ 	.word	0x00000000
        /*0abc*/ 	.word	0x00038820
        /*0ac0*/ 	.short	0x010a
        /*0ac2*/ 	.byte	0x3f
	.zero		1


	//   ....[70]....
        /*0ac4*/ 	.word	0x0001d190
        /*0ac8*/ 	.word	0x00000006
        /*0acc*/ 	.word	0x00000000
        /*0ad0*/ 	.short	0x010a
        /*0ad2*/ 	.byte	0x3f
	.zero		1


	//   ....[71]....
        /*0ad4*/ 	.word	0x0001d200
        /*0ad8*/ 	.word	0x00000007
        /*0adc*/ 	.word	0x00000000
        /*0ae0*/ 	.short	0x010a
        /*0ae2*/ 	.byte	0x3f
	.zero		1


	//   ....[72]....
        /*0ae4*/ 	.word	0x0001d270
        /*0ae8*/ 	.word	0x00000004
        /*0aec*/ 	.word	0x00000000
        /*0af0*/ 	.short	0x010a
        /*0af2*/ 	.byte	0x3f
	.zero		1


	//   ....[73]....
        /*0af4*/ 	.word	0x0001d2a0
        /*0af8*/ 	.word	0x00000003
        /*0afc*/ 	.word	0x00000000
        /*0b00*/ 	.short	0x010a
        /*0b02*/ 	.byte	0x3f
	.zero		1


	//   ....[74]....
        /*0b04*/ 	.word	0x0001d300
        /*0b08*/ 	.word	0x00000046
        /*0b0c*/ 	.word	0x00038890
        /*0b10*/ 	.short	0x010a
        /*0b12*/ 	.byte	0x3f
	.zero		1


	//   ....[75]....
        /*0b14*/ 	.word	0x0001d350
        /*0b18*/ 	.word	0x00000046
        /*0b1c*/ 	.word	0x00038890
        /*0b20*/ 	.short	0x010a
        /*0b22*/ 	.byte	0x3f
	.zero		1


	//   ....[76]....
        /*0b24*/ 	.word	0x0001d3a0
        /*0b28*/ 	.word	0x00000046
        /*0b2c*/ 	.word	0x00038890
        /*0b30*/ 	.short	0x010a
        /*0b32*/ 	.byte	0x3f
	.zero		1


	//   ....[77]....
        /*0b34*/ 	.word	0x0001d3f0
        /*0b38*/ 	.word	0x00000046
        /*0b3c*/ 	.word	0x000388b0
        /*0b40*/ 	.short	0x010a
        /*0b42*/ 	.byte	0x3f
	.zero		1


	//   ....[78]....
        /*0b44*/ 	.word	0x0001d940
        /*0b48*/ 	.word	0x00000002
        /*0b4c*/ 	.word	0x00038800
        /*0b50*/ 	.short	0x010a
        /*0b52*/ 	.byte	0x3f
	.zero		1


	//   ....[79]....
        /*0b54*/ 	.word	0x0001de90
        /*0b58*/ 	.word	0x00000002
        /*0b5c*/ 	.word	0x00038800
        /*0b60*/ 	.short	0x010a
        /*0b62*/ 	.byte	0x3f
	.zero		1


	//   ....[80]....
        /*0b64*/ 	.word	0x0001dee0
        /*0b68*/ 	.word	0x000000ac
        /*0b6c*/ 	.word	0x00038830
        /*0b70*/ 	.short	0x010a
        /*0b72*/ 	.byte	0x3f
	.zero		1


	//   ....[81]....
        /*0b74*/ 	.word	0x0001df30
        /*0b78*/ 	.word	0x00000002
        /*0b7c*/ 	.word	0x00038810
        /*0b80*/ 	.short	0x010a
        /*0b82*/ 	.byte	0x3f
	.zero		1


	//   ....[82]....
        /*0b84*/ 	.word	0x0001df80
        /*0b88*/ 	.word	0x000000ac
        /*0b8c*/ 	.word	0x00038850
        /*0b90*/ 	.short	0x010a
        /*0b92*/ 	.byte	0x3f
	.zero		1


	//   ....[83]....
        /*0b94*/ 	.word	0x0001dfd0
        /*0b98*/ 	.word	0x00000014
        /*0b9c*/ 	.word	0x00038830
        /*0ba0*/ 	.short	0x010a
        /*0ba2*/ 	.byte	0x3f
	.zero		1


	//   ....[84]....
        /*0ba4*/ 	.word	0x0001e020
        /*0ba8*/ 	.word	0x00000014
        /*0bac*/ 	.word	0x00038850
        /*0bb0*/ 	.short	0x010a
        /*0bb2*/ 	.byte	0x3f
	.zero		1


	//   ....[85]....
        /*0bb4*/ 	.word	0x0001e070
        /*0bb8*/ 	.word	0x00000014
        /*0bbc*/ 	.word	0x00038830
        /*0bc0*/ 	.short	0x010a
        /*0bc2*/ 	.byte	0x3f
	.zero		1


	//   ....[86]....
        /*0bc4*/ 	.word	0x0001e0c0
        /*0bc8*/ 	.word	0x00000014
        /*0bcc*/ 	.word	0x00038850
        /*0bd0*/ 	.short	0x010a
        /*0bd2*/ 	.byte	0x3f
	.zero		1


	//   ....[87]....
        /*0bd4*/ 	.word	0x0001e260
        /*0bd8*/ 	.word	0x00000009
        /*0bdc*/ 	.word	0x00038820
        /*0be0*/ 	.short	0x010a
        /*0be2*/ 	.byte	0x3f
	.zero		1


	//   ....[88]....
        /*0be4*/ 	.word	0x0001e2b0
        /*0be8*/ 	.word	0x00000005
        /*0bec*/ 	.word	0x000388a0
        /*0bf0*/ 	.short	0x010a
        /*0bf2*/ 	.byte	0x3f
	.zero		1


	//   ....[89]....
        /*0bf4*/ 	.word	0x0001e300
        /*0bf8*/ 	.word	0x00000005
        /*0bfc*/ 	.word	0x000388c0
        /*0c00*/ 	.short	0x010a
        /*0c02*/ 	.byte	0x3f
	.zero		1


	//   ....[90]....
        /*0c04*/ 	.word	0x0001e350
        /*0c08*/ 	.word	0x00000006
        /*0c0c*/ 	.word	0x000388a0
        /*0c10*/ 	.short	0x010a
        /*0c12*/ 	.byte	0x3f
	.zero		1


	//   ....[91]....
        /*0c14*/ 	.word	0x0001e3a0
        /*0c18*/ 	.word	0x00000006
        /*0c1c*/ 	.word	0x000388c0
        /*0c20*/ 	.short	0x010a
        /*0c22*/ 	.byte	0x3f
	.zero		1


	//   ....[92]....
        /*0c24*/ 	.word	0x0001e540
        /*0c28*/ 	.word	0x00000009
        /*0c2c*/ 	.word	0x00038840
        /*0c30*/ 	.short	0x010a
        /*0c32*/ 	.byte	0x3f
	.zero		1


	//   ....[93]....
        /*0c34*/ 	.word	0x0001e5c0
        /*0c38*/ 	.word	0x00000009
        /*0c3c*/ 	.word	0x00038820
        /*0c40*/ 	.short	0x010a
        /*0c42*/ 	.byte	0x3f
	.zero		1


	//   ....[94]....
        /*0c44*/ 	.word	0x0001e610
        /*0c48*/ 	.word	0x00000005
        /*0c4c*/ 	.word	0x00038860
        /*0c50*/ 	.short	0x010a
        /*0c52*/ 	.byte	0x3f
	.zero		1


	//   ....[95]....
        /*0c54*/ 	.word	0x0001e660
        /*0c58*/ 	.word	0x00000002
        /*0c5c*/ 	.word	0x00038840
        /*0c60*/ 	.short	0x010a
        /*0c62*/ 	.byte	0x3f
	.zero		1


	//   ....[96]....
        /*0c64*/ 	.word	0x0001e6b0
        /*0c68*/ 	.word	0x00000002
        /*0c6c*/ 	.word	0x00038860
        /*0c70*/ 	.short	0x010a
        /*0c72*/ 	.byte	0x3f
	.zero		1


	//   ....[97]....
        /*0c74*/ 	.word	0x0001e700
        /*0c78*/ 	.word	0x00000002
        /*0c7c*/ 	.word	0x00038840
        /*0c80*/ 	.short	0x010a
        /*0c82*/ 	.byte	0x3f
	.zero		1


	//   ....[98]....
        /*0c84*/ 	.word	0x0001e750
        /*0c88*/ 	.word	0x00000002
        /*0c8c*/ 	.word	0x00038860
        /*0c90*/ 	.short	0x010a
        /*0c92*/ 	.byte	0x3f
	.zero		1


	//   ....[99]....
        /*0c94*/ 	.word	0x0001e7a0
        /*0c98*/ 	.word	0x00000002
        /*0c9c*/ 	.word	0x00038840
        /*0ca0*/ 	.short	0x010a
        /*0ca2*/ 	.byte	0x3f
	.zero		1


	//   ....[100]....
        /*0ca4*/ 	.word	0x0001e7f0
        /*0ca8*/ 	.word	0x00000002
        /*0cac*/ 	.word	0x00038860
        /*0cb0*/ 	.short	0x010a
        /*0cb2*/ 	.byte	0x3f
	.zero		1


	//   ....[101]....
        /*0cb4*/ 	.word	0x0001f1b0
        /*0cb8*/ 	.word	0x00000000
        /*0cbc*/ 	.word	0x00038820
        /*0cc0*/ 	.short	0x010a
        /*0cc2*/ 	.byte	0x3f
	.zero		1


	//   ....[102]....
        /*0cc4*/ 	.word	0x0001f350
        /*0cc8*/ 	.word	0x00000006
        /*0ccc*/ 	.word	0x00000000
        /*0cd0*/ 	.short	0x010a
        /*0cd2*/ 	.byte	0x3f
	.zero		1


	//   ....[103]....
        /*0cd4*/ 	.word	0x0001f3a0
        /*0cd8*/ 	.word	0x00000007
        /*0cdc*/ 	.word	0x00000000
        /*0ce0*/ 	.short	0x010a
        /*0ce2*/ 	.byte	0x3f
	.zero		1


	//   ....[104]....
        /*0ce4*/ 	.word	0x0001f3f0
        /*0ce8*/ 	.word	0x00000004
        /*0cec*/ 	.word	0x00000000
        /*0cf0*/ 	.short	0x010a
        /*0cf2*/ 	.byte	0x3f
	.zero		1


	//----- nvinfo : EIATTR_NUM_MBARRIERS
	.align		4
.L_639:
        /*0cf4*/ 	.byte	0x03, 0x38
        /*0cf6*/ 	.short	0x0017


	//----- nvinfo : EIATTR_EXIT_INSTR_OFFSETS
	.align		4
        /*0cf8*/ 	.byte	0x04, 0x1c
        /*0cfa*/ 	.short	(.L_641 - .L_640)


	//   ....[0]....
.L_640:
        /*0cfc*/ 	.word	0x0001d2f0


	//----- nvinfo : EIATTR_MAX_THREADS
	.align		4
.L_641:
        /*0d00*/ 	.byte	0x04, 0x05
        /*0d02*/ 	.short	(.L_643 - .L_642)
.L_642:
        /*0d04*/ 	.word	0x00000180
        /*0d08*/ 	.word	0x00000001
        /*0d0c*/ 	.word	0x00000001


	//----- nvinfo : EIATTR_CRS_STACK_SIZE
	.align		4
.L_643:
        /*0d10*/ 	.byte	0x04, 0x1e
        /*0d12*/ 	.short	(.L_645 - .L_644)
.L_644:
        /*0d14*/ 	.word	0x00000000


	//----- nvinfo : EIATTR_CBANK_PARAM_SIZE
	.align		4
.L_645:
        /*0d18*/ 	.byte	0x03, 0x19
        /*0d1a*/ 	.short	0x0b70


	//----- nvinfo : EIATTR_PARAM_CBANK
	.align		4
        /*0d1c*/ 	.byte	0x04, 0x0a
        /*0d1e*/ 	.short	(.L_647 - .L_646)
	.align		4
.L_646:
        /*0d20*/ 	.word	index@(.nv.constant0._ZN7cutlass13device_kernelIN5flash11enable_sm90INS1_16FlashAttnFwdSm90INS1_25CollectiveMainloopFwdSm90ILi2EN4cute5tupleIJNS5_1CILi1EEES8_S8_EEENS6_IJNS7_ILi64EEESA_SA_EEELi512ENS_10bfloat16_tEfNS_4arch4Sm90ELb1ELb0ELb1ELb1ELb0ELb1ELb1ELb0ELb0ELb0ELb0ELb0EEENS1_21CollectiveEpilogueFwdINS6_IJSA_NS7_ILi512EEESA_EEES9_SC_SE_Li256ELb1ELb0ELb0ELb0EEENS1_36VarlenDynamicPersistentTileSchedulerILi64ELi64ELi256ELi32ELb0ELb0ELb1ELb1ELb1ELb1EEEEEEEEEvNT_6ParamsE)
        /*0d24*/ 	.short	0x0210
        /*0d26*/ 	.short	0x0b70


	//----- nvinfo : EIATTR_SW_WAR
	.align		4
.L_647:
        /*0d28*/ 	.byte	0x04, 0x36
        /*0d2a*/ 	.short	(.L_649 - .L_648)
.L_648:
        /*0d2c*/ 	.word	0x00000008
.L_649:


//--------------------- .nv.callgraph             --------------------------
	.section	.nv.callgraph,"",@"SHT_CUDA_CALLGRAPH"
	.align	4
	.sectionentsize	8
	.align		4
        /*0000*/ 	.word	0x00000000
	.align		4
        /*0004*/ 	.word	0xffffffff
	.align		4
        /*0008*/ 	.word	index@(_ZN7cutlass13device_kernelIN5flash11enable_sm90INS1_16FlashAttnFwdSm90INS1_25CollectiveMainloopFwdSm90ILi2EN4cute5tupleIJNS5_1CILi1EEES8_S8_EEENS6_IJNS7_ILi64EEESA_SA_EEELi512ENS_10bfloat16_tEfNS_4arch4Sm90ELb0ELb0ELb1ELb0ELb0ELb0ELb0ELb0ELb0ELb0ELb0ELb0EEENS1_21CollectiveEpilogueFwdINS6_IJSA_NS7_ILi512EEESA_EEES9_SC_SE_Li256ELb0ELb0ELb0ELb0EEENS1_29StaticPersistentTileSchedulerILb0EEEEEEEEEvNT_6ParamsE)
	.align		4
        /*000c*/ 	.word	index@(__assertfail)
	.align		4
        /*0010*/ 	.word	index@(_ZN7cutlass13device_kernelIN5flash11enable_sm90INS1_16FlashAttnFwdSm90INS1_25CollectiveMainloopFwdSm90ILi2EN4cute5tupleIJNS5_1CILi1EEES8_S8_EEENS6_IJNS7_ILi64EEESA_SA_EEELi512ENS_10bfloat16_tEfNS_4arch4Sm90ELb0ELb0ELb1ELb0ELb0ELb0ELb1ELb0ELb0ELb0ELb0ELb0EEENS1_21CollectiveEpilogueFwdINS6_IJSA_NS7_ILi512EEESA_EEES9_SC_SE_Li256ELb0ELb0ELb0ELb0EEENS1_29StaticPersistentTileSchedulerILb0EEEEEEEEEvNT_6ParamsE)
	.align		4
        /*0014*/ 	.word	index@(__assertfail)
	.align		4
        /*0018*/ 	.word	index@(_ZN7cutlass13device_kernelIN5flash11enable_sm90INS1_16FlashAttnFwdSm90INS1_25CollectiveMainloopFwdSm90ILi2EN4cute5tupleIJNS5_1CILi1EEES8_S8_EEENS6_IJNS7_ILi64EEESA_SA_EEELi512ENS_10bfloat16_tEfNS_4arch4Sm90ELb0ELb0ELb1ELb1ELb0ELb0ELb0ELb0ELb0ELb0ELb0ELb0EEENS1_21CollectiveEpilogueFwdINS6_IJSA_NS7_ILi512EEESA_EEES9_SC_SE_Li256ELb1ELb0ELb0ELb0EEENS1_36VarlenDynamicPersistentTileSchedulerILi64ELi64ELi256ELi32ELb0ELb0ELb1ELb0ELb1ELb1EEEEEEEEEvNT_6ParamsE)
	.align		4
        /*001c*/ 	.word	index@(__assertfail)
	.align		4
        /*0020*/ 	.word	index@(_ZN7cutlass13device_kernelIN5flash11enable_sm90INS1_16FlashAttnFwdSm90INS1_25CollectiveMainloopFwdSm90ILi2EN4cute5tupleIJNS5_1CILi1EEES8_S8_EEENS6_IJNS7_ILi64EEESA_SA_EEELi512ENS_10bfloat16_tEfNS_4arch4Sm90ELb0ELb0ELb1ELb1ELb0ELb1ELb0ELb0ELb0ELb0ELb0ELb0EEENS1_21CollectiveEpilogueFwdINS6_IJSA_NS7_ILi512EEESA_EEES9_SC_SE_Li256ELb1ELb0ELb0ELb0EEENS1_36VarlenDynamicPersistentTileSchedulerILi64ELi64ELi256ELi32ELb0ELb0ELb1ELb0ELb1ELb1EEEEEEEEEvNT_6ParamsE)
	.align		4
        /*0024*/ 	.word	index@(__assertfail)
	.align		4
        /*0028*/ 	.word	index@(_ZN7cutlass13device_kernelIN5flash11enable_sm90INS1_16FlashAttnFwdSm90INS1_25CollectiveMainloopFwdSm90ILi2EN4cute5tupleIJNS5_1CILi1EEES8_S8_EEENS6_IJNS7_ILi64EEESA_SA_EEELi512ENS_10bfloat16_tEfNS_4arch4Sm90ELb0ELb0ELb1ELb1ELb0ELb0ELb1ELb0ELb0ELb0ELb0ELb0EEENS1_21CollectiveEpilogueFwdINS6_IJSA_NS7_ILi512EEESA_EEES9_SC_SE_Li256ELb1ELb0ELb0ELb0EEENS1_36VarlenDynamicPersistentTileSchedulerILi64ELi64ELi256ELi32ELb0ELb0ELb1ELb0ELb1ELb1EEEEEEEEEvNT_6ParamsE)
	.align		4
        /*002c*/ 	.word	index@(__assertfail)
	.align		4
        /*0030*/ 	.word	index@(_ZN7cutlass13device_kernelIN5flash11enable_sm90INS1_16FlashAttnFwdSm90INS1_25CollectiveMainloopFwdSm90ILi2EN4cute5tupleIJNS5_1CILi1EEES8_S8_EEENS6_IJNS7_ILi64EEESA_SA_EEELi512ENS_10bfloat16_tEfNS_4arch4Sm90ELb0ELb0ELb1ELb1ELb0ELb1ELb1ELb0ELb0ELb0ELb0ELb0EEENS1_21CollectiveEpilogueFwdINS6_IJSA_NS7_ILi512EEESA_EEES9_SC_SE_Li256ELb1ELb0ELb0ELb0EEENS1_36VarlenDynamicPersistentTileSchedulerILi64ELi64ELi256ELi32ELb0ELb0ELb1ELb0ELb1ELb1EEEEEEEEEvNT_6ParamsE)
	.align		4
        /*0034*/ 	.word	index@(__assertfail)
	.align		4
        /*0038*/ 	.word	index@(_ZN7cutlass13device_kernelIN5flash11enable_sm90INS1_16FlashAttnFwdSm90INS1_25CollectiveMainloopFwdSm90ILi2EN4cute5tupleIJNS5_1CILi1EEES8_S8_EEENS6_IJNS7_ILi64EEESA_SA_EEELi512ENS_10bfloat16_tEfNS_4arch4Sm90ELb0ELb1ELb1ELb0ELb0ELb0ELb0ELb0ELb0ELb0ELb0ELb0EEENS1_21CollectiveEpilogueFwdINS6_IJSA_NS7_ILi512EEESA_EEES9_SC_SE_Li256ELb0ELb0ELb0ELb0EEENS1_30DynamicPersistentTileSchedulerILi256ELi32ELb0ELb0ELb1EEEEEEEEEvNT_6ParamsE)
	.align		4
        /*003c*/ 	.word	index@(__assertfail)
	.align		4
        /*0040*/ 	.word	index@(_ZN7cutlass13device_kernelIN5flash11enable_sm90INS1_16FlashAttnFwdSm90INS1_25CollectiveMainloopFwdSm90ILi2EN4cute5tupleIJNS5_1CILi1EEES8_S8_EEENS6_IJNS7_ILi64EEESA_SA_EEELi512ENS_10bfloat16_tEfNS_4arch4Sm90ELb0ELb1ELb1ELb0ELb0ELb0ELb1ELb0ELb0ELb0ELb0ELb0EEENS1_21CollectiveEpilogueFwdINS6_IJSA_NS7_ILi512EEESA_EEES9_SC_SE_Li256ELb0ELb0ELb0ELb0EEENS1_30DynamicPersistentTileSchedulerILi256ELi32ELb0ELb0ELb1EEEEEEEEEvNT_6ParamsE)
	.align		4
        /*0044*/ 	.word	index@(__assertfail)
	.align		4
        /*0048*/ 	.word	index@(_ZN7cutlass13device_kernelIN5flash11enable_sm90INS1_16FlashAttnFwdSm90INS1_25CollectiveMainloopFwdSm90ILi2EN4cute5tupleIJNS5_1CILi1EEES8_S8_EEENS6_IJNS7_ILi64EEESA_SA_EEELi512ENS_10bfloat16_tEfNS_4arch4Sm90ELb0ELb1ELb1ELb1ELb0ELb0ELb0ELb0ELb0ELb0ELb0ELb0EEENS1_21CollectiveEpilogueFwdINS6_IJSA_NS7_ILi512EEESA_EEES9_SC_SE_Li256ELb1ELb0ELb0ELb0EEENS1_36VarlenDynamicPersistentTileSchedulerILi64ELi64ELi256ELi32ELb0ELb0ELb1ELb1ELb0ELb1EEEEEEEEEvNT_6ParamsE)
	.align		4
        /*004c*/ 	.word	index@(__assertfail)
	.align		4
        /*0050*/ 	.word	index@(_ZN7cutlass13device_kernelIN5flash11enable_sm90INS1_16FlashAttnFwdSm90INS1_25CollectiveMainloopFwdSm90ILi2EN4cute5tupleIJNS5_1CILi1EEES8_S8_EEENS6_IJNS7_ILi64EEESA_SA_EEELi512ENS_10bfloat16_tEfNS_4arch4Sm90ELb0ELb1ELb1ELb1ELb0ELb1ELb0ELb0ELb0ELb0ELb0ELb0EEENS1_21CollectiveEpilogueFwdINS6_IJSA_NS7_ILi512EEESA_EEES9_SC_SE_Li256ELb1ELb0ELb0ELb0EEENS1_36VarlenDynamicPersistentTileSchedulerILi64ELi64ELi256ELi32ELb0ELb0ELb1ELb1ELb0ELb1EEEEEEEEEvNT_6ParamsE)
	.align		4
        /*0054*/ 	.word	index@(__assertfail)
	.align		4
        /*0058*/ 	.word	index@(_ZN7cutlass13device_kernelIN5flash11enable_sm90INS1_16FlashAttnFwdSm90INS1_25CollectiveMainloopFwdSm90ILi2EN4cute5tupleIJNS5_1CILi1EEES8_S8_EEENS6_IJNS7_ILi64EEESA_SA_EEELi512ENS_10bfloat16_tEfNS_4arch4Sm90ELb0ELb1ELb1ELb1ELb0ELb0ELb1ELb0ELb0ELb0ELb0ELb0EEENS1_21CollectiveEpilogueFwdINS6_IJSA_NS7_ILi512EEESA_EEES9_SC_SE_Li256ELb1ELb0ELb0ELb0EEENS1_36VarlenDynamicPersistentTileSchedulerILi64ELi64ELi256ELi32ELb0ELb0ELb1ELb1ELb0ELb1EEEEEEEEEvNT_6ParamsE)
	.align		4
        /*005c*/ 	.word	index@(__assertfail)
	.align		4
        /*0060*/ 	.word	index@(_ZN7cutlass13device_kernelIN5flash11enable_sm90INS1_16FlashAttnFwdSm90INS1_25CollectiveMainloopFwdSm90ILi2EN4cute5tupleIJNS5_1CILi1EEES8_S8_EEENS6_IJNS7_ILi64EEESA_SA_EEELi512ENS_10bfloat16_tEfNS_4arch4Sm90ELb0ELb1ELb1ELb1ELb0ELb1ELb1ELb0ELb0ELb0ELb0ELb0EEENS1_21CollectiveEpilogueFwdINS6_IJSA_NS7_ILi512EEESA_EEES9_SC_SE_Li256ELb1ELb0ELb0ELb0EEENS1_36VarlenDynamicPersistentTileSchedulerILi64ELi64ELi256ELi32ELb0ELb0ELb1ELb1ELb0ELb1EEEEEEEEEvNT_6ParamsE)
	.align		4
        /*0064*/ 	.word	index@(__assertfail)
	.align		4
        /*0068*/ 	.word	index@(_ZN7cutlass13device_kernelIN5flash11enable_sm90INS1_16FlashAttnFwdSm90INS1_25CollectiveMainloopFwdSm90ILi2EN4cute5tupleIJNS5_1CILi1EEES8_S8_EEENS6_IJNS7_ILi64EEESA_SA_EEELi512ENS_10bfloat16_tEfNS_4arch4Sm90ELb1ELb0ELb1ELb0ELb0ELb0ELb0ELb0ELb0ELb0ELb0ELb0EEENS1_21CollectiveEpilogueFwdINS6_IJSA_NS7_ILi512EEESA_EEES9_SC_SE_Li256ELb0ELb0ELb0ELb0EEENS1_30DynamicPersistentTileSchedulerILi256ELi32ELb0ELb0ELb1EEEEEEEEEvNT_6ParamsE)
	.align		4
        /*006c*/ 	.word	index@(__assertfail)
	.align		4
        /*0070*/ 	.word	index@(_ZN7cutlass13device_kernelIN5flash11enable_sm90INS1_16FlashAttnFwdSm90INS1_25CollectiveMainloopFwdSm90ILi2EN4cute5tupleIJNS5_1CILi1EEES8_S8_EEENS6_IJNS7_ILi64EEESA_SA_EEELi512ENS_10bfloat16_tEfNS_4arch4Sm90ELb1ELb0ELb1ELb0ELb0ELb0ELb1ELb0ELb0ELb0ELb0ELb0EEENS1_21CollectiveEpilogueFwdINS6_IJSA_NS7_ILi512EEESA_EEES9_SC_SE_Li256ELb0ELb0ELb0ELb0EEENS1_30DynamicPersistentTileSchedulerILi256ELi32ELb0ELb0ELb1EEEEEEEEEvNT_6ParamsE)
	.align		4
        /*0074*/ 	.word	index@(__assertfail)
	.align		4
        /*0078*/ 	.word	index@(_ZN7cutlass13device_kernelIN5flash11enable_sm90INS1_16FlashAttnFwdSm90INS1_25CollectiveMainloopFwdSm90ILi2EN4cute5tupleIJNS5_1CILi1EEES8_S8_EEENS6_IJNS7_ILi64EEESA_SA_EEELi512ENS_10bfloat16_tEfNS_4arch4Sm90ELb1ELb0ELb1ELb1ELb0ELb0ELb0ELb0ELb0ELb0ELb0ELb0EEENS1_21CollectiveEpilogueFwdINS6_IJSA_NS7_ILi512EEESA_EEES9_SC_SE_Li256ELb1ELb0ELb0ELb0EEENS1_36VarlenDynamicPersistentTileSchedulerILi64ELi64ELi256ELi32ELb0ELb0ELb1ELb1ELb1ELb1EEEEEEEEEvNT_6ParamsE)
	.align		4
        /*007c*/ 	.word	index@(__assertfail)
	.align		4
        /*0080*/ 	.word	index@(_ZN7cutlass13device_kernelIN5flash11enable_sm90INS1_16FlashAttnFwdSm90INS1_25CollectiveMainloopFwdSm90ILi2EN4cute5tupleIJNS5_1CILi1EEES8_S8_EEENS6_IJNS7_ILi64EEESA_SA_EEELi512ENS_10bfloat16_tEfNS_4arch4Sm90ELb1ELb0ELb1ELb1ELb0ELb1ELb0ELb0ELb0ELb0ELb0ELb0EEENS1_21CollectiveEpilogueFwdINS6_IJSA_NS7_ILi512EEESA_EEES9_SC_SE_Li256ELb1ELb0ELb0ELb0EEENS1_36VarlenDynamicPersistentTileSchedulerILi64ELi64ELi256ELi32ELb0ELb0ELb1ELb1ELb1ELb1EEEEEEEEEvNT_6ParamsE)
	.align		4
        /*0084*/ 	.word	index@(__assertfail)
	.align		4
        /*0088*/ 	.word	index@(_ZN7cutlass13device_kernelIN5flash11enable_sm90INS1_16FlashAttnFwdSm90INS1_25CollectiveMainloopFwdSm90ILi2EN4cute5tupleIJNS5_1CILi1EEES8_S8_EEENS6_IJNS7_ILi64EEESA_SA_EEELi512ENS_10bfloat16_tEfNS_4arch4Sm90ELb1ELb0ELb1ELb1ELb0ELb0ELb1ELb0ELb0ELb0ELb0ELb0EEENS1_21CollectiveEpilogueFwdINS6_IJSA_NS7_ILi512EEESA_EEES9_SC_SE_Li256ELb1ELb0ELb0ELb0EEENS1_36VarlenDynamicPersistentTileSchedulerILi64ELi64ELi256ELi32ELb0ELb0ELb1ELb1ELb1ELb1EEEEEEEEEvNT_6ParamsE)
	.align		4
        /*008c*/ 	.word	index@(__assertfail)
	.align		4
        /*0090*/ 	.word	index@(_ZN7cutlass13device_kernelIN5flash11enable_sm90INS1_16FlashAttnFwdSm90INS1_25CollectiveMainloopFwdSm90ILi2EN4cute5tupleIJNS5_1CILi1EEES8_S8_EEENS6_IJNS7_ILi64EEESA_SA_EEELi512ENS_10bfloat16_tEfNS_4arch4Sm90ELb1ELb0ELb1ELb1ELb0ELb1ELb1ELb0ELb0ELb0ELb0ELb0EEENS1_21CollectiveEpilogueFwdINS6_IJSA_NS7_ILi512EEESA_EEES9_SC_SE_Li256ELb1ELb0ELb0ELb0EEENS1_36VarlenDynamicPersistentTileSchedulerILi64ELi64ELi256ELi32ELb0ELb0ELb1ELb1ELb1ELb1EEEEEEEEEvNT_6ParamsE)
	.align		4
        /*0094*/ 	.word	index@(__assertfail)
	.align		4
        /*0098*/ 	.word	0x00000000
	.align		4
        /*009c*/ 	.word	0xfffffffe
	.align		4
        /*00a0*/ 	.word	0x00000000
	.align		4
        /*00a4*/ 	.word	0xfffffffd
	.align		4
        /*00a8*/ 	.word	0x00000000
	.align		4
        /*00ac*/ 	.word	0xfffffffc


//--------------------- .nv.constant4             --------------------------
	.section	.nv.constant4,"a",@progbits
	.align	8
	.align		8
.nv.constant4:
        /*0000*/ 	.dword	__assertfail
	.align		8
        /*0008*/ 	.dword	__unnamed_1
	.align		8
        /*0010*/ 	.dword	__unnamed_2
	.align		8
        /*0018*/ 	.dword	__unnamed_3
	.align		8
        /*0020*/ 	.dword	__unnamed_4
	.align		8
        /*0028*/ 	.dword	__unnamed_5
	.align		8
        /*0030*/ 	.dword	_ZN77_INTERNAL_998512e8_41_flash_fwd_hdim64_512_bf16_softcap_sm90_cu_49158569_35704cuda3std3__45__cpo5beginE
	.align		8
        /*0038*/ 	.dword	_ZN77_INTERNAL_998512e8_41_flash_fwd_hdim64_512_bf16_softcap_sm90_cu_49158569_35704cuda3std3__45__cpo3endE
	.align		8
        /*0040*/ 	.dword	_ZN77_INTERNAL_998512e8_41_flash_fwd_hdim64_512_bf16_softcap_sm90_cu_49158569_35704cuda3std3__45__cpo6cbeginE
	.align		8
        /*0048*/ 	.dword	_ZN77_INTERNAL_998512e8_41_flash_fwd_hdim64_512_bf16_softcap_sm90_cu_49158569_35704cuda3std3__45__cpo4cendE
	.align		8
        /*0050*/ 	.dword	_ZN77_INTERNAL_998512e8_41_flash_fwd_hdim64_512_bf16_softcap_sm90_cu_49158569_35704cuda3std3__479_GLOBAL__N__998512e8_41_flash_fwd_hdim64_512_bf16_softcap_sm90_cu_49158569_35706ignoreE
	.align		8
        /*0058*/ 	.dword	_ZN77_INTERNAL_998512e8_41_flash_fwd_hdim64_512_bf16_softcap_sm90_cu_49158569_35704cuda3std3__419piecewise_constructE
	.align		8
        /*0060*/ 	.dword	_ZN77_INTERNAL_998512e8_41_flash_fwd_hdim64_512_bf16_softcap_sm90_cu_49158569_35704cuda3std3__48in_placeE
	.align		8
        /*0068*/ 	.dword	_ZN77_INTERNAL_998512e8_41_flash_fwd_hdim64_512_bf16_softcap_sm90_cu_49158569_35704cuda3std6ranges3__45__cpo4swapE
	.align		8
        /*0070*/ 	.dword	_ZN77_INTERNAL_998512e8_41_flash_fwd_hdim64_512_bf16_softcap_sm90_cu_49158569_35704cuda3std6ranges3__45__cpo9iter_moveE
	.align		8
        /*0078*/ 	.dword	_ZN77_INTERNAL_998512e8_41_flash_fwd_hdim64_512_bf16_softcap_sm90_cu_49158569_35704cute7productE
	.align		8
        /*0080*/ 	.dword	_ZN77_INTERNAL_998512e8_41_flash_fwd_hdim64_512_bf16_softcap_sm90_cu_49158569_35704cute1_E
	.align		8
        /*0088*/ 	.dword	$str$20
	.align		8
        /*0090*/ 	.dword	$str$21


//--------------------- .text._ZN7cutlass13device_kernelIN5flash11enable_sm90INS1_16FlashAttnFwdSm90INS1_25CollectiveMainloopFwdSm90ILi2EN4cute5tupleIJNS5_1CILi1EEES8_S8_EEENS6_IJNS7_ILi64EEESA_SA_EEELi512ENS_10bfloat16_tEfNS_4arch4Sm90ELb0ELb0ELb1ELb0ELb0ELb0ELb0ELb0ELb0ELb0ELb0ELb0EEENS1_21CollectiveEpilogueFwdINS6_IJSA_NS7_ILi512EEESA_EEES9_SC_SE_Li256ELb0ELb0ELb0ELb0EEENS1_29StaticPersistentTileSchedulerILb0EEEEEEEEEvNT_6ParamsE --------------------------
	.section	.text._ZN7cutlass13device_kernelIN5flash11enable_sm90INS1_16FlashAttnFwdSm90INS1_25CollectiveMainloopFwdSm90ILi2EN4cute5tupleIJNS5_1CILi1EEES8_S8_EEENS6_IJNS7_ILi64EEESA_SA_EEELi512ENS_10bfloat16_tEfNS_4arch4Sm90ELb0ELb0ELb1ELb0ELb0ELb0ELb0ELb0ELb0ELb0ELb0ELb0EEENS1_21CollectiveEpilogueFwdINS6_IJSA_NS7_ILi512EEESA_EEES9_SC_SE_Li256ELb0ELb0ELb0ELb0EEENS1_29StaticPersistentTileSchedulerILb0EEEEEEEEEvNT_6ParamsE,"ax",@progbits
	.align	128
.text._ZN7cutlass13device_kernelIN5flash11enable_sm90INS1_16FlashAttnFwdSm90INS1_25CollectiveMainloopFwdSm90ILi2EN4cute5tupleIJNS5_1CILi1EEES8_S8_EEENS6_IJNS7_ILi64EEESA_SA_EEELi512ENS_10bfloat16_tEfNS_4arch4Sm90ELb0ELb0ELb1ELb0ELb0ELb0ELb0ELb0ELb0ELb0ELb0ELb0EEENS1_21CollectiveEpilogueFwdINS6_IJSA_NS7_ILi512EEESA_EEES9_SC_SE_Li256ELb0ELb0ELb0ELb0EEENS1_29StaticPersistentTileSchedulerILb0EEEEEEEEEvNT_6ParamsE:
        .type           _ZN7cutlass13device_kernelIN5flash11enable_sm90INS1_16FlashAttnFwdSm90INS1_25CollectiveMainloopFwdSm90ILi2EN4cute5tupleIJNS5_1CILi1EEES8_S8_EEENS6_IJNS7_ILi64EEESA_SA_EEELi512ENS_10bfloat16_tEfNS_4arch4Sm90ELb0ELb0ELb1ELb0ELb0ELb0ELb0ELb0ELb0ELb0ELb0ELb0EEENS1_21CollectiveEpilogueFwdINS6_IJSA_NS7_ILi512EEESA_EEES9_SC_SE_Li256ELb0ELb0ELb0ELb0EEENS1_29StaticPersistentTileSchedulerILb0EEEEEEEEEvNT_6ParamsE,@function
        .size           _ZN7cutlass13device_kernelIN5flash11enable_sm90INS1_16FlashAttnFwdSm90INS1_25CollectiveMainloopFwdSm90ILi2EN4cute5tupleIJNS5_1CILi1EEES8_S8_EEENS6_IJNS7_ILi64EEESA_SA_EEELi512ENS_10bfloat16_tEfNS_4arch4Sm90ELb0ELb0ELb1ELb0ELb0ELb0ELb0ELb0ELb0ELb0ELb0ELb0EEENS1_21CollectiveEpilogueFwdINS6_IJSA_NS7_ILi512EEESA_EEES9_SC_SE_Li256ELb0ELb0ELb0ELb0EEENS1_29StaticPersistentTileSchedulerILb0EEEEEEEEEvNT_6ParamsE,(.L_x_4549 - _ZN7cutlass13device_kernelIN5flash11enable_sm90INS1_16FlashAttnFwdSm90INS1_25CollectiveMainloopFwdSm90ILi2EN4cute5tupleIJNS5_1CILi1EEES8_S8_EEENS6_IJNS7_ILi64EEESA_SA_EEELi512ENS_10bfloat16_tEfNS_4arch4Sm90ELb0ELb0ELb1ELb0ELb0ELb0ELb0ELb0ELb0ELb0ELb0ELb0EEENS1_21CollectiveEpilogueFwdINS6_IJSA_NS7_ILi512EEESA_EEES9_SC_SE_Li256ELb0ELb0ELb0ELb0EEENS1_29StaticPersistentTileSchedulerILb0EEEEEEEEEvNT_6ParamsE)
        .other          _ZN7cutlass13device_kernelIN5flash11enable_sm90INS1_16FlashAttnFwdSm90INS1_25CollectiveMainloopFwdSm90ILi2EN4cute5tupleIJNS5_1CILi1EEES8_S8_EEENS6_IJNS7_ILi64EEESA_SA_EEELi512ENS_10bfloat16_tEfNS_4arch4Sm90ELb0ELb0ELb1ELb0ELb0ELb0ELb0ELb0ELb0ELb0ELb0ELb0EEENS1_21CollectiveEpilogueFwdINS6_IJSA_NS7_ILi512EEESA_EEES9_SC_SE_Li256ELb0ELb0ELb0ELb0EEENS1_29StaticPersistentTileSchedulerILb0EEEEEEEEEvNT_6ParamsE,@"STO_CUDA_ENTRY STV_DEFAULT"
_ZN7cutlass13device_kernelIN5flash11enable_sm90INS1_16FlashAttnFwdSm90INS1_25CollectiveMainloopFwdSm90ILi2EN4cute5tupleIJNS5_1CILi1EEES8_S8_EEENS6_IJNS7_ILi64EEESA_SA_EEELi512ENS_10bfloat16_tEfNS_4arch4Sm90ELb0ELb0ELb1ELb0ELb0ELb0ELb0ELb0ELb0ELb0ELb0ELb0EEENS1_21CollectiveEpilogueFwdINS6_IJSA_NS7_ILi512EEESA_EEES9_SC_SE_Li256ELb0ELb0ELb0ELb0EEENS1_29StaticPersistentTileSchedulerILb0EEEEEEEEEvNT_6ParamsE:
[----:B------:R-:W1:Y:S02]  /*0000*/  LDC R1, c[0x0][0x28] ;  /* 0x00000a00ff017b82 */ /* 0x000e640000000800 */
[----:B-1----:R-:W-:Y:S01]  /*0010*/  IADD3 R1, R1, -0x20, RZ ;  /* 0xffffffe001017810 */ /* 0x002fe20007ffe0ff */
[----:B------:R-:W1:Y:S01]  /*0020*/  S2R R4, SR_TID.X ;  /* 0x0000000000047919 */ /* 0x000e620000002100 */
[----:B------:R-:W-:Y:S01]  /*0030*/  ELECT P0, URZ, PT ;  /* 0x00000000003f782f */ /* 0x000fe20003800000 */
[----:B------:R-:W-:Y:S01]  /*0040*/  BSSY B0, `(.L_x_0) ;  /* 0x0000014000007945 */ /* 0x000fe20003800000 */
[----:B-1----:R-:W-:-:S05]  /*0050*/  SHF.R.U32.HI R0, RZ, 0x5, R4 ;  /* 0x00000005ff007819 */ /* 0x002fca0000011604 */
[----:B------:R-:W1:Y:S02]  /*0060*/  SHFL.IDX PT, R2, R0, RZ, 0x1f ;  /* 0x00001fff00027589 */ /* 0x000e6400000e0000 */
[----:B-1----:R-:W-:Y:S02]  /*0070*/  ISETP.EQ.AND P0, PT, R2, RZ, P0 ;  /* 0x000000ff0200720c */ /* 0x002fe40000702270 */
[----:B------:R-:W-:-:S11]  /*0080*/  SHF.R.U32.HI R2, RZ, 0x7, R4 ;  /* 0x00000007ff027819 */ /* 0x000fd60000011604 */
[----:B------:R-:W-:Y:S05]  /*0090*/  @!P0 BRA `(.L_x_1) ;  /* 0x0000000000388947 */ /* 0x000fea0003800000 */
[----:B------:R-:W-:Y:S02]  /*00a0*/  ULDC.64 UR4, c[0x0][0x198] ;  /* 0x0000660000047ab9 */ /* 0x000fe40000000a00 */
[----:B------:R-:W-:Y:S02]  /*00b0*/  UIADD3 UR6, UP0, UR4, 0x270, URZ ;  /* 0x0000027004067890 */ /* 0x000fe4000ff1e03f */
[----:B------:R-:W-:Y:S02]  /*00c0*/  UIADD3 UR8, UP1, UR4, 0x370, URZ ;  /* 0x0000037004087890 */ /* 0x000fe4000ff3e03f */
[----:B------:R-:W-:Y:S02]  /*00d0*/  UIADD3 UR10, UP2, UR4, 0x470, URZ ;  /* 0x00000470040a7890 */ /* 0x000fe4000ff5e03f */
[----:B------:R-:W-:Y:S02]  /*00e0*/  UIADD3 UR4, UP3, UR4, 0x9f0, URZ ;  /* 0x000009f004047890 */ /* 0x000fe4000ff7e03f */
[----:B------:R-:W-:-:S02]  /*00f0*/  UIADD3.X UR7, URZ, UR5, URZ, UP0, !UPT ;  /* 0x000000053f077290 */ /* 0x000fc400087fe43f */
[----:B------:R-:W-:Y:S02]  /*0100*/  UIADD3.X UR9, URZ, UR5, URZ, UP1, !UPT ;  /* 0x000000053f097290 */ /* 0x000fe40008ffe43f */
[----:B------:R-:W-:Y:S02]  /*0110*/  UIADD3.X UR11, URZ, UR5, URZ, UP2, !UPT ;  /* 0x000000053f0b7290 */ /* 0x000fe400097fe43f */
[----:B------:R-:W-:-:S03]  /*0120*/  UIADD3.X UR5, URZ, UR5, URZ, UP3, !UPT ;  /* 0x000000053f057290 */ /* 0x000fc60009ffe43f */
[----:B------:R1:W-:Y:S02]  /*0130*/  UTMACCTL.PF [UR6] ;  /* 0x00000000060079b9 */ /* 0x0003e40008040000 */
[----:B------:R1:W-:Y:S02]  /*0140*/  UTMACCTL.PF [UR8] ;  /* 0x00000000080079b9 */ /* 0x0003e40008040000 */
[----:B------:R1:W-:Y:S02]  /*0150*/  UTMACCTL.PF [UR10] ;  /* 0x000000000a0079b9 */ /* 0x0003e40008040000 */
[----:B------:R1:W-:Y:S02]  /*0160*/  UTMACCTL.PF [UR4] ;  /* 0x00000000040079b9 */ /* 0x0003e40008040000 */
[----:B-1----:R-:W-:Y:S01]  /*0170*/  NOP ;  /* 0x0000000000007918 */ /* 0x002fe20000000000 */
.L_x_1:
[----:B------:R-:W-:Y:S05]  /*0180*/  BSYNC B0 ;  /* 0x0000000000007941 */ /* 0x000fea0003800000 */
.L_x_0:
[----:B------:R-:W-:Y:S01]  /*0190*/  VOTEU.ANY UP0, P0 ;  /* 0x00000000003f7886 */ /* 0x000fe20000000100 */
[----:B------:R-:W1:Y:S01]  /*01a0*/  SHFL.IDX PT, R2, R2, RZ, 0x1f ;  /* 0x00001fff02027589 */ /* 0x000e6200000e0000 */
[----:B------:R-:W-:Y:S01]  /*01b0*/  UMOV UR4, 0x1 ;  /* 0x0000000100047882 */ /* 0x000fe20000000000 */
[----:B------:R-:W-:Y:S01]  /*01c0*/  VOTEU.ANY UP1, P0 ;  /* 0x00000000003f7886 */ /* 0x000fe20000020100 */
[----:B------:R-:W-:Y:S01]  /*01d0*/  VOTEU.ANY UP2, P0 ;  /* 0x00000000003f7886 */ /* 0x000fe20000040100 */
[----:B------:R-:W2:Y:S01]  /*01e0*/  @UP0 S2UR UR7, SR_CgaCtaId ;  /* 0x00000000000709c3 */ /* 0x000ea20000008800 */
[----:B------:R-:W3:Y:S01]  /*01f0*/  SHFL.IDX PT, R3, R0, RZ, 0x1f ;  /* 0x00001fff00037589 */ /* 0x000ee200000e0000 */
[----:B------:R-:W-:Y:S01]  /*0200*/  @UP0 UMOV UR6, 0x400 ;  /* 0x0000040000060882 */ /* 0x000fe20000000000 */
[----:B------:R-:W-:-:S04]  /*0210*/  @UP0 UIADD3 UR4, -UR4, 0x100000, URZ ;  /* 0x0010000004040890 */ /* 0x000fc8000fffe13f */
[----:B------:R-:W-:Y:S02]  /*0220*/  @UP0 USHF.L.U32 UR5, UR4, 0xb, URZ ;  /* 0x0000000b04050899 */ /* 0x000fe4000800063f */
[----:B------:R-:W-:Y:S01]  /*0230*/  @UP0 USHF.L.U32 UR4, UR4, 0x1, URZ ;  /* 0x0000000104040899 */ /* 0x000fe2000800063f */
[----:B-1----:R-:W-:Y:S01]  /*0240*/  R2UR UR47, R2 ;  /* 0x00000000022f72ca */ /* 0x002fe200000e0000 */
[----:B--2---:R-:W-:Y:S01]  /*0250*/  @UP0 ULEA UR6, UR7, UR6, 0x18 ;  /* 0x0000000607060291 */ /* 0x004fe2000f8ec03f */
[----:B---3--:R-:W-:-:S11]  /*0260*/  ISETP.NE.AND P1, PT, R3, RZ, PT ;  /* 0x000000ff0300720c */ /* 0x008fd60003f25270 */
[----:B------:R-:W-:Y:S01]  /*0270*/  UISETP.NE.AND UP0, UPT, UR47, URZ, UPT ;  /* 0x0000003f2f00728c */ /* 0x000fe2000bf05270 */
[----:B------:R-:W1:Y:S02]  /*0280*/  FENCE.VIEW.ASYNC.S ;  /* 0x00000000000073c6 */ /* 0x000e640000000000 */
[----:B-1----:R1:W2:Y:S01]  /*0290*/  @UP1 SYNCS.EXCH.64 URZ, [UR6+0x28c00], UR4 ;  /* 0x028c0004063f15b2 */ /* 0x0022a20008000100 */
[----:B------:R1:W3:Y:S01]  /*02a0*/  @UP2 SYNCS.EXCH.64 URZ, [UR6+0x28c20], UR4 ;  /* 0x028c2004063f25b2 */ /* 0x0002e20008000100 */
[----:B------:R-:W-:Y:S06]  /*02b0*/  @P1 BRA `(.L_x_2) ;  /* 0x0000000000381947 */ /* 0x000fec0003800000 */
[----:B-1----:R-:W1:Y:S01]  /*02c0*/  S2UR UR5, SR_CgaCtaId ;  /* 0x00000000000579c3 */ /* 0x002e620000008800 */
[----:B------:R-:W-:Y:S01]  /*02d0*/  UMOV UR4, 0x400 ;  /* 0x0000040000047882 */ /* 0x000fe20000000000 */
[----:B------:R-:W-:Y:S01]  /*02e0*/  UMOV UR7, 0x1 ;  /* 0x0000000100077882 */ /* 0x000fe20000000000 */
[----:B------:R-:W-:Y:S01]  /*02f0*/  ELECT P0, URZ, PT ;  /* 0x00000000003f782f */ /* 0x000fe20003800000 */
[----:B-1----:R-:W-:Y:S02]  /*0300*/  ULEA UR6, UR5, UR4, 0x18 ;  /* 0x0000000405067291 */ /* 0x002fe4000f8ec03f */
[----:B------:R-:W-:-:S04]  /*0310*/  UIADD3 UR4, -UR7, 0x100000, URZ ;  /* 0x0010000007047890 */ /* 0x000fc8000fffe13f */
[----:B------:R-:W-:Y:S02]  /*0320*/  USHF.L.U32 UR5, UR4, 0xb, URZ ;  /* 0x0000000b04057899 */ /* 0x000fe4000800063f */
[----:B------:R-:W-:Y:S01]  /*0330*/  USHF.L.U32 UR4, UR4, 0x1, URZ ;  /* 0x0000000104047899 */ /* 0x000fe2000800063f */
[----:B------:R-:W1:Y:S11]  /*0340*/  FENCE.VIEW.ASYNC.S ;  /* 0x00000000000073c6 */ /* 0x000e760000000000 */
[----:B-1----:R4:W1:Y:S01]  /*0350*/  SYNCS.EXCH.64 URZ, [UR6+0x28c30], UR4 ;  /* 0x028c3004063f75b2 */ /* 0x0028620008000100 */
[----:B------:R4:W1:Y:S01]  /*0360*/  SYNCS.EXCH.64 URZ, [UR6+0x28c40], UR4 ;  /* 0x028c4004063f75b2 */ /* 0x0008620008000100 */
[----:B------:R4:W1:Y:S01]  /*0370*/  SYNCS.EXCH.64 URZ, [UR6+0x28c38], UR4 ;  /* 0x028c3804063f75b2 */ /* 0x0008620008000100 */
[----:B------:R4:W1:Y:S02]  /*0380*/  SYNCS.EXCH.64 URZ, [UR6+0x28c48], UR4 ;  /* 0x028c4804063f75b2 */ /* 0x0008640008000100 */
[----:B----4-:R-:W-:Y:S01]  /*0390*/  NOP ;  /* 0x0000000000007918 */ /* 0x010fe20000000000 */
.L_x_2:
[----:B------:R-:W4:Y:S01]  /*03a0*/  SHFL.IDX PT, R2, R0, RZ, 0x1f ;  /* 0x00001fff00027589 */ /* 0x000f2200000e0000 */
[----:B------:R-:W-:Y:S01]  /*03b0*/  NOP ;  /* 0x0000000000007918 */ /* 0x000fe20000000000 */
[----:B----4-:R-:W-:-:S13]  /*03c0*/  ISETP.NE.AND P0, PT, R2, RZ, PT ;  /* 0x000000ff0200720c */ /* 0x010fda0003f05270 */
[----:B------:R-:W-:Y:S05]  /*03d0*/  @P0 BRA `(.L_x_3) ;  /* 0x0000000000480947 */ /* 0x000fea0003800000 */
[----:B-1----:R-:W1:Y:S01]  /*03e0*/  S2UR UR5, SR_CgaCtaId ;  /* 0x00000000000579c3 */ /* 0x002e620000008800 */
[----:B------:R-:W-:Y:S01]  /*03f0*/  UMOV UR4, 0x400 ;  /* 0x0000040000047882 */ /* 0x000fe20000000000 */
[----:B------:R-:W-:Y:S01]  /*0400*/  UMOV UR6, 0x1 ;  /* 0x0000000100067882 */ /* 0x000fe20000000000 */
[----:B------:R-:W-:Y:S01]  /*0410*/  UMOV UR9, 0x2 ;  /* 0x0000000200097882 */ /* 0x000fe20000000000 */
[----:B------:R-:W-:-:S04]  /*0420*/  UIADD3 UR6, -UR6, 0x100000, URZ ;  /* 0x0010000006067890 */ /* 0x000fc8000fffe13f */
[----:B------:R-:W-:Y:S02]  /*0430*/  USHF.L.U32 UR7, UR6, 0xb, URZ ;  /* 0x0000000b06077899 */ /* 0x000fe4000800063f */
[----:B------:R-:W-:Y:S01]  /*0440*/  USHF.L.U32 UR6, UR6, 0x1, URZ ;  /* 0x0000000106067899 */ /* 0x000fe2000800063f */
[----:B------:R-:W-:Y:S01]  /*0450*/  ELECT P0, URZ, PT ;  /* 0x00000000003f782f */ /* 0x000fe20003800000 */
[----:B-1----:R-:W-:Y:S02]  /*0460*/  ULEA UR8, UR5, UR4, 0x18 ;  /* 0x0000000405087291 */ /* 0x002fe4000f8ec03f */
[----:B------:R-:W-:-:S04]  /*0470*/  UIADD3 UR4, -UR9, 0x100000, URZ ;  /* 0x0010000009047890 */ /* 0x000fc8000fffe13f */
[----:B------:R-:W-:Y:S02]  /*0480*/  USHF.L.U32 UR5, UR4, 0xb, URZ ;  /* 0x0000000b04057899 */ /* 0x000fe4000800063f */
[----:B------:R-:W-:Y:S01]  /*0490*/  USHF.L.U32 UR4, UR4, 0x1, URZ ;  /* 0x0000000104047899 */ /* 0x000fe2000800063f */
[----:B------:R-:W1:Y:S03]  /*04a0*/  FENCE.VIEW.ASYNC.S ;  /* 0x00000000000073c6 */ /* 0x000e660000000000 */
[----:B-1----:R4:W1:Y:S08]  /*04b0*/  SYNCS.EXCH.64 URZ, [UR8+0x28c50], UR6 ;  /* 0x028c5006083f75b2 */ /* 0x0028700008000100 */
[----:B------:R4:W1:Y:S01]  /*04c0*/  SYNCS.EXCH.64 URZ, [UR8+0x28c60], UR4 ;  /* 0x028c6004083f75b2 */ /* 0x0008620008000100 */
[----:B------:R4:W1:Y:S01]  /*04d0*/  SYNCS.EXCH.64 URZ, [UR8+0x28c58], UR6 ;  /* 0x028c5806083f75b2 */ /* 0x0008620008000100 */
[----:B------:R4:W1:Y:S02]  /*04e0*/  SYNCS.EXCH.64 URZ, [UR8+0x28c68], UR4 ;  /* 0x028c6804083f75b2 */ /* 0x0008640008000100 */
[----:B----4-:R-:W-:Y:S01]  /*04f0*/  NOP ;  /* 0x0000000000007918 */ /* 0x010fe20000000000 */
.L_x_3:
[----:B------:R-:W4:Y:S01]  /*0500*/  SHFL.IDX PT, R2, R0, RZ, 0x1f ;  /* 0x00001fff00027589 */ /* 0x000f2200000e0000 */
[----:B------:R-:W-:Y:S01]  /*0510*/  NOP ;  /* 0x0000000000007918 */ /* 0x000fe20000000000 */
[----:B----4-:R-:W-:-:S13]  /*0520*/  ISETP.NE.AND P0, PT, R2, RZ, PT ;  /* 0x000000ff0200720c */ /* 0x010fda0003f05270 */
[----:B------:R-:W-:Y:S05]  /*0530*/  @P0 BRA `(.L_x_4) ;  /* 0x0000000000380947 */ /* 0x000fea0003800000 */
        /* <DEDUP_REMOVED lines=14> */
.L_x_4:
        /* <DEDUP_REMOVED lines=8> */
[----:B------:R-:W-:Y:S01]  /*06a0*/  ELECT P0, URZ, PT ;  /* 0x00000000003f782f */ /* 0x000fe20003800000 */
[----:B-1----:R-:W-:Y:S02]  /*06b0*/  ULEA UR8, UR5, UR4, 0x18 ;  /* 0x0000000405087291 */ /* 0x002fe4000f8ec03f */
[----:B------:R-:W-:-:S04]  /*06c0*/  UIADD3 UR4, -UR6, 0x100000, URZ ;  /* 0x0010000006047890 */ /* 0x000fc8000fffe13f */
[----:B------:R-:W-:Y:S02]  /*06d0*/  USHF.L.U32 UR5, UR4, 0xb, URZ ;  /* 0x0000000b04057899 */ /* 0x000fe4000800063f */
[----:B------:R-:W-:Y:S02]  /*06e0*/  USHF.L.U32 UR4, UR4, 0x1, URZ ;  /* 0x0000000104047899 */ /* 0x000fe4000800063f */
        /* <DEDUP_REMOVED lines=9> */
.L_x_5:
        /* <DEDUP_REMOVED lines=22> */
.L_x_6:
[----:B------:R-:W-:Y:S01]  /*08e0*/  PLOP3.LUT P0, PT, PT, PT, UP0, 0x80, 0x0 ;  /* 0x000000000000781c */ /* 0x000fe20003f0f008 */
[----:B------:R-:W-:Y:S01]  /*08f0*/  UMOV UR38, 0x1 ;  /* 0x0000000100267882 */ /* 0x000fe20000000000 */
[----:B------:R-:W-:Y:S01]  /*0900*/  NOP ;  /* 0x0000000000007918 */ /* 0x000fe20000000000 */
[----:B------:R-:W-:Y:S01]  /*0910*/  USEL UR38, UR38, 0x2, !UP0 ;  /* 0x0000000226267887 */ /* 0x000fe2000c000000 */
[----:B------:R-:W-:Y:S01]  /*0920*/  ULDC.64 UR48, c[0x0][0x208] ;  /* 0x0000820000307ab9 */ /* 0x000fe20000000a00 */
[----:B-123--:R-:W-:Y:S08]  /*0930*/  BAR.SYNC.DEFER_BLOCKING 0x0 ;  /* 0x0000000000007b1d */ /* 0x00eff00000010000 */
[----:B------:R-:W-:Y:S05]  /*0940*/  @!P0 BRA `(.L_x_7) ;  /* 0x0000007400148947 */ /* 0x000fea0003800000 */
.L_x_8:
[----:B------:R-:W-:-:S08]  /*0950*/  NOP ;  /* 0x0000000000007918 */ /* 0x000fd00000000000 */
[----:B------:R-:W1:Y:S02]  /*0960*/  USETMAXREG.TRY_ALLOC.CTAPOOL UP0, 0xf0 ;  /* 0x000000f0000079c8 */ /* 0x000e640008000600 */
[----:B-1----:R-:W-:-:S13]  /*0970*/  PLOP3.LUT P0, PT, PT, PT, UP0, 0x80, 0x0 ;  /* 0x000000000000781c */ /* 0x002fda0003f0f008 */
[----:B------:R-:W-:Y:S05]  /*0980*/  @!P0 BRA `(.L_x_8) ;  /* 0xfffffffc00f08947 */ /* 0x000fea000383ffff */
[----:B------:R-:W-:Y:S01]  /*0990*/  LOP3.LUT R0, R4, 0xffffff80, RZ, 0xc0, !PT ;  /* 0xffffff8004007812 */ /* 0x000fe200078ec0ff */
[----:B------:R-:W1:Y:S03]  /*09a0*/  S2UR UR45, SR_CTAID.X ;  /* 0x00000000002d79c3 */ /* 0x000e660000002500 */
[----:B------:R-:W-:-:S05]  /*09b0*/  ISETP.NE.AND P0, PT, R0, 0x80, PT ;  /* 0x000000800000780c */ /* 0x000fca0003f05270 */
[----:B------:R-:W1:Y:S08]  /*09c0*/  LDC R0, c[0x0][0xda4] ;  /* 0x00036900ff007b82 */ /* 0x000e700000000800 */
[----:B------:R-:W-:Y:S06]  /*09d0*/  @!P0 BAR.ARV 0x8, 0xa0 ;  /* 0x0202800000008b1d */ /* 0x000fec0000002000 */
[----:B------:R-:W-:-:S13]  /*09e0*/  ISETP.GE.U32.AND P0, PT, R4, 0x100, PT ;  /* 0x000001000400780c */ /* 0x000fda0003f06070 */
[----:B------:R-:W-:Y:S06]  /*09f0*/  @P0 BAR.ARV 0xf, 0x100 ;  /* 0x03c4000000000b1d */ /* 0x000fec0000002000 */
[----:B-1----:R-:W-:-:S13]  /*0a00*/  ISETP.LE.AND P0, PT, R0, UR45, PT ;  /* 0x0000002d00007c0c */ /* 0x002fda000bf03270 */
[----:B------:R-:W-:Y:S05]  /*0a10*/  @P0 EXIT ;  /* 0x000000000000094d */ /* 0x000fea0003800000 */
[----:B------:R-:W-:Y:S01]  /*0a20*/  IADD3 R0, R4, -0x80, RZ ;  /* 0xffffff8004007810 */ /* 0x000fe20007ffe0ff */
[----:B------:R-:W1:Y:S01]  /*0a30*/  S2UR UR4, SR_CgaCtaId ;  /* 0x00000000000479c3 */ /* 0x000e620000008800 */
[----:B------:R-:W-:Y:S01]  /*0a40*/  UMOV UR46, 0x400 ;  /* 0x00000400002e7882 */ /* 0x000fe20000000000 */
[----:B------:R-:W-:Y:S01]  /*0a50*/  MOV R22, 0x40 ;  /* 0x0000004000167802 */ /* 0x000fe20000000f00 */
[----:B------:R-:W-:Y:S01]  /*0a60*/  ULOP3.LUT UR44, UR38, 0x1, URZ, 0xfc, !UPT ;  /* 0x00000001262c7892 */ /* 0x000fe2000f8efc3f */
[----:B------:R-:W-:Y:S01]  /*0a70*/  SHF.R.S32.HI R3, RZ, 0x1f, R0 ;  /* 0x0000001fff037819 */ /* 0x000fe20000011400 */
[----:B------:R-:W-:Y:S01]  /*0a80*/  ULDC.64 UR52, c[0x0][0x198] ;  /* 0x0000660000347ab9 */ /* 0x000fe20000000a00 */
[----:B------:R-:W-:Y:S01]  /*0a90*/  UMOV UR41, URZ ;  /* 0x0000003f00297c82 */ /* 0x000fe20008000000 */
[----:B------:R-:W-:Y:S01]  /*0aa0*/  UMOV UR40, URZ ;  /* 0x0000003f00287c82 */ /* 0x000fe20008000000 */
[CC--:B------:R-:W-:Y:S01]  /*0ab0*/  LEA.HI R2, R3.reuse, R0.reuse, RZ, 0x4 ;  /* 0x0000000003027211 */ /* 0x0c0fe200078f20ff */
[----:B------:R-:W-:Y:S01]  /*0ac0*/  UMOV UR39, URZ ;  /* 0x0000003f00277c82 */ /* 0x000fe20008000000 */
[----:B------:R-:W-:-:S02]  /*0ad0*/  LEA.HI R4, R3, R0, RZ, 0x5 ;  /* 0x0000000003047211 */ /* 0x000fc400078f28ff */
[----:B------:R-:W-:Y:S02]  /*0ae0*/  LEA.HI R5, R3, R0, RZ, 0x7 ;  /* 0x0000000003057211 */ /* 0x000fe400078f38ff */
[----:B------:R-:W-:Y:S02]  /*0af0*/  LOP3.LUT R7, R2, 0xfffffff0, RZ, 0xc0, !PT ;  /* 0xfffffff002077812 */ /* 0x000fe400078ec0ff */
[--C-:B------:R-:W-:Y:S02]  /*0b00*/  SHF.R.S32.HI R185, RZ, 0x5, R4.reuse ;  /* 0x00000005ffb97819 */ /* 0x100fe40000011404 */
[----:B------:R-:W-:Y:S02]  /*0b10*/  LOP3.LUT R3, R5, 0xffffff80, RZ, 0xc0, !PT ;  /* 0xffffff8005037812 */ /* 0x000fe400078ec0ff */
[----:B------:R-:W-:Y:S02]  /*0b20*/  SHF.R.S32.HI R4, RZ, 0x1f, R4 ;  /* 0x0000001fff047819 */ /* 0x000fe40000011404 */
[----:B------:R-:W-:-:S02]  /*0b30*/  IADD3 R7, R0, -R7, RZ ;  /* 0x8000000700077210 */ /* 0x000fc40007ffe0ff */
[----:B------:R-:W-:Y:S01]  /*0b40*/  IADD3 R3, R0, -R3, RZ ;  /* 0x8000000300037210 */ /* 0x000fe20007ffe0ff */
[----:B-1----:R-:W-:Y:S01]  /*0b50*/  ULEA UR46, UR4, UR46, 0x18 ;  /* 0x0000002e042e7291 */ /* 0x002fe2000f8ec03f */
[----:B------:R-:W-:Y:S02]  /*0b60*/  LEA.HI R4, R4, R185, RZ, 0x2 ;  /* 0x000000b904047211 */ /* 0x000fe400078f10ff */
[----:B------:R-:W-:Y:S02]  /*0b70*/  SHF.R.S32.HI R0, RZ, 0x1f, R7 ;  /* 0x0000001fff007819 */ /* 0x000fe40000011407 */
[----:B------:R-:W-:Y:S02]  /*0b80*/  SHF.R.S32.HI R9, RZ, 0x4, R2 ;  /* 0x00000004ff097819 */ /* 0x000fe40000011402 */
[----:B------:R-:W-:Y:S02]  /*0b90*/  LOP3.LUT R4, R4, 0x3ffffc, RZ, 0xc0, !PT ;  /* 0x003ffffc04047812 */ /* 0x000fe400078ec0ff */
[----:B------:R-:W-:-:S02]  /*0ba0*/  SHF.R.S32.HI R184, RZ, 0x7, R5 ;  /* 0x00000007ffb87819 */ /* 0x000fc40000011405 */
[----:B------:R-:W-:Y:S02]  /*0bb0*/  LEA.HI R6, R0, R7, RZ, 0x3 ;  /* 0x0000000700067211 */ /* 0x000fe400078f18ff */
[----:B------:R-:W-:Y:S02]  /*0bc0*/  LEA.HI R2, R2, R9, RZ, 0x1 ;  /* 0x0000000902027211 */ /* 0x000fe400078f08ff */
[----:B------:R-:W-:Y:S02]  /*0bd0*/  IADD3 R8, R185, -R4, RZ ;  /* 0x80000004b9087210 */ /* 0x000fe40007ffe0ff */
[----:B------:R-:W-:Y:S02]  /*0be0*/  LEA R11, R184, R7, 0x8 ;  /* 0x00000007b80b7211 */ /* 0x000fe400078e40ff */
[----:B------:R-:W-:Y:S02]  /*0bf0*/  LOP3.LUT R4, R6, 0xfffffff8, RZ, 0xc0, !PT ;  /* 0xfffffff806047812 */ /* 0x000fe400078ec0ff */
[----:B------:R-:W-:-:S02]  /*0c00*/  LOP3.LUT R2, R2, 0x1ffffffe, RZ, 0xc0, !PT ;  /* 0x1ffffffe02027812 */ /* 0x000fc400078ec0ff */
[----:B------:R-:W-:Y:S01]  /*0c10*/  LEA R186, R8, R11, 0x4 ;  /* 0x0000000b08ba7211 */ /* 0x000fe200078e20ff */
[----:B------:R-:W-:Y:S01]  /*0c20*/  IMAD.IADD R8, R7, 0x1, -R4 ;  /* 0x0000000107087824 */ /* 0x000fe200078e0a04 */
[----:B------:R-:W-:Y:S01]  /*0c30*/  SHF.L.U32 R6, R6, 0x6, RZ ;  /* 0x0000000606067819 */ /* 0x000fe200000006ff */
[----:B------:R-:W-:Y:S01]  /*0c40*/  IMAD.IADD R9, R9, 0x1, -R2 ;  /* 0x0000000109097824 */ /* 0x000fe200078e0a02 */
[----:B------:R-:W-:Y:S02]  /*0c50*/  SHF.R.S32.HI R0, RZ, 0x1f, R3 ;  /* 0x0000001fff007819 */ /* 0x000fe40000011403 */
[----:B------:R-:W-:Y:S02]  /*0c60*/  SHF.L.U32 R10, R8, 0x6, RZ ;  /* 0x00000006080a7819 */ /* 0x000fe400000006ff */
[----:B------:R-:W-:Y:S02]  /*0c70*/  SHF.L.U32 R9, R9, 0x3, RZ ;  /* 0x0000000309097819 */ /* 0x000fe400000006ff */
[----:B------:R-:W-:-:S02]  /*0c80*/  LOP3.LUT R10, R10, 0x1c0, RZ, 0xc0, !PT ;  /* 0x000001c00a0a7812 */ /* 0x000fc400078ec0ff */
[----:B------:R-:W-:Y:S01]  /*0c90*/  LOP3.LUT R6, R6, 0x7ffffe00, RZ, 0xc0, !PT ;  /* 0x7ffffe0006067812 */ /* 0x000fe200078ec0ff */
[--C-:B------:R-:W-:Y:S01]  /*0ca0*/  IMAD.U32 R186, R186, 0x40, R9.reuse ;  /* 0x00000040baba7824 */ /* 0x100fe200078e0009 */
[----:B------:R-:W-:Y:S02]  /*0cb0*/  LOP3.LUT R9, R10, 0x8, R9, 0xf8, !PT ;  /* 0x000000080a097812 */ /* 0x000fe400078ef809 */
[----:B------:R-:W-:Y:S02]  /*0cc0*/  SHF.R.U32.HI R10, RZ, 0x3, R10 ;  /* 0x00000003ff0a7819 */ /* 0x000fe4000001160a */
[----:B------:R-:W-:Y:S02]  /*0cd0*/  LEA.HI R2, R0, R3, RZ, 0x2 ;  /* 0x0000000300027211 */ /* 0x000fe400078f10ff */
[----:B------:R-:W-:Y:S02]  /*0ce0*/  LOP3.LUT R9, R9, R10, RZ, 0x3c, !PT ;  /* 0x0000000a09097212 */ /* 0x000fe400078e3cff */
[----:B------:R-:W-:-:S02]  /*0cf0*/  LEA R6, R185, R6, 0xa ;  /* 0x00000006b9067211 */ /* 0x000fc400078e50ff */
[----:B------:R-:W-:Y:S02]  /*0d00*/  LEA.HI R4, R0, R3, RZ, 0x5 ;  /* 0x0000000300047211 */ /* 0x000fe400078f28ff */
[----:B------:R-:W-:Y:S02]  /*0d10*/  R2P PR, R8, 0x6 ;  /* 0x0000000608007804 */ /* 0x000fe40000000000 */
[--C-:B------:R-:W-:Y:S02]  /*0d20*/  SHF.R.S32.HI R0, RZ, 0x2, R2.reuse ;  /* 0x00000002ff007819 */ /* 0x100fe40000011402 */
[----:B------:R-:W-:Y:S02]  /*0d30*/  SHF.R.S32.HI R7, RZ, 0x1f, R2 ;  /* 0x0000001fff077819 */ /* 0x000fe40000011402 */
[----:B------:R-:W-:Y:S02]  /*0d40*/  IADD3 R6, R6, R9, RZ ;  /* 0x0000000906067210 */ /* 0x000fe40007ffe0ff */
[----:B------:R-:W-:-:S02]  /*0d50*/  LEA.HI R5, R5, R184, RZ, 0x1 ;  /* 0x000000b805057211 */ /* 0x000fc400078f08ff */
[----:B------:R-:W-:Y:S02]  /*0d60*/  LEA.HI R7, R7, R0, RZ, 0x3 ;  /* 0x0000000007077211 */ /* 0x000fe400078f18ff */
[----:B------:R-:W-:Y:S02]  /*0d70*/  LEA R19, R6, UR46, 0x1 ;  /* 0x0000002e06137c11 */ /* 0x000fe4000f8e08ff */
[----:B------:R-:W-:Y:S02]  /*0d80*/  LOP3.LUT R2, R2, 0x7ffffffc, RZ, 0xc0, !PT ;  /* 0x7ffffffc02027812 */ /* 0x000fe400078ec0ff */
[----:B------:R-:W-:Y:S02]  /*0d90*/  LOP3.LUT R5, R5, 0xfffffe, RZ, 0xc0, !PT ;  /* 0x00fffffe05057812 */ /* 0x000fe400078ec0ff */
[----:B------:R-:W-:Y:S02]  /*0da0*/  LOP3.LUT R7, R7, 0xfffffff8, RZ, 0xc0, !PT ;  /* 0xfffffff807077812 */ /* 0x000fe400078ec0ff */
[----:B------:R-:W-:Y:S01]  /*0db0*/  IADD3 R23, R19, 0x26800, RZ ;  /* 0x0002680013177810 */ /* 0x000fe20007ffe0ff */
[----:B------:R-:W-:Y:S01]  /*0dc0*/  IMAD.IADD R5, R184, 0x1, -R5 ;  /* 0x00000001b8057824 */ /* 0x000fe200078e0a05 */
[----:B------:R-:W-:-:S02]  /*0dd0*/  IADD3 R16, R3, -R2, RZ ;  /* 0x8000000203107210 */ /* 0x000fc40007ffe0ff */
[----:B------:R-:W-:Y:S02]  /*0de0*/  IADD3 R18, R19, 0x26820, RZ ;  /* 0x0002682013127810 */ /* 0x000fe40007ffe0ff */
[----:B------:R-:W-:Y:S02]  /*0df0*/  IADD3 R7, R0, -R7, RZ ;  /* 0x8000000700077210 */ /* 0x000fe40007ffe0ff */
[----:B------:R-:W-:Y:S02]  /*0e00*/  SHF.R.S32.HI R2, RZ, 0x5, R4 ;  /* 0x00000005ff027819 */ /* 0x000fe40000011404 */
[----:B------:R-:W-:Y:S02]  /*0e10*/  SEL R22, R22, 0xffffffc0, !P2 ;  /* 0xffffffc016167807 */ /* 0x000fe40005000000 */
[C---:B------:R-:W-:Y:S01]  /*0e20*/  @P1 IADD3 R18, R23.reuse, -0x20, RZ ;  /* 0xffffffe017121810 */ /* 0x040fe20007ffe0ff */
[----:B------:R-:W-:Y:S01]  /*0e30*/  IMAD R2, R2, 0x10, R7 ;  /* 0x0000001002027824 */ /* 0x000fe200078e0207 */
[----:B------:R-:W-:-:S02]  /*0e40*/  IADD3 R23, R23, R22, RZ ;  /* 0x0000001617177210 */ /* 0x000fc40007ffe0ff */
[----:B------:R-:W-:Y:S01]  /*0e50*/  SHF.L.U32 R17, R5, 0x8, RZ ;  /* 0x0000000805117819 */ /* 0x000fe200000006ff */
[----:B------:R-:W-:Y:S01]  /*0e60*/  IMAD.IADD R22, R22, 0x1, R18 ;  /* 0x0000000116167824 */ /* 0x000fe200078e0212 */
[----:B------:R-:W-:-:S07]  /*0e70*/  SHF.L.U32 R16, R16, 0x1, RZ ;  /* 0x0000000110107819 */ /* 0x000fce00000006ff */
.L_x_42:
[----:B------:R-:W-:Y:S01]  /*0e80*/  ULDC UR4, c[0x0][0xda8] ;  /* 0x00036a0000047ab9 */ /* 0x000fe20000000800 */
[----:B------:R-:W-:Y:S01]  /*0e90*/  ULDC UR50, c[0x0][0x404] ;  /* 0x0001010000327ab9 */ /* 0x000fe20000000800 */
[----:B------:R-:W-:Y:S01]  /*0ea0*/  UISETP.NE.AND UP1, UPT, UR4, 0x1, UPT ;  /* 0x000000010400788c */ /* 0x000fe2000bf25270 */
[----:B------:R-:W-:Y:S02]  /*0eb0*/  ULDC UR6, c[0x0][0x2e0] ;  /* 0x0000b80000067ab9 */ /* 0x000fe40000000800 */
[----:B------:R-:W-:Y:S01]  /*0ec0*/  ULDC.64 UR4, c[0x0][0x3f8] ;  /* 0x0000fe0000047ab9 */ /* 0x000fe20000000a00 */
[----:B------:R-:W-:Y:S01]  /*0ed0*/  UMOV UR43, UR45 ;  /* 0x0000002d002b7c82 */ /* 0x000fe20008000000 */
[----:B------:R-:W-:Y:S01]  /*0ee0*/  UISETP.NE.U32.AND UP0, UPT, UR4, URZ, UPT ;  /* 0x0000003f0400728c */ /* 0x000fe2000bf05070 */
[----:B------:R-:W-:Y:S02]  /*0ef0*/  UMOV UR42, UR45 ;  /* 0x0000002d002a7c82 */ /* 0x000fe40008000000 */
[----:B------:R-:W-:Y:S01]  /*0f00*/  ULDC UR4, c[0x0][0xdb4] ;  /* 0x00036d0000047ab9 */ /* 0x000fe20000000800 */
[----:B------:R-:W-:-:S02]  /*0f10*/  UISETP.NE.AND.EX UP0, UPT, UR5, URZ, UPT, UP0 ;  /* 0x0000003f0500728c */ /* 0x000fc4000bf05300 */
[----:B------:R-:W-:Y:S02]  /*0f20*/  UISETP.NE.AND UP2, UPT, UR4, 0x1, UPT ;  /* 0x000000010400788c */ /* 0x000fe4000bf45270 */
[----:B------:R-:W-:Y:S01]  /*0f30*/  USEL UR50, UR50, 0x1, UP0 ;  /* 0x0000000132327887 */ /* 0x000fe20008000000 */
[----:B------:R-:W-:Y:S01]  /*0f40*/  @UP1 ULDC UR4, c[0x0][0xdac] ;  /* 0x00036b0000041ab9 */ /* 0x000fe20000000800 */
[----:B------:R-:W-:Y:S02]  /*0f50*/  UISETP.NE.AND UP0, UPT, UR47, 0x1, UPT ;  /* 0x000000012f00788c */ /* 0x000fe4000bf05270 */
[----:B------:R-:W-:Y:S02]  /*0f60*/  UIMAD.WIDE.U32 UR4, UR45, UR4, URZ ;  /* 0x000000042d0472a5 */ /* 0x000fe4000f8e003f */
[----:B------:R-:W-:Y:S02]  /*0f70*/  UIMAD UR50, UR50, UR6, URZ ;  /* 0x00000006323272a4 */ /* 0x000fe4000f8e023f */
[----:B------:R-:W-:Y:S01]  /*0f80*/  PLOP3.LUT P0, PT, PT, PT, UP0, 0x80, 0x0 ;  /* 0x000000000000781c */ /* 0x000fe20003f0f008 */
[----:B------:R-:W-:Y:S01]  /*0f90*/  @UP1 ULDC UR6, c[0x0][0xdb0] ;  /* 0x00036c0000061ab9 */ /* 0x000fe20000000800 */
[----:B------:R-:W-:Y:S01]  /*0fa0*/  @UP2 ULDC.64 UR8, c[0x0][0xdb8] ;  /* 0x00036e0000082ab9 */ /* 0x000fe20000000a00 */
[----:B------:R-:W-:-:S02]  /*0fb0*/  @UP1 USHF.R.U32.HI UR43, URZ, UR6, UR5 ;  /* 0x000000063f2b1299 */ /* 0x000fc40008011605 */
[----:B------:R-:W-:Y:S02]  /*0fc0*/  UIADD3 UR6, UR50, 0x3f, URZ ;  /* 0x0000003f32067890 */ /* 0x000fe4000fffe03f */
[----:B------:R-:W-:Y:S02]  /*0fd0*/  UIMAD.WIDE.U32 UR4, UR43, UR8, URZ ;  /* 0x000000082b0472a5 */ /* 0x000fe4000f8e003f */
[----:B------:R-:W-:Y:S01]  /*0fe0*/  USHF.R.S32.HI UR7, URZ, 0x1f, UR6 ;  /* 0x0000001f3f077899 */ /* 0x000fe20008011406 */
[----:B------:R-:W-:Y:S01]  /*0ff0*/  UMOV UR36, UR43 ;  /* 0x0000002b00247c82 */ /* 0x000fe20008000000 */
[----:B------:R-:W-:Y:S02]  /*1000*/  @UP2 USHF.R.U32.HI UR36, URZ, UR9, UR5 ;  /* 0x000000093f242299 */ /* 0x000fe40008011605 */
[----:B------:R-:W-:-:S04]  /*1010*/  ULEA.HI UR7, UR7, UR6, URZ, 0x6 ;  /* 0x0000000607077291 */ /* 0x000fc8000f8f303f */
[----:B------:R-:W-:Y:S01]  /*1020*/  USHF.R.S32.HI UR37, URZ, 0x6, UR7 ;  /* 0x000000063f257899 */ /* 0x000fe20008011407 */
[----:B-12---:R-:W-:Y:S11]  /*1030*/  @!P0 BRA `(.L_x_9) ;  /* 0x0000001800488947 */ /* 0x006ff60003800000 */
[----:B------:R-:W1:Y:S01]  /*1040*/  SHFL.IDX PT, R0, R184, RZ, 0x1f ;  /* 0x00001fffb8007589 */ /* 0x000e6200000e0000 */
[----:B------:R-:W-:-:S06]  /*1050*/  UISETP.NE.AND UP0, UPT, UR44, 0x3, UPT ;  /* 0x000000032c00788c */ /* 0x000fcc000bf05270 */
[----:B------:R-:W-:Y:S02]  /*1060*/  PLOP3.LUT P0, PT, PT, PT, UP0, 0x80, 0x0 ;  /* 0x000000000000781c */ /* 0x000fe40003f0f008 */
[----:B-1----:R-:W-:-:S13]  /*1070*/  R2UR UR4, R0 ;  /* 0x00000000000472ca */ /* 0x002fda00000e0000 */
[----:B------:R-:W-:-:S04]  /*1080*/  ULEA.HI UR5, UR4, UR4, URZ, 0x1 ;  /* 0x0000000404057291 */ /* 0x000fc8000f8f083f */
[----:B------:R-:W-:-:S04]  /*1090*/  ULOP3.LUT UR5, UR5, 0x1fffe, URZ, 0xc0, !UPT ;  /* 0x0001fffe05057892 */ /* 0x000fc8000f8ec03f */
[----:B------:R-:W-:-:S04]  /*10a0*/  UIADD3 UR5, UR4, -UR5, URZ ;  /* 0x8000000504057290 */ /* 0x000fc8000fffe03f */
[----:B------:R-:W-:-:S04]  /*10b0*/  ULEA UR5, UR5, UR46, 0xf ;  /* 0x0000002e05057291 */ /* 0x000fc8000f8e783f */
[----:B------:R-:W-:-:S04]  /*10c0*/  UIADD3 UR5, UR5, 0x400, URZ ;  /* 0x0000040005057890 */ /* 0x000fc8000fffe03f */
[----:B------:R-:W-:-:S04]  /*10d0*/  USHF.R.U32.HI UR5, URZ, 0x4, UR5 ;  /* 0x000000043f057899 */ /* 0x000fc80008011605 */
[----:B------:R-:W-:-:S04]  /*10e0*/  ULOP3.LUT UR5, UR5, 0x3fff, URZ, 0xc0, !UPT ;  /* 0x00003fff05057892 */ /* 0x000fc8000f8ec03f */
[----:B------:R-:W-:Y:S01]  /*10f0*/  ULOP3.LUT UR20, UR5, 0x2000000, URZ, 0xfc, !UPT ;  /* 0x0200000005147892 */ /* 0x000fe2000f8efc3f */
[----:B------:R-:W-:Y:S11]  /*1100*/  @!P0 BRA `(.L_x_10) ;  /* 0x0000000000048947 */ /* 0x000ff60003800000 */
[----:B------:R-:W-:Y:S01]  /*1110*/  BPT.TRAP 0x1 ;  /* 0x000000040000795c */ /* 0x000fe20000300000 */
.L_x_10:
[----:B------:R-:W-:Y:S01]  /*1120*/  ULEA UR16, UR39, UR46, 0x3 ;  /* 0x0000002e27107291 */ /* 0x000fe2000f8e183f */
[----:B------:R-:W-:-:S04]  /*1130*/  MOV R0, UR40 ;  /* 0x0000002800007c02 */ /* 0x000fc80008000f00 */
[----:B------:R-:W-:-:S04]  /*1140*/  SHF.L.U32 R0, R0, 0x1f, RZ ;  /* 0x0000001f00007819 */ /* 0x000fc800000006ff */
[----:B------:R-:W1:Y:S02]  /*1150*/  SYNCS.PHASECHK.TRANS64.TRYWAIT P0, [UR16+0x28c50], R0 ;  /* 0x028c5000ff0075a7 */ /* 0x000e640008000150 */
[----:B-1----:R-:W-:Y:S05]  /*1160*/  @!P0 BRA `(.L_x_11) ;  /* 0x0000009c00708947 */ /* 0x002fea0003800000 */
.L_x_98:
[----:B------:R-:W-:Y:S01]  /*1170*/  BAR.SYNC.DEFER_BLOCKING 0xe, 0x100 ;  /* 0x0384000000007b1d */ /* 0x000fe20000010000 */
[----:B------:R-:W-:Y:S01]  /*1180*/  UIADD3 UR4, UR46, 0x26800, URZ ;  /* 0x000268002e047890 */ /* 0x000fe2000fffe03f */
[----:B-1----:R-:W-:Y:S01]  /*1190*/  MOV R0, UR16 ;  /* 0x0000001000007c02 */ /* 0x002fe20008000f00 */
[----:B------:R-:W-:Y:S02]  /*11a0*/  ULEA UR12, UR39, UR20, 0xc ;  /* 0x00000014270c7291 */ /* 0x000fe4000f8e603f */
[----:B------:R-:W-:Y:S01]  /*11b0*/  USHF.R.U32.HI UR4, URZ, 0x4, UR4 ;  /* 0x000000043f047899 */ /* 0x000fe20008011604 */
[----:B------:R-:W-:Y:S01]  /*11c0*/  UMOV UR7, 0x40000040 ;  /* 0x4000004000077882 */ /* 0x000fe20000000000 */
[----:B------:R-:W-:Y:S02]  /*11d0*/  UMOV UR5, 0x40000040 ;  /* 0x4000004000057882 */ /* 0x000fe40000000000 */
[----:B------:R-:W-:Y:S01]  /*11e0*/  ULOP3.LUT UR4, UR4, 0x3fff, URZ, 0xc0, !UPT ;  /* 0x00003fff04047892 */ /* 0x000fe2000f8ec03f */
[----:B------:R-:W1:Y:S01]  /*11f0*/  S2R R3, SR_TID.X ;  /* 0x0000000000037919 */ /* 0x000e620000002100 */
[----:B------:R-:W-:Y:S01]  /*1200*/  UMOV UR6, UR12 ;  /* 0x0000000c00067c82 */ /* 0x000fe20008000000 */
[----:B------:R-:W-:-:S02]  /*1210*/  UIADD3 UR10, UR12, 0x100, URZ ;  /* 0x000001000c0a7890 */ /* 0x000fc4000fffe03f */
[----:B------:R-:W-:Y:S01]  /*1220*/  ULOP3.LUT UR13, UR4, 0x10000, URZ, 0xfc, !UPT ;  /* 0x00010000040d7892 */ /* 0x000fe2000f8efc3f */
[----:B------:R-:W-:Y:S01]  /*1230*/  UMOV UR11, 0x40000040 ;  /* 0x40000040000b7882 */ /* 0x000fe20000000000 */
[----:B------:R-:W-:Y:S02]  /*1240*/  UMOV UR9, 0x40000040 ;  /* 0x4000004000097882 */ /* 0x000fe40000000000 */
[----:B------:R-:W-:Y:S02]  /*1250*/  UIADD3 UR8, UR13, 0x4, URZ ;  /* 0x000000040d087890 */ /* 0x000fe4000fffe03f */
[----:B------:R-:W-:Y:S01]  /*1260*/  UIADD3 UR14, UR12, 0x180, URZ ;  /* 0x000001800c0e7890 */ /* 0x000fe2000fffe03f */
[----:B------:R-:W-:Y:S01]  /*1270*/  UMOV UR4, UR13 ;  /* 0x0000000d00047c82 */ /* 0x000fe20008000000 */
[----:B------:R-:W-:Y:S01]  /*1280*/  UMOV UR15, 0x40000040 ;  /* 0x40000040000f7882 */ /* 0x000fe20000000000 */
[----:B------:R-:W-:Y:S01]  /*1290*/  WARPGROUP.ARRIVE ;  /* 0x00000000000079c5 */ /* 0x000fe20000000000 */
[----:B------:R-:W-:-:S05]  /*12a0*/  UISETP.GE.AND UP0, UPT, UR50, 0x41, UPT ;  /* 0x000000413200788c */ /* 0x000fca000bf06270 */
[----:B------:R-:W-:Y:S01]  /*12b0*/  HGMMA.64x256x16.F32.BF16 R24, gdesc[UR4].tnspB, RZ, !UPT, gsb0 ;  /* 0x43e00000041879f0 */ /* 0x000fe2000c0018ff */
[----:B------:R-:W-:Y:S02]  /*12c0*/  UIADD3 UR6, UR12, 0x80, URZ ;  /* 0x000000800c067890 */ /* 0x000fe4000fffe03f */
[----:B------:R-:W-:Y:S01]  /*12d0*/  UIADD3 UR4, UR13, 0x2, URZ ;  /* 0x000000020d047890 */ /* 0x000fe2000fffe03f */
[----:B------:R-:W-:Y:S01]  /*12e0*/  UMOV UR7, 0x40000040 ;  /* 0x4000004000077882 */ /* 0x000fe20000000000 */
[----:B------:R-:W-:Y:S01]  /*12f0*/  UMOV UR5, 0x40000040 ;  /* 0x4000004000057882 */ /* 0x000fe20000000000 */
[----:B------:R-:W-:-:S03]  /*1300*/  UIADD3 UR12, UR13, 0x6, URZ ;  /* 0x000000060d0c7890 */ /* 0x000fc6000fffe03f */
[----:B------:R-:W-:Y:S01]  /*1310*/  UMOV UR13, 0x40000040 ;  /* 0x40000040000d7882 */ /* 0x000fe20000000000 */
[----:B-1----:R-:W-:-:S04]  /*1320*/  LOP3.LUT R3, R3, 0x7f, RZ, 0xc0, !PT ;  /* 0x0000007f03037812 */ /* 0x002fc800078ec0ff */
[----:B------:R-:W-:-:S13]  /*1330*/  ISETP.NE.AND P0, PT, R3, RZ, PT ;  /* 0x000000ff0300720c */ /* 0x000fda0003f05270 */
[----:B------:R-:W-:-:S04]  /*1340*/  @!P0 IADD3 R0, R0, 0x28c60, RZ ;  /* 0x00028c6000008810 */ /* 0x000fc80007ffe0ff */
[----:B------:R-:W-:Y:S01]  /*1350*/  @!P0 PRMT R0, RZ, 0x654, R0 ;  /* 0x00000654ff008816 */ /* 0x000fe20000000000 */
[----:B------:R-:W-:Y:S02]  /*1360*/  WARPGROUP.DEPBAR.LE gsb0, 0x0 ;  /* 0x00008000000079c5 */ /* 0x000fe40000010000 */
[----:B------:R-:W-:-:S06]  /*1370*/  WARPGROUP.ARRIVE ;  /* 0x00000000000079c5 */ /* 0x000fcc0000000000 */
[----:B------:R-:W-:Y:S03]  /*1380*/  HGMMA.64x256x16.F32.BF16 R24, gdesc[UR4].tnspB, R24, gsb0 ;  /* 0x43e00000041879f0 */ /* 0x000fe60008001818 */
[----:B------:R-:W-:Y:S02]  /*1390*/  WARPGROUP.DEPBAR.LE gsb0, 0x0 ;  /* 0x00008000000079c5 */ /* 0x000fe40000010000 */
[----:B------:R-:W-:-:S15]  /*13a0*/  WARPGROUP.ARRIVE ;  /* 0x00000000000079c5 */ /* 0x000fde0000000000 */
[----:B------:R-:W-:-:S08]  /*13b0*/  NOP ;  /* 0x0000000000007918 */ /* 0x000fd00000000000 */
[----:B------:R-:W-:Y:S03]  /*13c0*/  HGMMA.64x256x16.F32.BF16 R24, gdesc[UR8].tnspB, R24, gsb0 ;  /* 0x43e00000081879f0 */ /* 0x000fe60008001818 */
[----:B------:R-:W-:Y:S02]  /*13d0*/  WARPGROUP.DEPBAR.LE gsb0, 0x0 ;  /* 0x00008000000079c5 */ /* 0x000fe40000010000 */
[----:B------:R-:W-:-:S15]  /*13e0*/  WARPGROUP.ARRIVE ;  /* 0x00000000000079c5 */ /* 0x000fde0000000000 */
[----:B------:R-:W-:-:S08]  /*13f0*/  NOP ;  /* 0x0000000000007918 */ /* 0x000fd00000000000 */
[----:B------:R-:W-:Y:S03]  /*1400*/  HGMMA.64x256x16.F32.BF16 R24, gdesc[UR12].tnspB, R24, gsb0 ;  /* 0x43e000000c1879f0 */ /* 0x000fe60008001818 */
[----:B------:R-:W-:Y:S02]  /*1410*/  WARPGROUP.DEPBAR.LE gsb0, 0x0 ;  /* 0x00008000000079c5 */ /* 0x000fe40000010000 */
[----:B------:R-:W-:Y:S06]  /*1420*/  BAR.ARV 0xf, 0x100 ;  /* 0x03c4000000007b1d */ /* 0x000fec0000002000 */
[----:B------:R1:W-:Y:S01]  /*1430*/  @!P0 SYNCS.ARRIVE.TRANS64.RED.A1T0 RZ, [R0+URZ], RZ ;  /* 0x000000ff00ff89a7 */ /* 0x0003e2000810043f */
[----:B------:R-:W-:-:S13]  /*1440*/  PLOP3.LUT P0, PT, PT, PT, UP0, 0x80, 0x0 ;  /* 0x000000000000781c */ /* 0x000fda0003f0f008 */
[----:B-1----:R-:W-:Y:S05]  /*1450*/  @!P0 BRA `(.L_x_12) ;  /* 0x0000000c00048947 */ /* 0x002fea0003800000 */
[----:B------:R-:W-:-:S06]  /*1460*/  UIADD3 UR37, UR37, -0x2, URZ ;  /* 0xfffffffe25257890 */ /* 0x000fcc000fffe03f */
[----:B------:R-:W-:-:S07]  /*1470*/  MOV R0, UR37 ;  /* 0x0000002500007c02 */ /* 0x000fce0008000f00 */
.L_x_17:
[----:B------:R-:W-:Y:S01]  /*1480*/  BAR.SYNC.DEFER_BLOCKING 0xe, 0x100 ;  /* 0x0384000000007b1d */ /* 0x000fe20000010000 */
[----:B-1----:R-:W-:Y:S01]  /*1490*/  IMAD.U32 R3, RZ, RZ, UR39 ;  /* 0x00000027ff037e24 */ /* 0x002fe2000f8e00ff */
[----:B------:R-:W-:Y:S01]  /*14a0*/  UISETP.NE.AND UP1, UPT, UR44, 0x3, UPT ;  /* 0x000000032c00788c */ /* 0x000fe2000bf25270 */
[C---:B------:R-:W-:Y:S01]  /*14b0*/  ISETP.GT.AND P1, PT, R0.reuse, RZ, PT ;  /* 0x000000ff0000720c */ /* 0x040fe20003f24270 */
[----:B------:R-:W-:Y:S01]  /*14c0*/  UIADD3 UR39, UR39, 0x1, URZ ;  /* 0x0000000127277890 */ /* 0x000fe2000fffe03f */
[----:B------:R-:W-:Y:S02]  /*14d0*/  IADD3 R0, R0, -0x1, RZ ;  /* 0xffffffff00007810 */ /* 0x000fe40007ffe0ff */
[----:B------:R-:W-:Y:S01]  /*14e0*/  LEA R3, R3, R2, 0x6 ;  /* 0x0000000203037211 */ /* 0x000fe200078e30ff */
[----:B------:R-:W-:Y:S01]  /*14f0*/  UISETP.NE.AND UP0, UPT, UR39, 0x2, UPT ;  /* 0x000000022700788c */ /* 0x000fe2000bf05270 */
[----:B------:R-:W-:Y:S02]  /*1500*/  PLOP3.LUT P2, PT, PT, PT, UP1, 0x80, 0x0 ;  /* 0x000000000000781c */ /* 0x000fe40003f4f018 */
[----:B------:R-:W-:Y:S01]  /*1510*/  LEA R3, R3, UR46, 0x2 ;  /* 0x0000002e03037c11 */ /* 0x000fe2000f8e10ff */
[----:B------:R-:W-:-:S02]  /*1520*/  USEL UR6, URZ, 0x1, UP0 ;  /* 0x000000013f067887 */ /* 0x000fc40008000000 */
[----:B------:R-:W-:Y:S02]  /*1530*/  USEL UR39, UR39, URZ, UP0 ;  /* 0x0000003f27277287 */ /* 0x000fe40008000000 */
[----:B------:R-:W-:Y:S01]  /*1540*/  ULOP3.LUT UR40, UR40, UR6, URZ, 0x3c, !UPT ;  /* 0x0000000628287292 */ /* 0x000fe2000f8e3c3f */
[----:B------:R-:W1:Y:S04]  /*1550*/  LDS R4, [R3+0x28800] ;  /* 0x0288000003047984 */ /* 0x000e680000000800 */
[----:B------:R-:W2:Y:S01]  /*1560*/  LDS R5, [R3+0x28820] ;  /* 0x0288200003057984 */ /* 0x000ea20000000800 */
[-C--:B-1----:R-:W-:Y:S01]  /*1570*/  FMUL.FTZ R24, R24, R4.reuse ;  /* 0x0000000418187220 */ /* 0x082fe20000410000 */
[-C--:B------:R-:W-:Y:S01]  /*1580*/  FMUL.FTZ R25, R25, R4.reuse ;  /* 0x0000000419197220 */ /* 0x080fe20000410000 */
        /* <DEDUP_REMOVED lines=61> */
[----:B------:R-:W-:Y:S01]  /*1960*/  FMUL.FTZ R149, R149, R4 ;  /* 0x0000000495957220 */ /* 0x000fe20000410000 */
[-C--:B--2---:R-:W-:Y:S01]  /*1970*/  FMUL.FTZ R26, R26, R5.reuse ;  /* 0x000000051a1a7220 */ /* 0x084fe20000410000 */
        /* <DEDUP_REMOVED lines=63> */
[----:B------:R-:W-:Y:S06]  /*1d70*/  @!P2 BRA `(.L_x_13) ;  /* 0x000000000004a947 */ /* 0x000fec0003800000 */
[----:B------:R-:W-:Y:S01]  /*1d80*/  BPT.TRAP 0x1 ;  /* 0x000000040000795c */ /* 0x000fe20000300000 */
.L_x_13:
[----:B------:R-:W-:Y:S01]  /*1d90*/  ULEA UR6, UR39, UR46, 0x3 ;  /* 0x0000002e27067291 */ /* 0x000fe2000f8e183f */
[----:B------:R-:W-:-:S04]  /*1da0*/  MOV R3, UR40 ;  /* 0x0000002800037c02 */ /* 0x000fc80008000f00 */
[----:B------:R-:W-:-:S04]  /*1db0*/  SHF.L.U32 R3, R3, 0x1f, RZ ;  /* 0x0000001f03037819 */ /* 0x000fc800000006ff */
[----:B------:R1:W2:Y:S01]  /*1dc0*/  SYNCS.PHASECHK.TRANS64.TRYWAIT P0, [UR6+0x28c50], R3 ;  /* 0x028c5003ff0075a7 */ /* 0x0002a20008000146 */
[----:B------:R-:W-:Y:S05]  /*1dd0*/  @!P2 BRA `(.L_x_14) ;  /* 0x000000000004a947 */ /* 0x000fea0003800000 */
[----:B------:R-:W-:Y:S01]  /*1de0*/  BPT.TRAP 0x1 ;  /* 0x000000040000795c */ /* 0x000fe20000300000 */
.L_x_14:
[----:B--2---:R-:W-:Y:S05]  /*1df0*/  @P0 BRA `(.L_x_15) ;  /* 0x0000000000080947 */ /* 0x004fea0003800000 */
[----:B------:R-:W2:Y:S02]  /*1e00*/  SYNCS.PHASECHK.TRANS64.TRYWAIT P0, [UR6+0x28c50], R3 ;  /* 0x028c5003ff0075a7 */ /* 0x000ea40008000146 */
[----:B--2---:R-:W-:Y:S05]  /*1e10*/  @!P0 BRA `(.L_x_16) ;  /* 0x00000090005c8947 */ /* 0x004fea0003800000 */
.L_x_15:
[----:B------:R-:W-:Y:S01]  /*1e20*/  UIADD3 UR6, UR46, 0x26800, URZ ;  /* 0x000268002e067890 */ /* 0x000fe2000fffe03f */
[----:B------:R-:W-:Y:S01]  /*1e30*/  WARPGROUP.ARRIVE ;  /* 0x00000000000079c5 */ /* 0x000fe20000000000 */
[----:B------:R-:W-:-:S05]  /*1e40*/  ULEA UR18, UR39, UR20, 0xc ;  /* 0x0000001427127291 */ /* 0x000fca000f8e603f */
[----:B--2---:R-:W2:Y:S01]  /*1e50*/  S2R R4, SR_TID.X ;  /* 0x0000000000047919 */ /* 0x004ea20000002100 */
[----:B------:R-:W-:Y:S01]  /*1e60*/  USHF.R.U32.HI UR6, URZ, 0x4, UR6 ;  /* 0x000000043f067899 */ /* 0x000fe20008011606 */
[----:B-1----:R-:W-:Y:S01]  /*1e70*/  MOV R3, UR39 ;  /* 0x0000002700037c02 */ /* 0x002fe20008000f00 */
[----:B------:R-:W-:Y:S01]  /*1e80*/  UMOV UR19, 0x40000040 ;  /* 0x4000004000137882 */ /* 0x000fe20000000000 */
[----:B------:R-:W-:Y:S01]  /*1e90*/  UMOV UR17, 0x40000040 ;  /* 0x4000004000117882 */ /* 0x000fe20000000000 */
[----:B------:R-:W-:Y:S01]  /*1ea0*/  ULOP3.LUT UR6, UR6, 0x3fff, URZ, 0xc0, !UPT ;  /* 0x00003fff06067892 */ /* 0x000fe2000f8ec03f */
[----:B------:R-:W-:Y:S01]  /*1eb0*/  UMOV UR7, 0x40000040 ;  /* 0x4000004000077882 */ /* 0x000fe20000000000 */
[----:B------:R-:W-:Y:S02]  /*1ec0*/  UIADD3 UR10, UR18, 0x100, URZ ;  /* 0x00000100120a7890 */ /* 0x000fe4000fffe03f */
[----:B------:R-:W-:Y:S02]  /*1ed0*/  ULOP3.LUT UR16, UR6, 0x10000, URZ, 0xfc, !UPT ;  /* 0x0001000006107892 */ /* 0x000fe4000f8efc3f */
[----:B------:R-:W-:Y:S01]  /*1ee0*/  UIADD3 UR6, UR18, 0x80, URZ ;  /* 0x0000008012067890 */ /* 0x000fe2000fffe03f */
[----:B------:R-:W-:Y:S01]  /*1ef0*/  UMOV UR11, 0x40000040 ;  /* 0x40000040000b7882 */ /* 0x000fe20000000000 */
[----:B------:R-:W-:Y:S01]  /*1f00*/  UIADD3 UR14, UR18, 0x180, URZ ;  /* 0x00000180120e7890 */ /* 0x000fe2000fffe03f */
[----:B------:R-:W-:-:S04]  /*1f10*/  UMOV UR15, 0x40000040 ;  /* 0x40000040000f7882 */ /* 0x000fc80000000000 */
[----:B------:R-:W-:Y:S01]  /*1f20*/  HGMMA.64x256x16.F32.BF16 R24, gdesc[UR16].tnspB, R24, gsb0 ;  /* 0x43e00000101879f0 */ /* 0x000fe20008001818 */
[----:B--2---:R-:W-:-:S04]  /*1f30*/  LOP3.LUT R4, R4, 0x7f, RZ, 0xc0, !PT ;  /* 0x0000007f04047812 */ /* 0x004fc800078ec0ff */
[----:B------:R-:W-:-:S13]  /*1f40*/  ISETP.NE.AND P0, PT, R4, RZ, PT ;  /* 0x000000ff0400720c */ /* 0x000fda0003f05270 */
[----:B------:R-:W-:-:S05]  /*1f50*/  @!P0 LEA R3, R3, UR46, 0x3 ;  /* 0x0000002e03038c11 */ /* 0x000fca000f8e18ff */
[----:B------:R-:W-:-:S05]  /*1f60*/  @!P0 VIADD R3, R3, 0x28c60 ;  /* 0x00028c6003038836 */ /* 0x000fca0000000000 */
        /* <DEDUP_REMOVED lines=15> */
[----:B------:R-:W-:Y:S05]  /*2060*/  @P1 BRA `(.L_x_17) ;  /* 0xfffffff400041947 */ /* 0x000fea000383ffff */
.L_x_12:
[----:B------:R-:W-:Y:S01]  /*2070*/  BAR.SYNC.DEFER_BLOCKING 0xe, 0x100 ;  /* 0x0384000000007b1d */ /* 0x000fe20000010000 */
[----:B-1----:R-:W-:Y:S01]  /*2080*/  MOV R3, UR39 ;  /* 0x0000002700037c02 */ /* 0x002fe20008000f00 */
[----:B------:R-:W-:Y:S01]  /*2090*/  UIADD3 UR39, UR39, 0x1, URZ ;  /* 0x0000000127277890 */ /* 0x000fe2000fffe03f */
[----:B------:R-:W-:Y:S02]  /*20a0*/  MOV R155, RZ ;  /* 0x000000ff009b7202 */ /* 0x000fe40000000f00 */
[----:B------:R-:W-:Y:S01]  /*20b0*/  LEA R0, R3, R2, 0x6 ;  /* 0x0000000203007211 */ /* 0x000fe200078e30ff */
[----:B------:R-:W-:Y:S01]  /*20c0*/  UISETP.NE.AND UP0, UPT, UR39, 0x2, UPT ;  /* 0x000000022700788c */ /* 0x000fe2000bf05270 */
[----:B------:R-:W-:Y:S02]  /*20d0*/  MOV R156, RZ ;  /* 0x000000ff009c7202 */ /* 0x000fe40000000f00 */
        /* <DEDUP_REMOVED lines=134> */
[----:B------:R-:W-:Y:S06]  /*2940*/  BAR.ARV 0xf, 0x100 ;  /* 0x03c4000000007b1d */ /* 0x000fec0000002000 */
[----:B------:R-:W-:Y:S05]  /*2950*/  BRA `(.L_x_18) ;  /* 0x00000040007c7947 */ /* 0x000fea0003800000 */
.L_x_9:
[----:B------:R-:W1:Y:S02]  /*2960*/  SHFL.IDX PT, R0, R184, RZ, 0x1f ;  /* 0x00001fffb8007589 */ /* 0x000e6400000e0000 */
[----:B-1----:R-:W-:-:S13]  /*2970*/  R2UR UR4, R0 ;  /* 0x00000000000472ca */ /* 0x002fda00000e0000 */
[----:B------:R-:W-:-:S04]  /*2980*/  ULEA.HI UR5, UR4, UR4, URZ, 0x1 ;  /* 0x0000000404057291 */ /* 0x000fc8000f8f083f */
[----:B------:R-:W-:-:S04]  /*2990*/  ULOP3.LUT UR5, UR5, 0x1fffe, URZ, 0xc0, !UPT ;  /* 0x0001fffe05057892 */ /* 0x000fc8000f8ec03f */
[----:B------:R-:W-:Y:S02]  /*29a0*/  UIADD3 UR5, UR4, -UR5, URZ ;  /* 0x8000000504057290 */ /* 0x000fe4000fffe03f */
[----:B------:R-:W-:Y:S02]  /*29b0*/  UIADD3 UR4, UR46, 0x26800, URZ ;  /* 0x000268002e047890 */ /* 0x000fe4000fffe03f */
[----:B------:R-:W-:Y:S02]  /*29c0*/  ULEA UR5, UR5, UR46, 0xf ;  /* 0x0000002e05057291 */ /* 0x000fe4000f8e783f */
[----:B------:R-:W-:Y:S02]  /*29d0*/  ULOP3.LUT UP0, URZ, UR4, 0x3ff, URZ, 0xc0, !UPT ;  /* 0x000003ff043f7892 */ /* 0x000fe4000f80c03f */
[----:B------:R-:W-:-:S04]  /*29e0*/  UIADD3 UR5, UR5, 0x400, URZ ;  /* 0x0000040005057890 */ /* 0x000fc8000fffe03f */
[----:B------:R-:W-:Y:S01]  /*29f0*/  PLOP3.LUT P0, PT, PT, PT, UP0, 0x80, 0x0 ;  /* 0x000000000000781c */ /* 0x000fe20003f0f008 */
[----:B------:R-:W-:-:S04]  /*2a00*/  USHF.R.U32.HI UR5, URZ, 0x4, UR5 ;  /* 0x000000043f057899 */ /* 0x000fc80008011605 */
[----:B------:R-:W-:-:S08]  /*2a10*/  ULOP3.LUT UR51, UR5, 0x3fff, URZ, 0xc0, !UPT ;  /* 0x00003fff05337892 */ /* 0x000fd0000f8ec03f */
[----:B------:R-:W-:Y:S05]  /*2a20*/  @!P0 BRA `(.L_x_19) ;  /* 0x0000000000408947 */ /* 0x000fea0003800000 */
[----:B------:R-:W-:Y:S01]  /*2a30*/  MOV R0, 0x0 ;  /* 0x0000000000007802 */ /* 0x000fe20000000f00 */
[----:B------:R-:W-:Y:S01]  /*2a40*/  ULDC.64 UR4, c[0x4][0x88] ;  /* 0x0100220000047ab9 */ /* 0x000fe20000000a00 */
[----:B------:R-:W-:Y:S01]  /*2a50*/  ULDC.64 UR6, c[0x4][0x28] ;  /* 0x01000a0000067ab9 */ /* 0x000fe20000000a00 */
[----:B------:R-:W-:Y:S01]  /*2a60*/  IMAD.U32 R4, RZ, RZ, UR4 ;  /* 0x00000004ff047e24 */ /* 0x000fe2000f8e00ff */
[----:B------:R1:W2:Y:S01]  /*2a70*/  LDC.64 R14, c[0x4][R0] ;  /* 0x01000000000e7b82 */ /* 0x0002a20000000a00 */
[----:B------:R-:W-:Y:S01]  /*2a80*/  MOV R5, UR5 ;  /* 0x0000000500057c02 */ /* 0x000fe20008000f00 */
[----:B------:R-:W-:Y:S01]  /*2a90*/  ULDC.64 UR4, c[0x4][0x90] ;  /* 0x0100240000047ab9 */ /* 0x000fe20000000a00 */
[----:B------:R-:W-:Y:S01]  /*2aa0*/  MOV R10, UR6 ;  /* 0x00000006000a7c02 */ /* 0x000fe20008000f00 */
[----:B------:R-:W-:Y:S01]  /*2ab0*/  IMAD.U32 R11, RZ, RZ, UR7 ;  /* 0x00000007ff0b7e24 */ /* 0x000fe2000f8e00ff */
[----:B------:R-:W-:Y:S02]  /*2ac0*/  MOV R6, UR4 ;  /* 0x0000000400067c02 */ /* 0x000fe40008000f00 */
[----:B------:R-:W-:-:S02]  /*2ad0*/  MOV R7, UR5 ;  /* 0x0000000500077c02 */ /* 0x000fc40008000f00 */
[----:B------:R-:W-:Y:S02]  /*2ae0*/  MOV R8, 0x70 ;  /* 0x0000007000087802 */ /* 0x000fe40000000f00 */
[----:B------:R-:W-:Y:S02]  /*2af0*/  MOV R12, 0x1 ;  /* 0x00000001000c7802 */ /* 0x000fe40000000f00 */
[----:B-1----:R-:W-:-:S07]  /*2b00*/  MOV R13, RZ ;  /* 0x000000ff000d7202 */ /* 0x002fce0000000f00 */
[----:B------:R-:W-:-:S07]  /*2b10*/  LEPC R20, `(.L_x_19) ;  /* 0x000000001014794e */ /* 0x000fce0000000000 */
[----:B--2---:R-:W-:Y:S05]  /*2b20*/  CALL.ABS.NOINC R14 ;  /* 0x000000000e007343 */ /* 0x004fea0003c00000 */
.L_x_19:
[----:B------:R-:W-:Y:S01]  /*2b30*/  ULEA.HI UR4, UR41, UR41, URZ, 0x1 ;  /* 0x0000002929047291 */ /* 0x000fe2000f8f083f */
[----:B------:R-:W-:-:S03]  /*2b40*/  IMAD.U32 R3, RZ, RZ, UR44 ;  /* 0x0000002cff037e24 */ /* 0x000fc6000f8e00ff */
[----:B------:R-:W-:Y:S02]  /*2b50*/  ULOP3.LUT UR4, UR4, 0xfffffffe, URZ, 0xc0, !UPT ;  /* 0xfffffffe04047892 */ /* 0x000fe4000f8ec03f */
[----:B------:R-:W-:Y:S02]  /*2b60*/  ISETP.NE.AND P0, PT, R3, 0x3, PT ;  /* 0x000000030300780c */ /* 0x000fe40003f05270 */
[----:B------:R-:W-:-:S06]  /*2b70*/  UIADD3 UR4, UR41, -UR4, URZ ;  /* 0x8000000429047290 */ /* 0x000fcc000fffe03f */
[----:B------:R-:W-:-:S04]  /*2b80*/  MOV R0, UR4 ;  /* 0x0000000400007c02 */ /* 0x000fc80008000f00 */
[----:B------:R-:W-:-:S04]  /*2b90*/  SHF.L.U32 R0, R0, 0x1f, RZ ;  /* 0x0000001f00007819 */ /* 0x000fc800000006ff */
[----:B------:R-:W1:Y:S02]  /*2ba0*/  SYNCS.PHASECHK.TRANS64.TRYWAIT P1, [UR46+0x28c00], R0 ;  /* 0x028c0000ff0075a7 */ /* 0x000e64000802016e */
[----:B-1----:R-:W-:Y:S05]  /*2bb0*/  @!P1 BRA `(.L_x_20) ;  /* 0x00000084000c9947 */ /* 0x002fea0003800000 */
.L_x_99:
[----:B------:R-:W-:Y:S05]  /*2bc0*/  @!P0 BRA `(.L_x_21) ;  /* 0x0000000000048947 */ /* 0x000fea0003800000 */
[----:B------:R-:W-:Y:S01]  /*2bd0*/  BPT.TRAP 0x1 ;  /* 0x000000040000795c */ /* 0x000fe20000300000 */
.L_x_21:
[----:B------:R-:W-:Y:S02]  /*2be0*/  MOV R7, UR39 ;  /* 0x0000002700077c02 */ /* 0x000fe40008000f00 */
[----:B------:R-:W-:Y:S02]  /*2bf0*/  MOV R8, UR40 ;  /* 0x0000002800087c02 */ /* 0x000fe40008000f00 */
[----:B------:R-:W-:Y:S02]  /*2c00*/  LEA R7, R7, UR46, 0x3 ;  /* 0x0000002e07077c11 */ /* 0x000fe4000f8e18ff */
[----:B------:R-:W-:-:S04]  /*2c10*/  SHF.L.U32 R8, R8, 0x1f, RZ ;  /* 0x0000001f08087819 */ /* 0x000fc800000006ff */
[----:B------:R2:W3:Y:S01]  /*2c20*/  SYNCS.PHASECHK.TRANS64.TRYWAIT P1, [R7+URZ+0x28c30], R8 ;  /* 0x028c3008070075a7 */ /* 0x0004e2000802017f */
[----:B------:R-:W-:Y:S05]  /*2c30*/  @!P0 BRA `(.L_x_22) ;  /* 0x0000000000048947 */ /* 0x000fea0003800000 */
[----:B------:R-:W-:Y:S01]  /*2c40*/  BPT.TRAP 0x1 ;  /* 0x000000040000795c */ /* 0x000fe20000300000 */
.L_x_22:
[----:B---3--:R-:W-:Y:S05]  /*2c50*/  @P1 BRA `(.L_x_23) ;  /* 0x0000000000081947 */ /* 0x008fea0003800000 */
[----:B------:R-:W3:Y:S02]  /*2c60*/  SYNCS.PHASECHK.TRANS64.TRYWAIT P1, [R7+URZ+0x28c30], R8 ;  /* 0x028c3008070075a7 */ /* 0x000ee4000802017f */
[----:B---3--:R-:W-:Y:S05]  /*2c70*/  @!P1 BRA `(.L_x_24) ;  /* 0x0000008000f49947 */ /* 0x008fea0003800000 */
.L_x_23:
[----:B-1----:R-:W1:Y:S01]  /*2c80*/  S2R R3, SR_TID.X ;  /* 0x0000000000037919 */ /* 0x002e620000002100 */
[----:B------:R-:W-:-:S04]  /*2c90*/  UIADD3 UR4, UR46, 0x22400, URZ ;  /* 0x000224002e047890 */ /* 0x000fc8000fffe03f */
[----:B------:R-:W-:-:S04]  /*2ca0*/  USHF.R.U32.HI UR4, URZ, 0x4, UR4 ;  /* 0x000000043f047899 */ /* 0x000fc80008011604 */
[----:B------:R-:W-:-:S06]  /*2cb0*/  ULOP3.LUT UR4, UR4, 0x3fff, URZ, 0xc0, !UPT ;  /* 0x00003fff04047892 */ /* 0x000fcc000f8ec03f */
[----:B------:R-:W-:Y:S01]  /*2cc0*/  MOV R0, UR4 ;  /* 0x0000000400007c02 */ /* 0x000fe20008000f00 */
[----:B------:R-:W-:Y:S05]  /*2cd0*/  WARPSYNC.ALL ;  /* 0x0000000000007948 */ /* 0x000fea0003800000 */
[----:B------:R-:W-:Y:S02]  /*2ce0*/  LOP3.LUT R0, R0, 0x10000, RZ, 0xfc, !PT ;  /* 0x0001000000007812 */ /* 0x000fe400078efcff */
[----:B-1----:R-:W-:-:S04]  /*2cf0*/  LOP3.LUT R3, R3, 0x7f, RZ, 0xc0, !PT ;  /* 0x0000007f03037812 */ /* 0x002fc800078ec0ff */
[----:B------:R-:W-:Y:S02]  /*2d00*/  ISETP.NE.AND P1, PT, R3, RZ, PT ;  /* 0x000000ff0300720c */ /* 0x000fe40003f25270 */
[----:B------:R-:W-:Y:S01]  /*2d10*/  R2UR UR12, R0 ;  /* 0x00000000000c72ca */ /* 0x000fe200000e0000 */
[----:B------:R-:W-:Y:S01]  /*2d20*/  UIADD3 UR4, UR46, 0x20400, URZ ;  /* 0x000204002e047890 */ /* 0x000fe2000fffe03f */
[----:B------:R-:W-:Y:S01]  /*2d30*/  WARPGROUP.ARRIVE ;  /* 0x00000000000079c5 */ /* 0x000fe20000000000 */
[----:B------:R-:W-:Y:S01]  /*2d40*/  UMOV UR7, 0x40000040 ;  /* 0x4000004000077882 */ /* 0x000fe20000000000 */
[----:B------:R-:W-:Y:S01]  /*2d50*/  UMOV UR5, 0x40000040 ;  /* 0x4000004000057882 */ /* 0x000fe20000000000 */
[----:B------:R-:W-:Y:S01]  /*2d60*/  USHF.R.U32.HI UR4, URZ, 0x4, UR4 ;  /* 0x000000043f047899 */ /* 0x000fe20008011604 */
[----:B------:R-:W-:Y:S01]  /*2d70*/  UMOV UR11, 0x40000040 ;  /* 0x40000040000b7882 */ /* 0x000fe20000000000 */
[----:B------:R-:W-:Y:S02]  /*2d80*/  UMOV UR9, 0x40000040 ;  /* 0x4000004000097882 */ /* 0x000fe40000000000 */
[----:B------:R-:W-:Y:S01]  /*2d90*/  ULOP3.LUT UR4, UR4, 0x3fff, URZ, 0xc0, !UPT ;  /* 0x00003fff04047892 */ /* 0x000fe2000f8ec03f */
[----:B------:R-:W-:Y:S01]  /*2da0*/  UMOV UR15, 0x40000040 ;  /* 0x40000040000f7882 */ /* 0x000fe20000000000 */
[----:B------:R-:W-:-:S02]  /*2db0*/  ULDC UR20, c[0x0][0x988] ;  /* 0x0002620000147ab9 */ /* 0x000fc40000000800 */
[----:B------:R-:W-:Y:S02]  /*2dc0*/  ULEA UR12, UR39, UR12, 0x9 ;  /* 0x0000000c270c7291 */ /* 0x000fe4000f8e483f */
[----:B------:R-:W-:Y:S02]  /*2dd0*/  ULOP3.LUT UR13, UR4, 0x10000, URZ, 0xfc, !UPT ;  /* 0x00010000040d7892 */ /* 0x000fe4000f8efc3f */
[----:B------:R-:W-:Y:S02]  /*2de0*/  UIADD3 UR10, UR12, 0x4, URZ ;  /* 0x000000040c0a7890 */ /* 0x000fe4000fffe03f */
[----:B------:R-:W-:Y:S01]  /*2df0*/  UIADD3 UR8, UR13, 0x4, URZ ;  /* 0x000000040d087890 */ /* 0x000fe2000fffe03f */
[----:B------:R-:W-:Y:S02]  /*2e00*/  UMOV UR6, UR12 ;  /* 0x0000000c00067c82 */ /* 0x000fe40008000000 */
[----:B------:R-:W-:Y:S01]  /*2e10*/  UMOV UR4, UR13 ;  /* 0x0000000d00047c82 */ /* 0x000fe20008000000 */
[----:B------:R-:W-:Y:S01]  /*2e20*/  UIADD3 UR14, UR12, 0x6, URZ ;  /* 0x000000060c0e7890 */ /* 0x000fe2000fffe03f */
[----:B------:R-:W-:Y:S01]  /*2e30*/  HGMMA.64x64x16.F32.BF16 R24, gdesc[UR4], RZ, !UPT, gsb0 ;  /* 0x00e00000041879f0 */ /* 0x000fe2000c0018ff */
[----:B------:R-:W-:-:S02]  /*2e40*/  UIADD3 UR6, UR12, 0x2, URZ ;  /* 0x000000020c067890 */ /* 0x000fc4000fffe03f */
[----:B------:R-:W-:Y:S01]  /*2e50*/  UIADD3 UR4, UR13, 0x2, URZ ;  /* 0x000000020d047890 */ /* 0x000fe2000fffe03f */
[----:B------:R-:W-:Y:S01]  /*2e60*/  UMOV UR7, 0x40000040 ;  /* 0x4000004000077882 */ /* 0x000fe20000000000 */
[----:B------:R-:W-:Y:S01]  /*2e70*/  UMOV UR5, 0x40000040 ;  /* 0x4000004000057882 */ /* 0x000fe20000000000 */
[----:B------:R-:W-:-:S03]  /*2e80*/  UIADD3 UR12, UR13, 0x6, URZ ;  /* 0x000000060d0c7890 */ /* 0x000fc6000fffe03f */
[----:B------:R-:W-:Y:S01]  /*2e90*/  UMOV UR13, 0x40000040 ;  /* 0x40000040000d7882 */ /* 0x000fe20000000000 */
[----:B------:R-:W-:Y:S02]  /*2ea0*/  WARPGROUP.DEPBAR.LE gsb0, 0x0 ;  /* 0x00008000000079c5 */ /* 0x000fe40000010000 */
[----:B------:R-:W-:-:S06]  /*2eb0*/  WARPGROUP.ARRIVE ;  /* 0x00000000000079c5 */ /* 0x000fcc0000000000 */
[----:B------:R-:W-:Y:S01]  /*2ec0*/  HGMMA.64x64x16.F32.BF16 R24, gdesc[UR4], R24, gsb0 ;  /* 0x00e00000041879f0 */ /* 0x000fe20008001818 */
[----:B------:R-:W-:Y:S01]  /*2ed0*/  ULDC UR7, c[0x0][0x9d8] ;  /* 0x0002760000077ab9 */ /* 0x000fe20000000800 */
[----:B------:R-:W-:-:S06]  /*2ee0*/  UIMAD UR6, UR37, -0x40, UR50 ;  /* 0xffffffc0250678a4 */ /* 0x000fcc000f8e0232 */
[----:B------:R-:W-:-:S04]  /*2ef0*/  MOV R3, UR6 ;  /* 0x0000000600037c02 */ /* 0x000fc80008000f00 */
[----:B------:R-:W-:-:S04]  /*2f00*/  IADD3 R3, -R16, 0x40, R3 ;  /* 0x0000004010037810 */ /* 0x000fc80007ffe103 */
[C---:B------:R-:W-:Y:S02]  /*2f10*/  ISETP.GT.AND P3, PT, R3.reuse, RZ, PT ;  /* 0x000000ff0300720c */ /* 0x040fe40003f64270 */
[C---:B------:R-:W-:Y:S02]  /*2f20*/  ISETP.GT.AND P6, PT, R3.reuse, 0x1, PT ;  /* 0x000000010300780c */ /* 0x040fe40003fc4270 */
[C---:B------:R-:W-:Y:S02]  /*2f30*/  ISETP.GT.AND P5, PT, R3.reuse, 0x8, PT ;  /* 0x000000080300780c */ /* 0x040fe40003fa4270 */
[C---:B------:R-:W-:Y:S02]  /*2f40*/  ISETP.GT.AND P4, PT, R3.reuse, 0x9, PT ;  /* 0x000000090300780c */ /* 0x040fe40003f84270 */
[----:B------:R-:W-:Y:S01]  /*2f50*/  ISETP.GT.AND P2, PT, R3, 0x10, PT ;  /* 0x000000100300780c */ /* 0x000fe20003f44270 */
[----:B------:R-:W-:Y:S02]  /*2f60*/  WARPGROUP.DEPBAR.LE gsb0, 0x0 ;  /* 0x00008000000079c5 */ /* 0x000fe40000010000 */
[----:B------:R-:W-:-:S06]  /*2f70*/  WARPGROUP.ARRIVE ;  /* 0x00000000000079c5 */ /* 0x000fcc0000000000 */
[----:B------:R-:W-:Y:S03]  /*2f80*/  HGMMA.64x64x16.F32.BF16 R24, gdesc[UR8], R24, gsb0 ;  /* 0x00e00000081879f0 */ /* 0x000fe60008001818 */
[----:B------:R-:W-:Y:S02]  /*2f90*/  WARPGROUP.DEPBAR.LE gsb0, 0x0 ;  /* 0x00008000000079c5 */ /* 0x000fe40000010000 */
[----:B------:R-:W-:-:S06]  /*2fa0*/  WARPGROUP.ARRIVE ;  /* 0x00000000000079c5 */ /* 0x000fcc0000000000 */
[----:B------:R-:W-:Y:S03]  /*2fb0*/  HGMMA.64x64x16.F32.BF16 R24, gdesc[UR12], R24, gsb0 ;  /* 0x00e000000c1879f0 */ /* 0x000fe60008001818 */
[----:B------:R-:W-:Y:S02]  /*2fc0*/  WARPGROUP.DEPBAR.LE gsb0, 0x0 ;  /* 0x00008000000079c5 */ /* 0x000fe40000010000 */
[----:B------:R-:W-:Y:S01]  /*2fd0*/  FMUL.FTZ R24, R24, UR7 ;  /* 0x0000000718187c20 */ /* 0x000fe20008410000 */
[----:B------:R-:W-:Y:S01]  /*2fe0*/  FMUL.FTZ R25, R25, UR7 ;  /* 0x0000000719197c20 */ /* 0x000fe20008410000 */
[----:B------:R-:W-:Y:S01]  /*2ff0*/  FMUL.FTZ R28, R28, UR7 ;  /* 0x000000071c1c7c20 */ /* 0x000fe20008410000 */
[----:B------:R-:W-:Y:S01]  /*3000*/  FMUL.FTZ R29, R29, UR7 ;  /* 0x000000071d1d7c20 */ /* 0x000fe20008410000 */
[----:B------:R-:W-:Y:S01]  /*3010*/  FMUL.FTZ R26, R26, UR7 ;  /* 0x000000071a1a7c20 */ /* 0x000fe20008410000 */
[----:B------:R-:W-:Y:S01]  /*3020*/  FMUL.FTZ R32, R32, UR7 ;  /* 0x0000000720207c20 */ /* 0x000fe20008410000 */
[----:B------:R-:W1:Y:S01]  /*3030*/  MUFU.TANH R24, R24 ;  /* 0x0000001800187308 */ /* 0x000e620000002400 */
[----:B------:R-:W-:Y:S01]  /*3040*/  FMUL.FTZ R27, R27, UR7 ;  /* 0x000000071b1b7c20 */ /* 0x000fe20008410000 */
[----:B------:R-:W-:Y:S01]  /*3050*/  FMUL.FTZ R33, R33, UR7 ;  /* 0x0000000721217c20 */ /* 0x000fe20008410000 */
[----:B------:R-:W-:Y:S01]  /*3060*/  FMUL.FTZ R30, R30, UR7 ;  /* 0x000000071e1e7c20 */ /* 0x000fe20008410000 */
[----:B------:R-:W-:Y:S01]  /*3070*/  FMUL.FTZ R36, R36, UR7 ;  /* 0x0000000724247c20 */ /* 0x000fe20008410000 */
[----:B------:R-:W-:Y:S01]  /*3080*/  FMUL.FTZ R31, R31, UR7 ;  /* 0x000000071f1f7c20 */ /* 0x000fe20008410000 */
[----:B------:R-:W-:Y:S01]  /*3090*/  FMUL.FTZ R37, R37, UR7 ;  /* 0x0000000725257c20 */ /* 0x000fe20008410000 */
[----:B------:R-:W-:Y:S01]  /*30a0*/  FMUL.FTZ R35, R35, UR7 ;  /* 0x0000000723237c20 */ /* 0x000fe20008410000 */
[----:B------:R-:W4:Y:S01]  /*30b0*/  MUFU.TANH R25, R25 ;  /* 0x0000001900197308 */ /* 0x000f220000002400 */
[----:B------:R-:W-:Y:S01]  /*30c0*/  FMUL.FTZ R40, R40, UR7 ;  /* 0x0000000728287c20 */ /* 0x000fe20008410000 */
[----:B------:R-:W-:Y:S01]  /*30d0*/  FMUL.FTZ R34, R34, UR7 ;  /* 0x0000000722227c20 */ /* 0x000fe20008410000 */
[----:B------:R-:W-:Y:S01]  /*30e0*/  FMUL.FTZ R41, R41, UR7 ;  /* 0x0000000729297c20 */ /* 0x000fe20008410000 */
[----:B------:R-:W-:Y:S01]  /*30f0*/  FMUL.FTZ R38, R38, UR7 ;  /* 0x0000000726267c20 */ /* 0x000fe20008410000 */
[----:B------:R-:W-:Y:S01]  /*3100*/  FMUL.FTZ R44, R44, UR7 ;  /* 0x000000072c2c7c20 */ /* 0x000fe20008410000 */
[----:B------:R-:W-:Y:S01]  /*3110*/  FMUL.FTZ R39, R39, UR7 ;  /* 0x0000000727277c20 */ /* 0x000fe20008410000 */
[----:B------:R-:W-:Y:S01]  /*3120*/  FMUL.FTZ R45, R45, UR7 ;  /* 0x000000072d2d7c20 */ /* 0x000fe20008410000 */
[----:B------:R-:W5:Y:S01]  /*3130*/  MUFU.TANH R28, R28 ;  /* 0x0000001c001c7308 */ /* 0x000f620000002400 */
[----:B-1----:R-:W-:Y:S01]  /*3140*/  FSEL R24, R24, -INF , P3 ;  /* 0xff80000018187808 */ /* 0x002fe20001800000 */
[----:B------:R-:W-:Y:S01]  /*3150*/  FMUL.FTZ R42, R42, UR7 ;  /* 0x000000072a2a7c20 */ /* 0x000fe20008410000 */
[----:B------:R-:W-:Y:S01]  /*3160*/  FMUL.FTZ R48, R48, UR7 ;  /* 0x0000000730307c20 */ /* 0x000fe20008410000 */
[----:B------:R-:W-:Y:S01]  /*3170*/  FMUL.FTZ R43, R43, UR7 ;  /* 0x000000072b2b7c20 */ /* 0x000fe20008410000 */
[----:B------:R-:W-:Y:S01]  /*3180*/  FMUL.FTZ R49, R49, UR7 ;  /* 0x0000000731317c20 */ /* 0x000fe20008410000 */
[----:B------:R-:W-:Y:S01]  /*3190*/  FMUL.FTZ R46, R46, UR7 ;  /* 0x000000072e2e7c20 */ /* 0x000fe20008410000 */
[----:B------:R-:W-:Y:S01]  /*31a0*/  FMUL.FTZ R52, R52, UR7 ;  /* 0x0000000734347c20 */ /* 0x000fe20008410000 */
[----:B------:R-:W1:Y:S01]  /*31b0*/  MUFU.TANH R29, R29 ;  /* 0x0000001d001d7308 */ /* 0x000e620000002400 */
[----:B----4-:R-:W-:Y:S01]  /*31c0*/  FSEL R25, R25, -INF , P6 ;  /* 0xff80000019197808 */ /* 0x010fe20003000000 */
[----:B------:R-:W-:Y:S01]  /*31d0*/  FMUL.FTZ R53, R53, UR7 ;  /* 0x0000000735357c20 */ /* 0x000fe20008410000 */
[----:B------:R-:W-:Y:S01]  /*31e0*/  FMUL.FTZ R47, R47, UR7 ;  /* 0x000000072f2f7c20 */ /* 0x000fe20008410000 */
[----:B------:R-:W-:Y:S01]  /*31f0*/  FMUL.FTZ R50, R50, UR7 ;  /* 0x0000000732327c20 */ /* 0x000fe20008410000 */
[----:B------:R-:W-:Y:S01]  /*3200*/  FMNMX.FTZ R5, R24, R25, !PT ;  /* 0x0000001918057209 */ /* 0x000fe20007810000 */
[----:B------:R-:W-:Y:S01]  /*3210*/  FMUL.FTZ R51, R51, UR7 ;  /* 0x0000000733337c20 */ /* 0x000fe20008410000 */
[----:B------:R-:W-:Y:S01]  /*3220*/  FMUL.FTZ R54, R54, UR7 ;  /* 0x0000000736367c20 */ /* 0x000fe20008410000 */
[----:B------:R-:W4:Y:S01]  /*3230*/  MUFU.TANH R26, R26 ;  /* 0x0000001a001a7308 */ /* 0x000f220000002400 */
[----:B-----5:R-:W-:Y:S01]  /*3240*/  FSEL R28, R28, -INF , P5 ;  /* 0xff8000001c1c7808 */ /* 0x020fe20002800000 */
[----:B------:R-:W-:-:S03]  /*3250*/  FMUL.FTZ R55, R55, UR7 ;  /* 0x0000000737377c20 */ /* 0x000fc60008410000 */
[----:B------:R-:W-:-:S03]  /*3260*/  FMNMX.FTZ R4, R28, R5, !PT ;  /* 0x000000051c047209 */ /* 0x000fc60007810000 */
[----:B------:R-:W5:Y:S01]  /*3270*/  MUFU.TANH R32, R32 ;  /* 0x0000002000207308 */ /* 0x000f620000002400 */
[----:B-1----:R-:W-:-:S04]  /*3280*/  FSEL R29, R29, -INF , P4 ;  /* 0xff8000001d1d7808 */ /* 0x002fc80002000000 */
[----:B------:R-:W-:-:S03]  /*3290*/  FMNMX.FTZ R5, R29, R4, !PT ;  /* 0x000000041d057209 */ /* 0x000fc60007810000 */
[----:B------:R-:W1:Y:S01]  /*32a0*/  MUFU.TANH R27, R27 ;  /* 0x0000001b001b7308 */ /* 0x000e620000002400 */
[----:B----4-:R-:W-:Y:S02]  /*32b0*/  FSEL R26, R26, -INF , P3 ;  /* 0xff8000001a1a7808 */ /* 0x010fe40001800000 */
[----:B------:R-:W-:-:S05]  /*32c0*/  ISETP.GT.AND P3, PT, R3, 0x11, PT ;  /* 0x000000110300780c */ /* 0x000fca0003f64270 */
[----:B------:R-:W4:Y:S01]  /*32d0*/  MUFU.TANH R33, R33 ;  /* 0x0000002100217308 */ /* 0x000f220000002400 */
[----:B-----5:R-:W-:-:S04]  /*32e0*/  FSEL R32, R32, -INF , P2 ;  /* 0xff80000020207808 */ /* 0x020fc80001000000 */
[----:B------:R-:W-:-:S03]  /*32f0*/  FMNMX.FTZ R4, R32, R5, !PT ;  /* 0x0000000520047209 */ /* 0x000fc60007810000 */
[----:B------:R-:W5:Y:S01]  /*3300*/  MUFU.TANH R30, R30 ;  /* 0x0000001e001e7308 */ /* 0x000f620000002400 */
[----:B-1----:R-:W-:Y:S02]  /*3310*/  FSEL R27, R27, -INF , P6 ;  /* 0xff8000001b1b7808 */ /* 0x002fe40003000000 */
[----:B------:R-:W-:-:S05]  /*3320*/  ISETP.GT.AND P6, PT, R3, 0x18, PT ;  /* 0x000000180300780c */ /* 0x000fca0003fc4270 */
[----:B------:R-:W1:Y:S01]  /*3330*/  MUFU.TANH R36, R36 ;  /* 0x0000002400247308 */ /* 0x000e620000002400 */
[----:B----4-:R-:W-:-:S04]  /*3340*/  FSEL R33, R33, -INF , P3 ;  /* 0xff80000021217808 */ /* 0x010fc80001800000 */
[----:B------:R-:W-:-:S03]  /*3350*/  FMNMX.FTZ R5, R33, R4, !PT ;  /* 0x0000000421057209 */ /* 0x000fc60007810000 */
[----:B------:R-:W4:Y:S01]  /*3360*/  MUFU.TANH R31, R31 ;  /* 0x0000001f001f7308 */ /* 0x000f220000002400 */
[----:B-----5:R-:W-:Y:S02]  /*3370*/  FSEL R30, R30, -INF , P5 ;  /* 0xff8000001e1e7808 */ /* 0x020fe40002800000 */
[----:B------:R-:W-:-:S05]  /*3380*/  ISETP.GT.AND P5, PT, R3, 0x19, PT ;  /* 0x000000190300780c */ /* 0x000fca0003fa4270 */
        /* <DEDUP_REMOVED lines=43> */
[----:B-----5:R-:W-:-:S07]  /*3640*/  FSEL R49, R49, -INF , P4 ;  /* 0xff80000031317808 */ /* 0x020fce0002000000 */
[----:B------:R-:W5:Y:S01]  /*3650*/  MUFU.TANH R53, R53 ;  /* 0x0000003500357308 */ /* 0x000f620000002400 */
[----:B-1----:R-:W-:Y:S02]  /*3660*/  FSEL R46, R46, -INF , P2 ;  /* 0xff8000002e2e7808 */ /* 0x002fe40001000000 */
[----:B------:R-:W-:Y:S02]  /*3670*/  ISETP.GT.AND P2, PT, R3, 0x39, PT ;  /* 0x000000390300780c */ /* 0x000fe40003f44270 */
[----:B------:R-:W-:-:S03]  /*3680*/  FMNMX.FTZ R3, R49, R4, !PT ;  /* 0x0000000431037209 */ /* 0x000fc60007810000 */
[----:B------:R-:W1:Y:S01]  /*3690*/  MUFU.TANH R47, R47 ;  /* 0x0000002f002f7308 */ /* 0x000e620000002400 */
[----:B----4-:R-:W-:-:S04]  /*36a0*/  FSEL R52, R52, -INF , P3 ;  /* 0xff80000034347808 */ /* 0x010fc80001800000 */
[----:B------:R-:W-:Y:S02]  /*36b0*/  FMNMX.FTZ R4, R52, R3, !PT ;  /* 0x0000000334047209 */ /* 0x000fe40007810000 */
[----:B------:R-:W-:Y:S01]  /*36c0*/  FMNMX.FTZ R3, R26, R27, !PT ;  /* 0x0000001b1a037209 */ /* 0x000fe20007810000 */
[----:B------:R-:W4:Y:S01]  /*36d0*/  MUFU.TANH R50, R50 ;  /* 0x0000003200327308 */ /* 0x000f220000002400 */
[----:B-----5:R-:W-:-:S04]  /*36e0*/  FSEL R53, R53, -INF , P2 ;  /* 0xff80000035357808 */ /* 0x020fc80001000000 */
[----:B------:R-:W-:-:S03]  /*36f0*/  FMNMX.FTZ R5, R53, R4, !PT ;  /* 0x0000000435057209 */ /* 0x000fc60007810000 */
[----:B------:R-:W5:Y:S01]  /*3700*/  MUFU.TANH R51, R51 ;  /* 0x0000003300337308 */ /* 0x000f620000002400 */
[----:B-1----:R-:W-:Y:S01]  /*3710*/  FSEL R47, R47, -INF , P6 ;  /* 0xff8000002f2f7808 */ /* 0x002fe20003000000 */
[----:B------:R-:W1:Y:S06]  /*3720*/  SHFL.BFLY PT, R4, R5, 0x2, 0x1f ;  /* 0x0c401f0005047f89 */ /* 0x000e6c00000e0000 */
[----:B------:R-:W2:Y:S01]  /*3730*/  MUFU.TANH R54, R54 ;  /* 0x0000003600367308 */ /* 0x000ea20000002400 */
[----:B----4-:R-:W-:-:S07]  /*3740*/  FSEL R50, R50, -INF , P5 ;  /* 0xff80000032327808 */ /* 0x010fce0002800000 */
[----:B------:R-:W4:Y:S01]  /*3750*/  MUFU.TANH R55, R55 ;  /* 0x0000003700377308 */ /* 0x000f220000002400 */
[----:B-----5:R-:W-:Y:S02]  /*3760*/  FSEL R51, R51, -INF , P4 ;  /* 0xff80000033337808 */ /* 0x020fe40002000000 */
[----:B--2---:R-:W-:Y:S02]  /*3770*/  FSEL R54, R54, -INF , P3 ;  /* 0xff80000036367808 */ /* 0x004fe40001800000 */
[----:B-1----:R-:W-:Y:S02]  /*3780*/  FMNMX.FTZ R6, R5, R4, !PT ;  /* 0x0000000405067209 */ /* 0x002fe40007810000 */
[----:B------:R-:W-:-:S03]  /*3790*/  FMNMX.FTZ R4, R30, R3, !PT ;  /* 0x000000031e047209 */ /* 0x000fc60007810000 */
[----:B------:R-:W1:Y:S01]  /*37a0*/  SHFL.BFLY PT, R9, R6, 0x1, 0x1f ;  /* 0x0c201f0006097f89 */ /* 0x000e6200000e0000 */
[----:B------:R-:W-:Y:S02]  /*37b0*/  FMNMX.FTZ R3, R31, R4, !PT ;  /* 0x000000041f037209 */ /* 0x000fe40007810000 */
[----:B----4-:R-:W-:Y:S02]  /*37c0*/  FSEL R55, R55, -INF , P2 ;  /* 0xff80000037377808 */ /* 0x010fe40001000000 */
[----:B------:R-:W-:-:S04]  /*37d0*/  FMNMX.FTZ R4, R34, R3, !PT ;  /* 0x0000000322047209 */ /* 0x000fc80007810000 */
[----:B------:R-:W-:-:S04]  /*37e0*/  FMNMX.FTZ R3, R35, R4, !PT ;  /* 0x0000000423037209 */ /* 0x000fc80007810000 */
[----:B------:R-:W-:-:S04]  /*37f0*/  FMNMX.FTZ R4, R38, R3, !PT ;  /* 0x0000000326047209 */ /* 0x000fc80007810000 */
[----:B------:R-:W-:-:S04]  /*3800*/  FMNMX.FTZ R5, R39, R4, !PT ;  /* 0x0000000427057209 */ /* 0x000fc80007810000 */
[----:B------:R-:W-:Y:S02]  /*3810*/  FMNMX.FTZ R4, R42, R5, !PT ;  /* 0x000000052a047209 */ /* 0x000fe40007810000 */
[----:B-1----:R-:W-:Y:S02]  /*3820*/  FMNMX.FTZ R3, R6, R9, !PT ;  /* 0x0000000906037209 */ /* 0x002fe40007810000 */
[----:B------:R-:W-:Y:S02]  /*3830*/  FMNMX.FTZ R5, R43, R4, !PT ;  /* 0x000000042b057209 */ /* 0x000fe40007810000 */
[C---:B------:R-:W-:Y:S01]  /*3840*/  FSETP.NEU.FTZ.AND P6, PT, R3.reuse, -INF , PT ;  /* 0xff8000000300780b */ /* 0x040fe20003fdd000 */
[----:B------:R-:W-:Y:S01]  /*3850*/  FMUL.FTZ R6, R3, UR20 ;  /* 0x0000001403067c20 */ /* 0x000fe20008410000 */
[----:B------:R-:W-:-:S04]  /*3860*/  FMNMX.FTZ R4, R46, R5, !PT ;  /* 0x000000052e047209 */ /* 0x000fc80007810000 */
[----:B------:R-:W-:Y:S02]  /*3870*/  FMNMX.FTZ R5, R47, R4, !PT ;  /* 0x000000042f057209 */ /* 0x000fe40007810000 */
[----:B------:R-:W-:Y:S02]  /*3880*/  FSEL R6, R6, RZ, P6 ;  /* 0x000000ff06067208 */ /* 0x000fe40003000000 */
[----:B------:R-:W-:-:S03]  /*3890*/  FMNMX.FTZ R4, R50, R5, !PT ;  /* 0x0000000532047209 */ /* 0x000fc60007810000 */
[--C-:B------:R-:W-:Y:S01]  /*38a0*/  FFMA.FTZ R24, R24, UR20, -R6.reuse ;  /* 0x0000001418187c23 */ /* 0x100fe20008010806 */
[----:B------:R-:W-:Y:S01]  /*38b0*/  FMNMX.FTZ R5, R51, R4, !PT ;  /* 0x0000000433057209 */ /* 0x000fe20007810000 */
[--C-:B------:R-:W-:Y:S01]  /*38c0*/  FFMA.FTZ R25, R25, UR20, -R6.reuse ;  /* 0x0000001419197c23 */ /* 0x100fe20008010806 */
[--C-:B------:R-:W-:Y:S01]  /*38d0*/  FFMA.FTZ R28, R28, UR20, -R6.reuse ;  /* 0x000000141c1c7c23 */ /* 0x100fe20008010806 */
[--C-:B------:R-:W-:Y:S01]  /*38e0*/  FFMA.FTZ R29, R29, UR20, -R6.reuse ;  /* 0x000000141d1d7c23 */ /* 0x100fe20008010806 */
[----:B------:R-:W-:Y:S01]  /*38f0*/  FMNMX.FTZ R4, R54, R5, !PT ;  /* 0x0000000536047209 */ /* 0x000fe20007810000 */
[----:B------:R-:W-:Y:S01]  /*3900*/  MUFU.EX2 R24, R24 ;  /* 0x0000001800187308 */ /* 0x000fe20000000800 */
[--C-:B------:R-:W-:Y:S01]  /*3910*/  FFMA.FTZ R32, R32, UR20, -R6.reuse ;  /* 0x0000001420207c23 */ /* 0x100fe20008010806 */
[--C-:B------:R-:W-:Y:S01]  /*3920*/  FFMA.FTZ R33, R33, UR20, -R6.reuse ;  /* 0x0000001421217c23 */ /* 0x100fe20008010806 */
[----:B------:R-:W-:Y:S01]  /*3930*/  FMNMX.FTZ R4, R55, R4, !PT ;  /* 0x0000000437047209 */ /* 0x000fe20007810000 */
[--C-:B------:R-:W-:Y:S01]  /*3940*/  FFMA.FTZ R36, R36, UR20, -R6.reuse ;  /* 0x0000001424247c23 */ /* 0x100fe20008010806 */
[--C-:B------:R-:W-:Y:S01]  /*3950*/  FFMA.FTZ R37, R37, UR20, -R6.reuse ;  /* 0x0000001425257c23 */ /* 0x100fe20008010806 */
[--C-:B------:R-:W-:Y:S01]  /*3960*/  FFMA.FTZ R40, R40, UR20, -R6.reuse ;  /* 0x0000001428287c23 */ /* 0x100fe20008010806 */
[--C-:B------:R-:W-:Y:S01]  /*3970*/  FFMA.FTZ R41, R41, UR20, -R6.reuse ;  /* 0x0000001429297c23 */ /* 0x100fe20008010806 */
[----:B------:R-:W1:Y:S01]  /*3980*/  SHFL.BFLY PT, R5, R4, 0x2, 0x1f ;  /* 0x0c401f0004057f89 */ /* 0x000e6200000e0000 */
[----:B------:R-:W2:Y:S01]  /*3990*/  MUFU.EX2 R25, R25 ;  /* 0x0000001900197308 */ /* 0x000ea20000000800 */
[--C-:B------:R-:W-:Y:S01]  /*39a0*/  FFMA.FTZ R44, R44, UR20, -R6.reuse ;  /* 0x000000142c2c7c23 */ /* 0x100fe20008010806 */
[--C-:B------:R-:W-:Y:S01]  /*39b0*/  FFMA.FTZ R45, R45, UR20, -R6.reuse ;  /* 0x000000142d2d7c23 */ /* 0x100fe20008010806 */
[--C-:B------:R-:W-:Y:S01]  /*39c0*/  FFMA.FTZ R48, R48, UR20, -R6.reuse ;  /* 0x0000001430307c23 */ /* 0x100fe20008010806 */
[--C-:B------:R-:W-:Y:S01]  /*39d0*/  FFMA.FTZ R49, R49, UR20, -R6.reuse ;  /* 0x0000001431317c23 */ /* 0x100fe20008010806 */
[--C-:B------:R-:W-:Y:S01]  /*39e0*/  FFMA.FTZ R52, R52, UR20, -R6.reuse ;  /* 0x0000001434347c23 */ /* 0x100fe20008010806 */
[----:B------:R-:W-:-:S02]  /*39f0*/  FFMA.FTZ R6, R53, UR20, -R6 ;  /* 0x0000001435067c23 */ /* 0x000fc40008010806 */
[----:B------:R-:W-:Y:S08]  /*3a00*/  MUFU.EX2 R28, R28 ;  /* 0x0000001c001c7308 */ /* 0x000ff00000000800 */
[----:B------:R-:W4:Y:S01]  /*3a10*/  MUFU.EX2 R29, R29 ;  /* 0x0000001d001d7308 */ /* 0x000f220000000800 */
[----:B--2---:R-:W-:Y:S02]  /*3a20*/  F2FP.BF16.F32.PACK_AB R152, R25, R24 ;  /* 0x000000181998723e */ /* 0x004fe400000010ff */
[----:B-1----:R-:W-:-:S05]  /*3a30*/  FMNMX.FTZ R5, R4, R5, !PT ;  /* 0x0000000504057209 */ /* 0x002fca0007810000 */
[----:B------:R-:W-:Y:S01]  /*3a40*/  MUFU.EX2 R32, R32 ;  /* 0x0000002000207308 */ /* 0x000fe20000000800 */
[----:B------:R-:W1:Y:S07]  /*3a50*/  SHFL.BFLY PT, R4, R5, 0x1, 0x1f ;  /* 0x0c201f0005047f89 */ /* 0x000e6e00000e0000 */
[----:B------:R-:W2:Y:S01]  /*3a60*/  MUFU.EX2 R33, R33 ;  /* 0x0000002100217308 */ /* 0x000ea20000000800 */
[----:B----4-:R-:W-:-:S07]  /*3a70*/  F2FP.BF16.F32.PACK_AB R154, R29, R28 ;  /* 0x0000001c1d9a723e */ /* 0x010fce00000010ff */
[----:B------:R4:W-:Y:S08]  /*3a80*/  MUFU.EX2 R9, R6 ;  /* 0x0000000600097308 */ /* 0x0009f00000000800 */
[----:B------:R-:W-:Y:S01]  /*3a90*/  MUFU.EX2 R36, R36 ;  /* 0x0000002400247308 */ /* 0x000fe20000000800 */
[----:B--2---:R-:W-:Y:S02]  /*3aa0*/  F2FP.BF16.F32.PACK_AB R156, R33, R32 ;  /* 0x00000020219c723e */ /* 0x004fe400000010ff */
[----:B-1----:R-:W-:-:S04]  /*3ab0*/  FMNMX.FTZ R4, R5, R4, !PT ;  /* 0x0000000405047209 */ /* 0x002fc80007810000 */
[C---:B------:R-:W-:Y:S01]  /*3ac0*/  FSETP.NEU.FTZ.AND P2, PT, R4.reuse, -INF , PT ;  /* 0xff8000000400780b */ /* 0x040fe20003f5d000 */
[----:B------:R-:W-:Y:S01]  /*3ad0*/  FMUL.FTZ R5, R4, UR20 ;  /* 0x0000001404057c20 */ /* 0x000fe20008410000 */
[----:B------:R-:W1:Y:S04]  /*3ae0*/  MUFU.EX2 R37, R37 ;  /* 0x0000002500257308 */ /* 0x000e680000000800 */
[----:B------:R-:W-:Y:S01]  /*3af0*/  FSEL R10, R5, RZ, P2 ;  /* 0x000000ff050a7208 */ /* 0x000fe20001000000 */
[----:B------:R-:W-:-:S03]  /*3b00*/  FADD.FTZ R5, R24, R25 ;  /* 0x0000001918057221 */ /* 0x000fc60000010000 */
[----:B------:R-:W-:Y:S01]  /*3b10*/  MUFU.EX2 R40, R40 ;  /* 0x0000002800287308 */ /* 0x000fe20000000800 */
[--C-:B------:R-:W-:Y:S01]  /*3b20*/  FFMA.FTZ R26, R26, UR20, -R10.reuse ;  /* 0x000000141a1a7c23 */ /* 0x100fe2000801080a */
[--C-:B------:R-:W-:Y:S01]  /*3b30*/  FFMA.FTZ R27, R27, UR20, -R10.reuse ;  /* 0x000000141b1b7c23 */ /* 0x100fe2000801080a */
[--C-:B------:R-:W-:Y:S01]  /*3b40*/  FFMA.FTZ R30, R30, UR20, -R10.reuse ;  /* 0x000000141e1e7c23 */ /* 0x100fe2000801080a */
[--C-:B------:R-:W-:Y:S01]  /*3b50*/  FFMA.FTZ R31, R31, UR20, -R10.reuse ;  /* 0x000000141f1f7c23 */ /* 0x100fe2000801080a */
[--C-:B------:R-:W-:Y:S01]  /*3b60*/  FFMA.FTZ R34, R34, UR20, -R10.reuse ;  /* 0x0000001422227c23 */ /* 0x100fe2000801080a */
[--C-:B------:R-:W-:Y:S01]  /*3b70*/  FFMA.FTZ R35, R35, UR20, -R10.reuse ;  /* 0x0000001423237c23 */ /* 0x100fe2000801080a */
[----:B------:R-:W-:Y:S01]  /*3b80*/  FFMA.FTZ R38, R38, UR20, -R10 ;  /* 0x0000001426267c23 */ /* 0x000fe2000801080a */
[----:B------:R-:W-:Y:S01]  /*3b90*/  MUFU.EX2 R26, R26 ;  /* 0x0000001a001a7308 */ /* 0x000fe20000000800 */
[----:B----4-:R-:W-:Y:S01]  /*3ba0*/  FADD.FTZ R6, R28, R5 ;  /* 0x000000051c067221 */ /* 0x010fe20000010000 */
[----:B------:R-:W-:-:S02]  /*3bb0*/  @!P1 VIADD R5, R7, 0x28c40 ;  /* 0x00028c4007059836 */ /* 0x000fc40000000000 */
[--C-:B------:R-:W-:Y:S01]  /*3bc0*/  FFMA.FTZ R39, R39, UR20, -R10.reuse ;  /* 0x0000001427277c23 */ /* 0x100fe2000801080a */
[----:B------:R-:W-:Y:S01]  /*3bd0*/  FFMA.FTZ R42, R42, UR20, -R10 ;  /* 0x000000142a2a7c23 */ /* 0x000fe2000801080a */
[----:B------:R-:W-:Y:S01]  /*3be0*/  FADD.FTZ R13, R29, R6 ;  /* 0x000000061d0d7221 */ /* 0x000fe20000010000 */
[--C-:B------:R-:W-:Y:S01]  /*3bf0*/  FFMA.FTZ R43, R43, UR20, -R10.reuse ;  /* 0x000000142b2b7c23 */ /* 0x100fe2000801080a */
[----:B------:R-:W-:Y:S01]  /*3c00*/  @!P1 PRMT R5, RZ, 0x654, R5 ;  /* 0x00000654ff059816 */ /* 0x000fe20000000005 */
[----:B------:R-:W2:Y:S01]  /*3c10*/  MUFU.EX2 R27, R27 ;  /* 0x0000001b001b7308 */ /* 0x000ea20000000800 */
[----:B------:R-:W-:Y:S01]  /*3c20*/  FADD.FTZ R12, R32, R13 ;  /* 0x0000000d200c7221 */ /* 0x000fe20000010000 */
[--C-:B------:R-:W-:Y:S01]  /*3c30*/  FFMA.FTZ R46, R46, UR20, -R10.reuse ;  /* 0x000000142e2e7c23 */ /* 0x100fe2000801080a */
[----:B------:R4:W-:Y:S01]  /*3c40*/  @!P1 SYNCS.ARRIVE.TRANS64.RED.A1T0 RZ, [R5+URZ], RZ ;  /* 0x000000ff05ff99a7 */ /* 0x0009e2000810043f */
[--C-:B------:R-:W-:Y:S01]  /*3c50*/  FFMA.FTZ R47, R47, UR20, -R10.reuse ;  /* 0x000000142f2f7c23 */ /* 0x100fe2000801080a */
[--C-:B------:R-:W-:Y:S01]  /*3c60*/  FFMA.FTZ R50, R50, UR20, -R10.reuse ;  /* 0x0000001432327c23 */ /* 0x100fe2000801080a */
[--C-:B------:R-:W-:Y:S01]  /*3c70*/  FFMA.FTZ R51, R51, UR20, -R10.reuse ;  /* 0x0000001433337c23 */ /* 0x100fe2000801080a */
[--C-:B------:R-:W-:Y:S01]  /*3c80*/  FFMA.FTZ R54, R54, UR20, -R10.reuse ;  /* 0x0000001436367c23 */ /* 0x100fe2000801080a */
[----:B------:R-:W5:Y:S01]  /*3c90*/  MUFU.EX2 R30, R30 ;  /* 0x0000001e001e7308 */ /* 0x000f620000000800 */
[----:B------:R-:W-:Y:S01]  /*3ca0*/  FFMA.FTZ R10, R55, UR20, -R10 ;  /* 0x00000014370a7c23 */ /* 0x000fe2000801080a */
[----:B-1----:R-:W-:-:S06]  /*3cb0*/  F2FP.BF16.F32.PACK_AB R158, R37, R36 ;  /* 0x00000024259e723e */ /* 0x002fcc00000010ff */
[----:B------:R-:W4:Y:S01]  /*3cc0*/  MUFU.EX2 R31, R31 ;  /* 0x0000001f001f7308 */ /* 0x000f220000000800 */
[----:B--2---:R-:W-:Y:S01]  /*3cd0*/  FADD.FTZ R11, R26, R27 ;  /* 0x0000001b1a0b7221 */ /* 0x004fe20000010000 */
[----:B------:R-:W-:-:S06]  /*3ce0*/  F2FP.BF16.F32.PACK_AB R153, R27, R26 ;  /* 0x0000001a1b99723e */ /* 0x000fcc00000010ff */
[----:B------:R-:W1:Y:S01]  /*3cf0*/  MUFU.EX2 R34, R34 ;  /* 0x0000002200227308 */ /* 0x000e620000000800 */
[----:B-----5:R-:W-:Y:S01]  /*3d00*/  FADD.FTZ R6, R30, R11 ;  /* 0x0000000b1e067221 */ /* 0x020fe20000010000 */
[----:B------:R-:W-:-:S04]  /*3d10*/  FADD.FTZ R11, R33, R12 ;  /* 0x0000000c210b7221 */ /* 0x000fc80000010000 */
[----:B------:R-:W-:Y:S02]  /*3d20*/  FADD.FTZ R12, R36, R11 ;  /* 0x0000000b240c7221 */ /* 0x000fe40000010000 */
[----:B------:R-:W2:Y:S01]  /*3d30*/  MUFU.EX2 R35, R35 ;  /* 0x0000002300237308 */ /* 0x000ea20000000800 */
[----:B----4-:R-:W-:Y:S01]  /*3d40*/  FADD.FTZ R5, R31, R6 ;  /* 0x000000061f057221 */ /* 0x010fe20000010000 */
[----:B------:R-:W-:Y:S01]  /*3d50*/  FADD.FTZ R11, R37, R12 ;  /* 0x0000000c250b7221 */ /* 0x000fe20000010000 */
[----:B------:R-:W-:Y:S01]  /*3d60*/  F2FP.BF16.F32.PACK_AB R155, R31, R30 ;  /* 0x0000001e1f9b723e */ /* 0x000fe200000010ff */
[----:B------:R-:W-:Y:S02]  /*3d70*/  BAR.SYNC.DEFER_BLOCKING 0xf, 0x100 ;  /* 0x03c4000000007b1d */ /* 0x000fe40000010000 */
[----:B------:R-:W-:Y:S01]  /*3d80*/  FADD.FTZ R12, R40, R11 ;  /* 0x0000000b280c7221 */ /* 0x000fe20000010000 */
[----:B-1----:R-:W-:-:S03]  /*3d90*/  FADD.FTZ R6, R34, R5 ;  /* 0x0000000522067221 */ /* 0x002fc60000010000 */
[----:B------:R-:W1:Y:S01]  /*3da0*/  MUFU.EX2 R38, R38 ;  /* 0x0000002600267308 */ /* 0x000e620000000800 */
[----:B--2---:R-:W-:-:S07]  /*3db0*/  FADD.FTZ R5, R35, R6 ;  /* 0x0000000623057221 */ /* 0x004fce0000010000 */
[----:B------:R-:W2:Y:S01]  /*3dc0*/  MUFU.EX2 R39, R39 ;  /* 0x0000002700277308 */ /* 0x000ea20000000800 */
[----:B------:R-:W-:-:S07]  /*3dd0*/  F2FP.BF16.F32.PACK_AB R157, R35, R34 ;  /* 0x00000022239d723e */ /* 0x000fce00000010ff */
[----:B------:R-:W4:Y:S01]  /*3de0*/  MUFU.EX2 R42, R42 ;  /* 0x0000002a002a7308 */ /* 0x000f220000000800 */
[----:B-1----:R-:W-:Y:S01]  /*3df0*/  FADD.FTZ R6, R38, R5 ;  /* 0x0000000526067221 */ /* 0x002fe20000010000 */
[----:B------:R1:W-:Y:S06]  /*3e00*/  STSM.16.M88.4 [R19+0x26800], R152 ;  /* 0x0268009813007844 */ /* 0x0003ec0000000200 */
[----:B------:R-:W5:Y:S01]  /*3e10*/  MUFU.EX2 R41, R41 ;  /* 0x0000002900297308 */ /* 0x000f620000000800 */
[C---:B--2---:R-:W-:Y:S01]  /*3e20*/  FADD.FTZ R11, R39.reuse, R6 ;  /* 0x00000006270b7221 */ /* 0x044fe20000010000 */
[----:B------:R-:W-:-:S05]  /*3e30*/  F2FP.BF16.F32.PACK_AB R159, R39, R38 ;  /* 0x00000026279f723e */ /* 0x000fca00000010ff */
[----:B------:R1:W-:Y:S01]  /*3e40*/  STSM.16.M88.4 [R18], R156 ;  /* 0x0000009c12007844 */ /* 0x0003e20000000200 */
[----:B------:R-:W2:Y:S01]  /*3e50*/  MUFU.EX2 R43, R43 ;  /* 0x0000002b002b7308 */ /* 0x000ea20000000800 */
[----:B----4-:R-:W-:-:S07]  /*3e60*/  FADD.FTZ R6, R42, R11 ;  /* 0x0000000b2a067221 */ /* 0x010fce0000010000 */
[----:B------:R-:W4:Y:S01]  /*3e70*/  MUFU.EX2 R44, R44 ;  /* 0x0000002c002c7308 */ /* 0x000f220000000800 */
[C---:B-----5:R-:W-:Y:S01]  /*3e80*/  FADD.FTZ R13, R41.reuse, R12 ;  /* 0x0000000c290d7221 */ /* 0x060fe20000010000 */
[----:B------:R-:W-:-:S06]  /*3e90*/  F2FP.BF16.F32.PACK_AB R160, R41, R40 ;  /* 0x0000002829a0723e */ /* 0x000fcc00000010ff */
[----:B------:R-:W-:Y:S01]  /*3ea0*/  MUFU.EX2 R46, R46 ;  /* 0x0000002e002e7308 */ /* 0x000fe20000000800 */
[C---:B--2---:R-:W-:Y:S01]  /*3eb0*/  FADD.FTZ R11, R43.reuse, R6 ;  /* 0x000000062b0b7221 */ /* 0x044fe20000010000 */
[----:B------:R-:W-:-:S06]  /*3ec0*/  F2FP.BF16.F32.PACK_AB R161, R43, R42 ;  /* 0x0000002a2ba1723e */ /* 0x000fcc00000010ff */
[----:B------:R-:W2:Y:S01]  /*3ed0*/  MUFU.EX2 R45, R45 ;  /* 0x0000002d002d7308 */ /* 0x000ea20000000800 */
[----:B----4-:R-:W-:-:S07]  /*3ee0*/  FADD.FTZ R6, R44, R13 ;  /* 0x0000000d2c067221 */ /* 0x010fce0000010000 */
[----:B------:R-:W4:Y:S08]  /*3ef0*/  MUFU.EX2 R47, R47 ;  /* 0x0000002f002f7308 */ /* 0x000f300000000800 */
[----:B------:R-:W-:Y:S01]  /*3f00*/  MUFU.EX2 R48, R48 ;  /* 0x0000003000307308 */ /* 0x000fe20000000800 */
[C---:B--2---:R-:W-:Y:S01]  /*3f10*/  F2FP.BF16.F32.PACK_AB R162, R45.reuse, R44 ;  /* 0x0000002c2da2723e */ /* 0x044fe200000010ff */
[----:B------:R-:W-:-:S06]  /*3f20*/  FADD.FTZ R45, R45, R6 ;  /* 0x000000062d2d7221 */ /* 0x000fcc0000010000 */
[----:B------:R-:W2:Y:S01]  /*3f30*/  MUFU.EX2 R49, R49 ;  /* 0x0000003100317308 */ /* 0x000ea20000000800 */
[----:B----4-:R-:W-:-:S05]  /*3f40*/  F2FP.BF16.F32.PACK_AB R163, R47, R46 ;  /* 0x0000002e2fa3723e */ /* 0x010fca00000010ff */
[----:B------:R1:W-:Y:S02]  /*3f50*/  STSM.16.M88.4 [R23], R160 ;  /* 0x000000a017007844 */ /* 0x0003e40000000200 */
[----:B------:R-:W-:Y:S08]  /*3f60*/  MUFU.EX2 R50, R50 ;  /* 0x0000003200327308 */ /* 0x000ff00000000800 */
[----:B------:R-:W4:Y:S01]  /*3f70*/  MUFU.EX2 R51, R51 ;  /* 0x0000003300337308 */ /* 0x000f220000000800 */
[----:B--2---:R-:W-:Y:S01]  /*3f80*/  F2FP.BF16.F32.PACK_AB R164, R49, R48 ;  /* 0x0000003031a4723e */ /* 0x004fe200000010ff */
[----:B------:R-:W-:-:S04]  /*3f90*/  FADD.FTZ R48, R48, R45 ;  /* 0x0000002d30307221 */ /* 0x000fc80000010000 */
[----:B------:R-:W-:Y:S02]  /*3fa0*/  FADD.FTZ R49, R49, R48 ;  /* 0x0000003031317221 */ /* 0x000fe40000010000 */
[----:B------:R-:W2:Y:S08]  /*3fb0*/  MUFU.EX2 R52, R52 ;  /* 0x0000003400347308 */ /* 0x000eb00000000800 */
[----:B------:R-:W-:Y:S01]  /*3fc0*/  MUFU.EX2 R54, R54 ;  /* 0x0000003600367308 */ /* 0x000fe20000000800 */
[----:B----4-:R-:W-:-:S07]  /*3fd0*/  F2FP.BF16.F32.PACK_AB R165, R51, R50 ;  /* 0x0000003233a5723e */ /* 0x010fce00000010ff */
[----:B------:R4:W5:Y:S01]  /*3fe0*/  MUFU.EX2 R5, R10 ;  /* 0x0000000a00057308 */ /* 0x0009620000000800 */
[----:B--2---:R-:W-:Y:S01]  /*3ff0*/  F2FP.BF16.F32.PACK_AB R166, R9, R52 ;  /* 0x0000003409a6723e */ /* 0x004fe200000010ff */
[----:B------:R-:W-:-:S04]  /*4000*/  FADD.FTZ R6, R52, R49 ;  /* 0x0000003134067221 */ /* 0x000fc80000010000 */
[----:B------:R-:W-:Y:S01]  /*4010*/  FADD.FTZ R6, R9, R6 ;  /* 0x0000000609067221 */ /* 0x000fe20000010000 */
[----:B----4-:R-:W-:-:S04]  /*4020*/  FADD.FTZ R10, R46, R11 ;  /* 0x0000000b2e0a7221 */ /* 0x010fc80000010000 */
[----:B------:R-:W-:-:S04]  /*4030*/  FADD.FTZ R47, R47, R10 ;  /* 0x0000000a2f2f7221 */ /* 0x000fc80000010000 */
[----:B------:R-:W-:Y:S01]  /*4040*/  FADD.FTZ R50, R50, R47 ;  /* 0x0000002f32327221 */ /* 0x000fe20000010000 */
[----:B-----5:R-:W-:-:S03]  /*4050*/  F2FP.BF16.F32.PACK_AB R167, R5, R54 ;  /* 0x0000003605a7723e */ /* 0x020fc600000010ff */
[----:B------:R-:W-:Y:S02]  /*4060*/  FADD.FTZ R51, R51, R50 ;  /* 0x0000003233337221 */ /* 0x000fe40000010000 */
[----:B------:R1:W-:Y:S02]  /*4070*/  STSM.16.M88.4 [R22], R164 ;  /* 0x000000a416007844 */ /* 0x0003e40000000200 */
[----:B------:R-:W-:-:S04]  /*4080*/  FADD.FTZ R54, R54, R51 ;  /* 0x0000003336367221 */ /* 0x000fc80000010000 */
[----:B------:R-:W-:Y:S01]  /*4090*/  FADD.FTZ R5, R5, R54 ;  /* 0x0000003605057221 */ /* 0x000fe20000010000 */
[----:B------:R-:W-:Y:S06]  /*40a0*/  @!P0 BRA `(.L_x_25) ;  /* 0x0000000000048947 */ /* 0x000fec0003800000 */
[----:B------:R-:W-:Y:S01]  /*40b0*/  BPT.TRAP 0x1 ;  /* 0x000000040000795c */ /* 0x000fe20000300000 */
.L_x_25:
[----:B------:R2:W4:Y:S01]  /*40c0*/  SYNCS.PHASECHK.TRANS64.TRYWAIT P2, [R7+URZ+0x28c50], R8 ;  /* 0x028c5008070075a7 */ /* 0x000522000804017f */
[----:B------:R-:W-:Y:S05]  /*40d0*/  @!P0 BRA `(.L_x_26) ;  /* 0x0000000000048947 */ /* 0x000fea0003800000 */
[----:B------:R-:W-:Y:S01]  /*40e0*/  BPT.TRAP 0x1 ;  /* 0x000000040000795c */ /* 0x000fe20000300000 */
.L_x_26:
[----:B------:R-:W-:Y:S01]  /*40f0*/  ULOP3.LUT UR51, UR51, 0x2000000, URZ, 0xfc, !UPT ;  /* 0x0200000033337892 */ /* 0x000fe2000f8efc3f */
[----:B----4-:R-:W-:Y:S11]  /*4100*/  @P2 BRA `(.L_x_27) ;  /* 0x0000000000082947 */ /* 0x010ff60003800000 */
[----:B------:R-:W4:Y:S02]  /*4110*/  SYNCS.PHASECHK.TRANS64.TRYWAIT P2, [R7+URZ+0x28c50], R8 ;  /* 0x028c5008070075a7 */ /* 0x000f24000804017f */
[----:B----4-:R-:W-:Y:S05]  /*4120*/  @!P2 BRA `(.L_x_28) ;  /* 0x0000006c00dca947 */ /* 0x010fea0003800000 */
.L_x_27:
[----:B------:R-:W-:Y:S01]  /*4130*/  ULEA UR10, UR39, UR51, 0xc ;  /* 0x00000033270a7291 */ /* 0x000fe2000f8e603f */
[----:B------:R-:W-:Y:S01]  /*4140*/  WARPGROUP.ARRIVE ;  /* 0x00000000000079c5 */ /* 0x000fe20000000000 */
[----:B------:R-:W-:Y:S01]  /*4150*/  UMOV UR7, 0x40000040 ;  /* 0x4000004000077882 */ /* 0x000fe20000000000 */
[----:B------:R-:W-:Y:S01]  /*4160*/  UISETP.GE.AND UP0, UPT, UR50, 0x41, UPT ;  /* 0x000000413200788c */ /* 0x000fe2000bf06270 */
[----:B--234-:R-:W-:-:S03]  /*4170*/  @!P1 IADD3 R7, R7, 0x28c60, RZ ;  /* 0x00028c6007079810 */ /* 0x01cfc60007ffe0ff */
[----:B------:R-:W-:Y:S01]  /*4180*/  UMOV UR6, UR10 ;  /* 0x0000000a00067c82 */ /* 0x000fe20008000000 */
[----:B------:R-:W-:Y:S01]  /*4190*/  @!P1 PRMT R7, RZ, 0x654, R7 ;  /* 0x00000654ff079816 */ /* 0x000fe20000000007 */
[----:B------:R-:W-:Y:S01]  /*41a0*/  HGMMA.64x256x16.F32.BF16 R24, R152, gdesc[UR4].tnspB, RZ, !UPT, gsb0 ;  /* 0x43e0000498187df0 */ /* 0x000fe2000c0018ff */
[----:B------:R-:W-:Y:S01]  /*41b0*/  UIADD3 UR6, UR10, 0x80, URZ ;  /* 0x000000800a067890 */ /* 0x000fe2000fffe03f */
[----:B------:R-:W-:Y:S01]  /*41c0*/  PLOP3.LUT P2, PT, PT, PT, UP0, 0x80, 0x0 ;  /* 0x000000000000781c */ /* 0x000fe20003f4f008 */
[----:B------:R-:W-:Y:S01]  /*41d0*/  UMOV UR7, 0x40000040 ;  /* 0x4000004000077882 */ /* 0x000fe20000000000 */
[----:B------:R-:W-:Y:S02]  /*41e0*/  WARPGROUP.DEPBAR.LE gsb0, 0x0 ;  /* 0x00008000000079c5 */ /* 0x000fe40000010000 */
[----:B------:R-:W-:-:S15]  /*41f0*/  WARPGROUP.ARRIVE ;  /* 0x00000000000079c5 */ /* 0x000fde0000000000 */
[----:B------:R-:W-:-:S07]  /*4200*/  NOP ;  /* 0x0000000000007918 */ /* 0x000fce0000000000 */
[----:B------:R-:W-:Y:S01]  /*4210*/  HGMMA.64x256x16.F32.BF16 R24, R156, gdesc[UR4].tnspB, R24, gsb0 ;  /* 0x43e000049c187df0 */ /* 0x000fe20008001818 */
[----:B------:R-:W-:Y:S01]  /*4220*/  UIADD3 UR6, UR10, 0x100, URZ ;  /* 0x000001000a067890 */ /* 0x000fe2000fffe03f */
[----:B------:R-:W-:Y:S01]  /*4230*/  UMOV UR7, 0x40000040 ;  /* 0x4000004000077882 */ /* 0x000fe20000000000 */
[----:B------:R-:W-:Y:S02]  /*4240*/  WARPGROUP.DEPBAR.LE gsb0, 0x0 ;  /* 0x00008000000079c5 */ /* 0x000fe40000010000 */
[----:B------:R-:W-:-:S15]  /*4250*/  WARPGROUP.ARRIVE ;  /* 0x00000000000079c5 */ /* 0x000fde0000000000 */
[----:B------:R-:W-:-:S08]  /*4260*/  NOP ;  /* 0x0000000000007918 */ /* 0x000fd00000000000 */
[----:B------:R-:W-:Y:S01]  /*4270*/  HGMMA.64x256x16.F32.BF16 R24, R160, gdesc[UR4].tnspB, R24, gsb0 ;  /* 0x43e00004a0187df0 */ /* 0x000fe20008001818 */
[----:B------:R-:W-:Y:S01]  /*4280*/  UIADD3 UR6, UR10, 0x180, URZ ;  /* 0x000001800a067890 */ /* 0x000fe2000fffe03f */
[----:B------:R-:W-:Y:S01]  /*4290*/  UMOV UR7, 0x40000040 ;  /* 0x4000004000077882 */ /* 0x000fe20000000000 */
[----:B------:R-:W-:Y:S02]  /*42a0*/  WARPGROUP.DEPBAR.LE gsb0, 0x0 ;  /* 0x00008000000079c5 */ /* 0x000fe40000010000 */
[----:B------:R-:W-:-:S15]  /*42b0*/  WARPGROUP.ARRIVE ;  /* 0x00000000000079c5 */ /* 0x000fde0000000000 */
[----:B------:R-:W-:-:S08]  /*42c0*/  NOP ;  /* 0x0000000000007918 */ /* 0x000fd00000000000 */
[----:B------:R-:W-:Y:S03]  /*42d0*/  HGMMA.64x256x16.F32.BF16 R24, R164, gdesc[UR4].tnspB, R24, gsb0 ;  /* 0x43e00004a4187df0 */ /* 0x000fe60008001818 */
[----:B------:R-:W-:Y:S02]  /*42e0*/  WARPGROUP.DEPBAR.LE gsb0, 0x0 ;  /* 0x00008000000079c5 */ /* 0x000fe40000010000 */
[----:B------:R-:W-:Y:S01]  /*42f0*/  @!PT LDS RZ, [RZ] ;  /* 0x00000000fffff984 */ /* 0x000fe20000000800 */
[----:B------:R-:W-:Y:S01]  /*4300*/  @!PT LDS RZ, [RZ] ;  /* 0x00000000fffff984 */ /* 0x000fe20000000800 */
[----:B------:R-:W-:Y:S01]  /*4310*/  @!PT LDS RZ, [RZ] ;  /* 0x00000000fffff984 */ /* 0x000fe20000000800 */
[----:B------:R-:W-:Y:S01]  /*4320*/  @!PT LDS RZ, [RZ] ;  /* 0x00000000fffff984 */ /* 0x000fe20000000800 */
[----:B------:R2:W-:Y:S06]  /*4330*/  MEMBAR.ALL.CTA ;  /* 0x0000000000007992 */ /* 0x0005ec0000008000 */
[----:B--2---:R-:W2:Y:S02]  /*4340*/  FENCE.VIEW.ASYNC.S ;  /* 0x00000000000073c6 */ /* 0x004ea40000000000 */
[----:B--2---:R-:W-:Y:S01]  /*4350*/  NOP ;  /* 0x0000000000007918 */ /* 0x004fe20000000000 */
[----:B------:R-:W-:Y:S06]  /*4360*/  BAR.ARV 0xe, 0x100 ;  /* 0x0384000000007b1d */ /* 0x000fec0000002000 */
[----:B------:R2:W-:Y:S01]  /*4370*/  @!P1 SYNCS.ARRIVE.TRANS64.RED.A1T0 RZ, [R7+URZ], RZ ;  /* 0x000000ff07ff99a7 */ /* 0x0005e2000810043f */
[----:B------:R-:W-:Y:S05]  /*4380*/  @!P2 BRA `(.L_x_29) ;  /* 0x0000001c0048a947 */ /* 0x000fea0003800000 */
[----:B------:R-:W-:Y:S01]  /*4390*/  MOV R9, R4 ;  /* 0x0000000400097202 */ /* 0x000fe20000000f00 */
[----:B------:R-:W-:Y:S01]  /*43a0*/  UIADD3 UR37, UR37, -0x2, URZ ;  /* 0xfffffffe25257890 */ /* 0x000fe2000fffe03f */
[----:B------:R-:W-:Y:S01]  /*43b0*/  MOV R14, R3 ;  /* 0x00000003000e7202 */ /* 0x000fe20000000f00 */
[----:B------:R-:W-:Y:S01]  /*43c0*/  UMOV UR21, UR39 ;  /* 0x0000002700157c82 */ /* 0x000fe20008000000 */
[----:B------:R-:W-:Y:S01]  /*43d0*/  ULDC UR22, c[0x0][0x9d8] ;  /* 0x0002760000167ab9 */ /* 0x000fe20000000800 */
[----:B------:R-:W-:-:S08]  /*43e0*/  ULDC UR20, c[0x0][0x988] ;  /* 0x0002620000147ab9 */ /* 0x000fd00000000800 */
.L_x_38:
[----:B------:R-:W-:Y:S01]  /*43f0*/  UIADD3 UR39, UR21, 0x1, URZ ;  /* 0x0000000115277890 */ /* 0x000fe2000fffe03f */
[----:B------:R-:W-:Y:S01]  /*4400*/  MOV R3, UR37 ;  /* 0x0000002500037c02 */ /* 0x000fe20008000f00 */
[----:B------:R-:W-:Y:S02]  /*4410*/  UIADD3 UR37, UR37, -0x1, URZ ;  /* 0xffffffff25257890 */ /* 0x000fe4000fffe03f */
[----:B------:R-:W-:Y:S01]  /*4420*/  UISETP.NE.AND UP0, UPT, UR39, 0x2, UPT ;  /* 0x000000022700788c */ /* 0x000fe2000bf05270 */
[----:B------:R-:W-:-:S03]  /*4430*/  ISETP.GT.AND P2, PT, R3, RZ, PT ;  /* 0x000000ff0300720c */ /* 0x000fc60003f44270 */
[----:B------:R-:W-:Y:S02]  /*4440*/  USEL UR6, URZ, 0x1, UP0 ;  /* 0x000000013f067887 */ /* 0x000fe40008000000 */
[----:B------:R-:W-:Y:S02]  /*4450*/  USEL UR39, UR39, URZ, UP0 ;  /* 0x0000003f27277287 */ /* 0x000fe40008000000 */
[----:B------:R-:W-:Y:S01]  /*4460*/  ULOP3.LUT UR40, UR40, UR6, URZ, 0x3c, !UPT ;  /* 0x0000000628287292 */ /* 0x000fe2000f8e3c3f */
[----:B---3--:R-:W-:Y:S11]  /*4470*/  @!P0 BRA `(.L_x_30) ;  /* 0x0000000000048947 */ /* 0x008ff60003800000 */
[----:B------:R-:W-:Y:S01]  /*4480*/  BPT.TRAP 0x1 ;  /* 0x000000040000795c */ /* 0x000fe20000300000 */
.L_x_30:
[----:B------:R-:W-:Y:S01]  /*4490*/  ULEA UR23, UR39, UR46, 0x3 ;  /* 0x0000002e27177291 */ /* 0x000fe2000f8e183f */
[----:B--2---:R-:W-:-:S05]  /*44a0*/  IMAD.U32 R7, RZ, RZ, UR40 ;  /* 0x00000028ff077e24 */ /* 0x004fca000f8e00ff */
[----:B------:R-:W-:-:S04]  /*44b0*/  SHF.L.U32 R7, R7, 0x1f, RZ ;  /* 0x0000001f07077819 */ /* 0x000fc800000006ff */
[----:B------:R2:W3:Y:S01]  /*44c0*/  SYNCS.PHASECHK.TRANS64.TRYWAIT P3, [UR23+0x28c30], R7 ;  /* 0x028c3007ff0075a7 */ /* 0x0004e20008060157 */
[----:B------:R-:W-:Y:S05]  /*44d0*/  @!P0 BRA `(.L_x_31) ;  /* 0x0000000000048947 */ /* 0x000fea0003800000 */
[----:B------:R-:W-:Y:S01]  /*44e0*/  BPT.TRAP 0x1 ;  /* 0x000000040000795c */ /* 0x000fe20000300000 */
.L_x_31:
[----:B---3--:R-:W-:Y:S05]  /*44f0*/  @P3 BRA `(.L_x_32) ;  /* 0x0000000000083947 */ /* 0x008fea0003800000 */
[----:B------:R-:W3:Y:S02]  /*4500*/  SYNCS.PHASECHK.TRANS64.TRYWAIT P3, [UR23+0x28c30], R7 ;  /* 0x028c3007ff0075a7 */ /* 0x000ee40008060157 */
[----:B---3--:R-:W-:Y:S05]  /*4510*/  @!P3 BRA `(.L_x_33) ;  /* 0x0000006800f4b947 */ /* 0x008fea0003800000 */
.L_x_32:
[----:B------:R-:W-:Y:S01]  /*4520*/  R2UR UR18, R0 ;  /* 0x00000000001272ca */ /* 0x000fe200000e0000 */
[----:B------:R-:W-:Y:S01]  /*4530*/  UIADD3 UR6, UR46, 0x20400, URZ ;  /* 0x000204002e067890 */ /* 0x000fe2000fffe03f */
[----:B-1----:R-:W-:Y:S01]  /*4540*/  WARPGROUP.ARRIVE ;  /* 0x00000000000079c5 */ /* 0x002fe20000000000 */
[----:B------:R-:W-:Y:S01]  /*4550*/  UMOV UR19, 0x40000040 ;  /* 0x4000004000137882 */ /* 0x000fe20000000000 */
[----:B------:R-:W-:Y:S01]  /*4560*/  UMOV UR17, 0x40000040 ;  /* 0x4000004000117882 */ /* 0x000fe20000000000 */
[----:B------:R-:W-:Y:S01]  /*4570*/  USHF.R.U32.HI UR6, URZ, 0x4, UR6 ;  /* 0x000000043f067899 */ /* 0x000fe20008011606 */
[----:B------:R-:W-:Y:S01]  /*4580*/  UMOV UR7, 0x40000040 ;  /* 0x4000004000077882 */ /* 0x000fe20000000000 */
[----:B------:R-:W-:Y:S02]  /*4590*/  UMOV UR11, 0x40000040 ;  /* 0x40000040000b7882 */ /* 0x000fe40000000000 */
[----:B------:R-:W-:Y:S01]  /*45a0*/  ULOP3.LUT UR6, UR6, 0x3fff, URZ, 0xc0, !UPT ;  /* 0x00003fff06067892 */ /* 0x000fe2000f8ec03f */
[----:B------:R-:W-:-:S03]  /*45b0*/  UMOV UR15, 0x40000040 ;  /* 0x40000040000f7882 */ /* 0x000fc60000000000 */
[----:B------:R-:W-:Y:S02]  /*45c0*/  ULEA UR18, UR39, UR18, 0x9 ;  /* 0x0000001227127291 */ /* 0x000fe4000f8e483f */
[----:B------:R-:W-:Y:S02]  /*45d0*/  ULOP3.LUT UR16, UR6, 0x10000, URZ, 0xfc, !UPT ;  /* 0x0001000006107892 */ /* 0x000fe4000f8efc3f */
[----:B------:R-:W-:Y:S02]  /*45e0*/  UIADD3 UR6, UR18, 0x2, URZ ;  /* 0x0000000212067890 */ /* 0x000fe4000fffe03f */
[----:B------:R-:W-:Y:S02]  /*45f0*/  UIADD3 UR10, UR18, 0x4, URZ ;  /* 0x00000004120a7890 */ /* 0x000fe4000fffe03f */
[----:B------:R-:W-:-:S03]  /*4600*/  UIADD3 UR14, UR18, 0x6, URZ ;  /* 0x00000006120e7890 */ /* 0x000fc6000fffe03f */
[----:B------:R-:W-:Y:S03]  /*4610*/  HGMMA.64x64x16.F32.BF16 R152, gdesc[UR16], RZ, !UPT, gsb0 ;  /* 0x00e00000109879f0 */ /* 0x000fe6000c0018ff */
[----:B------:R-:W-:Y:S02]  /*4620*/  WARPGROUP.DEPBAR.LE gsb0, 0x0 ;  /* 0x00008000000079c5 */ /* 0x000fe40000010000 */
[----:B------:R-:W-:-:S06]  /*4630*/  WARPGROUP.ARRIVE ;  /* 0x00000000000079c5 */ /* 0x000fcc0000000000 */
[----:B------:R-:W-:Y:S03]  /*4640*/  HGMMA.64x64x16.F32.BF16 R152, gdesc[UR4], R152, gsb0 ;  /* 0x00e00000049879f0 */ /* 0x000fe60008001898 */
        /* <DEDUP_REMOVED lines=8> */
[----:B---3--:R-:W-:Y:S01]  /*46d0*/  FMUL.FTZ R4, R153, UR22 ;  /* 0x0000001699047c20 */ /* 0x008fe20008410000 */
        /* <DEDUP_REMOVED lines=12> */
[----:B------:R-:W3:Y:S01]  /*47a0*/  MUFU.TANH R4, R4 ;  /* 0x0000000400047308 */ /* 0x000ee20000002400 */
        /* <DEDUP_REMOVED lines=8> */
[----:B-1----:R-:W-:Y:S01]  /*4830*/  FMNMX.FTZ R3, R13, R14, !PT ;  /* 0x0000000e0d037209 */ /* 0x002fe20007810000 */
[----:B------:R-:W-:Y:S01]  /*4840*/  FMUL.FTZ R165, R166, UR22 ;  /* 0x00000016a6a57c20 */ /* 0x000fe20008410000 */
[----:B------:R-:W-:Y:S01]  /*4850*/  FMUL.FTZ R169, R174, UR22 ;  /* 0x00000016aea97c20 */ /* 0x000fe20008410000 */
[----:B------:R-:W-:Y:S01]  /*4860*/  FMUL.FTZ R166, R167, UR22 ;  /* 0x00000016a7a67c20 */ /* 0x000fe20008410000 */
[----:B------:R-:W-:Y:S01]  /*4870*/  FMUL.FTZ R167, R170, UR22 ;  /* 0x00000016aaa77c20 */ /* 0x000fe20008410000 */
[----:B------:R-:W-:Y:S01]  /*4880*/  FMUL.FTZ R170, R178, UR22 ;  /* 0x00000016b2aa7c20 */ /* 0x000fe20008410000 */
[----:B------:R-:W-:Y:S01]  /*4890*/  FMUL.FTZ R173, R182, UR22 ;  /* 0x00000016b6ad7c20 */ /* 0x000fe20008410000 */
[----:B------:R-:W1:Y:S01]  /*48a0*/  MUFU.TANH R20, R20 ;  /* 0x0000001400147308 */ /* 0x000e620000002400 */
[----:B---3--:R-:W-:-:S07]  /*48b0*/  FMNMX.FTZ R160, R4, R3, !PT ;  /* 0x0000000304a07209 */ /* 0x008fce0007810000 */
[----:B------:R-:W3:Y:S01]  /*48c0*/  MUFU.TANH R21, R21 ;  /* 0x0000001500157308 */ /* 0x000ee20000002400 */
[----:B----4-:R-:W-:-:S07]  /*48d0*/  FMNMX.FTZ R3, R15, R160, !PT ;  /* 0x000000a00f037209 */ /* 0x010fce0007810000 */
[----:B------:R-:W4:Y:S01]  /*48e0*/  MUFU.TANH R152, R152 ;  /* 0x0000009800987308 */ /* 0x000f220000002400 */
[----:B-1----:R-:W-:-:S07]  /*48f0*/  FMNMX.FTZ R160, R20, R3, !PT ;  /* 0x0000000314a07209 */ /* 0x002fce0007810000 */
[----:B------:R-:W1:Y:S01]  /*4900*/  MUFU.TANH R153, R153 ;  /* 0x0000009900997308 */ /* 0x000e620000002400 */
[----:B---3--:R-:W-:Y:S01]  /*4910*/  FMNMX.FTZ R3, R21, R160, !PT ;  /* 0x000000a015037209 */ /* 0x008fe20007810000 */
[----:B------:R-:W-:-:S06]  /*4920*/  FMUL.FTZ R160, R177, UR22 ;  /* 0x00000016b1a07c20 */ /* 0x000fcc0008410000 */
[----:B------:R-:W3:Y:S01]  /*4930*/  MUFU.TANH R154, R154 ;  /* 0x0000009a009a7308 */ /* 0x000ee20000002400 */
[----:B----4-:R-:W-:-:S07]  /*4940*/  FMNMX.FTZ R164, R152, R3, !PT ;  /* 0x0000000398a47209 */ /* 0x010fce0007810000 */
[----:B------:R-:W4:Y:S01]  /*4950*/  MUFU.TANH R155, R155 ;  /* 0x0000009b009b7308 */ /* 0x000f220000002400 */
[----:B-1----:R-:W-:-:S07]  /*4960*/  FMNMX.FTZ R3, R153, R164, !PT ;  /* 0x000000a499037209 */ /* 0x002fce0007810000 */
[----:B------:R-:W1:Y:S01]  /*4970*/  MUFU.TANH R156, R156 ;  /* 0x0000009c009c7308 */ /* 0x000e620000002400 */
[----:B---3--:R-:W-:-:S07]  /*4980*/  FMNMX.FTZ R164, R154, R3, !PT ;  /* 0x000000039aa47209 */ /* 0x008fce0007810000 */
[----:B------:R-:W3:Y:S01]  /*4990*/  MUFU.TANH R157, R157 ;  /* 0x0000009d009d7308 */ /* 0x000ee20000002400 */
[----:B----4-:R-:W-:Y:S01]  /*49a0*/  FMNMX.FTZ R3, R155, R164, !PT ;  /* 0x000000a49b037209 */ /* 0x010fe20007810000 */
[----:B------:R-:W-:-:S06]  /*49b0*/  FMUL.FTZ R164, R181, UR22 ;  /* 0x00000016b5a47c20 */ /* 0x000fcc0008410000 */
[----:B------:R-:W4:Y:S01]  /*49c0*/  MUFU.TANH R158, R158 ;  /* 0x0000009e009e7308 */ /* 0x000f220000002400 */
[----:B-1----:R-:W-:-:S07]  /*49d0*/  FMNMX.FTZ R168, R156, R3, !PT ;  /* 0x000000039ca87209 */ /* 0x002fce0007810000 */
[----:B------:R-:W1:Y:S01]  /*49e0*/  MUFU.TANH R159, R159 ;  /* 0x0000009f009f7308 */ /* 0x000e620000002400 */
[----:B---3--:R-:W-:-:S07]  /*49f0*/  FMNMX.FTZ R3, R157, R168, !PT ;  /* 0x000000a89d037209 */ /* 0x008fce0007810000 */
        /* <DEDUP_REMOVED lines=8> */
[----:B------:R-:W-:Y:S01]  /*4a80*/  FMUL.FTZ R168, R171, UR22 ;  /* 0x00000016aba87c20 */ /* 0x000fe20008410000 */
[----:B------:R-:W-:-:S05]  /*4a90*/  FMUL.FTZ R171, R175, UR22 ;  /* 0x00000016afab7c20 */ /* 0x000fca0008410000 */
[----:B------:R-:W4:Y:S01]  /*4aa0*/  MUFU.TANH R10, R10 ;  /* 0x0000000a000a7308 */ /* 0x000f220000002400 */
[----:B-1----:R-:W-:-:S05]  /*4ab0*/  FMNMX.FTZ R3, R164, R3, !PT ;  /* 0x00000003a4037209 */ /* 0x002fca0007810000 */
[----:B------:R-:W1:Y:S02]  /*4ac0*/  SHFL.BFLY PT, R172, R3, 0x2, 0x1f ;  /* 0x0c401f0003ac7f89 */ /* 0x000e6400000e0000 */
[----:B------:R-:W5:Y:S08]  /*4ad0*/  MUFU.TANH R11, R11 ;  /* 0x0000000b000b7308 */ /* 0x000f700000002400 */
[----:B------:R-:W2:Y:S08]  /*4ae0*/  MUFU.TANH R12, R12 ;  /* 0x0000000c000c7308 */ /* 0x000eb00000002400 */
[----:B------:R-:W2:Y:S01]  /*4af0*/  MUFU.TANH R162, R162 ;  /* 0x000000a200a27308 */ /* 0x000ea20000002400 */
[----:B-1----:R-:W-:Y:S01]  /*4b00*/  FMNMX.FTZ R177, R3, R172, !PT ;  /* 0x000000ac03b17209 */ /* 0x002fe20007810000 */
[----:B------:R-:W-:Y:S01]  /*4b10*/  FMUL.FTZ R172, R179, UR22 ;  /* 0x00000016b3ac7c20 */ /* 0x000fe20008410000 */
[----:B---3--:R-:W-:-:S05]  /*4b20*/  FMNMX.FTZ R3, R8, R9, !PT ;  /* 0x0000000908037209 */ /* 0x008fca0007810000 */
[----:B------:R-:W1:Y:S01]  /*4b30*/  MUFU.TANH R163, R163 ;  /* 0x000000a300a37308 */ /* 0x000e620000002400 */
[----:B------:R-:W3:Y:S01]  /*4b40*/  SHFL.BFLY PT, R180, R177, 0x1, 0x1f ;  /* 0x0c201f00b1b47f89 */ /* 0x000ee200000e0000 */
[----:B----4-:R-:W-:-:S04]  /*4b50*/  FMNMX.FTZ R174, R10, R3, !PT ;  /* 0x000000030aae7209 */ /* 0x010fc80007810000 */
[----:B-----5:R-:W-:Y:S02]  /*4b60*/  FMNMX.FTZ R3, R11, R174, !PT ;  /* 0x000000ae0b037209 */ /* 0x020fe40007810000 */
[----:B------:R-:W4:Y:S01]  /*4b70*/  MUFU.TANH R165, R165 ;  /* 0x000000a500a57308 */ /* 0x000f220000002400 */
[----:B------:R-:W-:Y:S01]  /*4b80*/  FMUL.FTZ R174, R183, UR22 ;  /* 0x00000016b7ae7c20 */ /* 0x000fe20008410000 */
[----:B--2---:R-:W-:-:S04]  /*4b90*/  FMNMX.FTZ R3, R12, R3, !PT ;  /* 0x000000030c037209 */ /* 0x004fc80007810000 */
[----:B------:R-:W-:Y:S02]  /*4ba0*/  FMNMX.FTZ R176, R162, R3, !PT ;  /* 0x00000003a2b07209 */ /* 0x000fe40007810000 */
[----:B------:R-:W2:Y:S02]  /*4bb0*/  MUFU.TANH R166, R166 ;  /* 0x000000a600a67308 */ /* 0x000ea40000002400 */
[----:B-1----:R-:W-:-:S06]  /*4bc0*/  FMNMX.FTZ R176, R163, R176, !PT ;  /* 0x000000b0a3b07209 */ /* 0x002fcc0007810000 */
[----:B------:R-:W1:Y:S01]  /*4bd0*/  MUFU.TANH R167, R167 ;  /* 0x000000a700a77308 */ /* 0x000e620000002400 */
[----:B----4-:R-:W-:Y:S02]  /*4be0*/  FMNMX.FTZ R175, R165, R176, !PT ;  /* 0x000000b0a5af7209 */ /* 0x010fe40007810000 */
[----:B---3--:R-:W-:-:S05]  /*4bf0*/  FMNMX.FTZ R3, R177, R180, !PT ;  /* 0x000000b4b1037209 */ /* 0x008fca0007810000 */
[----:B------:R-:W3:Y:S01]  /*4c00*/  MUFU.TANH R168, R168 ;  /* 0x000000a800a87308 */ /* 0x000ee20000002400 */
[C---:B------:R-:W-:Y:S01]  /*4c10*/  FADD.FTZ R14, -R3.reuse, R14 ;  /* 0x0000000e030e7221 */ /* 0x040fe20000010100 */
[----:B------:R-:W-:-:S03]  /*4c20*/  FMUL.FTZ R179, R3, UR20 ;  /* 0x0000001403b37c20 */ /* 0x000fc60008410000 */
[----:B------:R-:W-:Y:S01]  /*4c30*/  FMUL.FTZ R178, R14, UR20 ;  /* 0x000000140eb27c20 */ /* 0x000fe20008410000 */
[----:B--2---:R-:W-:Y:S01]  /*4c40*/  FMNMX.FTZ R14, R166, R175, !PT ;  /* 0x000000afa60e7209 */ /* 0x004fe20007810000 */
[--C-:B------:R-:W-:Y:S01]  /*4c50*/  FFMA.FTZ R15, R15, UR20, -R179.reuse ;  /* 0x000000140f0f7c23 */ /* 0x100fe200080108b3 */
[----:B------:R-:W2:Y:S01]  /*4c60*/  MUFU.TANH R169, R169 ;  /* 0x000000a900a97308 */ /* 0x000ea20000002400 */
[--C-:B------:R-:W-:Y:S01]  /*4c70*/  FFMA.FTZ R20, R20, UR20, -R179.reuse ;  /* 0x0000001414147c23 */ /* 0x100fe200080108b3 */
[----:B-1----:R-:W-:Y:S01]  /*4c80*/  FMNMX.FTZ R177, R167, R14, !PT ;  /* 0x0000000ea7b17209 */ /* 0x002fe20007810000 */
[--C-:B------:R-:W-:Y:S01]  /*4c90*/  FFMA.FTZ R14, R13, UR20, -R179.reuse ;  /* 0x000000140d0e7c23 */ /* 0x100fe200080108b3 */
[--C-:B------:R-:W-:Y:S01]  /*4ca0*/  FFMA.FTZ R13, R4, UR20, -R179.reuse ;  /* 0x00000014040d7c23 */ /* 0x100fe200080108b3 */
[--C-:B------:R-:W-:Y:S01]  /*4cb0*/  FFMA.FTZ R21, R21, UR20, -R179.reuse ;  /* 0x0000001415157c23 */ /* 0x100fe200080108b3 */
[--C-:B------:R-:W-:Y:S01]  /*4cc0*/  FFMA.FTZ R153, R153, UR20, -R179.reuse ;  /* 0x0000001499997c23 */ /* 0x100fe200080108b3 */
[--C-:B------:R-:W-:Y:S01]  /*4cd0*/  FFMA.FTZ R155, R155, UR20, -R179.reuse ;  /* 0x000000149b9b7c23 */ /* 0x100fe200080108b3 */
[----:B------:R-:W1:Y:S01]  /*4ce0*/  MUFU.TANH R171, R171 ;  /* 0x000000ab00ab7308 */ /* 0x000e620000002400 */
[----:B---3--:R-:W-:Y:S01]  /*4cf0*/  FMNMX.FTZ R176, R168, R177, !PT ;  /* 0x000000b1a8b07209 */ /* 0x008fe20007810000 */
[--C-:B------:R-:W-:Y:S01]  /*4d00*/  FFMA.FTZ R180, R156, UR20, -R179.reuse ;  /* 0x000000149cb47c23 */ /* 0x100fe200080108b3 */
[--C-:B------:R-:W-:Y:S01]  /*4d10*/  FFMA.FTZ R157, R157, UR20, -R179.reuse ;  /* 0x000000149d9d7c23 */ /* 0x100fe200080108b3 */
[--C-:B------:R-:W-:Y:S01]  /*4d20*/  FFMA.FTZ R182, R158, UR20, -R179.reuse ;  /* 0x000000149eb67c23 */ /* 0x100fe200080108b3 */
[--C-:B------:R-:W-:Y:S01]  /*4d30*/  FFMA.FTZ R159, R159, UR20, -R179.reuse ;  /* 0x000000149f9f7c23 */ /* 0x100fe200080108b3 */
[--C-:B------:R-:W-:Y:S01]  /*4d40*/  FFMA.FTZ R190, R160, UR20, -R179.reuse ;  /* 0x00000014a0be7c23 */ /* 0x100fe200080108b3 */
[--C-:B------:R-:W-:Y:S01]  /*4d50*/  FFMA.FTZ R161, R161, UR20, -R179.reuse ;  /* 0x00000014a1a17c23 */ /* 0x100fe200080108b3 */
[----:B------:R-:W3:Y:S01]  /*4d60*/  MUFU.TANH R170, R170 ;  /* 0x000000aa00aa7308 */ /* 0x000ee20000002400 */
[----:B--2---:R-:W-:Y:S01]  /*4d70*/  FMNMX.FTZ R176, R169, R176, !PT ;  /* 0x000000b0a9b07209 */ /* 0x004fe20007810000 */
[----:B------:R-:W-:-:S06]  /*4d80*/  FFMA.FTZ R192, R164, UR20, -R179 ;  /* 0x00000014a4c07c23 */ /* 0x000fcc00080108b3 */
[----:B------:R-:W2:Y:S01]  /*4d90*/  MUFU.TANH R172, R172 ;  /* 0x000000ac00ac7308 */ /* 0x000ea20000002400 */
[----:B-1----:R-:W-:Y:S01]  /*4da0*/  FMNMX.FTZ R177, R171, R176, !PT ;  /* 0x000000b0abb17209 */ /* 0x002fe20007810000 */
[----:B------:R-:W-:-:S06]  /*4db0*/  FFMA.FTZ R176, R152, UR20, -R179 ;  /* 0x0000001498b07c23 */ /* 0x000fcc00080108b3 */
[----:B------:R-:W1:Y:S01]  /*4dc0*/  MUFU.TANH R173, R173 ;  /* 0x000000ad00ad7308 */ /* 0x000e620000002400 */
[----:B---3--:R-:W-:-:S07]  /*4dd0*/  FMNMX.FTZ R177, R170, R177, !PT ;  /* 0x000000b1aab17209 */ /* 0x008fce0007810000 */
[----:B------:R-:W3:Y:S01]  /*4de0*/  MUFU.TANH R174, R174 ;  /* 0x000000ae00ae7308 */ /* 0x000ee20000002400 */
[----:B--2---:R-:W-:-:S07]  /*4df0*/  FMNMX.FTZ R4, R172, R177, !PT ;  /* 0x000000b1ac047209 */ /* 0x004fce0007810000 */
[----:B------:R2:W4:Y:S01]  /*4e00*/  MUFU.EX2 R175, R178 ;  /* 0x000000b200af7308 */ /* 0x0005220000000800 */
[----:B-1----:R-:W-:-:S07]  /*4e10*/  FMNMX.FTZ R177, R173, R4, !PT ;  /* 0x00000004adb17209 */ /* 0x002fce0007810000 */
[----:B------:R-:W1:Y:S01]  /*4e20*/  MUFU.EX2 R14, R14 ;  /* 0x0000000e000e7308 */ /* 0x000e620000000800 */
[----:B---3--:R-:W-:Y:S01]  /*4e30*/  FMNMX.FTZ R177, R174, R177, !PT ;  /* 0x000000b1aeb17209 */ /* 0x008fe20007810000 */
[----:B--2---:R-:W-:Y:S01]  /*4e40*/  FFMA.FTZ R178, R154, UR20, -R179 ;  /* 0x000000149ab27c23 */ /* 0x004fe200080108b3 */
[----:B------:R-:W-:-:S03]  /*4e50*/  IADD3 R179, -R17, RZ, RZ ;  /* 0x000000ff11b37210 */ /* 0x000fc60007ffe1ff */
[----:B------:R-:W2:Y:S01]  /*4e60*/  SHFL.BFLY PT, R4, R177, 0x2, 0x1f ;  /* 0x0c401f00b1047f89 */ /* 0x000ea200000e0000 */
[----:B------:R-:W-:Y:S01]  /*4e70*/  ISETP.NE.AND P3, PT, R16, R179, PT ;  /* 0x000000b31000720c */ /* 0x000fe20003f65270 */
[----:B------:R-:W3:Y:S01]  /*4e80*/  MUFU.EX2 R13, R13 ;  /* 0x0000000d000d7308 */ /* 0x000ee20000000800 */
[----:B------:R-:W-:Y:S01]  /*4e90*/  MOV R179, UR21 ;  /* 0x0000001500b37c02 */ /* 0x000fe20008000f00 */
[-C--:B----4-:R-:W-:Y:S01]  /*4ea0*/  FMUL.FTZ R24, R24, R175.reuse ;  /* 0x000000af18187220 */ /* 0x090fe20000410000 */
[-C--:B------:R-:W-:Y:S01]  /*4eb0*/  FMUL.FTZ R25, R25, R175.reuse ;  /* 0x000000af19197220 */ /* 0x080fe20000410000 */
[-C--:B------:R-:W-:Y:S01]  /*4ec0*/  FMUL.FTZ R28, R28, R175.reuse ;  /* 0x000000af1c1c7220 */ /* 0x080fe20000410000 */
[-C--:B------:R-:W-:Y:S01]  /*4ed0*/  FMUL.FTZ R29, R29, R175.reuse ;  /* 0x000000af1d1d7220 */ /* 0x080fe20000410000 */
[-C--:B------:R-:W-:Y:S01]  /*4ee0*/  FMUL.FTZ R32, R32, R175.reuse ;  /* 0x000000af20207220 */ /* 0x080fe20000410000 */
[-C--:B------:R-:W-:Y:S01]  /*4ef0*/  FMUL.FTZ R33, R33, R175.reuse ;  /* 0x000000af21217220 */ /* 0x080fe20000410000 */
[----:B------:R-:W-:Y:S01]  /*4f00*/  MUFU.EX2 R15, R15 ;  /* 0x0000000f000f7308 */ /* 0x000fe20000000800 */
[----:B-1----:R-:W-:Y:S01]  /*4f10*/  FFMA.FTZ R6, R175, R6, R14 ;  /* 0x00000006af067223 */ /* 0x002fe2000001000e */
[-C--:B------:R-:W-:Y:S01]  /*4f20*/  FMUL.FTZ R36, R36, R175.reuse ;  /* 0x000000af24247220 */ /* 0x080fe20000410000 */
[----:B------:R-:W-:Y:S01]  /*4f30*/  FMUL.FTZ R37, R37, R175 ;  /* 0x000000af25257220 */ /* 0x000fe20000410000 */
[----:B------:R-:W-:-:S02]  /*4f40*/  @!P3 IMAD R154, R179, 0x40, R2 ;  /* 0x00000040b39ab824 */ /* 0x000fc400078e0202 */
[-C--:B------:R-:W-:Y:S01]  /*4f50*/  FMUL.FTZ R40, R40, R175.reuse ;  /* 0x000000af28287220 */ /* 0x080fe20000410000 */
[-C--:B------:R-:W-:Y:S01]  /*4f60*/  FMUL.FTZ R41, R41, R175.reuse ;  /* 0x000000af29297220 */ /* 0x080fe20000410000 */
[-C--:B------:R-:W-:Y:S01]  /*4f70*/  FMUL.FTZ R44, R44, R175.reuse ;  /* 0x000000af2c2c7220 */ /* 0x080fe20000410000 */
[----:B------:R-:W-:Y:S01]  /*4f80*/  MUFU.EX2 R20, R20 ;  /* 0x0000001400147308 */ /* 0x000fe20000000800 */
[----:B---3--:R-:W-:Y:S01]  /*4f90*/  FADD.FTZ R6, R13, R6 ;  /* 0x000000060d067221 */ /* 0x008fe20000010000 */
[----:B------:R-:W-:Y:S01]  /*4fa0*/  @!P3 LEA R154, R154, UR46, 0x2 ;  /* 0x0000002e9a9abc11 */ /* 0x000fe2000f8e10ff */
[-C--:B------:R-:W-:Y:S01]  /*4fb0*/  FMUL.FTZ R45, R45, R175.reuse ;  /* 0x000000af2d2d7220 */ /* 0x080fe20000410000 */
[-C--:B------:R-:W-:Y:S01]  /*4fc0*/  FMUL.FTZ R48, R48, R175.reuse ;  /* 0x000000af30307220 */ /* 0x080fe20000410000 */
[-C--:B------:R-:W-:Y:S01]  /*4fd0*/  FMUL.FTZ R49, R49, R175.reuse ;  /* 0x000000af31317220 */ /* 0x080fe20000410000 */
[----:B--2---:R-:W-:Y:S01]  /*4fe0*/  FMNMX.FTZ R152, R177, R4, !PT ;  /* 0x00000004b1987209 */ /* 0x004fe20007810000 */
[-C--:B------:R-:W-:Y:S01]  /*4ff0*/  FMUL.FTZ R52, R52, R175.reuse ;  /* 0x000000af34347220 */ /* 0x080fe20000410000 */
[----:B------:R-:W-:Y:S01]  /*5000*/  MUFU.EX2 R21, R21 ;  /* 0x0000001500157308 */ /* 0x000fe20000000800 */
[-C--:B------:R-:W-:Y:S01]  /*5010*/  FMUL.FTZ R53, R53, R175.reuse ;  /* 0x000000af35357220 */ /* 0x080fe20000410000 */
[-C--:B------:R-:W-:Y:S01]  /*5020*/  FMUL.FTZ R56, R56, R175.reuse ;  /* 0x000000af38387220 */ /* 0x080fe20000410000 */
[----:B------:R-:W1:Y:S01]  /*5030*/  SHFL.BFLY PT, R177, R152, 0x1, 0x1f ;  /* 0x0c201f0098b17f89 */ /* 0x000e6200000e0000 */
[-C--:B------:R-:W-:Y:S01]  /*5040*/  FMUL.FTZ R57, R57, R175.reuse ;  /* 0x000000af39397220 */ /* 0x080fe20000410000 */
[-C--:B------:R-:W-:Y:S01]  /*5050*/  FMUL.FTZ R60, R60, R175.reuse ;  /* 0x000000af3c3c7220 */ /* 0x080fe20000410000 */
[-C--:B------:R-:W-:Y:S01]  /*5060*/  FMUL.FTZ R61, R61, R175.reuse ;  /* 0x000000af3d3d7220 */ /* 0x080fe20000410000 */
[-C--:B------:R-:W-:Y:S01]  /*5070*/  FMUL.FTZ R64, R64, R175.reuse ;  /* 0x000000af40407220 */ /* 0x080fe20000410000 */
[----:B------:R-:W2:Y:S01]  /*5080*/  MUFU.EX2 R176, R176 ;  /* 0x000000b000b07308 */ /* 0x000ea20000000800 */
[-C--:B------:R-:W-:Y:S01]  /*5090*/  FMUL.FTZ R65, R65, R175.reuse ;  /* 0x000000af41417220 */ /* 0x080fe20000410000 */
[-C--:B------:R-:W-:Y:S01]  /*50a0*/  FMUL.FTZ R68, R68, R175.reuse ;  /* 0x000000af44447220 */ /* 0x080fe20000410000 */
[-C--:B------:R-:W-:Y:S01]  /*50b0*/  FMUL.FTZ R69, R69, R175.reuse ;  /* 0x000000af45457220 */ /* 0x080fe20000410000 */
[-C--:B------:R-:W-:Y:S01]  /*50c0*/  FMUL.FTZ R72, R72, R175.reuse ;  /* 0x000000af48487220 */ /* 0x080fe20000410000 */
[-C--:B------:R-:W-:Y:S01]  /*50d0*/  FMUL.FTZ R73, R73, R175.reuse ;  /* 0x000000af49497220 */ /* 0x080fe20000410000 */
[-C--:B------:R-:W-:Y:S01]  /*50e0*/  FMUL.FTZ R76, R76, R175.reuse ;  /* 0x000000af4c4c7220 */ /* 0x080fe20000410000 */
[-C--:B------:R-:W-:Y:S01]  /*50f0*/  FMUL.FTZ R77, R77, R175.reuse ;  /* 0x000000af4d4d7220 */ /* 0x080fe20000410000 */
[----:B------:R-:W-:Y:S01]  /*5100*/  MUFU.EX2 R153, R153 ;  /* 0x0000009900997308 */ /* 0x000fe20000000800 */
[-C--:B------:R-:W-:Y:S01]  /*5110*/  FMUL.FTZ R80, R80, R175.reuse ;  /* 0x000000af50507220 */ /* 0x080fe20000410000 */
[-C--:B------:R-:W-:Y:S01]  /*5120*/  FMUL.FTZ R81, R81, R175.reuse ;  /* 0x000000af51517220 */ /* 0x080fe20000410000 */
[-C--:B------:R-:W-:Y:S01]  /*5130*/  FMUL.FTZ R84, R84, R175.reuse ;  /* 0x000000af54547220 */ /* 0x080fe20000410000 */
[-C--:B------:R-:W-:Y:S01]  /*5140*/  FMUL.FTZ R85, R85, R175.reuse ;  /* 0x000000af55557220 */ /* 0x080fe20000410000 */
[-C--:B------:R-:W-:Y:S01]  /*5150*/  FMUL.FTZ R88, R88, R175.reuse ;  /* 0x000000af58587220 */ /* 0x080fe20000410000 */
[-C--:B------:R-:W-:Y:S01]  /*5160*/  FMUL.FTZ R89, R89, R175.reuse ;  /* 0x000000af59597220 */ /* 0x080fe20000410000 */
[----:B------:R-:W-:Y:S01]  /*5170*/  FMUL.FTZ R92, R92, R175 ;  /* 0x000000af5c5c7220 */ /* 0x000fe20000410000 */
[----:B------:R-:W3:Y:S01]  /*5180*/  MUFU.EX2 R178, R178 ;  /* 0x000000b200b27308 */ /* 0x000ee20000000800 */
[----:B--2---:R-:W-:Y:S01]  /*5190*/  F2FP.BF16.F32.PACK_AB R156, R176, R21 ;  /* 0x00000015b09c723e */ /* 0x004fe200000010ff */
[----:B------:R-:W-:Y:S01]  /*51a0*/  FMUL.FTZ R93, R93, R175 ;  /* 0x000000af5d5d7220 */ /* 0x000fe20000410000 */
[----:B-1----:R-:W-:Y:S01]  /*51b0*/  FMNMX.FTZ R4, R152, R177, !PT ;  /* 0x000000b198047209 */ /* 0x002fe20007810000 */
[-C--:B------:R-:W-:Y:S01]  /*51c0*/  FMUL.FTZ R96, R96, R175.reuse ;  /* 0x000000af60607220 */ /* 0x080fe20000410000 */
[-C--:B------:R-:W-:Y:S01]  /*51d0*/  FMUL.FTZ R97, R97, R175.reuse ;  /* 0x000000af61617220 */ /* 0x080fe20000410000 */
[-C--:B------:R-:W-:Y:S01]  /*51e0*/  FMUL.FTZ R100, R100, R175.reuse ;  /* 0x000000af64647220 */ /* 0x080fe20000410000 */
[-C--:B------:R-:W-:Y:S01]  /*51f0*/  FMUL.FTZ R101, R101, R175.reuse ;  /* 0x000000af65657220 */ /* 0x080fe20000410000 */
[C---:B------:R-:W-:Y:S01]  /*5200*/  FADD.FTZ R9, -R4.reuse, R9 ;  /* 0x0000000904097221 */ /* 0x040fe20000010100 */
[----:B------:R-:W-:Y:S01]  /*5210*/  FMUL.FTZ R177, R4, UR20 ;  /* 0x0000001404b17c20 */ /* 0x000fe20008410000 */
[----:B------:R-:W-:Y:S01]  /*5220*/  MUFU.EX2 R155, R155 ;  /* 0x0000009b009b7308 */ /* 0x000fe20000000800 */
[-C--:B------:R-:W-:Y:S01]  /*5230*/  FMUL.FTZ R104, R104, R175.reuse ;  /* 0x000000af68687220 */ /* 0x080fe20000410000 */
[----:B------:R-:W-:Y:S01]  /*5240*/  FMUL.FTZ R188, R9, UR20 ;  /* 0x0000001409bc7c20 */ /* 0x000fe20008410000 */
[--C-:B------:R-:W-:Y:S01]  /*5250*/  FFMA.FTZ R9, R8, UR20, -R177.reuse ;  /* 0x0000001408097c23 */ /* 0x100fe200080108b1 */
[--C-:B------:R-:W-:Y:S01]  /*5260*/  FFMA.FTZ R8, R10, UR20, -R177.reuse ;  /* 0x000000140a087c23 */ /* 0x100fe200080108b1 */
[--C-:B------:R-:W-:Y:S01]  /*5270*/  FFMA.FTZ R10, R11, UR20, -R177.reuse ;  /* 0x000000140b0a7c23 */ /* 0x100fe200080108b1 */
[--C-:B------:R-:W-:Y:S01]  /*5280*/  FFMA.FTZ R11, R12, UR20, -R177.reuse ;  /* 0x000000140c0b7c23 */ /* 0x100fe200080108b1 */
[--C-:B------:R-:W-:Y:S01]  /*5290*/  FFMA.FTZ R12, R162, UR20, -R177.reuse ;  /* 0x00000014a20c7c23 */ /* 0x100fe200080108b1 */
[----:B------:R-:W-:Y:S01]  /*52a0*/  MUFU.EX2 R188, R188 ;  /* 0x000000bc00bc7308 */ /* 0x000fe20000000800 */
[--C-:B------:R-:W-:Y:S01]  /*52b0*/  FFMA.FTZ R163, R163, UR20, -R177.reuse ;  /* 0x00000014a3a37c23 */ /* 0x100fe200080108b1 */
[--C-:B------:R-:W-:Y:S01]  /*52c0*/  FFMA.FTZ R165, R165, UR20, -R177.reuse ;  /* 0x00000014a5a57c23 */ /* 0x100fe200080108b1 */
[--C-:B------:R-:W-:Y:S01]  /*52d0*/  FFMA.FTZ R194, R166, UR20, -R177.reuse ;  /* 0x00000014a6c27c23 */ /* 0x100fe200080108b1 */
[--C-:B------:R-:W-:Y:S01]  /*52e0*/  FFMA.FTZ R167, R167, UR20, -R177.reuse ;  /* 0x00000014a7a77c23 */ /* 0x100fe200080108b1 */
[--C-:B------:R-:W-:Y:S01]  /*52f0*/  FFMA.FTZ R196, R168, UR20, -R177.reuse ;  /* 0x00000014a8c47c23 */ /* 0x100fe200080108b1 */
[--C-:B------:R-:W-:Y:S01]  /*5300*/  FFMA.FTZ R169, R169, UR20, -R177.reuse ;  /* 0x00000014a9a97c23 */ /* 0x100fe200080108b1 */
[--C-:B------:R-:W-:Y:S01]  /*5310*/  FFMA.FTZ R171, R171, UR20, -R177.reuse ;  /* 0x00000014abab7c23 */ /* 0x100fe200080108b1 */
[----:B------:R-:W1:Y:S01]  /*5320*/  MUFU.EX2 R9, R9 ;  /* 0x0000000900097308 */ /* 0x000e620000000800 */
[--C-:B------:R-:W-:Y:S01]  /*5330*/  FFMA.FTZ R170, R170, UR20, -R177.reuse ;  /* 0x00000014aaaa7c23 */ /* 0x100fe200080108b1 */
[--C-:B------:R-:W-:Y:S01]  /*5340*/  FFMA.FTZ R172, R172, UR20, -R177.reuse ;  /* 0x00000014acac7c23 */ /* 0x100fe200080108b1 */
[--C-:B------:R-:W-:Y:S01]  /*5350*/  FFMA.FTZ R173, R173, UR20, -R177.reuse ;  /* 0x00000014adad7c23 */ /* 0x100fe200080108b1 */
[----:B------:R-:W-:Y:S01]  /*5360*/  FFMA.FTZ R174, R174, UR20, -R177 ;  /* 0x00000014aeae7c23 */ /* 0x000fe200080108b1 */
[----:B------:R-:W-:Y:S01]  /*5370*/  FADD.FTZ R177, R15, R6 ;  /* 0x000000060fb17221 */ /* 0x000fe20000010000 */
[----:B------:R-:W-:Y:S01]  /*5380*/  MOV R168, UR23 ;  /* 0x0000001700a87c02 */ /* 0x000fe20008000f00 */
[-C--:B------:R-:W-:Y:S01]  /*5390*/  FMUL.FTZ R105, R105, R175.reuse ;  /* 0x000000af69697220 */ /* 0x080fe20000410000 */
[----:B------:R-:W2:Y:S01]  /*53a0*/  MUFU.EX2 R8, R8 ;  /* 0x0000000800087308 */ /* 0x000ea20000000800 */
[----:B------:R-:W-:Y:S01]  /*53b0*/  FADD.FTZ R6, R20, R177 ;  /* 0x000000b114067221 */ /* 0x000fe20000010000 */
[----:B------:R-:W-:Y:S01]  /*53c0*/  @!P1 IADD3 R152, R168, 0x28c40, RZ ;  /* 0x00028c40a8989810 */ /* 0x000fe20007ffe0ff */
[----:B------:R-:W-:Y:S01]  /*53d0*/  FMUL.FTZ R108, R108, R175 ;  /* 0x000000af6c6c7220 */ /* 0x000fe20000410000 */
[----:B---3--:R-:W-:Y:S01]  /*53e0*/  F2FP.BF16.F32.PACK_AB R158, R178, R153 ;  /* 0x00000099b29e723e */ /* 0x008fe200000010ff */
[----:B------:R-:W-:Y:S01]  /*53f0*/  FADD.FTZ R177, R21, R6 ;  /* 0x0000000615b17221 */ /* 0x000fe20000010000 */
[----:B------:R-:W-:Y:S01]  /*5400*/  @!P1 PRMT R152, RZ, 0x654, R152 ;  /* 0x00000654ff989816 */ /* 0x000fe20000000098 */
[----:B------:R-:W-:Y:S01]  /*5410*/  FMUL.FTZ R109, R109, R175 ;  /* 0x000000af6d6d7220 */ /* 0x000fe20000410000 */
[----:B------:R-:W3:Y:S01]  /*5420*/  MUFU.EX2 R10, R10 ;  /* 0x0000000a000a7308 */ /* 0x000ee20000000800 */
[----:B-1----:R-:W-:Y:S01]  /*5430*/  FFMA.FTZ R5, R188, R5, R9 ;  /* 0x00000005bc057223 */ /* 0x002fe20000010009 */
[----:B------:R1:W-:Y:S01]  /*5440*/  @!P1 SYNCS.ARRIVE.TRANS64.RED.A1T0 RZ, [R152+URZ], RZ ;  /* 0x000000ff98ff99a7 */ /* 0x0003e2000810043f */
[----:B------:R-:W-:Y:S01]  /*5450*/  @!P3 STS [R154+0x28800], R175 ;  /* 0x028800af9a00b388 */ /* 0x000fe20000000800 */
[-C--:B------:R-:W-:Y:S01]  /*5460*/  FMUL.FTZ R112, R112, R175.reuse ;  /* 0x000000af70707220 */ /* 0x080fe20000410000 */
[-C--:B------:R-:W-:Y:S01]  /*5470*/  FMUL.FTZ R113, R113, R175.reuse ;  /* 0x000000af71717220 */ /* 0x080fe20000410000 */
[-C--:B------:R-:W-:Y:S01]  /*5480*/  FMUL.FTZ R116, R116, R175.reuse ;  /* 0x000000af74747220 */ /* 0x080fe20000410000 */
[----:B------:R4:W-:Y:S01]  /*5490*/  @!P3 STS [R154+0x28820], R188 ;  /* 0x028820bc9a00b388 */ /* 0x0009e20000000800 */
[----:B------:R-:W5:Y:S01]  /*54a0*/  MUFU.EX2 R11, R11 ;  /* 0x0000000b000b7308 */ /* 0x000f620000000800 */
[----:B--2---:R-:W-:Y:S01]  /*54b0*/  FADD.FTZ R5, R8, R5 ;  /* 0x0000000508057221 */ /* 0x004fe20000010000 */
[----:B-1----:R-:W-:Y:S01]  /*54c0*/  FADD.FTZ R152, R176, R177 ;  /* 0x000000b1b0987221 */ /* 0x002fe20000010000 */
[-C--:B------:R-:W-:Y:S01]  /*54d0*/  FMUL.FTZ R117, R117, R175.reuse ;  /* 0x000000af75757220 */ /* 0x080fe20000410000 */
[-C--:B------:R-:W-:Y:S01]  /*54e0*/  FMUL.FTZ R120, R120, R175.reuse ;  /* 0x000000af78787220 */ /* 0x080fe20000410000 */
[----:B------:R-:W-:Y:S01]  /*54f0*/  FMUL.FTZ R121, R121, R175 ;  /* 0x000000af79797220 */ /* 0x000fe20000410000 */
[----:B------:R-:W-:Y:S01]  /*5500*/  FADD.FTZ R177, R153, R152 ;  /* 0x0000009899b17221 */ /* 0x000fe20000010000 */
[----:B------:R-:W-:Y:S01]  /*5510*/  F2FP.BF16.F32.PACK_AB R153, R8, R9 ;  /* 0x000000090899723e */ /* 0x000fe200000010ff */
[----:B------:R-:W1:Y:S01]  /*5520*/  MUFU.EX2 R12, R12 ;  /* 0x0000000c000c7308 */ /* 0x000e620000000800 */
[----:B---3--:R-:W-:Y:S01]  /*5530*/  FADD.FTZ R6, R10, R5 ;  /* 0x000000050a067221 */ /* 0x008fe20000010000 */
[----:B------:R-:W-:Y:S01]  /*5540*/  FADD.FTZ R152, R178, R177 ;  /* 0x000000b1b2987221 */ /* 0x000fe20000010000 */
[----:B----4-:R-:W-:Y:S01]  /*5550*/  F2FP.BF16.F32.PACK_AB R154, R20, R15 ;  /* 0x0000000f149a723e */ /* 0x010fe200000010ff */
[-C--:B------:R-:W-:Y:S01]  /*5560*/  FMUL.FTZ R124, R124, R175.reuse ;  /* 0x000000af7c7c7220 */ /* 0x080fe20000410000 */
[-C--:B------:R-:W-:Y:S01]  /*5570*/  FMUL.FTZ R125, R125, R175.reuse ;  /* 0x000000af7d7d7220 */ /* 0x080fe20000410000 */
[----:B------:R-:W-:Y:S01]  /*5580*/  FADD.FTZ R177, R155, R152 ;  /* 0x000000989bb17221 */ /* 0x000fe20000010000 */
[-C--:B------:R-:W-:Y:S01]  /*5590*/  FMUL.FTZ R128, R128, R175.reuse ;  /* 0x000000af80807220 */ /* 0x080fe20000410000 */
[----:B------:R-:W2:Y:S01]  /*55a0*/  MUFU.EX2 R163, R163 ;  /* 0x000000a300a37308 */ /* 0x000ea20000000800 */
[----:B-----5:R-:W-:Y:S01]  /*55b0*/  FADD.FTZ R5, R11, R6 ;  /* 0x000000060b057221 */ /* 0x020fe20000010000 */
[-C--:B------:R-:W-:Y:S01]  /*55c0*/  FMUL.FTZ R129, R129, R175.reuse ;  /* 0x000000af81817220 */ /* 0x080fe20000410000 */
[-C--:B------:R-:W-:Y:S01]  /*55d0*/  FMUL.FTZ R132, R132, R175.reuse ;  /* 0x000000af84847220 */ /* 0x080fe20000410000 */
[-C--:B------:R-:W-:Y:S01]  /*55e0*/  FMUL.FTZ R133, R133, R175.reuse ;  /* 0x000000af85857220 */ /* 0x080fe20000410000 */
[-C--:B------:R-:W-:Y:S01]  /*55f0*/  FMUL.FTZ R136, R136, R175.reuse ;  /* 0x000000af88887220 */ /* 0x080fe20000410000 */
[-C--:B------:R-:W-:Y:S01]  /*5600*/  FMUL.FTZ R137, R137, R175.reuse ;  /* 0x000000af89897220 */ /* 0x080fe20000410000 */
[-C--:B------:R-:W-:Y:S01]  /*5610*/  FMUL.FTZ R140, R140, R175.reuse ;  /* 0x000000af8c8c7220 */ /* 0x080fe20000410000 */
[----:B------:R-:W3:Y:S01]  /*5620*/  MUFU.EX2 R165, R165 ;  /* 0x000000a500a57308 */ /* 0x000ee20000000800 */
[----:B-1----:R-:W-:Y:S01]  /*5630*/  FADD.FTZ R6, R12, R5 ;  /* 0x000000050c067221 */ /* 0x002fe20000010000 */
[-C--:B------:R-:W-:Y:S01]  /*5640*/  FMUL.FTZ R141, R141, R175.reuse ;  /* 0x000000af8d8d7220 */ /* 0x080fe20000410000 */
[-C--:B------:R-:W-:Y:S01]  /*5650*/  FMUL.FTZ R144, R144, R175.reuse ;  /* 0x000000af90907220 */ /* 0x080fe20000410000 */
[-C--:B------:R-:W-:Y:S01]  /*5660*/  FMUL.FTZ R145, R145, R175.reuse ;  /* 0x000000af91917220 */ /* 0x080fe20000410000 */
[-C--:B------:R-:W-:Y:S01]  /*5670*/  FMUL.FTZ R148, R148, R175.reuse ;  /* 0x000000af94947220 */ /* 0x080fe20000410000 */
[----:B------:R-:W-:Y:S01]  /*5680*/  FMUL.FTZ R149, R149, R175 ;  /* 0x000000af95957220 */ /* 0x000fe20000410000 */
[-C--:B------:R-:W-:Y:S01]  /*5690*/  FMUL.FTZ R26, R26, R188.reuse ;  /* 0x000000bc1a1a7220 */ /* 0x080fe20000410000 */
[----:B------:R-:W1:Y:S01]  /*56a0*/  MUFU.EX2 R194, R194 ;  /* 0x000000c200c27308 */ /* 0x000e620000000800 */
[----:B--2---:R-:W-:Y:S01]  /*56b0*/  FADD.FTZ R6, R163, R6 ;  /* 0x00000006a3067221 */ /* 0x004fe20000010000 */
[-C--:B------:R-:W-:Y:S01]  /*56c0*/  FMUL.FTZ R27, R27, R188.reuse ;  /* 0x000000bc1b1b7220 */ /* 0x080fe20000410000 */
[-C--:B------:R-:W-:Y:S01]  /*56d0*/  FMUL.FTZ R30, R30, R188.reuse ;  /* 0x000000bc1e1e7220 */ /* 0x080fe20000410000 */
[-C--:B------:R-:W-:Y:S01]  /*56e0*/  FMUL.FTZ R31, R31, R188.reuse ;  /* 0x000000bc1f1f7220 */ /* 0x080fe20000410000 */
[-C--:B------:R-:W-:Y:S01]  /*56f0*/  FMUL.FTZ R34, R34, R188.reuse ;  /* 0x000000bc22227220 */ /* 0x080fe20000410000 */
[-C--:B------:R-:W-:Y:S01]  /*5700*/  FMUL.FTZ R35, R35, R188.reuse ;  /* 0x000000bc23237220 */ /* 0x080fe20000410000 */
[-C--:B------:R-:W-:Y:S01]  /*5710*/  FMUL.FTZ R38, R38, R188.reuse ;  /* 0x000000bc26267220 */ /* 0x080fe20000410000 */
[----:B------:R-:W2:Y:S01]  /*5720*/  MUFU.EX2 R180, R180 ;  /* 0x000000b400b47308 */ /* 0x000ea20000000800 */
[----:B---3--:R-:W-:Y:S01]  /*5730*/  FADD.FTZ R5, R165, R6 ;  /* 0x00000006a5057221 */ /* 0x008fe20000010000 */
        /* <DEDUP_REMOVED lines=12> */
[-C--:B------:R-:W-:Y:S01]  /*5800*/  FMUL.FTZ R59, R59, R188.reuse ;  /* 0x000000bc3b3b7220 */ /* 0x080fe20000410000 */
[-C--:B------:R-:W-:Y:S01]  /*5810*/  FMUL.FTZ R62, R62, R188.reuse ;  /* 0x000000bc3e3e7220 */ /* 0x080fe20000410000 */
[----:B------:R-:W1:Y:S01]  /*5820*/  MUFU.EX2 R157, R157 ;  /* 0x0000009d009d7308 */ /* 0x000e620000000800 */
[C---:B--2---:R-:W-:Y:S01]  /*5830*/  FADD.FTZ R152, R180.reuse, R177 ;  /* 0x000000b1b4987221 */ /* 0x044fe20000010000 */
[----:B------:R-:W-:Y:S01]  /*5840*/  F2FP.BF16.F32.PACK_AB R160, R180, R155 ;  /* 0x0000009bb4a0723e */ /* 0x000fe200000010ff */
[----:B------:R-:W-:Y:S01]  /*5850*/  FMUL.FTZ R63, R63, R188 ;  /* 0x000000bc3f3f7220 */ /* 0x000fe20000410000 */
[----:B------:R-:W-:Y:S01]  /*5860*/  F2FP.BF16.F32.PACK_AB R155, R11, R10 ;  /* 0x0000000a0b9b723e */ /* 0x000fe200000010ff */
        /* <DEDUP_REMOVED lines=10> */
[----:B------:R-:W-:Y:S01]  /*5910*/  FMUL.FTZ R82, R82, R188 ;  /* 0x000000bc52527220 */ /* 0x000fe20000410000 */
[----:B------:R-:W3:Y:S01]  /*5920*/  MUFU.EX2 R182, R182 ;  /* 0x000000b600b67308 */ /* 0x000ee20000000800 */
[----:B-1----:R-:W-:Y:S01]  /*5930*/  FADD.FTZ R177, R157, R152 ;  /* 0x000000989db17221 */ /* 0x002fe20000010000 */
[----:B------:R-:W-:Y:S01]  /*5940*/  F2FP.BF16.F32.PACK_AB R152, R13, R14 ;  /* 0x0000000e0d98723e */ /* 0x000fe200000010ff */
[----:B------:R-:W-:Y:S01]  /*5950*/  BAR.SYNC.DEFER_BLOCKING 0xf, 0x100 ;  /* 0x03c4000000007b1d */ /* 0x000fe20000010000 */
[-C--:B------:R-:W-:Y:S01]  /*5960*/  FMUL.FTZ R83, R83, R188.reuse ;  /* 0x000000bc53537220 */ /* 0x080fe20000410000 */
[-C--:B------:R-:W-:Y:S01]  /*5970*/  FMUL.FTZ R86, R86, R188.reuse ;  /* 0x000000bc56567220 */ /* 0x080fe20000410000 */
[-C--:B------:R-:W-:Y:S01]  /*5980*/  FMUL.FTZ R87, R87, R188.reuse ;  /* 0x000000bc57577220 */ /* 0x080fe20000410000 */
[-C--:B------:R-:W-:Y:S01]  /*5990*/  FMUL.FTZ R90, R90, R188.reuse ;  /* 0x000000bc5a5a7220 */ /* 0x080fe20000410000 */
        /* <DEDUP_REMOVED lines=10> */
[C---:B---3--:R-:W-:Y:S01]  /*5a40*/  FADD.FTZ R14, R182.reuse, R177 ;  /* 0x000000b1b60e7221 */ /* 0x048fe20000010000 */
[----:B------:R-:W-:Y:S01]  /*5a50*/  F2FP.BF16.F32.PACK_AB R162, R182, R157 ;  /* 0x0000009db6a2723e */ /* 0x000fe200000010ff */
[----:B------:R-:W-:Y:S01]  /*5a60*/  FMUL.FTZ R106, R106, R188 ;  /* 0x000000bc6a6a7220 */ /* 0x000fe20000410000 */
[----:B------:R-:W-:Y:S01]  /*5a70*/  F2FP.BF16.F32.PACK_AB R157, R163, R12 ;  /* 0x0000000ca39d723e */ /* 0x000fe200000010ff */
[-C--:B------:R-:W-:Y:S01]  /*5a80*/  FMUL.FTZ R107, R107, R188.reuse ;  /* 0x000000bc6b6b7220 */ /* 0x080fe20000410000 */
[-C--:B------:R-:W-:Y:S01]  /*5a90*/  FMUL.FTZ R110, R110, R188.reuse ;  /* 0x000000bc6e6e7220 */ /* 0x080fe20000410000 */
[-C--:B------:R-:W-:Y:S01]  /*5aa0*/  FMUL.FTZ R111, R111, R188.reuse ;  /* 0x000000bc6f6f7220 */ /* 0x080fe20000410000 */
[----:B------:R-:W3:Y:S01]  /*5ab0*/  MUFU.EX2 R198, R171 ;  /* 0x000000ab00c67308 */ /* 0x000ee20000000800 */
[----:B-1----:R-:W-:Y:S01]  /*5ac0*/  FADD.FTZ R5, R169, R6 ;  /* 0x00000006a9057221 */ /* 0x002fe20000010000 */
[----:B------:R1:W-:Y:S01]  /*5ad0*/  STSM.16.M88.4 [R19+0x26800], R152 ;  /* 0x0268009813007844 */ /* 0x0003e20000000200 */
[-C--:B------:R-:W-:Y:S01]  /*5ae0*/  FMUL.FTZ R114, R114, R188.reuse ;  /* 0x000000bc72727220 */ /* 0x080fe20000410000 */
[-C--:B------:R-:W-:Y:S01]  /*5af0*/  FMUL.FTZ R115, R115, R188.reuse ;  /* 0x000000bc73737220 */ /* 0x080fe20000410000 */
[-C--:B------:R-:W-:Y:S01]  /*5b00*/  FMUL.FTZ R118, R118, R188.reuse ;  /* 0x000000bc76767220 */ /* 0x080fe20000410000 */
[-C--:B------:R-:W-:Y:S01]  /*5b10*/  FMUL.FTZ R119, R119, R188.reuse ;  /* 0x000000bc77777220 */ /* 0x080fe20000410000 */
[-C--:B------:R-:W-:Y:S01]  /*5b20*/  FMUL.FTZ R122, R122, R188.reuse ;  /* 0x000000bc7a7a7220 */ /* 0x080fe20000410000 */
[----:B------:R-:W4:Y:S01]  /*5b30*/  MUFU.EX2 R190, R190 ;  /* 0x000000be00be7308 */ /* 0x000f220000000800 */
        /* <DEDUP_REMOVED lines=10> */
[-C--:B------:R-:W-:Y:S01]  /*5be0*/  FMUL.FTZ R135, R135, R188.reuse ;  /* 0x000000bc87877220 */ /* 0x080fe20000410000 */
[-C--:B------:R-:W-:Y:S01]  /*5bf0*/  FMUL.FTZ R138, R138, R188.reuse ;  /* 0x000000bc8a8a7220 */ /* 0x080fe20000410000 */
[-C--:B------:R-:W-:Y:S01]  /*5c00*/  FMUL.FTZ R139, R139, R188.reuse ;  /* 0x000000bc8b8b7220 */ /* 0x080fe20000410000 */
[-C--:B------:R-:W-:Y:S01]  /*5c10*/  FMUL.FTZ R142, R142, R188.reuse ;  /* 0x000000bc8e8e7220 */ /* 0x080fe20000410000 */
[-C--:B------:R-:W-:Y:S01]  /*5c20*/  FMUL.FTZ R143, R143, R188.reuse ;  /* 0x000000bc8f8f7220 */ /* 0x080fe20000410000 */
[----:B------:R-:W3:Y:S01]  /*5c30*/  MUFU.EX2 R161, R161 ;  /* 0x000000a100a17308 */ /* 0x000ee20000000800 */
[C---:B----4-:R-:W-:Y:S01]  /*5c40*/  FADD.FTZ R6, R190.reuse, R13 ;  /* 0x0000000dbe067221 */ /* 0x050fe20000010000 */
[----:B------:R-:W-:Y:S01]  /*5c50*/  F2FP.BF16.F32.PACK_AB R164, R190, R159 ;  /* 0x0000009fbea4723e */ /* 0x000fe200000010ff */
[-C--:B------:R-:W-:Y:S01]  /*5c60*/  FMUL.FTZ R146, R146, R188.reuse ;  /* 0x000000bc92927220 */ /* 0x080fe20000410000 */
[----:B------:R-:W-:Y:S01]  /*5c70*/  F2FP.BF16.F32.PACK_AB R159, R194, R165 ;  /* 0x000000a5c29f723e */ /* 0x000fe200000010ff */
[-C--:B------:R-:W-:Y:S01]  /*5c80*/  FMUL.FTZ R147, R147, R188.reuse ;  /* 0x000000bc93937220 */ /* 0x080fe20000410000 */
[-C--:B------:R-:W-:Y:S01]  /*5c90*/  FMUL.FTZ R150, R150, R188.reuse ;  /* 0x000000bc96967220 */ /* 0x080fe20000410000 */
[----:B------:R-:W-:Y:S01]  /*5ca0*/  FMUL.FTZ R151, R151, R188 ;  /* 0x000000bc97977220 */ /* 0x000fe20000410000 */
[----:B------:R-:W4:Y:S01]  /*5cb0*/  MUFU.EX2 R192, R192 ;  /* 0x000000c000c07308 */ /* 0x000f220000000800 */
[----:B--2---:R-:W-:Y:S01]  /*5cc0*/  FADD.FTZ R14, R170, R5 ;  /* 0x00000005aa0e7221 */ /* 0x004fe20000010000 */
[----:B------:R1:W-:Y:S06]  /*5cd0*/  STSM.16.M88.4 [R18], R156 ;  /* 0x0000009c12007844 */ /* 0x0003ec0000000200 */
[----:B------:R-:W2:Y:S01]  /*5ce0*/  MUFU.EX2 R171, R172 ;  /* 0x000000ac00ab7308 */ /* 0x000ea20000000800 */
[----:B---3--:R-:W-:-:S07]  /*5cf0*/  FADD.FTZ R13, R161, R6 ;  /* 0x00000006a10d7221 */ /* 0x008fce0000010000 */
[----:B------:R-:W3:Y:S01]  /*5d00*/  MUFU.EX2 R173, R173 ;  /* 0x000000ad00ad7308 */ /* 0x000ee20000000800 */
[C---:B----4-:R-:W-:Y:S01]  /*5d10*/  F2FP.BF16.F32.PACK_AB R166, R192.reuse, R161 ;  /* 0x000000a1c0a6723e */ /* 0x050fe200000010ff */
[----:B------:R-:W-:Y:S01]  /*5d20*/  FADD.FTZ R6, R192, R13 ;  /* 0x0000000dc0067221 */ /* 0x000fe20000010000 */
[----:B------:R-:W-:-:S05]  /*5d30*/  F2FP.BF16.F32.PACK_AB R161, R196, R167 ;  /* 0x000000a7c4a1723e */ /* 0x000fca00000010ff */
[----:B------:R-:W4:Y:S01]  /*5d40*/  MUFU.EX2 R174, R174 ;  /* 0x000000ae00ae7308 */ /* 0x000f220000000800 */
[C---:B--2---:R-:W-:Y:S01]  /*5d50*/  FADD.FTZ R14, R171.reuse, R14 ;  /* 0x0000000eab0e7221 */ /* 0x044fe20000010000 */
[----:B------:R-:W-:Y:S01]  /*5d60*/  F2FP.BF16.F32.PACK_AB R165, R171, R170 ;  /* 0x000000aaaba5723e */ /* 0x000fe200000010ff */
[----:B------:R1:W-:Y:S02]  /*5d70*/  STSM.16.M88.4 [R23], R160 ;  /* 0x000000a017007844 */ /* 0x0003e40000000200 */
[----:B---3--:R-:W-:Y:S01]  /*5d80*/  FADD.FTZ R5, R173, R14 ;  /* 0x0000000ead057221 */ /* 0x008fe20000010000 */
[----:B----4-:R-:W-:-:S03]  /*5d90*/  F2FP.BF16.F32.PACK_AB R167, R174, R173 ;  /* 0x000000adaea7723e */ /* 0x010fc600000010ff */
[----:B------:R-:W-:Y:S02]  /*5da0*/  FADD.FTZ R5, R174, R5 ;  /* 0x00000005ae057221 */ /* 0x000fe40000010000 */
[----:B------:R1:W-:Y:S01]  /*5db0*/  STSM.16.M88.4 [R22], R164 ;  /* 0x000000a416007844 */ /* 0x0003e20000000200 */
[----:B------:R-:W-:Y:S05]  /*5dc0*/  @!P0 BRA `(.L_x_34) ;  /* 0x0000000000048947 */ /* 0x000fea0003800000 */
[----:B------:R-:W-:Y:S01]  /*5dd0*/  BPT.TRAP 0x1 ;  /* 0x000000040000795c */ /* 0x000fe20000300000 */
.L_x_34:
[----:B------:R2:W3:Y:S01]  /*5de0*/  SYNCS.PHASECHK.TRANS64.TRYWAIT P3, [UR23+0x28c50], R7 ;  /* 0x028c5007ff0075a7 */ /* 0x0004e20008060157 */
[----:B------:R-:W-:Y:S05]  /*5df0*/  @!P0 BRA `(.L_x_35) ;  /* 0x0000000000048947 */ /* 0x000fea0003800000 */
[----:B------:R-:W-:Y:S01]  /*5e00*/  BPT.TRAP 0x1 ;  /* 0x000000040000795c */ /* 0x000fe20000300000 */
.L_x_35:
[----:B---3--:R-:W-:Y:S05]  /*5e10*/  @P3 BRA `(.L_x_36) ;  /* 0x0000000000083947 */ /* 0x008fea0003800000 */
[----:B------:R-:W3:Y:S02]  /*5e20*/  SYNCS.PHASECHK.TRANS64.TRYWAIT P3, [UR23+0x28c50], R7 ;  /* 0x028c5007ff0075a7 */ /* 0x000ee40008060157 */
[----:B---3--:R-:W-:Y:S05]  /*5e30*/  @!P3 BRA `(.L_x_37) ;  /* 0x0000005000c4b947 */ /* 0x008fea0003800000 */
.L_x_36:
[----:B------:R-:W-:Y:S01]  /*5e40*/  ULEA UR10, UR39, UR51, 0xc ;  /* 0x00000033270a7291 */ /* 0x000fe2000f8e603f */
[----:B------:R-:W-:Y:S01]  /*5e50*/  WARPGROUP.ARRIVE ;  /* 0x00000000000079c5 */ /* 0x000fe20000000000 */
[----:B------:R-:W-:Y:S01]  /*5e60*/  UMOV UR7, 0x40000040 ;  /* 0x4000004000077882 */ /* 0x000fe20000000000 */
[----:B---3--:R-:W-:Y:S01]  /*5e70*/  @!P1 IADD3 R168, R168, 0x28c60, RZ ;  /* 0x00028c60a8a89810 */ /* 0x008fe20007ffe0ff */
[----:B------:R-:W-:Y:S01]  /*5e80*/  UMOV UR21, UR39 ;  /* 0x0000002700157c82 */ /* 0x000fe20008000000 */
[----:B------:R-:W-:Y:S02]  /*5e90*/  MOV R9, R4 ;  /* 0x0000000400097202 */ /* 0x000fe40000000f00 */
[----:B------:R-:W-:Y:S01]  /*5ea0*/  UMOV UR6, UR10 ;  /* 0x0000000a00067c82 */ /* 0x000fe20008000000 */
[----:B------:R-:W-:Y:S01]  /*5eb0*/  @!P1 PRMT R168, RZ, 0x654, R168 ;  /* 0x00000654ffa89816 */ /* 0x000fe200000000a8 */
[----:B------:R-:W-:Y:S01]  /*5ec0*/  HGMMA.64x256x16.F32.BF16 R24, R152, gdesc[UR4].tnspB, R24, gsb0 ;  /* 0x43e0000498187df0 */ /* 0x000fe20008001818 */
[----:B------:R-:W-:Y:S01]  /*5ed0*/  UIADD3 UR6, UR10, 0x80, URZ ;  /* 0x000000800a067890 */ /* 0x000fe2000fffe03f */
[----:B------:R-:W-:Y:S01]  /*5ee0*/  MOV R14, R3 ;  /* 0x00000003000e7202 */ /* 0x000fe20000000f00 */
[----:B------:R-:W-:Y:S01]  /*5ef0*/  UMOV UR7, 0x40000040 ;  /* 0x4000004000077882 */ /* 0x000fe20000000000 */
[----:B------:R-:W-:-:S02]  /*5f00*/  WARPGROUP.DEPBAR.LE gsb0, 0x0 ;  /* 0x00008000000079c5 */ /* 0x000fc40000010000 */
        /* <DEDUP_REMOVED lines=21> */
[----:B---3--:R-:W3:Y:S02]  /*6060*/  FENCE.VIEW.ASYNC.S ;  /* 0x00000000000073c6 */ /* 0x008ee40000000000 */
[----:B---3--:R-:W-:Y:S01]  /*6070*/  NOP ;  /* 0x0000000000007918 */ /* 0x008fe20000000000 */
[----:B------:R-:W-:Y:S06]  /*6080*/  BAR.ARV 0xe, 0x100 ;  /* 0x0384000000007b1d */ /* 0x000fec0000002000 */
[----:B------:R3:W-:Y:S01]  /*6090*/  @!P1 SYNCS.ARRIVE.TRANS64.RED.A1T0 RZ, [R168+URZ], RZ ;  /* 0x000000ffa8ff99a7 */ /* 0x0007e2000810043f */
[----:B------:R-:W-:Y:S05]  /*60a0*/  @P2 BRA `(.L_x_38) ;  /* 0xffffffe000d02947 */ /* 0x000fea000383ffff */
.L_x_29:
[----:B--2---:R-:W2:Y:S01]  /*60b0*/  SHFL.BFLY PT, R7, R6, 0x2, 0x1f ;  /* 0x0c401f0006077f89 */ /* 0x004ea200000e0000 */
[----:B------:R-:W-:Y:S01]  /*60c0*/  IADD3 R11, -R17, RZ, RZ ;  /* 0x000000ff110b7210 */ /* 0x000fe20007ffe1ff */
[----:B-1----:R-:W-:Y:S01]  /*60d0*/  IMAD.MOV.U32 R156, RZ, RZ, -0x800000 ;  /* 0xff800000ff9c7424 */ /* 0x002fe200078e00ff */
[----:B------:R-:W-:Y:S01]  /*60e0*/  MOV R12, UR20 ;  /* 0x00000014000c7c02 */ /* 0x000fe20008000f00 */
[----:B------:R-:W1:Y:S01]  /*60f0*/  SHFL.BFLY PT, R8, R5, 0x2, 0x1f ;  /* 0x0c401f0005087f89 */ /* 0x000e6200000e0000 */
[----:B------:R-:W-:Y:S08]  /*6100*/  BAR.ARV 0x8, 0xa0 ;  /* 0x0202800000007b1d */ /* 0x000ff00000002000 */
[----:B------:R-:W-:Y:S01]  /*6110*/  BAR.SYNC.DEFER_BLOCKING 0xf, 0x100 ;  /* 0x03c4000000007b1d */ /* 0x000fe20000010000 */
[----:B------:R-:W-:Y:S01]  /*6120*/  ISETP.NE.AND P2, PT, R16, R11, PT ;  /* 0x0000000b1000720c */ /* 0x000fe20003f45270 */
[----:B------:R-:W-:Y:S01]  /*6130*/  UIADD3 UR41, UR41, 0x1, URZ ;  /* 0x0000000129297890 */ /* 0x000fe2000fffe03f */
[----:B------:R-:W-:Y:S01]  /*6140*/  MOV R155, 0xff800000 ;  /* 0xff800000009b7802 */ /* 0x000fe20000000f00 */
[----:B--2---:R-:W-:Y:S01]  /*6150*/  FADD.FTZ R7, R7, R6 ;  /* 0x0000000607077221 */ /* 0x004fe20000010000 */
[----:B-1----:R-:W-:-:S04]  /*6160*/  FADD.FTZ R8, R8, R5 ;  /* 0x0000000508087221 */ /* 0x002fc80000010000 */
[----:B------:R-:W1:Y:S01]  /*6170*/  SHFL.BFLY PT, R0, R7, 0x1, 0x1f ;  /* 0x0c201f0007007f89 */ /* 0x000e6200000e0000 */
[----:B------:R-:W-:Y:S01]  /*6180*/  MOV R5, UR39 ;  /* 0x0000002700057c02 */ /* 0x000fe20008000f00 */
[----:B------:R-:W-:Y:S02]  /*6190*/  UIADD3 UR39, UR39, 0x1, URZ ;  /* 0x0000000127277890 */ /* 0x000fe4000fffe03f */
[----:B------:R-:W2:Y:S01]  /*61a0*/  SHFL.BFLY PT, R9, R8, 0x1, 0x1f ;  /* 0x0c201f0008097f89 */ /* 0x000ea200000e0000 */
[----:B------:R-:W-:Y:S01]  /*61b0*/  @!P2 LEA R6, R5, R2, 0x6 ;  /* 0x000000020506a211 */ /* 0x000fe200078e30ff */
[----:B------:R-:W-:Y:S01]  /*61c0*/  UISETP.NE.AND UP0, UPT, UR39, 0x2, UPT ;  /* 0x000000022700788c */ /* 0x000fe2000bf05270 */
[----:B------:R-:W-:-:S03]  /*61d0*/  MOV R5, RZ ;  /* 0x000000ff00057202 */ /* 0x000fc60000000f00 */
[----:B------:R-:W-:Y:S02]  /*61e0*/  USEL UR4, URZ, 0x1, UP0 ;  /* 0x000000013f047887 */ /* 0x000fe40008000000 */
[----:B------:R-:W-:Y:S02]  /*61f0*/  USEL UR39, UR39, URZ, UP0 ;  /* 0x0000003f27277287 */ /* 0x000fe40008000000 */
[----:B------:R-:W-:Y:S01]  /*6200*/  ULOP3.LUT UR40, UR40, UR4, URZ, 0x3c, !UPT ;  /* 0x0000000428287292 */ /* 0x000fe2000f8e3c3f */
[----:B-1----:R-:W-:Y:S01]  /*6210*/  FADD.FTZ R10, R7, R0 ;  /* 0x00000000070a7221 */ /* 0x002fe20000010000 */
[----:B------:R-:W-:Y:S02]  /*6220*/  IMAD.MOV.U32 R0, RZ, RZ, RZ ;  /* 0x000000ffff007224 */ /* 0x000fe400078e00ff */
[----:B--2---:R-:W-:Y:S02]  /*6230*/  FADD.FTZ R9, R8, R9 ;  /* 0x0000000908097221 */ /* 0x004fe40000010000 */
[----:B------:R-:W-:-:S02]  /*6240*/  FSETP.NE.FTZ.AND P0, PT, R10, RZ, PT ;  /* 0x000000ff0a00720b */ /* 0x000fc40003f15000 */
[----:B------:R-:W-:Y:S02]  /*6250*/  @!P2 LEA R8, R6, UR46, 0x2 ;  /* 0x0000002e0608ac11 */ /* 0x000fe4000f8e10ff */
[----:B------:R-:W-:Y:S02]  /*6260*/  FSETP.NE.FTZ.AND P1, PT, R9, RZ, PT ;  /* 0x000000ff0900720b */ /* 0x000fe40003f35000 */
[----:B------:R-:W-:-:S07]  /*6270*/  MOV R6, UR20 ;  /* 0x0000001400067c02 */ /* 0x000fce0008000f00 */
[----:B------:R-:W1:Y:S01]  /*6280*/  @P0 MUFU.RCP R0, R10 ;  /* 0x0000000a00000308 */ /* 0x000e620000001000 */
[----:B------:R-:W-:-:S03]  /*6290*/  @P0 FMUL.FTZ R6, R6, 0.69314718246459960938 ;  /* 0x3f31721806060820 */ /* 0x000fc60000410000 */
[----:B------:R-:W-:-:S04]  /*62a0*/  @P1 FMUL.FTZ R12, R12, 0.69314718246459960938 ;  /* 0x3f3172180c0c1820 */ /* 0x000fc80000410000 */
[----:B------:R-:W2:Y:S08]  /*62b0*/  @P1 MUFU.RCP R5, R9 ;  /* 0x0000000900051308 */ /* 0x000eb00000001000 */
[----:B------:R-:W4:Y:S01]  /*62c0*/  @P0 MUFU.LG2 R7, R10 ;  /* 0x0000000a00070308 */ /* 0x000f220000000c00 */
[----:B-1----:R-:W-:Y:S01]  /*62d0*/  @!P2 STS [R8+0x28800], R0 ;  /* 0x028800000800a388 */ /* 0x002fe20000000800 */
[-C--:B------:R-:W-:Y:S01]  /*62e0*/  FMUL.FTZ R24, R24, R0.reuse ;  /* 0x0000000018187220 */ /* 0x080fe20000410000 */
[-C--:B------:R-:W-:Y:S01]  /*62f0*/  FMUL.FTZ R25, R25, R0.reuse ;  /* 0x0000000019197220 */ /* 0x080fe20000410000 */
[-C--:B------:R-:W-:Y:S01]  /*6300*/  FMUL.FTZ R28, R28, R0.reuse ;  /* 0x000000001c1c7220 */ /* 0x080fe20000410000 */
[-C--:B------:R-:W-:Y:S01]  /*6310*/  FMUL.FTZ R29, R29, R0.reuse ;  /* 0x000000001d1d7220 */ /* 0x080fe20000410000 */
[-C--:B------:R-:W-:Y:S01]  /*6320*/  FMUL.FTZ R32, R32, R0.reuse ;  /* 0x0000000020207220 */ /* 0x080fe20000410000 */
[-C--:B------:R-:W-:Y:S01]  /*6330*/  FMUL.FTZ R33, R33, R0.reuse ;  /* 0x0000000021217220 */ /* 0x080fe20000410000 */
[-C--:B------:R-:W-:Y:S01]  /*6340*/  FMUL.FTZ R36, R36, R0.reuse ;  /* 0x0000000024247220 */ /* 0x080fe20000410000 */
[----:B--2---:R1:W-:Y:S01]  /*6350*/  @!P2 STS [R8+0x28820], R5 ;  /* 0x028820050800a388 */ /* 0x0043e20000000800 */
[-C--:B------:R-:W-:Y:S01]  /*6360*/  FMUL.FTZ R37, R37, R0.reuse ;  /* 0x0000000025257220 */ /* 0x080fe20000410000 */
[-C--:B------:R-:W-:Y:S01]  /*6370*/  FMUL.FTZ R40, R40, R0.reuse ;  /* 0x0000000028287220 */ /* 0x080fe20000410000 */
[-C--:B------:R-:W-:Y:S01]  /*6380*/  FMUL.FTZ R41, R41, R0.reuse ;  /* 0x0000000029297220 */ /* 0x080fe20000410000 */
[-C--:B------:R-:W-:Y:S01]  /*6390*/  FMUL.FTZ R44, R44, R0.reuse ;  /* 0x000000002c2c7220 */ /* 0x080fe20000410000 */
[-C--:B------:R-:W-:Y:S01]  /*63a0*/  FMUL.FTZ R45, R45, R0.reuse ;  /* 0x000000002d2d7220 */ /* 0x080fe20000410000 */
[-C--:B------:R-:W-:Y:S01]  /*63b0*/  FMUL.FTZ R48, R48, R0.reuse ;  /* 0x0000000030307220 */ /* 0x080fe20000410000 */
[-C--:B------:R-:W-:Y:S01]  /*63c0*/  FMUL.FTZ R49, R49, R0.reuse ;  /* 0x0000000031317220 */ /* 0x080fe20000410000 */
[----:B----4-:R-:W-:Y:S01]  /*63d0*/  @P0 FMUL.FTZ R7, R7, 0.69314718246459960938 ;  /* 0x3f31721807070820 */ /* 0x010fe20000410000 */
[-C--:B------:R-:W-:Y:S01]  /*63e0*/  FMUL.FTZ R52, R52, R0.reuse ;  /* 0x0000000034347220 */ /* 0x080fe20000410000 */
[----:B-1----:R-:W1:Y:S01]  /*63f0*/  @P1 MUFU.LG2 R8, R9 ;  /* 0x0000000900081308 */ /* 0x002e620000000c00 */
        /* <DEDUP_REMOVED lines=16> */
[----:B-1----:R-:W-:Y:S01]  /*6500*/  @P1 FMUL.FTZ R9, R8, 0.69314718246459960938 ;  /* 0x3f31721808091820 */ /* 0x002fe20000410000 */
        /* <DEDUP_REMOVED lines=76> */
[-C--:B---3--:R-:W-:Y:S01]  /*69d0*/  FMUL.FTZ R168, R111, R5.reuse ;  /* 0x000000056fa87220 */ /* 0x088fe20000410000 */
        /* <DEDUP_REMOVED lines=20> */
[----:B------:R-:W-:Y:S01]  /*6b20*/  @P0 FFMA.FTZ R156, R6, R3, R7 ;  /* 0x00000003069c0223 */ /* 0x000fe20000010007 */
[----:B------:R-:W-:Y:S01]  /*6b30*/  @P1 FFMA.FTZ R155, R12, R4, R9 ;  /* 0x000000040c9b1223 */ /* 0x000fe20000010009 */
[----:B------:R-:W-:Y:S06]  /*6b40*/  BAR.ARV 0xe, 0x100 ;  /* 0x0384000000007b1d */ /* 0x000fec0000002000 */
.L_x_18:
[----:B------:R-:W1:Y:S01]  /*6b50*/  S2UR UR6, SR_SWINHI ;  /* 0x00000000000679c3 */ /* 0x000e620000002f00 */
[----:B------:R-:W2:Y:S01]  /*6b60*/  SHFL.IDX PT, R3, R184, RZ, 0x1f ;  /* 0x00001fffb8037589 */ /* 0x000ea200000e0000 */
[----:B------:R-:W-:Y:S02]  /*6b70*/  F2FP.BF16.F32.PACK_AB R24, R25, R24 ;  /* 0x000000181918723e */ /* 0x000fe400000010ff */
[----:B------:R-:W-:-:S04]  /*6b80*/  F2FP.BF16.F32.PACK_AB R25, R27, R26 ;  /* 0x0000001a1b19723e */ /* 0x000fc800000010ff */
[----:B------:R-:W-:Y:S01]  /*6b90*/  BAR.SYNC.DEFER_BLOCKING 0x1, 0x100 ;  /* 0x0044000000007b1d */ /* 0x000fe20000010000 */
[----:B------:R-:W-:Y:S02]  /*6ba0*/  F2FP.BF16.F32.PACK_AB R26, R29, R28 ;  /* 0x0000001c1d1a723e */ /* 0x000fe400000010ff */
[----:B------:R-:W-:Y:S02]  /*6bb0*/  F2FP.BF16.F32.PACK_AB R32, R33, R32 ;  /* 0x000000202120723e */ /* 0x000fe400000010ff */
[----:B------:R-:W-:Y:S02]  /*6bc0*/  F2FP.BF16.F32.PACK_AB R33, R35, R34 ;  /* 0x000000222321723e */ /* 0x000fe400000010ff */
[----:B------:R-:W-:Y:S02]  /*6bd0*/  F2FP.BF16.F32.PACK_AB R40, R41, R40 ;  /* 0x000000282928723e */ /* 0x000fe400000010ff */
[----:B------:R-:W-:Y:S02]  /*6be0*/  F2FP.BF16.F32.PACK_AB R34, R37, R36 ;  /* 0x000000242522723e */ /* 0x000fe400000010ff */
[----:B------:R-:W-:-:S02]  /*6bf0*/  F2FP.BF16.F32.PACK_AB R35, R39, R38 ;  /* 0x000000262723723e */ /* 0x000fc400000010ff */
[----:B------:R-:W-:Y:S02]  /*6c00*/  F2FP.BF16.F32.PACK_AB R41, R43, R42 ;  /* 0x0000002a2b29723e */ /* 0x000fe400000010ff */
[----:B------:R-:W-:Y:S02]  /*6c10*/  F2FP.BF16.F32.PACK_AB R48, R49, R48 ;  /* 0x000000303130723e */ /* 0x000fe400000010ff */
[----:B------:R-:W-:Y:S01]  /*6c20*/  F2FP.BF16.F32.PACK_AB R42, R45, R44 ;  /* 0x0000002c2d2a723e */ /* 0x000fe200000010ff */
[----:B------:R-:W-:Y:S01]  /*6c30*/  UMOV UR4, UR46 ;  /* 0x0000002e00047c82 */ /* 0x000fe20008000000 */
[----:B-1----:R-:W-:Y:S01]  /*6c40*/  UMOV UR5, UR6 ;  /* 0x0000000600057c82 */ /* 0x002fe20008000000 */
[----:B--2---:R-:W-:Y:S02]  /*6c50*/  ISETP.NE.AND P0, PT, R3, RZ, PT ;  /* 0x000000ff0300720c */ /* 0x004fe40003f05270 */
[----:B------:R-:W-:Y:S02]  /*6c60*/  MOV R114, UR4 ;  /* 0x0000000400727c02 */ /* 0x000fe40008000f00 */
[----:B------:R-:W-:-:S02]  /*6c70*/  MOV R115, UR5 ;  /* 0x0000000500737c02 */ /* 0x000fc40008000f00 */
[----:B------:R-:W-:Y:S02]  /*6c80*/  F2FP.BF16.F32.PACK_AB R43, R47, R46 ;  /* 0x0000002e2f2b723e */ /* 0x000fe400000010ff */
[----:B------:R-:W-:Y:S01]  /*6c90*/  F2FP.BF16.F32.PACK_AB R49, R51, R50 ;  /* 0x000000323331723e */ /* 0x000fe200000010ff */
[----:B------:R-:W-:Y:S01]  /*6ca0*/  IMAD.WIDE R114, R186, 0x2, R114 ;  /* 0x00000002ba727825 */ /* 0x000fe200078e0272 */
[----:B------:R-:W-:Y:S02]  /*6cb0*/  F2FP.BF16.F32.PACK_AB R56, R57, R56 ;  /* 0x000000383938723e */ /* 0x000fe400000010ff */
[----:B------:R-:W-:Y:S02]  /*6cc0*/  F2FP.BF16.F32.PACK_AB R50, R53, R52 ;  /* 0x000000343532723e */ /* 0x000fe400000010ff */
[C---:B------:R-:W-:Y:S02]  /*6cd0*/  IADD3 R4, P2, R114.reuse, 0x20, RZ ;  /* 0x0000002072047810 */ /* 0x040fe40007f5e0ff */
[----:B------:R-:W-:-:S02]  /*6ce0*/  IADD3 R171, P3, R114, 0x40, RZ ;  /* 0x0000004072ab7810 */ /* 0x000fc40007f7e0ff */
[C---:B------:R-:W-:Y:S01]  /*6cf0*/  IADD3 R173, P4, R114.reuse, 0x60, RZ ;  /* 0x0000006072ad7810 */ /* 0x040fe20007f9e0ff */
[--C-:B------:R-:W-:Y:S01]  /*6d00*/  IMAD.X R5, RZ, RZ, R115.reuse, P2 ;  /* 0x000000ffff057224 */ /* 0x100fe200010e0673 */
[C---:B------:R-:W-:Y:S02]  /*6d10*/  LOP3.LUT R3, R114.reuse, 0x380, RZ, 0xc0, !PT ;  /* 0x0000038072037812 */ /* 0x040fe400078ec0ff */
[C---:B------:R-:W-:Y:S02]  /*6d20*/  IADD3 R177, P1, R114.reuse, 0x2040, RZ ;  /* 0x0000204072b17810 */ /* 0x040fe40007f3e0ff */
[-C--:B------:R-:W-:Y:S02]  /*6d30*/  IADD3.X R7, RZ, R115.reuse, RZ, P3, !PT ;  /* 0x00000073ff077210 */ /* 0x080fe40001ffe4ff */
[----:B------:R-:W-:Y:S01]  /*6d40*/  IADD3.X R9, RZ, R115, RZ, P4, !PT ;  /* 0x00000073ff097210 */ /* 0x000fe200027fe4ff */
[----:B------:R-:W-:Y:S01]  /*6d50*/  IMAD.X R15, RZ, RZ, R115, P1 ;  /* 0x000000ffff0f7224 */ /* 0x000fe200008e0673 */
[----:B------:R-:W-:-:S02]  /*6d60*/  IADD3 R175, P5, R114, 0x2000, RZ ;  /* 0x0000200072af7810 */ /* 0x000fc40007fbe0ff */
[C---:B------:R-:W-:Y:S02]  /*6d70*/  IADD3 R12, P6, R114.reuse, 0x2020, RZ ;  /* 0x00002020720c7810 */ /* 0x040fe40007fde0ff */
[C---:B------:R-:W-:Y:S02]  /*6d80*/  IADD3 R179, P2, R114.reuse, 0x2060, RZ ;  /* 0x0000206072b37810 */ /* 0x040fe40007f5e0ff */
[C---:B------:R-:W-:Y:S02]  /*6d90*/  IADD3 R181, P3, R114.reuse, 0x4000, RZ ;  /* 0x0000400072b57810 */ /* 0x040fe40007f7e0ff */
[----:B------:R-:W-:Y:S02]  /*6da0*/  IADD3 R86, P4, R114, 0x4020, RZ ;  /* 0x0000402072567810 */ /* 0x000fe40007f9e0ff */
[----:B------:R-:W-:Y:S02]  /*6db0*/  SHF.R.U64 R3, R3, 0x3, RZ ;  /* 0x0000000303037819 */ /* 0x000fe400000012ff */
[----:B------:R-:W-:-:S02]  /*6dc0*/  IADD3.X R11, RZ, R115, RZ, P5, !PT ;  /* 0x00000073ff0b7210 */ /* 0x000fc40002ffe4ff */
[-C--:B------:R-:W-:Y:S02]  /*6dd0*/  IADD3.X R13, RZ, R115.reuse, RZ, P6, !PT ;  /* 0x00000073ff0d7210 */ /* 0x080fe400037fe4ff */
[-C--:B------:R-:W-:Y:S02]  /*6de0*/  IADD3.X R21, RZ, R115.reuse, RZ, P2, !PT ;  /* 0x00000073ff157210 */ /* 0x080fe400017fe4ff */
[-C--:B------:R-:W-:Y:S02]  /*6df0*/  IADD3.X R83, RZ, R115.reuse, RZ, P3, !PT ;  /* 0x00000073ff537210 */ /* 0x080fe40001ffe4ff */
[----:B------:R-:W-:Y:S02]  /*6e00*/  IADD3.X R87, RZ, R115, RZ, P4, !PT ;  /* 0x00000073ff577210 */ /* 0x000fe400027fe4ff */
[C---:B------:R-:W-:Y:S02]  /*6e10*/  IADD3 R183, P5, R114.reuse, 0x4040, RZ ;  /* 0x0000404072b77810 */ /* 0x040fe40007fbe0ff */
[----:B------:R-:W-:-:S02]  /*6e20*/  IADD3 R187, P6, R114, 0x4060, RZ ;  /* 0x0000406072bb7810 */ /* 0x000fc40007fde0ff */
[C---:B------:R-:W-:Y:S02]  /*6e30*/  IADD3 R189, P1, R114.reuse, 0x6000, RZ ;  /* 0x0000600072bd7810 */ /* 0x040fe40007f3e0ff */
[C---:B------:R-:W-:Y:S01]  /*6e40*/  IADD3 R102, P2, R114.reuse, 0x6020, RZ ;  /* 0x0000602072667810 */ /* 0x040fe20007f5e0ff */
[----:B------:R-:W-:Y:S01]  /*6e50*/  IMAD.X R95, RZ, RZ, R115, P6 ;  /* 0x000000ffff5f7224 */ /* 0x000fe200030e0673 */
[C---:B------:R-:W-:Y:S02]  /*6e60*/  IADD3 R191, P3, R114.reuse, 0x6040, RZ ;  /* 0x0000604072bf7810 */ /* 0x040fe40007f7e0ff */
[----:B------:R-:W-:Y:S02]  /*6e70*/  IADD3 R110, P4, R114, 0x6060, RZ ;  /* 0x00006060726e7810 */ /* 0x000fe40007f9e0ff */
[----:B------:R-:W-:Y:S02]  /*6e80*/  LOP3.LUT R114, R3, R114, RZ, 0x3c, !PT ;  /* 0x0000007203727212 */ /* 0x000fe400078e3cff */
[----:B------:R-:W-:-:S02]  /*6e90*/  LOP3.LUT R3, R4, 0x380, RZ, 0xc0, !PT ;  /* 0x0000038004037812 */ /* 0x000fc400078ec0ff */
[----:B------:R-:W-:Y:S02]  /*6ea0*/  LOP3.LUT R6, R171, 0x380, RZ, 0xc0, !PT ;  /* 0x00000380ab067812 */ /* 0x000fe400078ec0ff */
[----:B------:R-:W-:Y:S02]  /*6eb0*/  SHF.R.U64 R3, R3, 0x3, RZ ;  /* 0x0000000303037819 */ /* 0x000fe400000012ff */
[----:B------:R-:W-:Y:S02]  /*6ec0*/  LOP3.LUT R8, R173, 0x380, RZ, 0xc0, !PT ;  /* 0x00000380ad087812 */ /* 0x000fe400078ec0ff */
[----:B------:R-:W-:Y:S02]  /*6ed0*/  LOP3.LUT R4, R3, R4, RZ, 0x3c, !PT ;  /* 0x0000000403047212 */ /* 0x000fe400078e3cff */
[----:B------:R-:W-:Y:S02]  /*6ee0*/  LOP3.LUT R3, R12, 0x380, RZ, 0xc0, !PT ;  /* 0x000003800c037812 */ /* 0x000fe400078ec0ff */
[----:B------:R-:W-:-:S02]  /*6ef0*/  LOP3.LUT R10, R175, 0x380, RZ, 0xc0, !PT ;  /* 0x00000380af0a7812 */ /* 0x000fc400078ec0ff */
[----:B------:R-:W-:Y:S02]  /*6f00*/  SHF.R.U64 R3, R3, 0x3, RZ ;  /* 0x0000000303037819 */ /* 0x000fe400000012ff */
[----:B------:R-:W-:Y:S02]  /*6f10*/  SHF.R.U64 R6, R6, 0x3, RZ ;  /* 0x0000000306067819 */ /* 0x000fe400000012ff */
[----:B------:R-:W-:Y:S02]  /*6f20*/  LOP3.LUT R12, R3, R12, RZ, 0x3c, !PT ;  /* 0x0000000c030c7212 */ /* 0x000fe400078e3cff */
[----:B------:R-:W-:Y:S02]  /*6f30*/  LOP3.LUT R3, R86, 0x380, RZ, 0xc0, !PT ;  /* 0x0000038056037812 */ /* 0x000fe400078ec0ff */
[----:B------:R-:W-:Y:S02]  /*6f40*/  LOP3.LUT R14, R177, 0x380, RZ, 0xc0, !PT ;  /* 0x00000380b10e7812 */ /* 0x000fe400078ec0ff */
[----:B------:R-:W-:-:S02]  /*6f50*/  SHF.R.U64 R3, R3, 0x3, RZ ;  /* 0x0000000303037819 */ /* 0x000fc400000012ff */
[----:B------:R-:W-:Y:S02]  /*6f60*/  LOP3.LUT R82, R181, 0x380, RZ, 0xc0, !PT ;  /* 0x00000380b5527812 */ /* 0x000fe400078ec0ff */
[----:B------:R-:W-:Y:S02]  /*6f70*/  SHF.R.U64 R8, R8, 0x3, RZ ;  /* 0x0000000308087819 */ /* 0x000fe400000012ff */
[----:B------:R-:W-:Y:S02]  /*6f80*/  LOP3.LUT R20, R179, 0x380, RZ, 0xc0, !PT ;  /* 0x00000380b3147812 */ /* 0x000fe400078ec0ff */
[----:B------:R-:W-:Y:S02]  /*6f90*/  LOP3.LUT R90, R183, 0x380, RZ, 0xc0, !PT ;  /* 0x00000380b75a7812 */ /* 0x000fe400078ec0ff */
[----:B------:R-:W-:Y:S02]  /*6fa0*/  LOP3.LUT R27, R191, 0x380, RZ, 0xc0, !PT ;  /* 0x00000380bf1b7812 */ /* 0x000fe400078ec0ff */
[----:B------:R-:W-:-:S02]  /*6fb0*/  SHF.R.U64 R10, R10, 0x3, RZ ;  /* 0x000000030a0a7819 */ /* 0x000fc400000012ff */
[----:B------:R-:W-:Y:S02]  /*6fc0*/  LOP3.LUT R86, R3, R86, RZ, 0x3c, !PT ;  /* 0x0000005603567212 */ /* 0x000fe400078e3cff */
[----:B------:R-:W-:Y:S02]  /*6fd0*/  LOP3.LUT R6, R6, R171, RZ, 0x3c, !PT ;  /* 0x000000ab06067212 */ /* 0x000fe400078e3cff */
[----:B------:R-:W-:Y:S02]  /*6fe0*/  SHF.R.U64 R14, R14, 0x3, RZ ;  /* 0x000000030e0e7819 */ /* 0x000fe400000012ff */
[----:B------:R-:W-:Y:S02]  /*6ff0*/  SHF.R.U64 R82, R82, 0x3, RZ ;  /* 0x0000000352527819 */ /* 0x000fe400000012ff */
[----:B------:R-:W-:Y:S02]  /*7000*/  LOP3.LUT R3, R102, 0x380, RZ, 0xc0, !PT ;  /* 0x0000038066037812 */ /* 0x000fe400078ec0ff */
[----:B------:R-:W-:-:S02]  /*7010*/  LOP3.LUT R8, R8, R173, RZ, 0x3c, !PT ;  /* 0x000000ad08087212 */ /* 0x000fc400078e3cff */
[----:B------:R-:W-:Y:S02]  /*7020*/  SHF.R.U64 R20, R20, 0x3, RZ ;  /* 0x0000000314147819 */ /* 0x000fe400000012ff */
[----:B------:R-:W-:Y:S02]  /*7030*/  LOP3.LUT R94, R187, 0x380, RZ, 0xc0, !PT ;  /* 0x00000380bb5e7812 */ /* 0x000fe400078ec0ff */
[----:B------:R-:W-:Y:S02]  /*7040*/  SHF.R.U64 R90, R90, 0x3, RZ ;  /* 0x000000035a5a7819 */ /* 0x000fe400000012ff */
[----:B------:R-:W-:Y:S02]  /*7050*/  SHF.R.U64 R28, R27, 0x3, RZ ;  /* 0x000000031b1c7819 */ /* 0x000fe400000012ff */
[----:B------:R-:W-:Y:S02]  /*7060*/  LOP3.LUT R10, R10, R175, RZ, 0x3c, !PT ;  /* 0x000000af0a0a7212 */ /* 0x000fe400078e3cff */
[----:B------:R-:W-:-:S02]  /*7070*/  LOP3.LUT R98, R189, 0x380, RZ, 0xc0, !PT ;  /* 0x00000380bd627812 */ /* 0x000fc400078ec0ff */
[----:B------:R-:W-:Y:S02]  /*7080*/  MOV R114, R114 ;  /* 0x0000007200727202 */ /* 0x000fe40000000f00 */
[----:B------:R-:W-:Y:S02]  /*7090*/  F2FP.BF16.F32.PACK_AB R27, R31, R30 ;  /* 0x0000001e1f1b723e */ /* 0x000fe400000010ff */
[----:B------:R-:W-:Y:S02]  /*70a0*/  MOV R5, R4 ;  /* 0x0000000400057202 */ /* 0x000fe40000000f00 */
[----:B------:R-:W-:Y:S01]  /*70b0*/  LOP3.LUT R14, R14, R177, RZ, 0x3c, !PT ;  /* 0x000000b10e0e7212 */ /* 0x000fe200078e3cff */
[----:B------:R1:W-:Y:S01]  /*70c0*/  STSM.16.M88.4 [R114], R24 ;  /* 0x0000001872007844 */ /* 0x0003e20000000200 */
[----:B------:R-:W-:Y:S02]  /*70d0*/  LOP3.LUT R82, R82, R181, RZ, 0x3c, !PT ;  /* 0x000000b552527212 */ /* 0x000fe400078e3cff */
[----:B------:R-:W-:Y:S01]  /*70e0*/  SHF.R.U64 R3, R3, 0x3, RZ ;  /* 0x0000000303037819 */ /* 0x000fe200000012ff */
[----:B------:R2:W-:Y:S01]  /*70f0*/  STSM.16.M88.4 [R5], R32 ;  /* 0x0000002005007844 */ /* 0x0005e20000000200 */
[----:B------:R-:W-:-:S02]  /*7100*/  MOV R6, R6 ;  /* 0x0000000600067202 */ /* 0x000fc40000000f00 */
[----:B------:R-:W-:Y:S02]  /*7110*/  IADD3.X R91, RZ, R115, RZ, P5, !PT ;  /* 0x00000073ff5b7210 */ /* 0x000fe40002ffe4ff */
[----:B------:R-:W-:Y:S01]  /*7120*/  LOP3.LUT R20, R20, R179, RZ, 0x3c, !PT ;  /* 0x000000b314147212 */ /* 0x000fe200078e3cff */
[----:B------:R2:W-:Y:S01]  /*7130*/  STSM.16.M88.4 [R6], R40 ;  /* 0x0000002806007844 */ /* 0x0005e20000000200 */
[----:B------:R-:W-:Y:S02]  /*7140*/  SHF.R.U64 R94, R94, 0x3, RZ ;  /* 0x000000035e5e7819 */ /* 0x000fe400000012ff */
[----:B------:R-:W-:Y:S02]  /*7150*/  LOP3.LUT R90, R90, R183, RZ, 0x3c, !PT ;  /* 0x000000b75a5a7212 */ /* 0x000fe400078e3cff */
[----:B------:R-:W-:Y:S02]  /*7160*/  LOP3.LUT R106, R110, 0x380, RZ, 0xc0, !PT ;  /* 0x000003806e6a7812 */ /* 0x000fe400078ec0ff */
[----:B------:R-:W-:-:S02]  /*7170*/  MOV R8, R8 ;  /* 0x0000000800087202 */ /* 0x000fc40000000f00 */
[----:B------:R-:W-:Y:S02]  /*7180*/  F2FP.BF16.F32.PACK_AB R51, R55, R54 ;  /* 0x000000363733723e */ /* 0x000fe400000010ff */
[----:B------:R-:W-:Y:S02]  /*7190*/  F2FP.BF16.F32.PACK_AB R57, R59, R58 ;  /* 0x0000003a3b39723e */ /* 0x000fe400000010ff */
[----:B------:R-:W-:Y:S01]  /*71a0*/  F2FP.BF16.F32.PACK_AB R64, R65, R64 ;  /* 0x000000404140723e */ /* 0x000fe200000010ff */
[----:B------:R2:W-:Y:S01]  /*71b0*/  STSM.16.M88.4 [R8], R48 ;  /* 0x0000003008007844 */ /* 0x0005e20000000200 */
[----:B------:R-:W-:Y:S02]  /*71c0*/  SHF.R.U64 R98, R98, 0x3, RZ ;  /* 0x0000000362627819 */ /* 0x000fe400000012ff */
[----:B------:R-:W-:Y:S02]  /*71d0*/  MOV R10, R10 ;  /* 0x0000000a000a7202 */ /* 0x000fe40000000f00 */
[----:B------:R-:W-:-:S02]  /*71e0*/  F2FP.BF16.F32.PACK_AB R58, R61, R60 ;  /* 0x0000003c3d3a723e */ /* 0x000fc400000010ff */
[----:B------:R-:W-:Y:S02]  /*71f0*/  F2FP.BF16.F32.PACK_AB R59, R63, R62 ;  /* 0x0000003e3f3b723e */ /* 0x000fe400000010ff */
[----:B------:R-:W-:Y:S02]  /*7200*/  F2FP.BF16.F32.PACK_AB R65, R67, R66 ;  /* 0x000000424341723e */ /* 0x000fe400000010ff */
[----:B------:R-:W-:Y:S01]  /*7210*/  F2FP.BF16.F32.PACK_AB R72, R73, R72 ;  /* 0x000000484948723e */ /* 0x000fe200000010ff */
[----:B------:R2:W-:Y:S01]  /*7220*/  STSM.16.M88.4 [R10], R56 ;  /* 0x000000380a007844 */ /* 0x0005e20000000200 */
[----:B------:R-:W-:Y:S02]  /*7230*/  MOV R12, R12 ;  /* 0x0000000c000c7202 */ /* 0x000fe40000000f00 */
[----:B------:R-:W-:Y:S02]  /*7240*/  F2FP.BF16.F32.PACK_AB R66, R69, R68 ;  /* 0x000000444542723e */ /* 0x000fe400000010ff */
[----:B------:R-:W-:-:S02]  /*7250*/  F2FP.BF16.F32.PACK_AB R67, R71, R70 ;  /* 0x000000464743723e */ /* 0x000fc400000010ff */
[----:B------:R-:W-:Y:S02]  /*7260*/  F2FP.BF16.F32.PACK_AB R73, R75, R74 ;  /* 0x0000004a4b49723e */ /* 0x000fe400000010ff */
[----:B------:R-:W-:Y:S01]  /*7270*/  LOP3.LUT R102, R3, R102, RZ, 0x3c, !PT ;  /* 0x0000006603667212 */ /* 0x000fe200078e3cff */
[----:B------:R2:W-:Y:S01]  /*7280*/  STSM.16.M88.4 [R12], R64 ;  /* 0x000000400c007844 */ /* 0x0005e20000000200 */
[----:B------:R-:W-:Y:S02]  /*7290*/  MOV R14, R14 ;  /* 0x0000000e000e7202 */ /* 0x000fe40000000f00 */
[----:B------:R-:W-:Y:S02]  /*72a0*/  MOV R4, R82 ;  /* 0x0000005200047202 */ /* 0x000fe40000000f00 */
[----:B------:R-:W-:Y:S02]  /*72b0*/  F2FP.BF16.F32.PACK_AB R74, R77, R76 ;  /* 0x0000004c4d4a723e */ /* 0x000fe400000010ff */
[----:B------:R-:W-:-:S02]  /*72c0*/  F2FP.BF16.F32.PACK_AB R75, R79, R78 ;  /* 0x0000004e4f4b723e */ /* 0x000fc400000010ff */
[----:B------:R-:W-:Y:S02]  /*72d0*/  F2FP.BF16.F32.PACK_AB R80, R81, R80 ;  /* 0x000000505150723e */ /* 0x000fe400000010ff */
[----:B------:R-:W-:Y:S01]  /*72e0*/  LOP3.LUT R94, R94, R187, RZ, 0x3c, !PT ;  /* 0x000000bb5e5e7212 */ /* 0x000fe200078e3cff */
[----:B------:R2:W-:Y:S01]  /*72f0*/  STSM.16.M88.4 [R14], R72 ;  /* 0x000000480e007844 */ /* 0x0005e20000000200 */
[----:B------:R-:W-:Y:S02]  /*7300*/  SHF.R.U64 R29, R106, 0x3, RZ ;  /* 0x000000036a1d7819 */ /* 0x000fe400000012ff */
[----:B------:R-:W-:Y:S02]  /*7310*/  MOV R20, R20 ;  /* 0x0000001400147202 */ /* 0x000fe40000000f00 */
[----:B------:R-:W-:Y:S02]  /*7320*/  MOV R3, R90 ;  /* 0x0000005a00037202 */ /* 0x000fe40000000f00 */
[----:B------:R-:W-:-:S02]  /*7330*/  F2FP.BF16.F32.PACK_AB R81, R152, R0 ;  /* 0x000000009851723e */ /* 0x000fc400000010ff */
[----:B------:R-:W-:Y:S02]  /*7340*/  F2FP.BF16.F32.PACK_AB R82, R85, R84 ;  /* 0x000000545552723e */ /* 0x000fe400000010ff */
[----:B------:R-:W-:Y:S02]  /*7350*/  F2FP.BF16.F32.PACK_AB R83, R154, R153 ;  /* 0x000000999a53723e */ /* 0x000fe400000010ff */
[----:B------:R-:W-:Y:S02]  /*7360*/  F2FP.BF16.F32.PACK_AB R88, R89, R88 ;  /* 0x000000585958723e */ /* 0x000fe400000010ff */
[----:B------:R-:W-:Y:S01]  /*7370*/  IADD3.X R99, RZ, R115, RZ, P1, !PT ;  /* 0x00000073ff637210 */ /* 0x000fe20000ffe4ff */
[----:B------:R2:W-:Y:S01]  /*7380*/  STSM.16.M88.4 [R20], R80 ;  /* 0x0000005014007844 */ /* 0x0005e20000000200 */
[----:B------:R-:W-:Y:S02]  /*7390*/  LOP3.LUT R98, R98, R189, RZ, 0x3c, !PT ;  /* 0x000000bd62627212 */ /* 0x000fe400078e3cff */
[----:B------:R-:W-:-:S02]  /*73a0*/  F2FP.BF16.F32.PACK_AB R89, R158, R157 ;  /* 0x0000009d9e59723e */ /* 0x000fc400000010ff */
[----:B------:R-:W-:Y:S02]  /*73b0*/  F2FP.BF16.F32.PACK_AB R90, R93, R92 ;  /* 0x0000005c5d5a723e */ /* 0x000fe400000010ff */
[----:B------:R-:W-:Y:S02]  /*73c0*/  F2FP.BF16.F32.PACK_AB R91, R160, R159 ;  /* 0x0000009fa05b723e */ /* 0x000fe400000010ff */
[----:B------:R-:W-:Y:S02]  /*73d0*/  F2FP.BF16.F32.PACK_AB R161, R162, R161 ;  /* 0x000000a1a2a1723e */ /* 0x000fe400000010ff */
[----:B------:R-:W-:Y:S01]  /*73e0*/  IADD3.X R103, RZ, R115, RZ, P2, !PT ;  /* 0x00000073ff677210 */ /* 0x000fe200017fe4ff */
[----:B------:R2:W-:Y:S01]  /*73f0*/  STSM.16.M88.4 [R4], R88 ;  /* 0x0000005804007844 */ /* 0x0005e20000000200 */
[----:B------:R-:W-:Y:S02]  /*7400*/  MOV R86, R86 ;  /* 0x0000005600567202 */ /* 0x000fe40000000f00 */
[----:B------:R-:W-:-:S02]  /*7410*/  F2FP.BF16.F32.PACK_AB R160, R97, R96 ;  /* 0x0000006061a0723e */ /* 0x000fc400000010ff */
[----:B------:R-:W-:Y:S02]  /*7420*/  F2FP.BF16.F32.PACK_AB R162, R101, R100 ;  /* 0x0000006465a2723e */ /* 0x000fe400000010ff */
[----:B------:R-:W-:Y:S02]  /*7430*/  F2FP.BF16.F32.PACK_AB R163, R164, R163 ;  /* 0x000000a3a4a3723e */ /* 0x000fe400000010ff */
[----:B------:R-:W-:Y:S02]  /*7440*/  F2FP.BF16.F32.PACK_AB R165, R166, R165 ;  /* 0x000000a5a6a5723e */ /* 0x000fe400000010ff */
[-C--:B------:R-:W-:Y:S01]  /*7450*/  IADD3.X R107, RZ, R115.reuse, RZ, P3, !PT ;  /* 0x00000073ff6b7210 */ /* 0x080fe20001ffe4ff */
[----:B------:R2:W-:Y:S01]  /*7460*/  STSM.16.M88.4 [R86], R160 ;  /* 0x000000a056007844 */ /* 0x0005e20000000200 */
[----:B------:R-:W-:Y:S02]  /*7470*/  IADD3.X R111, RZ, R115, RZ, P4, !PT ;  /* 0x00000073ff6f7210 */ /* 0x000fe400027fe4ff */
[----:B------:R-:W-:-:S02]  /*7480*/  LOP3.LUT R106, R28, R191, RZ, 0x3c, !PT ;  /* 0x000000bf1c6a7212 */ /* 0x000fc400078e3cff */
[----:B------:R-:W-:Y:S02]  /*7490*/  F2FP.BF16.F32.PACK_AB R164, R105, R104 ;  /* 0x0000006869a4723e */ /* 0x000fe400000010ff */
[----:B------:R-:W-:Y:S02]  /*74a0*/  F2FP.BF16.F32.PACK_AB R166, R109, R108 ;  /* 0x0000006c6da6723e */ /* 0x000fe400000010ff */
[----:B------:R-:W-:Y:S02]  /*74b0*/  F2FP.BF16.F32.PACK_AB R167, R168, R167 ;  /* 0x000000a7a8a7723e */ /* 0x000fe400000010ff */
[----:B------:R-:W-:Y:S02]  /*74c0*/  F2FP.BF16.F32.PACK_AB R112, R113, R112 ;  /* 0x000000707170723e */ /* 0x000fe400000010ff */
[----:B------:R-:W-:Y:S01]  /*74d0*/  F2FP.BF16.F32.PACK_AB R120, R121, R120 ;  /* 0x000000787978723e */ /* 0x000fe200000010ff */
[----:B------:R2:W-:Y:S01]  /*74e0*/  STSM.16.M88.4 [R3], R164 ;  /* 0x000000a403007844 */ /* 0x0005e20000000200 */
[----:B------:R-:W-:-:S02]  /*74f0*/  LOP3.LUT R110, R29, R110, RZ, 0x3c, !PT ;  /* 0x0000006e1d6e7212 */ /* 0x000fc400078e3cff */
[----:B------:R-:W-:Y:S02]  /*7500*/  MOV R94, R94 ;  /* 0x0000005e005e7202 */ /* 0x000fe40000000f00 */
[----:B------:R-:W-:Y:S02]  /*7510*/  F2FP.BF16.F32.PACK_AB R113, R170, R169 ;  /* 0x000000a9aa71723e */ /* 0x000fe400000010ff */
[----:B-1----:R-:W-:Y:S02]  /*7520*/  F2FP.BF16.F32.PACK_AB R114, R117, R116 ;  /* 0x000000747572723e */ /* 0x002fe400000010ff */
[----:B------:R-:W-:Y:S02]  /*7530*/  F2FP.BF16.F32.PACK_AB R115, R119, R118 ;  /* 0x000000767773723e */ /* 0x000fe400000010ff */
[----:B------:R-:W-:Y:S02]  /*7540*/  F2FP.BF16.F32.PACK_AB R121, R123, R122 ;  /* 0x0000007a7b79723e */ /* 0x000fe400000010ff */
[----:B------:R-:W-:Y:S01]  /*7550*/  F2FP.BF16.F32.PACK_AB R128, R129, R128 ;  /* 0x000000808180723e */ /* 0x000fe200000010ff */
[----:B------:R2:W-:Y:S01]  /*7560*/  STSM.16.M88.4 [R94], R112 ;  /* 0x000000705e007844 */ /* 0x0005e20000000200 */
[----:B------:R-:W-:-:S02]  /*7570*/  MOV R98, R98 ;  /* 0x0000006200627202 */ /* 0x000fc40000000f00 */
[----:B------:R-:W-:Y:S02]  /*7580*/  F2FP.BF16.F32.PACK_AB R122, R125, R124 ;  /* 0x0000007c7d7a723e */ /* 0x000fe400000010ff */
[----:B------:R-:W-:Y:S02]  /*7590*/  F2FP.BF16.F32.PACK_AB R123, R127, R126 ;  /* 0x0000007e7f7b723e */ /* 0x000fe400000010ff */
[----:B------:R-:W-:Y:S02]  /*75a0*/  F2FP.BF16.F32.PACK_AB R129, R131, R130 ;  /* 0x000000828381723e */ /* 0x000fe400000010ff */
[----:B------:R-:W-:Y:S01]  /*75b0*/  F2FP.BF16.F32.PACK_AB R136, R137, R136 ;  /* 0x000000888988723e */ /* 0x000fe200000010ff */
[----:B------:R2:W-:Y:S01]  /*75c0*/  STSM.16.M88.4 [R98], R120 ;  /* 0x0000007862007844 */ /* 0x0005e20000000200 */
        /* <DEDUP_REMOVED lines=10> */
[----:B------:R-:W-:Y:S01]  /*7670*/  MOV R110, R110 ;  /* 0x0000006e006e7202 */ /* 0x000fe20000000f00 */
[----:B------:R2:W-:Y:S01]  /*7680*/  STSM.16.M88.4 [R106], R136 ;  /* 0x000000886a007844 */ /* 0x0005e20000000200 */
[----:B------:R-:W-:Y:S02]  /*7690*/  F2FP.BF16.F32.PACK_AB R146, R149, R148 ;  /* 0x000000949592723e */ /* 0x000fe400000010ff */
[----:B------:R-:W-:-:S05]  /*76a0*/  F2FP.BF16.F32.PACK_AB R147, R151, R150 ;  /* 0x000000969793723e */ /* 0x000fca00000010ff */
[----:B------:R2:W-:Y:S01]  /*76b0*/  STSM.16.M88.4 [R110], R144 ;  /* 0x000000906e007844 */ /* 0x0005e20000000200 */
[----:B------:R-:W-:Y:S01]  /*76c0*/  @!PT LDS RZ, [RZ] ;  /* 0x00000000fffff984 */ /* 0x000fe20000000800 */
[----:B------:R-:W-:Y:S01]  /*76d0*/  @!PT LDS RZ, [RZ] ;  /* 0x00000000fffff984 */ /* 0x000fe20000000800 */
[----:B------:R-:W-:Y:S01]  /*76e0*/  @!PT LDS RZ, [RZ] ;  /* 0x00000000fffff984 */ /* 0x000fe20000000800 */
[----:B------:R-:W-:Y:S01]  /*76f0*/  @!PT LDS RZ, [RZ] ;  /* 0x00000000fffff984 */ /* 0x000fe20000000800 */
[----:B------:R1:W-:Y:S06]  /*7700*/  MEMBAR.ALL.CTA ;  /* 0x0000000000007992 */ /* 0x0003ec0000008000 */
[----:B-1----:R-:W1:Y:S02]  /*7710*/  FENCE.VIEW.ASYNC.S ;  /* 0x00000000000073c6 */ /* 0x002e640000000000 */
[----:B-1----:R-:W-:Y:S06]  /*7720*/  BAR.ARV 0x1, 0x120 ;  /* 0x0044800000007b1d */ /* 0x002fec0000002000 */
[----:B------:R-:W-:Y:S05]  /*7730*/  @P0 BRA `(.L_x_39) ;  /* 0x00000000008c0947 */ /* 0x000fea0003800000 */
[----:B------:R-:W-:Y:S01]  /*7740*/  UIADD3 UR6, -UR36, URZ, URZ ;  /* 0x0000003f24067290 */ /* 0x000fe2000fffe13f */
[----:B------:R-:W1:Y:S01]  /*7750*/  LDC R0, c[0x0][0xda8] ;  /* 0x00036a00ff007b82 */ /* 0x000e620000000800 */
[----:B------:R-:W-:Y:S01]  /*7760*/  ULDC UR4, c[0x0][0xdb4] ;  /* 0x00036d0000047ab9 */ /* 0x000fe20000000800 */
[----:B------:R-:W-:Y:S01]  /*7770*/  ULDC.64 UR8, c[0x0][0xb70] ;  /* 0x0002dc0000087ab9 */ /* 0x000fe20000000a00 */
[----:B------:R-:W-:Y:S02]  /*7780*/  UIMAD UR6, UR4, UR6, UR43 ;  /* 0x00000006040672a4 */ /* 0x000fe4000f8e022b */
[----:B--2---:R-:W-:Y:S01]  /*7790*/  IMAD R3, RZ, RZ, -UR43 ;  /* 0x8000002bff037e24 */ /* 0x004fe2000f8e02ff */
[----:B------:R-:W-:Y:S01]  /*77a0*/  IADD3 R9, -R17, RZ, RZ ;  /* 0x000000ff11097210 */ /* 0x000fe20007ffe1ff */
[----:B------:R-:W-:Y:S01]  /*77b0*/  USHF.R.S32.HI UR4, URZ, 0x1f, UR6 ;  /* 0x0000001f3f047899 */ /* 0x000fe20008011406 */
[----:B------:R-:W2:Y:S02]  /*77c0*/  LDC.64 R6, c[0x0][0xb78] ;  /* 0x0002de00ff067b82 */ /* 0x000ea40000000a00 */
[----:B------:R-:W-:Y:S01]  /*77d0*/  ISETP.NE.AND P0, PT, R16, R9, PT ;  /* 0x000000091000720c */ /* 0x000fe20003f05270 */
[----:B------:R-:W-:-:S02]  /*77e0*/  UIMAD UR7, UR4, UR8, URZ ;  /* 0x00000008040772a4 */ /* 0x000fc4000f8e023f */
[----:B------:R-:W-:Y:S02]  /*77f0*/  UIMAD.WIDE.U32 UR4, UR6, UR8, URZ ;  /* 0x00000008060472a5 */ /* 0x000fe4000f8e003f */
[----:B------:R-:W-:Y:S02]  /*7800*/  UIMAD UR6, UR6, UR9, UR7 ;  /* 0x00000009060672a4 */ /* 0x000fe4000f8e0207 */
[----:B------:R-:W-:Y:S02]  /*7810*/  USHF.R.S32.HI UR7, URZ, 0x1f, UR36 ;  /* 0x0000001f3f077899 */ /* 0x000fe40008011424 */
[----:B------:R-:W-:Y:S02]  /*7820*/  UIADD3 UR6, UR5, UR6, URZ ;  /* 0x0000000605067290 */ /* 0x000fe4000fffe03f */
[----:B------:R-:W-:Y:S02]  /*7830*/  MOV R5, UR5 ;  /* 0x0000000500057c02 */ /* 0x000fe40008000f00 */
[----:B------:R-:W-:Y:S01]  /*7840*/  MOV R4, UR4 ;  /* 0x0000000400047c02 */ /* 0x000fe20008000f00 */
[----:B------:R-:W-:Y:S01]  /*7850*/  ULDC UR4, c[0x0][0xa88] ;  /* 0x0002a20000047ab9 */ /* 0x000fe20000000800 */
[----:B-1----:R-:W-:Y:S01]  /*7860*/  IMAD R3, R0, R3, UR42 ;  /* 0x0000002a00037e24 */ /* 0x002fe2000f8e0203 */
[----:B------:R-:W-:-:S03]  /*7870*/  MOV R5, UR6 ;  /* 0x0000000600057c02 */ /* 0x000fc60008000f00 */
[----:B------:R-:W-:Y:S02]  /*7880*/  IMAD R9, R3, 0x40, R2 ;  /* 0x0000004003097824 */ /* 0x000fe400078e0202 */
[----:B--2---:R-:W-:-:S03]  /*7890*/  IMAD R0, R6, UR7, RZ ;  /* 0x0000000706007c24 */ /* 0x004fc6000f8e02ff */
[----:B------:R-:W-:Y:S01]  /*78a0*/  SHF.R.S32.HI R3, RZ, 0x1f, R9 ;  /* 0x0000001fff037819 */ /* 0x000fe20000011409 */
[----:B------:R-:W-:Y:S01]  /*78b0*/  IMAD.WIDE.U32 R4, R6, UR36, R4 ;  /* 0x0000002406047c25 */ /* 0x000fe2000f8e0004 */
[----:B------:R-:W-:-:S03]  /*78c0*/  ISETP.GE.OR P1, PT, R9, UR4, P0 ;  /* 0x0000000409007c0c */ /* 0x000fc60008726670 */
[----:B------:R-:W-:Y:S01]  /*78d0*/  IMAD R6, R7, UR36, R0 ;  /* 0x0000002407067c24 */ /* 0x000fe2000f8e0200 */
[C---:B------:R-:W-:Y:S02]  /*78e0*/  IADD3 R7, R9.reuse, 0x8, RZ ;  /* 0x0000000809077810 */ /* 0x040fe40007ffe0ff */
[----:B------:R-:W-:Y:S02]  /*78f0*/  IADD3 R0, P2, R9, R4, RZ ;  /* 0x0000000409007210 */ /* 0x000fe40007f5e0ff */
[----:B------:R-:W-:Y:S01]  /*7900*/  ISETP.GE.OR P0, PT, R7, UR4, P0 ;  /* 0x0000000407007c0c */ /* 0x000fe20008706670 */
[----:B------:R-:W-:Y:S01]  /*7910*/  ULDC.64 UR4, c[0x0][0xb40] ;  /* 0x0002d00000047ab9 */ /* 0x000fe20000000a00 */
[----:B------:R-:W-:Y:S02]  /*7920*/  IADD3.X R3, R3, R5, R6, P2, !PT ;  /* 0x0000000503037210 */ /* 0x000fe400017fe406 */
[----:B------:R-:W-:-:S04]  /*7930*/  LEA R4, P2, R0, UR4, 0x2 ;  /* 0x0000000400047c11 */ /* 0x000fc8000f8410ff */
[----:B------:R-:W-:-:S05]  /*7940*/  LEA.HI.X R5, R0, UR5, R3, 0x2, P2 ;  /* 0x0000000500057c11 */ /* 0x000fca00090f1403 */
[----:B------:R1:W-:Y:S04]  /*7950*/  @!P1 STG.E desc[UR48][R4.64], R156 ;  /* 0x0000009c04009986 */ /* 0x0003e8000c101930 */
[----:B------:R1:W-:Y:S02]  /*7960*/  @!P0 STG.E desc[UR48][R4.64+0x20], R155 ;  /* 0x0000209b04008986 */ /* 0x0003e4000c101930 */
.L_x_39:
[----:B------:R-:W3:Y:S01]  /*7970*/  SHFL.IDX PT, R0, R185, RZ, 0x1f ;  /* 0x00001fffb9007589 */ /* 0x000ee200000e0000 */
[----:B------:R-:W-:Y:S02]  /*7980*/  ULDC UR4, c[0x0][0xc] ;  /* 0x0000030000047ab9 */ /* 0x000fe40000000800 */
[----:B------:R-:W-:Y:S01]  /*7990*/  UIADD3 UR45, UR4, UR45, URZ ;  /* 0x0000002d042d7290 */ /* 0x000fe2000fffe03f */
[----:B---3--:R-:W-:-:S13]  /*79a0*/  ISETP.NE.AND P0, PT, R0, 0x7, PT ;  /* 0x000000070000780c */ /* 0x008fda0003f05270 */
[----:B------:R-:W-:Y:S05]  /*79b0*/  @P0 BRA `(.L_x_40) ;  /* 0x0000000000e80947 */ /* 0x000fea0003800000 */
[----:B------:R-:W-:Y:S01]  /*79c0*/  BAR.SYNC.DEFER_BLOCKING 0x1, 0x120 ;  /* 0x0044800000007b1d */ /* 0x000fe20000010000 */
[----:B------:R-:W-:-:S05]  /*79d0*/  ELECT P0, URZ, PT ;  /* 0x00000000003f782f */ /* 0x000fca0003800000 */
[----:B------:R-:W-:Y:S08]  /*79e0*/  BSSY B0, `(.L_x_40) ;  /* 0x0000037000007945 */ /* 0x000ff00003800000 */
[----:B------:R-:W-:Y:S05]  /*79f0*/  @!P0 BRA `(.L_x_41) ;  /* 0x0000000000d48947 */ /* 0x000fea0003800000 */
[----:B------:R-:W-:Y:S01]  /*7a00*/  UIADD3 UR5, -UR43, URZ, URZ ;  /* 0x0000003f2b057290 */ /* 0x000fe2000fffe13f */
[----:B------:R-:W-:Y:S01]  /*7a10*/  ULDC UR10, c[0x0][0xda8] ;  /* 0x00036a00000a7ab9 */ /* 0x000fe20000000800 */
[----:B------:R-:W-:Y:S02]  /*7a20*/  UIADD3 UR35, -UR36, URZ, URZ ;  /* 0x0000003f24237290 */ /* 0x000fe4000fffe13f */
[----:B------:R-:W-:Y:S02]  /*7a30*/  UIMAD UR5, UR10, UR5, UR42 ;  /* 0x000000050a0572a4 */ /* 0x000fe4000f8e022a */
[----:B------:R-:W-:Y:S01]  /*7a40*/  UIADD3 UR4, UP0, UR52, 0x9f0, URZ ;  /* 0x000009f034047890 */ /* 0x000fe2000ff1e03f */
[----:B------:R-:W-:Y:S01]  /*7a50*/  ULDC UR12, c[0x0][0xdb4] ;  /* 0x00036d00000c7ab9 */ /* 0x000fe20000000800 */
[----:B------:R-:W-:Y:S02]  /*7a60*/  USHF.L.U32 UR34, UR5, 0x6, URZ ;  /* 0x0000000605227899 */ /* 0x000fe4000800063f */
[----:B------:R-:W-:-:S02]  /*7a70*/  UIMAD UR35, UR12, UR35, UR43 ;  /* 0x000000230c2372a4 */ /* 0x000fc4000f8e022b */
[----:B------:R-:W-:Y:S02]  /*7a80*/  UIADD3.X UR5, URZ, UR53, URZ, UP0, !UPT ;  /* 0x000000353f057290 */ /* 0x000fe400087fe43f */
[----:B------:R-:W-:Y:S02]  /*7a90*/  UIADD3 UR6, UR46, 0x2000, URZ ;  /* 0x000020002e067890 */ /* 0x000fe4000fffe03f */
[----:B------:R-:W-:Y:S01]  /*7aa0*/  UIADD3 UR8, UR46, 0x4000, URZ ;  /* 0x000040002e087890 */ /* 0x000fe2000fffe03f */
[----:B------:R-:W-:Y:S01]  /*7ab0*/  UMOV UR33, URZ ;  /* 0x0000003f00217c82 */ /* 0x000fe20008000000 */
[----:B------:R-:W-:Y:S01]  /*7ac0*/  UMOV UR37, URZ ;  /* 0x0000003f00257c82 */ /* 0x000fe20008000000 */
[----:B------:R-:W-:Y:S01]  /*7ad0*/  UMOV UR32, UR46 ;  /* 0x0000002e00207c82 */ /* 0x000fe20008000000 */
[----:B------:R-:W-:Y:S01]  /*7ae0*/  UMOV UR7, 0x40 ;  /* 0x0000004000077882 */ /* 0x000fe20000000000 */
[----:B------:R-:W-:Y:S01]  /*7af0*/  UIADD3 UR10, UR46, 0x6000, URZ ;  /* 0x000060002e0a7890 */ /* 0x000fe2000fffe03f */
[----:B------:R3:W-:Y:S01]  /*7b00*/  UTMASTG.5D [UR32], [UR4] ;  /* 0x00000020040073b5 */ /* 0x0007e20008020000 */
[----:B------:R-:W-:Y:S01]  /*7b10*/  UMOV UR9, 0x80 ;  /* 0x0000008000097882 */ /* 0x000fe20000000000 */
[----:B------:R-:W-:Y:S01]  /*7b20*/  UIADD3 UR12, UR46, 0x8000, URZ ;  /* 0x000080002e0c7890 */ /* 0x000fe2000fffe03f */
[----:B------:R-:W-:Y:S01]  /*7b30*/  UMOV UR11, 0xc0 ;  /* 0x000000c0000b7882 */ /* 0x000fe20000000000 */
[----:B------:R-:W-:Y:S01]  /*7b40*/  UMOV UR13, 0x100 ;  /* 0x00000100000d7882 */ /* 0x000fe20000000000 */
[----:B---3--:R-:W-:Y:S01]  /*7b50*/  UMOV UR32, UR6 ;  /* 0x0000000600207c82 */ /* 0x008fe20008000000 */
[----:B------:R-:W-:Y:S01]  /*7b60*/  UMOV UR33, UR7 ;  /* 0x0000000700217c82 */ /* 0x000fe20008000000 */
[----:B------:R-:W-:Y:S01]  /*7b70*/  UIADD3 UR6, UR46, 0xa000, URZ ;  /* 0x0000a0002e067890 */ /* 0x000fe2000fffe03f */
[----:B------:R3:W-:Y:S01]  /*7b80*/  UTMASTG.5D [UR32], [UR4] ;  /* 0x00000020040073b5 */ /* 0x0007e20008020000 */
[----:B------:R-:W-:Y:S01]  /*7b90*/  UMOV UR7, 0x140 ;  /* 0x0000014000077882 */ /* 0x000fe20000000000 */
[----:B---3--:R-:W-:Y:S01]  /*7ba0*/  UMOV UR32, UR8 ;  /* 0x0000000800207c82 */ /* 0x008fe20008000000 */
[----:B------:R-:W-:Y:S01]  /*7bb0*/  UMOV UR33, UR9 ;  /* 0x0000000900217c82 */ /* 0x000fe20008000000 */
[----:B------:R-:W-:Y:S01]  /*7bc0*/  UIADD3 UR8, UR46, 0xc000, URZ ;  /* 0x0000c0002e087890 */ /* 0x000fe2000fffe03f */
[----:B------:R3:W-:Y:S01]  /*7bd0*/  UTMASTG.5D [UR32], [UR4] ;  /* 0x00000020040073b5 */ /* 0x0007e20008020000 */
[----:B------:R-:W-:Y:S01]  /*7be0*/  UIADD3 UR9, UR46, 0xe000, URZ ;  /* 0x0000e0002e097890 */ /* 0x000fe2000fffe03f */
[----:B---3--:R-:W-:Y:S01]  /*7bf0*/  UMOV UR32, UR10 ;  /* 0x0000000a00207c82 */ /* 0x008fe20008000000 */
[----:B------:R-:W-:-:S02]  /*7c00*/  UMOV UR33, UR11 ;  /* 0x0000000b00217c82 */ /* 0x000fc40008000000 */
[----:B------:R3:W-:Y:S02]  /*7c10*/  UTMASTG.5D [UR32], [UR4] ;  /* 0x00000020040073b5 */ /* 0x0007e40008020000 */
[----:B---3--:R-:W-:Y:S01]  /*7c20*/  UMOV UR32, UR12 ;  /* 0x0000000c00207c82 */ /* 0x008fe20008000000 */
[----:B------:R-:W-:Y:S02]  /*7c30*/  UMOV UR33, UR13 ;  /* 0x0000000d00217c82 */ /* 0x000fe40008000000 */
[----:B------:R3:W-:Y:S02]  /*7c40*/  UTMASTG.5D [UR32], [UR4] ;  /* 0x00000020040073b5 */ /* 0x0007e40008020000 */
[----:B---3--:R-:W-:Y:S01]  /*7c50*/  UMOV UR32, UR6 ;  /* 0x0000000600207c82 */ /* 0x008fe20008000000 */
[----:B------:R-:W-:Y:S01]  /*7c60*/  UMOV UR33, UR7 ;  /* 0x0000000700217c82 */ /* 0x000fe20008000000 */
[----:B------:R-:W-:Y:S01]  /*7c70*/  UMOV UR6, 0x180 ;  /* 0x0000018000067882 */ /* 0x000fe20000000000 */
[----:B------:R3:W-:Y:S02]  /*7c80*/  UTMASTG.5D [UR32], [UR4] ;  /* 0x00000020040073b5 */ /* 0x0007e40008020000 */
[----:B---3--:R-:W-:Y:S01]  /*7c90*/  UMOV UR32, UR8 ;  /* 0x0000000800207c82 */ /* 0x008fe20008000000 */
[----:B------:R-:W-:Y:S01]  /*7ca0*/  UMOV UR33, UR6 ;  /* 0x0000000600217c82 */ /* 0x000fe20008000000 */
[----:B------:R-:W-:Y:S01]  /*7cb0*/  UMOV UR6, 0x1c0 ;  /* 0x000001c000067882 */ /* 0x000fe20000000000 */
[----:B------:R3:W-:Y:S02]  /*7cc0*/  UTMASTG.5D [UR32], [UR4] ;  /* 0x00000020040073b5 */ /* 0x0007e40008020000 */
[----:B---3--:R-:W-:Y:S01]  /*7cd0*/  UMOV UR32, UR9 ;  /* 0x0000000900207c82 */ /* 0x008fe20008000000 */
[----:B------:R-:W-:Y:S01]  /*7ce0*/  UMOV UR33, UR6 ;  /* 0x0000000600217c82 */ /* 0x000fe20008000000 */
[----:B------:R-:W-:Y:S01]  /*7cf0*/  UIADD3 UR6, UR46, 0x28c20, URZ ;  /* 0x00028c202e067890 */ /* 0x000fe2000fffe03f */
[----:B------:R3:W-:Y:S03]  /*7d00*/  UTMASTG.5D [UR32], [UR4] ;  /* 0x00000020040073b5 */ /* 0x0007e60008020000 */
[----:B------:R-:W-:Y:S01]  /*7d10*/  UPRMT UR6, URZ, 0x654, UR6 ;  /* 0x000006543f067896 */ /* 0x000fe20008000006 */
[----:B------:R0:W-:Y:S01]  /*7d20*/  UTMACMDFLUSH ;  /* 0x00000000000079b7 */ /* 0x0001e20000000000 */
[----:B------:R-:W-:-:S07]  /*7d30*/  DEPBAR.LE SB0, 0x0 ;  /* 0x000080000000791a */ /* 0x000fce0000000000 */
[----:B---3--:R-:W-:Y:S03]  /*7d40*/  SYNCS.ARRIVE.TRANS64.RED.A1T0 RZ, [UR6], RZ ;  /* 0x000000ffffff79a7 */ /* 0x008fe60008100406 */
.L_x_41:
[----:B------:R-:W-:Y:S05]  /*7d50*/  BSYNC B0 ;  /* 0x0000000000007941 */ /* 0x000fea0003800000 */
.L_x_40:
[----:B------:R-:W3:Y:S02]  /*7d60*/  LDC R0, c[0x0][0xda4] ;  /* 0x00036900ff007b82 */ /* 0x000ee40000000800 */
[----:B---3--:R-:W-:-:S13]  /*7d70*/  ISETP.LE.AND P0, PT, R0, UR45, PT ;  /* 0x0000002d00007c0c */ /* 0x008fda000bf03270 */
[----:B------:R-:W-:Y:S05]  /*7d80*/  @!P0 BRA `(.L_x_42) ;  /* 0xffffff90003c8947 */ /* 0x000fea000383ffff */
[----:B------:R-:W-:Y:S05]  /*7d90*/  EXIT ;  /* 0x000000000000794d */ /* 0x000fea0003800000 */
.L_x_7:
[----:B------:R-:W-:-:S08]  /*7da0*/  NOP ;  /* 0x0000000000007918 */ /* 0x000fd00000000000 */
[----:B------:R-:W1:-:S00]  /*7db0*/  USETMAXREG.DEALLOC.CTAPOOL 0x18 ;  /* 0x00000018000079c8 */ /* 0x000e4000080e0500 */
[----:B-1----:R-:W-:-:S06]  /*7dc0*/  LOP3.LUT R0, R0, 0x3, RZ, 0xc0, !PT ;  /* 0x0000000300007812 */ /* 0x002fcc00078ec0ff */
[----:B------:R-:W1:Y:S02]  /*7dd0*/  SHFL.IDX PT, R0, R0, RZ, 0x1f ;  /* 0x00001fff00007589 */ /* 0x000e6400000e0000 */
[----:B-1----:R-:W-:-:S13]  /*7de0*/  ISETP.NE.AND P0, PT, R0, RZ, PT ;  /* 0x000000ff0000720c */ /* 0x002fda0003f05270 */
[----:B------:R-:W-:Y:S05]  /*7df0*/  @P0 EXIT ;  /* 0x000000000000094d */ /* 0x000fea0003800000 */
[----:B------:R-:W1:Y:S01]  /*7e00*/  S2UR UR4, SR_CTAID.X ;  /* 0x00000000000479c3 */ /* 0x000e620000002500 */
[----:B------:R-:W-:Y:S02]  /*7e10*/  MOV R16, RZ ;  /* 0x000000ff00107202 */ /* 0x000fe40000000f00 */
[----:B------:R-:W-:Y:S02]  /*7e20*/  MOV R2, 0x1 ;  /* 0x0000000100027802 */ /* 0x000fe40000000f00 */
[----:B------:R-:W-:-:S03]  /*7e30*/  MOV R17, 0x1 ;  /* 0x0000000100117802 */ /* 0x000fc60000000f00 */
[----:B------:R-:W1:Y:S02]  /*7e40*/  LDC R0, c[0x0][0xda4] ;  /* 0x00036900ff007b82 */ /* 0x000e640000000800 */
[----:B-1----:R-:W-:-:S13]  /*7e50*/  ISETP.LE.AND P0, PT, R0, UR4, PT ;  /* 0x0000000400007c0c */ /* 0x002fda000bf03270 */
[----:B------:R-:W-:Y:S05]  /*7e60*/  @P0 BRA `(.L_x_43) ;  /* 0x0000002c005c0947 */ /* 0x000fea0003800000 */
[----:B------:R-:W-:Y:S01]  /*7e70*/  IMAD.U32 R0, RZ, RZ, UR4 ;  /* 0x00000004ff007e24 */ /* 0x000fe2000f8e00ff */
[----:B------:R-:W-:Y:S01]  /*7e80*/  MOV R16, RZ ;  /* 0x000000ff00107202 */ /* 0x000fe20000000f00 */
[----:B------:R-:W-:Y:S01]  /*7e90*/  ULDC.64 UR40, c[0x0][0x198] ;  /* 0x0000660000287ab9 */ /* 0x000fe20000000a00 */
[----:B------:R-:W-:Y:S01]  /*7ea0*/  MOV R17, 0x1 ;  /* 0x0000000100117802 */ /* 0x000fe20000000f00 */
[----:B------:R-:W-:Y:S01]  /*7eb0*/  ULDC UR36, c[0x0][0xc] ;  /* 0x0000030000247ab9 */ /* 0x000fe20000000800 */
[----:B------:R1:W-:Y:S04]  /*7ec0*/  STL [R1+0xc], R0 ;  /* 0x00000c0001007387 */ /* 0x0003e80000100800 */
[----:B------:R1:W-:Y:S02]  /*7ed0*/  STL [R1+0x18], RZ ;  /* 0x000018ff01007387 */ /* 0x0003e40000100800 */
.L_x_85:
[----:B------:R-:W2:Y:S01]  /*7ee0*/  LDL R4, [R1+0xc] ;  /* 0x00000c0001047983 */ /* 0x000ea20000100800 */
[----:B-1----:R-:W1:Y:S01]  /*7ef0*/  LDC R0, c[0x0][0xda8] ;  /* 0x00036a00ff007b82 */ /* 0x002e620000000800 */
[----:B------:R-:W-:Y:S05]  /*7f00*/  YIELD ;  /* 0x0000000000007946 */ /* 0x000fea0003800000 */
[----:B------:R-:W-:Y:S02]  /*7f10*/  ULDC.64 UR4, c[0x0][0x3f8] ;  /* 0x0000fe0000047ab9 */ /* 0x000fe40000000a00 */
[----:B------:R-:W3:Y:S01]  /*7f20*/  LDC R19, c[0x0][0xdb4] ;  /* 0x00036d00ff137b82 */ /* 0x000ee20000000800 */
[----:B------:R-:W-:-:S03]  /*7f30*/  UISETP.NE.U32.AND UP0, UPT, UR4, URZ, UPT ;  /* 0x0000003f0400728c */ /* 0x000fc6000bf05070 */
[----:B------:R-:W-:Y:S01]  /*7f40*/  ULDC UR4, c[0x0][0x404] ;  /* 0x0001010000047ab9 */ /* 0x000fe20000000800 */
[----:B------:R-:W-:-:S04]  /*7f50*/  UISETP.NE.AND.EX UP0, UPT, UR5, URZ, UPT, UP0 ;  /* 0x0000003f0500728c */ /* 0x000fc8000bf05300 */
[----:B------:R-:W-:Y:S01]  /*7f60*/  USEL UR4, UR4, 0x1, UP0 ;  /* 0x0000000104047887 */ /* 0x000fe20008000000 */
[----:B-1----:R-:W-:Y:S02]  /*7f70*/  ISETP.NE.AND P0, PT, R0, 0x1, PT ;  /* 0x000000010000780c */ /* 0x002fe40003f05270 */
[----:B---3--:R-:W-:-:S11]  /*7f80*/  ISETP.NE.AND P1, PT, R19, 0x1, PT ;  /* 0x000000011300780c */ /* 0x008fd60003f25270 */
[----:B------:R-:W2:Y:S08]  /*7f90*/  @P0 LDC R0, c[0x0][0xdac] ;  /* 0x00036b00ff000b82 */ /* 0x000eb00000000800 */
[----:B------:R-:W1:Y:S08]  /*7fa0*/  @P0 LDC R5, c[0x0][0xdb0] ;  /* 0x00036c00ff050b82 */ /* 0x000e700000000800 */
[----:B------:R-:W3:Y:S01]  /*7fb0*/  @P1 LDC.64 R2, c[0x0][0xdb8] ;  /* 0x00036e00ff021b82 */ /* 0x000ee20000000a00 */
[----:B--2---:R-:W-:-:S05]  /*7fc0*/  @P0 IMAD.HI.U32 R0, R4, R0, RZ ;  /* 0x0000000004000227 */ /* 0x004fca00078e00ff */
[----:B-1----:R-:W-:Y:S02]  /*7fd0*/  @P0 SHF.R.U32.HI R4, RZ, R5, R0 ;  /* 0x00000005ff040219 */ /* 0x002fe40000011600 */
[----:B------:R-:W1:Y:S01]  /*7fe0*/  S2R R5, SR_CgaCtaId ;  /* 0x0000000000057919 */ /* 0x000e620000008800 */
[----:B------:R-:W2:Y:S01]  /*7ff0*/  LDC R0, c[0x0][0x2e0] ;  /* 0x0000b800ff007b82 */ /* 0x000ea20000000800 */
[----:B------:R-:W-:Y:S01]  /*8000*/  MOV R18, R4 ;  /* 0x0000000400127202 */ /* 0x000fe20000000f00 */
[----:B---3--:R-:W-:Y:S01]  /*8010*/  @P1 IMAD.HI.U32 R2, R4, R2, RZ ;  /* 0x0000000204021227 */ /* 0x008fe200078e00ff */
[----:B------:R3:W-:Y:S04]  /*8020*/  STL [R1+0x4], R4 ;  /* 0x0000040401007387 */ /* 0x0007e80000100800 */
[----:B------:R-:W-:-:S02]  /*8030*/  @P1 SHF.R.U32.HI R18, RZ, R3, R2 ;  /* 0x00000003ff121219 */ /* 0x000fc40000011602 */
[----:B------:R-:W-:Y:S01]  /*8040*/  MOV R2, 0x400 ;  /* 0x0000040000027802 */ /* 0x000fe20000000f00 */
[----:B--2---:R-:W-:-:S03]  /*8050*/  IMAD R6, R0, UR4, RZ ;  /* 0x0000000400067c24 */ /* 0x004fc6000f8e02ff */
[----:B-1----:R-:W-:-:S04]  /*8060*/  LEA R7, R5, R2, 0x18 ;  /* 0x0000000205077211 */ /* 0x002fc800078ec0ff */
[----:B------:R-:W-:Y:S01]  /*8070*/  IADD3 R0, R7, 0x22400, RZ ;  /* 0x0002240007007810 */ /* 0x000fe20007ffe0ff */
[----:B------:R3:W-:Y:S03]  /*8080*/  STL [R1], R7 ;  /* 0x0000000701007387 */ /* 0x0007e60000100800 */
[----:B------:R-:W-:Y:S01]  /*8090*/  LOP3.LUT P0, RZ, R0, 0x3ff, RZ, 0xc0, !PT ;  /* 0x000003ff00ff7812 */ /* 0x000fe2000780c0ff */
[----:B------:R-:W-:Y:S01]  /*80a0*/  VIADD R0, R6, 0x3f ;  /* 0x0000003f06007836 */ /* 0x000fe20000000000 */
[----:B------:R3:W-:Y:S04]  /*80b0*/  STL [R1+0x14], R6 ;  /* 0x0000140601007387 */ /* 0x0007e80000100800 */
[----:B------:R-:W-:-:S04]  /*80c0*/  SHF.R.S32.HI R3, RZ, 0x1f, R0 ;  /* 0x0000001fff037819 */ /* 0x000fc80000011400 */
[----:B------:R-:W-:Y:S02]  /*80d0*/  LEA.HI R3, R3, R0, RZ, 0x6 ;  /* 0x0000000003037211 */ /* 0x000fe400078f30ff */
[----:B------:R-:W-:-:S05]  /*80e0*/  IADD3 R0, -R18, RZ, RZ ;  /* 0x000000ff12007210 */ /* 0x000fca0007ffe1ff */
[----:B------:R-:W-:Y:S01]  /*80f0*/  IMAD R19, R19, R0, R4 ;  /* 0x0000000013137224 */ /* 0x000fe200078e0204 */
[----:B------:R-:W-:-:S05]  /*8100*/  SHF.R.S32.HI R0, RZ, 0x6, R3 ;  /* 0x00000006ff007819 */ /* 0x000fca0000011403 */
[----:B------:R3:W-:Y:S01]  /*8110*/  STL [R1+0x8], R0 ;  /* 0x0000080001007387 */ /* 0x0007e20000100800 */
[----:B------:R-:W-:Y:S05]  /*8120*/  @!P0 BRA `(.L_x_44) ;  /* 0x0000000000408947 */ /* 0x000fea0003800000 */
[----:B------:R-:W-:Y:S01]  /*8130*/  MOV R2, 0x0 ;  /* 0x0000000000027802 */ /* 0x000fe20000000f00 */
[----:B------:R-:W-:Y:S01]  /*8140*/  ULDC.64 UR6, c[0x4][0x88] ;  /* 0x0100220000067ab9 */ /* 0x000fe20000000a00 */
[----:B------:R-:W-:Y:S01]  /*8150*/  ULDC.64 UR8, c[0x4][0x90] ;  /* 0x0100240000087ab9 */ /* 0x000fe20000000a00 */
[----:B------:R-:W-:Y:S01]  /*8160*/  ULDC.64 UR4, c[0x4][0x8] ;  /* 0x0100020000047ab9 */ /* 0x000fe20000000a00 */
[----:B---3--:R-:W-:Y:S01]  /*8170*/  MOV R4, UR6 ;  /* 0x0000000600047c02 */ /* 0x008fe20008000f00 */
[----:B------:R-:W-:Y:S01]  /*8180*/  IMAD.U32 R7, RZ, RZ, UR9 ;  /* 0x00000009ff077e24 */ /* 0x000fe2000f8e00ff */
[----:B------:R-:W1:Y:S01]  /*8190*/  LDC.64 R2, c[0x4][R2] ;  /* 0x0100000002027b82 */ /* 0x000e620000000a00 */
[----:B------:R-:W-:Y:S01]  /*81a0*/  MOV R5, UR7 ;  /* 0x0000000700057c02 */ /* 0x000fe20008000f00 */
[----:B------:R-:W-:Y:S01]  /*81b0*/  IMAD.MOV.U32 R13, RZ, RZ, RZ ;  /* 0x000000ffff0d7224 */ /* 0x000fe200078e00ff */
[----:B------:R-:W-:Y:S02]  /*81c0*/  MOV R6, UR8 ;  /* 0x0000000800067c02 */ /* 0x000fe40008000f00 */
[----:B------:R-:W-:-:S02]  /*81d0*/  MOV R10, UR4 ;  /* 0x00000004000a7c02 */ /* 0x000fc40008000f00 */
[----:B------:R-:W-:Y:S02]  /*81e0*/  MOV R11, UR5 ;  /* 0x00000005000b7c02 */ /* 0x000fe40008000f00 */
[----:B------:R-:W-:Y:S02]  /*81f0*/  MOV R8, 0x70 ;  /* 0x0000007000087802 */ /* 0x000fe40000000f00 */
[----:B------:R-:W-:-:S07]  /*8200*/  MOV R12, 0x1 ;  /* 0x00000001000c7802 */ /* 0x000fce0000000f00 */
[----:B------:R-:W-:-:S07]  /*8210*/  LEPC R20, `(.L_x_44) ;  /* 0x000000001014794e */ /* 0x000fce0000000000 */
[----:B-1----:R-:W-:Y:S05]  /*8220*/  CALL.ABS.NOINC R2 ;  /* 0x0000000002007343 */ /* 0x002fea0003c00000 */
.L_x_44:
[----:B------:R-:W3:Y:S02]  /*8230*/  LDL R2, [R1] ;  /* 0x0000000001027983 */ /* 0x000ee40000100800 */
[----:B---3--:R-:W-:-:S04]  /*8240*/  IADD3 R0, R2, 0x400, RZ ;  /* 0x0000040002007810 */ /* 0x008fc80007ffe0ff */
[----:B------:R-:W-:-:S13]  /*8250*/  LOP3.LUT P0, RZ, R0, 0x3ff, RZ, 0xc0, !PT ;  /* 0x000003ff00ff7812 */ /* 0x000fda000780c0ff */
[----:B------:R-:W-:Y:S05]  /*8260*/  @!P0 BRA `(.L_x_45) ;  /* 0x0000000000808947 */ /* 0x000fea0003800000 */
[----:B------:R-:W-:Y:S01]  /*8270*/  MOV R0, 0x0 ;  /* 0x0000000000007802 */ /* 0x000fe20000000f00 */
[----:B------:R-:W-:Y:S01]  /*8280*/  ULDC.64 UR6, c[0x4][0x88] ;  /* 0x0100220000067ab9 */ /* 0x000fe20000000a00 */
[----:B------:R-:W-:Y:S01]  /*8290*/  ULDC.64 UR8, c[0x4][0x90] ;  /* 0x0100240000087ab9 */ /* 0x000fe20000000a00 */
[----:B------:R-:W-:Y:S01]  /*82a0*/  ULDC.64 UR4, c[0x4][0x10] ;  /* 0x0100040000047ab9 */ /* 0x000fe20000000a00 */
[----:B------:R1:W2:Y:S01]  /*82b0*/  LDC.64 R2, c[0x4][R0] ;  /* 0x0100000000027b82 */ /* 0x0002a20000000a00 */
[----:B------:R-:W-:Y:S01]  /*82c0*/  MOV R4, UR6 ;  /* 0x0000000600047c02 */ /* 0x000fe20008000f00 */
[----:B------:R-:W-:Y:S01]  /*82d0*/  IMAD.U32 R7, RZ, RZ, UR9 ;  /* 0x00000009ff077e24 */ /* 0x000fe2000f8e00ff */
[----:B------:R-:W-:Y:S01]  /*82e0*/  MOV R5, UR7 ;  /* 0x0000000700057c02 */ /* 0x000fe20008000f00 */
[----:B------:R-:W-:Y:S01]  /*82f0*/  IMAD.MOV.U32 R13, RZ, RZ, RZ ;  /* 0x000000ffff0d7224 */ /* 0x000fe200078e00ff */
[----:B------:R-:W-:Y:S02]  /*8300*/  MOV R6, UR8 ;  /* 0x0000000800067c02 */ /* 0x000fe40008000f00 */
[----:B------:R-:W-:-:S02]  /*8310*/  MOV R10, UR4 ;  /* 0x00000004000a7c02 */ /* 0x000fc40008000f00 */
[----:B------:R-:W-:Y:S02]  /*8320*/  MOV R11, UR5 ;  /* 0x00000005000b7c02 */ /* 0x000fe40008000f00 */
[----:B------:R-:W-:Y:S02]  /*8330*/  MOV R8, 0x70 ;  /* 0x0000007000087802 */ /* 0x000fe40000000f00 */
[----:B-1----:R-:W-:-:S07]  /*8340*/  MOV R12, 0x1 ;  /* 0x00000001000c7802 */ /* 0x002fce0000000f00 */
[----:B------:R-:W-:-:S07]  /*8350*/  LEPC R20, `(.L_x_46) ;  /* 0x000000001014794e */ /* 0x000fce0000000000 */
[----:B--2---:R-:W-:Y:S05]  /*8360*/  CALL.ABS.NOINC R2 ;  /* 0x0000000002007343 */ /* 0x004fea0003c00000 */
.L_x_46:
[----:B------:R-:W-:Y:S01]  /*8370*/  MOV R2, 0x0 ;  /* 0x0000000000027802 */ /* 0x000fe20000000f00 */
[----:B------:R-:W-:Y:S01]  /*8380*/  ULDC.64 UR6, c[0x4][0x88] ;  /* 0x0100220000067ab9 */ /* 0x000fe20000000a00 */
[----:B------:R-:W-:Y:S01]  /*8390*/  ULDC.64 UR8, c[0x4][0x90] ;  /* 0x0100240000087ab9 */ /* 0x000fe20000000a00 */
[----:B------:R-:W-:Y:S01]  /*83a0*/  ULDC.64 UR4, c[0x4][0x18] ;  /* 0x0100060000047ab9 */ /* 0x000fe20000000a00 */
[----:B------:R-:W-:Y:S01]  /*83b0*/  MOV R4, UR6 ;  /* 0x0000000600047c02 */ /* 0x000fe20008000f00 */
[----:B------:R-:W-:Y:S01]  /*83c0*/  IMAD.U32 R10, RZ, RZ, UR4 ;  /* 0x00000004ff0a7e24 */ /* 0x000fe2000f8e00ff */
[----:B------:R-:W1:Y:S01]  /*83d0*/  LDC.64 R2, c[0x4][R2] ;  /* 0x0100000002027b82 */ /* 0x000e620000000a00 */
[----:B------:R-:W-:Y:S02]  /*83e0*/  MOV R5, UR7 ;  /* 0x0000000700057c02 */ /* 0x000fe40008000f00 */
[----:B------:R-:W-:Y:S02]  /*83f0*/  MOV R6, UR8 ;  /* 0x0000000800067c02 */ /* 0x000fe40008000f00 */
[----:B------:R-:W-:-:S02]  /*8400*/  MOV R7, UR9 ;  /* 0x0000000900077c02 */ /* 0x000fc40008000f00 */
[----:B------:R-:W-:Y:S02]  /*8410*/  MOV R11, UR5 ;  /* 0x00000005000b7c02 */ /* 0x000fe40008000f00 */
[----:B------:R-:W-:Y:S02]  /*8420*/  MOV R8, 0x70 ;  /* 0x0000007000087802 */ /* 0x000fe40000000f00 */
[----:B------:R-:W-:Y:S02]  /*8430*/  MOV R12, 0x1 ;  /* 0x00000001000c7802 */ /* 0x000fe40000000f00 */
[----:B------:R-:W-:-:S07]  /*8440*/  MOV R13, RZ ;  /* 0x000000ff000d7202 */ /* 0x000fce0000000f00 */
[----:B------:R-:W-:-:S07]  /*8450*/  LEPC R20, `(.L_x_45) ;  /* 0x000000001014794e */ /* 0x000fce0000000000 */
[----:B-1----:R-:W-:Y:S05]  /*8460*/  CALL.ABS.NOINC R2 ;  /* 0x0000000002007343 */ /* 0x002fea0003c00000 */
.L_x_45:
[----:B------:R-:W2:Y:S01]  /*8470*/  LDL.LU R5, [R1+0x4] ;  /* 0x0000040001057983 */ /* 0x000ea20000300800 */
[----:B------:R-:W1:Y:S01]  /*8480*/  LDC R0, c[0x0][0x428] ;  /* 0x00010a00ff007b82 */ /* 0x000e620000000800 */
[----:B------:R-:W-:Y:S02]  /*8490*/  ULDC.64 UR4, c[0x0][0x9f8] ;  /* 0x00027e0000047ab9 */ /* 0x000fe40000000a00 */
[----:B------:R-:W3:Y:S01]  /*84a0*/  LDL R4, [R1+0xc] ;  /* 0x00000c0001047983 */ /* 0x000ee20000100800 */
[----:B------:R-:W-:Y:S01]  /*84b0*/  ISETP.NE.U32.AND P0, PT, RZ, UR4, PT ;  /* 0x00000004ff007c0c */ /* 0x000fe2000bf05070 */
[----:B------:R-:W-:Y:S01]  /*84c0*/  ULDC UR4, c[0x0][0xda8] ;  /* 0x00036a0000047ab9 */ /* 0x000fe20000000800 */
[----:B------:R-:W-:Y:S01]  /*84d0*/  MOV R6, R18 ;  /* 0x0000001200067202 */ /* 0x000fe20000000f00 */
[----:B------:R-:W4:Y:S01]  /*84e0*/  S2R R7, SR_TID.X ;  /* 0x0000000000077919 */ /* 0x000f220000002100 */
[----:B------:R-:W-:Y:S02]  /*84f0*/  ISETP.NE.AND.EX P0, PT, RZ, UR5, PT, P0 ;  /* 0x00000005ff007c0c */ /* 0x000fe4000bf05300 */
[----:B-1----:R-:W-:Y:S01]  /*8500*/  ISETP.NE.AND P1, PT, R0, 0x1, PT ;  /* 0x000000010000780c */ /* 0x002fe20003f25270 */
[----:B------:R-:W-:-:S12]  /*8510*/  IMAD.MOV.U32 R0, RZ, RZ, R19 ;  /* 0x000000ffff007224 */ /* 0x000fd800078e0013 */
[----:B------:R-:W1:Y:S01]  /*8520*/  @P1 LDC R2, c[0x0][0x42c] ;  /* 0x00010b00ff021b82 */ /* 0x000e620000000800 */
[----:B----4-:R-:W-:-:S07]  /*8530*/  LOP3.LUT R7, R7, 0x1f, RZ, 0xc0, !PT ;  /* 0x0000001f07077812 */ /* 0x010fce00078ec0ff */
[----:B------:R-:W4:Y:S01]  /*8540*/  @P1 LDC R3, c[0x0][0x430] ;  /* 0x00010c00ff031b82 */ /* 0x000f220000000800 */
[----:B-1----:R-:W-:-:S05]  /*8550*/  @P1 IMAD.HI.U32 R2, R19, R2, RZ ;  /* 0x0000000213021227 */ /* 0x002fca00078e00ff */
[----:B----4-:R-:W-:Y:S02]  /*8560*/  @P1 SHF.R.U32.HI R0, RZ, R3, R2 ;  /* 0x00000003ff001219 */ /* 0x010fe40000011602 */
[----:B------:R-:W1:Y:S01]  /*8570*/  @P0 LDC.64 R2, c[0x0][0x9f8] ;  /* 0x00027e00ff020b82 */ /* 0x000e620000000a00 */
[----:B------:R-:W-:-:S04]  /*8580*/  ISETP.NE.AND P1, PT, R7, RZ, PT ;  /* 0x000000ff0700720c */ /* 0x000fc80003f25270 */
[----:B------:R-:W-:-:S09]  /*8590*/  PLOP3.LUT P2, PT, P1, PT, PT, 0x8, 0x0 ;  /* 0x000000000000781c */ /* 0x000fd20000f4e170 */
[----:B------:R-:W-:-:S05]  /*85a0*/  VOTEU.ALL UP1, P1 ;  /* 0x00000000003f7886 */ /* 0x000fca0000820000 */
[----:B------:R-:W-:Y:S01]  /*85b0*/  @!UP1 UIADD3 UR8, UP0, UR40, 0x270, URZ ;  /* 0x0000027028089890 */ /* 0x000fe2000ff1e03f */
[----:B-1----:R-:W-:-:S03]  /*85c0*/  @P0 IMAD.WIDE R2, R18, 0x4, R2 ;  /* 0x0000000412020825 */ /* 0x002fc600078e0202 */
[----:B------:R-:W-:Y:S02]  /*85d0*/  @!UP1 UIADD3.X UR9, URZ, UR41, URZ, UP0, !UPT ;  /* 0x000000293f099290 */ /* 0x000fe400087fe43f */
[----:B------:R1:W5:Y:S01]  /*85e0*/  @P0 LDG.E R6, desc[UR48][R2.64] ;  /* 0x0000003002060981 */ /* 0x000362000c1e1900 */
[----:B------:R-:W-:Y:S01]  /*85f0*/  PLOP3.LUT P0, PT, PT, PT, PT, 0x80, 0x0 ;  /* 0x000000000000781c */ /* 0x000fe20003f0f070 */
[----:B------:R-:W-:Y:S01]  /*8600*/  VOTEU.ALL UP0, P1 ;  /* 0x00000000003f7886 */ /* 0x000fe20000800000 */
[----:B--2---:R-:W-:-:S05]  /*8610*/  IADD3 R8, -R5, RZ, RZ ;  /* 0x000000ff05087210 */ /* 0x004fca0007ffe1ff */
[----:B---3--:R-:W-:-:S05]  /*8620*/  IMAD R8, R8, UR4, R4 ;  /* 0x0000000408087c24 */ /* 0x008fca000f8e0204 */
[----:B-1----:R-:W-:-:S07]  /*8630*/  SHF.L.U32 R8, R8, 0x6, RZ ;  /* 0x0000000608087819 */ /* 0x002fce00000006ff */
.L_x_47:
[----:B------:R-:W-:Y:S02]  /*8640*/  PLOP3.LUT P0, PT, P0, P2, PT, 0xa2, 0x0 ;  /* 0x000000000000781c */ /* 0x000fe40000705472 */
[----:B------:R-:W-:Y:S01]  /*8650*/  @P2 R2UR P0, UR7, R18 ;  /* 0x00000000120722ca */ /* 0x000fe20000000000 */
[----:B------:R-:W-:-:S07]  /*8660*/  UMOV UR4, URZ ;  /* 0x0000003f00047c82 */ /* 0x000fce0008000000 */
[----:B------:R-:W-:Y:S02]  /*8670*/  PLOP3.LUT P0, PT, P0, P2, PT, 0xa2, 0x0 ;  /* 0x000000000000781c */ /* 0x000fe40000705472 */
[----:B------:R-:W-:-:S08]  /*8680*/  @P2 R2UR.OR P0, UR6, R19 ;  /* 0x00000000130622ca */ /* 0x000fd00000100000 */
[----:B------:R-:W-:Y:S02]  /*8690*/  PLOP3.LUT P0, PT, P0, P2, PT, 0xa2, 0x0 ;  /* 0x000000000000781c */ /* 0x000fe40000705472 */
[----:B------:R-:W-:-:S08]  /*86a0*/  @P2 R2UR.OR P0, UR5, R8 ;  /* 0x00000000080522ca */ /* 0x000fd00000100000 */
[----:B------:R-:W-:Y:S02]  /*86b0*/  @P2 PLOP3.LUT P2, PT, P0, PT, PT, 0x80, 0x0 ;  /* 0x000000000000281c */ /* 0x000fe4000074f070 */
[----:B------:R-:W-:-:S03]  /*86c0*/  PLOP3.LUT P0, PT, PT, PT, PT, 0x80, 0x0 ;  /* 0x000000000000781c */ /* 0x000fc60003f0f070 */
[----:B------:R1:W-:Y:S08]  /*86d0*/  @!UP0 UTMAPF.L2.4D [UR4], [UR8] ;  /* 0x00000004080085b8 */ /* 0x0003f00008018000 */
[----:B-1----:R-:W-:Y:S05]  /*86e0*/  @P2 BRA.U.ANY `(.L_x_47) ;  /* 0xfffffffd00d42947 */ /* 0x002fea000393ffff */
[----:B------:R-:W1:Y:S01]  /*86f0*/  LDC.64 R2, c[0x0][0x3f8] ;  /* 0x0000fe00ff027b82 */ /* 0x000e620000000a00 */
[----:B------:R-:W-:Y:S01]  /*8700*/  UMOV UR4, 0xffffffff ;  /* 0xffffffff00047882 */ /* 0x000fe20000000000 */
[----:B-1----:R-:W-:-:S04]  /*8710*/  ISETP.NE.U32.AND P0, PT, R2, RZ, PT ;  /* 0x000000ff0200720c */ /* 0x002fc80003f05070 */
[----:B------:R-:W-:-:S04]  /*8720*/  ISETP.NE.AND.EX P0, PT, R3, RZ, PT, P0 ;  /* 0x000000ff0300720c */ /* 0x000fc80003f05300 */
[----:B-----5:R-:W-:Y:S01]  /*8730*/  SEL R4, R6, RZ, !P0 ;  /* 0x000000ff06047207 */ /* 0x020fe20004000000 */
[----:B------:R-:W-:Y:S08]  /*8740*/  BRA.DIV UR4, `(.L_x_48) ;  /* 0x0000002a04947947 */ /* 0x000ff0000b800000 */
.L_x_102:
[----:B------:R-:W2:Y:S01]  /*8750*/  LDL R5, [R1+0x8] ;  /* 0x0000080001057983 */ /* 0x000ea20000100800 */
[----:B------:R-:W-:Y:S01]  /*8760*/  UMOV UR4, 0xffffffff ;  /* 0xffffffff00047882 */ /* 0x000fe20000000000 */
[----:B------:R-:W-:Y:S02]  /*8770*/  SHF.R.S32.HI R7, RZ, 0x1f, R6 ;  /* 0x0000001fff077819 */ /* 0x000fe40000011406 */
[----:B--2---:R-:W-:Y:S01]  /*8780*/  IADD3 R9, R5, -0x1, RZ ;  /* 0xffffffff05097810 */ /* 0x004fe20007ffe0ff */
[----:B------:R-:W-:Y:S06]  /*8790*/  BRA.DIV UR4, `(.L_x_49) ;  /* 0x0000002a04b47947 */ /* 0x000fec000b800000 */
[----:B------:R-:W-:-:S13]  /*87a0*/  ELECT P6, URZ, PT ;  /* 0x00000000003f782f */ /* 0x000fda00038c0000 */
.L_x_105:
[----:B------:R-:W-:Y:S05]  /*87b0*/  @!P6 BRA `(.L_x_50) ;  /* 0x0000000000ece947 */ /* 0x000fea0003800000 */
[----:B------:R1:W-:Y:S01]  /*87c0*/  STL [R1+0x10], R9 ;  /* 0x0000100901007387 */ /* 0x0003e20000100800 */
[----:B------:R-:W-:Y:S01]  /*87d0*/  IMAD.MOV.U32 R4, RZ, RZ, R6 ;  /* 0x000000ffff047224 */ /* 0x000fe200078e0006 */
[----:B------:R-:W-:Y:S06]  /*87e0*/  @!P0 BRA `(.L_x_51) ;  /* 0x0000000000488947 */ /* 0x000fec0003800000 */
[----:B------:R-:W2:Y:S01]  /*87f0*/  LDC R11, c[0x0][0x41c] ;  /* 0x00010700ff0b7b82 */ /* 0x000ea20000000800 */
[----:B------:R-:W-:Y:S01]  /*8800*/  ULDC.64 UR4, c[0x0][0x408] ;  /* 0x0001020000047ab9 */ /* 0x000fe20000000a00 */
[----:B--2---:R-:W-:-:S13]  /*8810*/  ISETP.NE.AND P1, PT, R11, 0x1, PT ;  /* 0x000000010b00780c */ /* 0x004fda0003f25270 */
[----:B------:R-:W2:Y:S02]  /*8820*/  @P1 LDC.64 R4, c[0x0][0x420] ;  /* 0x00010800ff041b82 */ /* 0x000ea40000000a00 */
[----:B--2---:R-:W-:Y:S01]  /*8830*/  @P1 IMAD.HI.U32 R10, R9, R4, RZ ;  /* 0x00000004090a1227 */ /* 0x004fe200078e00ff */
[----:B------:R-:W-:-:S04]  /*8840*/  MOV R4, R9 ;  /* 0x0000000900047202 */ /* 0x000fc80000000f00 */
[----:B------:R-:W-:Y:S01]  /*8850*/  @P1 SHF.R.U32.HI R4, RZ, R5, R10 ;  /* 0x00000005ff041219 */ /* 0x000fe2000001160a */
[----:B------:R-:W-:-:S03]  /*8860*/  IMAD R10, R7, UR4, RZ ;  /* 0x00000004070a7c24 */ /* 0x000fc6000f8e02ff */
[----:B------:R-:W-:Y:S01]  /*8870*/  IADD3 R5, -R4, RZ, RZ ;  /* 0x000000ff04057210 */ /* 0x000fe20007ffe1ff */
[----:B------:R-:W-:-:S04]  /*8880*/  IMAD R10, R6, UR5, R10 ;  /* 0x00000005060a7c24 */ /* 0x000fc8000f8e020a */
[----:B------:R-:W-:-:S05]  /*8890*/  IMAD R5, R11, R5, R9 ;  /* 0x000000050b057224 */ /* 0x000fca00078e0209 */
[----:B------:R2:W-:Y:S02]  /*88a0*/  STL [R1+0x10], R5 ;  /* 0x0000100501007387 */ /* 0x0005e40000100800 */
[----:B--2---:R-:W-:-:S03]  /*88b0*/  SHF.R.S32.HI R5, RZ, 0x1f, R4 ;  /* 0x0000001fff057819 */ /* 0x004fc60000011404 */
[----:B------:R-:W-:-:S05]  /*88c0*/  IMAD.WIDE.U32 R4, R6, UR4, R4 ;  /* 0x0000000406047c25 */ /* 0x000fca000f8e0004 */
[----:B------:R-:W-:Y:S02]  /*88d0*/  IADD3 R5, R5, R10, RZ ;  /* 0x0000000a05057210 */ /* 0x000fe40007ffe0ff */
[----:B------:R-:W-:-:S04]  /*88e0*/  LEA R10, P1, R4, R2, 0x2 ;  /* 0x00000002040a7211 */ /* 0x000fc800078210ff */
[----:B------:R-:W-:-:S05]  /*88f0*/  LEA.HI.X R11, R4, R3, R5, 0x2, P1 ;  /* 0x00000003040b7211 */ /* 0x000fca00008f1405 */
[----:B------:R2:W5:Y:S04]  /*8900*/  LDG.E R4, desc[UR48][R10.64] ;  /* 0x000000300a047981 */ /* 0x000568000c1e1900 */
.L_x_51:
[----:B--2---:R-:W2:Y:S01]  /*8910*/  S2R R10, SR_CgaCtaId ;  /* 0x00000000000a7919 */ /* 0x004ea20000008800 */
[----:B------:R-:W-:-:S04]  /*8920*/  MOV R5, 0x400 ;  /* 0x0000040000057802 */ /* 0x000fc80000000f00 */
[----:B--2---:R-:W-:Y:S02]  /*8930*/  LEA R5, R10, R5, 0x18 ;  /* 0x000000050a057211 */ /* 0x004fe400078ec0ff */
[----:B------:R-:W-:Y:S02]  /*8940*/  SHF.L.U32 R10, R17, 0x1f, RZ ;  /* 0x0000001f110a7819 */ /* 0x000fe400000006ff */
[----:B------:R-:W-:-:S04]  /*8950*/  LEA R5, R16, R5, 0x3 ;  /* 0x0000000510057211 */ /* 0x000fc800078e18ff */
[----:B------:R-:W2:Y:S02]  /*8960*/  SYNCS.PHASECHK.TRANS64.TRYWAIT P1, [R5+URZ+0x28c40], R10 ;  /* 0x028c400a050075a7 */ /* 0x000ea4000802017f */
[----:B--2---:R-:W-:Y:S05]  /*8970*/  @!P1 BRA `(.L_x_52) ;  /* 0x00000028005c9947 */ /* 0x004fea0003800000 */
.L_x_106:
[----:B------:R-:W3:Y:S02]  /*8980*/  S2R R11, SR_TID.X ;  /* 0x00000000000b7919 */ /* 0x000ee40000002100 */
[----:B---3--:R-:W-:-:S04]  /*8990*/  LOP3.LUT R11, R11, 0x7f, RZ, 0xc0, !PT ;  /* 0x0000007f0b0b7812 */ /* 0x008fc800078ec0ff */
[----:B------:R-:W-:-:S13]  /*89a0*/  ISETP.NE.AND P1, PT, R11, RZ, PT ;  /* 0x000000ff0b00720c */ /* 0x000fda0003f25270 */
[----:B------:R-:W-:Y:S05]  /*89b0*/  @P1 BRA `(.L_x_53) ;  /* 0x00000000001c1947 */ /* 0x000fea0003800000 */
[----:B------:R-:W3:Y:S01]  /*89c0*/  S2R R11, SR_TID.X ;  /* 0x00000000000b7919 */ /* 0x000ee20000002100 */
[----:B--2---:R-:W-:-:S04]  /*89d0*/  IMAD.MOV.U32 R10, RZ, RZ, 0x2000 ;  /* 0x00002000ff0a7424 */ /* 0x004fc800078e00ff */
[----:B------:R4:W-:Y:S01]  /*89e0*/  SYNCS.ARRIVE.TRANS64 RZ, [R5+URZ+0x28c30], R10 ;  /* 0x028c300a05ff79a7 */ /* 0x0009e2000800003f */
[----:B---3--:R-:W-:-:S04]  /*89f0*/  LOP3.LUT R11, R11, 0x1f, RZ, 0xc0, !PT ;  /* 0x0000001f0b0b7812 */ /* 0x008fc800078ec0ff */
[----:B------:R-:W-:-:S13]  /*8a00*/  ISETP.NE.AND P1, PT, R11, RZ, PT ;  /* 0x000000ff0b00720c */ /* 0x000fda0003f25270 */
[----:B----4-:R-:W-:Y:S05]  /*8a10*/  @!P1 BRA `(.L_x_53) ;  /* 0x0000000000049947 */ /* 0x010fea0003800000 */
[----:B------:R-:W-:Y:S01]  /*8a20*/  BPT.TRAP 0x1 ;  /* 0x000000040000795c */ /* 0x000fe20000300000 */
.L_x_53:
[----:B--2---:R-:W2:Y:S01]  /*8a30*/  LDL R10, [R1+0x10] ;  /* 0x00001000010a7983 */ /* 0x004ea20000100800 */
[----:B------:R-:W-:Y:S01]  /*8a40*/  MOV R11, 0x400 ;  /* 0x00000400000b7802 */ /* 0x000fe20000000f00 */
[----:B------:R-:W3:Y:S01]  /*8a50*/  S2R R12, SR_CgaCtaId ;  /* 0x00000000000c7919 */ /* 0x000ee20000008800 */
[----:B------:R-:W-:Y:S01]  /*8a60*/  R2UR UR9, R5 ;  /* 0x00000000050972ca */ /* 0x000fe200000e0000 */
[----:B------:R-:W-:Y:S01]  /*8a70*/  UIADD3 UR4, UP0, UR40, 0x370, URZ ;  /* 0x0000037028047890 */ /* 0x000fe2000ff1e03f */
[----:B------:R-:W-:Y:S02]  /*8a80*/  R2UR UR12, R0 ;  /* 0x00000000000c72ca */ /* 0x000fe400000e0000 */
[----:B-----5:R-:W-:Y:S01]  /*8a90*/  R2UR UR13, R4 ;  /* 0x00000000040d72ca */ /* 0x020fe200000e0000 */
[----:B------:R-:W-:Y:S01]  /*8aa0*/  UIADD3.X UR5, URZ, UR41, URZ, UP0, !UPT ;  /* 0x000000293f057290 */ /* 0x000fe200087fe43f */
[----:B---3--:R-:W-:-:S04]  /*8ab0*/  LEA R11, R12, R11, 0x18 ;  /* 0x0000000b0c0b7211 */ /* 0x008fc800078ec0ff */
[----:B------:R-:W-:-:S04]  /*8ac0*/  LEA R5, R16, R11, 0xd ;  /* 0x0000000b10057211 */ /* 0x000fc800078e68ff */
[----:B------:R-:W-:Y:S01]  /*8ad0*/  R2UR UR8, R5 ;  /* 0x00000000050872ca */ /* 0x000fe200000e0000 */
[----:B------:R-:W-:Y:S01]  /*8ae0*/  UIADD3 UR9, UR9, 0x28c30, URZ ;  /* 0x00028c3009097890 */ /* 0x000fe2000fffe03f */
[----:B------:R-:W-:Y:S01]  /*8af0*/  UMOV UR6, 0x0 ;  /* 0x0000000000067882 */ /* 0x000fe20000000000 */
[----:B------:R-:W-:Y:S01]  /*8b00*/  UMOV UR7, 0x14f00000 ;  /* 0x14f0000000077882 */ /* 0x000fe20000000000 */
[----:B------:R-:W-:-:S09]  /*8b10*/  UMOV UR10, URZ ;  /* 0x0000003f000a7c82 */ /* 0x000fd20008000000 */
[----:B------:R-:W-:Y:S01]  /*8b20*/  UIADD3 UR8, UR8, 0x22400, URZ ;  /* 0x0002240008087890 */ /* 0x000fe2000fffe03f */
[----:B--2---:R-:W-:-:S13]  /*8b30*/  R2UR UR11, R10 ;  /* 0x000000000a0b72ca */ /* 0x004fda00000e0000 */
[----:B------:R-:W-:-:S09]  /*8b40*/  USHF.L.U32 UR11, UR11, 0x6, URZ ;  /* 0x000000060b0b7899 */ /* 0x000fd2000800063f */
[----:B------:R2:W-:Y:S02]  /*8b50*/  UTMALDG.4D [UR8], [UR4], desc[UR6] ;  /* 0x00000608040075b4 */ /* 0x0005e40008019000 */
[----:B--2---:R-:W-:Y:S01]  /*8b60*/  NOP ;  /* 0x0000000000007918 */ /* 0x004fe20000000000 */
.L_x_50:
[----:B------:R-:W2:Y:S01]  /*8b70*/  LDL R12, [R1+0x18] ;  /* 0x00001800010c7983 */ /* 0x000ea20000100800 */
[----:B------:R-:W-:Y:S05]  /*8b80*/  WARPSYNC.ALL ;  /* 0x0000000000007948 */ /* 0x000fea0003800000 */
[----:B------:R-:W3:Y:S01]  /*8b90*/  S2R R11, SR_CgaCtaId ;  /* 0x00000000000b7919 */ /* 0x000ee20000008800 */
[----:B------:R-:W-:Y:S01]  /*8ba0*/  MOV R10, 0x400 ;  /* 0x00000400000a7802 */ /* 0x000fe20000000f00 */
[----:B------:R-:W-:Y:S01]  /*8bb0*/  BAR.SYNC.DEFER_BLOCKING 0x8, 0xa0 ;  /* 0x0202800000007b1d */ /* 0x000fe20000010000 */
[----:B------:R-:W-:-:S13]  /*8bc0*/  ELECT P1, URZ, PT ;  /* 0x00000000003f782f */ /* 0x000fda0003820000 */
[----:B------:R-:W-:Y:S01]  /*8bd0*/  @P1 R2UR UR13, R18 ;  /* 0x00000000120d12ca */ /* 0x000fe200000e0000 */
[----:B------:R-:W-:Y:S01]  /*8be0*/  UIADD3 UR4, UP0, UR40, 0x270, URZ ;  /* 0x0000027028047890 */ /* 0x000fe2000ff1e03f */
[----:B------:R-:W-:Y:S02]  /*8bf0*/  @P1 R2UR UR12, R19 ;  /* 0x00000000130c12ca */ /* 0x000fe400000e0000 */
[----:B------:R-:W-:Y:S01]  /*8c00*/  @P1 R2UR UR11, R8 ;  /* 0x00000000080b12ca */ /* 0x000fe200000e0000 */
[----:B------:R-:W-:Y:S01]  /*8c10*/  UIADD3.X UR5, URZ, UR41, URZ, UP0, !UPT ;  /* 0x000000293f057290 */ /* 0x000fe200087fe43f */
[----:B------:R-:W-:Y:S01]  /*8c20*/  BSSY B0, `(.L_x_54) ;  /* 0x000000f000007945 */ /* 0x000fe20003800000 */
[----:B------:R-:W-:Y:S01]  /*8c30*/  UMOV UR6, 0x0 ;  /* 0x0000000000067882 */ /* 0x000fe20000000000 */
[----:B------:R-:W-:Y:S01]  /*8c40*/  UMOV UR7, 0x12f00000 ;  /* 0x12f0000000077882 */ /* 0x000fe20000000000 */
[----:B------:R-:W-:Y:S01]  /*8c50*/  UMOV UR10, URZ ;  /* 0x0000003f000a7c82 */ /* 0x000fe20008000000 */
[----:B------:R-:W-:-:S02]  /*8c60*/  @P1 MOV R5, 0x2000 ;  /* 0x0000200000051802 */ /* 0x000fc40000000f00 */
[----:B---3--:R-:W-:-:S04]  /*8c70*/  LEA R10, R11, R10, 0x18 ;  /* 0x0000000a0b0a7211 */ /* 0x008fc800078ec0ff */
[----:B------:R-:W-:Y:S01]  /*8c80*/  R2UR UR9, R10 ;  /* 0x000000000a0972ca */ /* 0x000fe200000e0000 */
[----:B------:R2:W-:-:S12]  /*8c90*/  @P1 SYNCS.ARRIVE.TRANS64 RZ, [R10+URZ+0x28c00], R5 ;  /* 0x028c00050aff19a7 */ /* 0x0005d8000800003f */
[----:B------:R-:W-:Y:S02]  /*8ca0*/  UIADD3 UR8, UR9, 0x20400, URZ ;  /* 0x0002040009087890 */ /* 0x000fe4000fffe03f */
[----:B------:R-:W-:-:S09]  /*8cb0*/  UIADD3 UR9, UR9, 0x28c00, URZ ;  /* 0x00028c0009097890 */ /* 0x000fd2000fffe03f */
[----:B------:R3:W-:Y:S01]  /*8cc0*/  UTMALDG.4D [UR8], [UR4], desc[UR6] ;  /* 0x00000608040075b4 */ /* 0x0007e20008019000 */
[----:B--2---:R-:W-:-:S04]  /*8cd0*/  LOP3.LUT R5, R12, 0x1, RZ, 0xc, !PT ;  /* 0x000000010c057812 */ /* 0x004fc800078e0cff */
[----:B------:R-:W-:-:S04]  /*8ce0*/  SHF.L.U32 R5, R5, 0x1f, RZ ;  /* 0x0000001f05057819 */ /* 0x000fc800000006ff */
[----:B------:R-:W2:Y:S02]  /*8cf0*/  SYNCS.PHASECHK.TRANS64.TRYWAIT P1, [R10+URZ+0x28c20], R5 ;  /* 0x028c20050a0075a7 */ /* 0x000ea4000802017f */
[----:B--23--:R-:W-:Y:S05]  /*8d00*/  @!P1 BRA `(.L_x_55) ;  /* 0x00000024008c9947 */ /* 0x00cfea0003800000 */
.L_x_107:
[----:B------:R-:W-:Y:S05]  /*8d10*/  BSYNC B0 ;  /* 0x0000000000007941 */ /* 0x000fea0003800000 */
.L_x_54:
[----:B------:R-:W-:Y:S04]  /*8d20*/  BSSY B0, `(.L_x_56) ;  /* 0x000004b000007945 */ /* 0x000fe80003800000 */
[----:B------:R-:W-:Y:S05]  /*8d30*/  @!P6 BRA `(.L_x_57) ;  /* 0x000000040024e947 */ /* 0x000fea0003800000 */
[----:B------:R-:W3:Y:S01]  /*8d40*/  S2R R11, SR_CgaCtaId ;  /* 0x00000000000b7919 */ /* 0x000ee20000008800 */
[----:B--2---:R-:W-:Y:S02]  /*8d50*/  MOV R8, 0x400 ;  /* 0x0000040000087802 */ /* 0x004fe40000000f00 */
[----:B------:R-:W-:Y:S01]  /*8d60*/  SHF.L.U32 R5, R17, 0x1f, RZ ;  /* 0x0000001f11057819 */ /* 0x000fe200000006ff */
[----:B------:R-:W2:Y:S01]  /*8d70*/  S2R R10, SR_TID.X ;  /* 0x00000000000a7919 */ /* 0x000ea20000002100 */
[----:B---3--:R-:W-:-:S04]  /*8d80*/  LEA R8, R11, R8, 0x18 ;  /* 0x000000080b087211 */ /* 0x008fc800078ec0ff */
[----:B------:R-:W-:Y:S02]  /*8d90*/  LEA R8, R16, R8, 0x3 ;  /* 0x0000000810087211 */ /* 0x000fe400078e18ff */
[----:B--2---:R-:W-:Y:S02]  /*8da0*/  LOP3.LUT R10, R10, 0x7f, RZ, 0xc0, !PT ;  /* 0x0000007f0a0a7812 */ /* 0x004fe400078ec0ff */
[----:B------:R-:W2:Y:S02]  /*8db0*/  SYNCS.PHASECHK.TRANS64.TRYWAIT P1, [R8+URZ+0x28c60], R5 ;  /* 0x028c6005080075a7 */ /* 0x000ea4000802017f */
[----:B------:R-:W-:Y:S01]  /*8dc0*/  ISETP.NE.AND P2, PT, R10, RZ, PT ;  /* 0x000000ff0a00720c */ /* 0x000fe20003f45270 */
[----:B--2---:R-:W-:-:S12]  /*8dd0*/  @!P1 BRA `(.L_x_58) ;  /* 0x0000002400789947 */ /* 0x004fd80003800000 */
.L_x_108:
[----:B------:R-:W-:Y:S05]  /*8de0*/  @P2 BRA `(.L_x_59) ;  /* 0x00000000001c2947 */ /* 0x000fea0003800000 */
[----:B------:R-:W3:Y:S01]  /*8df0*/  S2R R10, SR_TID.X ;  /* 0x00000000000a7919 */ /* 0x000ee20000002100 */
[----:B--2---:R-:W-:-:S04]  /*8e00*/  MOV R5, 0x10000 ;  /* 0x0001000000057802 */ /* 0x004fc80000000f00 */
[----:B------:R4:W-:Y:S01]  /*8e10*/  SYNCS.ARRIVE.TRANS64 RZ, [R8+URZ+0x28c50], R5 ;  /* 0x028c500508ff79a7 */ /* 0x0009e2000800003f */
[----:B---3--:R-:W-:-:S04]  /*8e20*/  LOP3.LUT R10, R10, 0x1f, RZ, 0xc0, !PT ;  /* 0x0000001f0a0a7812 */ /* 0x008fc800078ec0ff */
[----:B------:R-:W-:-:S13]  /*8e30*/  ISETP.NE.AND P1, PT, R10, RZ, PT ;  /* 0x000000ff0a00720c */ /* 0x000fda0003f25270 */
[----:B----4-:R-:W-:Y:S05]  /*8e40*/  @!P1 BRA `(.L_x_59) ;  /* 0x0000000000049947 */ /* 0x010fea0003800000 */
[----:B------:R-:W-:Y:S01]  /*8e50*/  BPT.TRAP 0x1 ;  /* 0x000000040000795c */ /* 0x000fe20000300000 */
.L_x_59:
[----:B------:R-:W3:Y:S01]  /*8e60*/  LDL R10, [R1+0x10] ;  /* 0x00001000010a7983 */ /* 0x000ee20000100800 */
[----:B--2---:R-:W-:Y:S01]  /*8e70*/  MOV R5, 0x400 ;  /* 0x0000040000057802 */ /* 0x004fe20000000f00 */
[----:B------:R-:W2:Y:S01]  /*8e80*/  S2R R11, SR_CgaCtaId ;  /* 0x00000000000b7919 */ /* 0x000ea20000008800 */
[----:B------:R-:W-:Y:S01]  /*8e90*/  R2UR UR9, R8 ;  /* 0x00000000080972ca */ /* 0x000fe200000e0000 */
[----:B------:R-:W-:Y:S01]  /*8ea0*/  UIADD3 UR4, UP0, UR40, 0x470, URZ ;  /* 0x0000047028047890 */ /* 0x000fe2000ff1e03f */
[----:B------:R-:W-:Y:S02]  /*8eb0*/  R2UR UR12, R0 ;  /* 0x00000000000c72ca */ /* 0x000fe400000e0000 */
[----:B------:R-:W-:Y:S01]  /*8ec0*/  R2UR UR13, R4 ;  /* 0x00000000040d72ca */ /* 0x000fe200000e0000 */
[----:B------:R-:W-:Y:S01]  /*8ed0*/  UIADD3.X UR5, URZ, UR41, URZ, UP0, !UPT ;  /* 0x000000293f057290 */ /* 0x000fe200087fe43f */
[----:B--2---:R-:W-:-:S05]  /*8ee0*/  LEA R5, R11, R5, 0x18 ;  /* 0x000000050b057211 */ /* 0x004fca00078ec0ff */
[----:B------:R-:W-:-:S05]  /*8ef0*/  IMAD R5, R16, 0x10000, R5 ;  /* 0x0001000010057824 */ /* 0x000fca00078e0205 */
[----:B------:R-:W-:Y:S01]  /*8f00*/  R2UR UR14, R5 ;  /* 0x00000000050e72ca */ /* 0x000fe200000e0000 */
[----:B------:R-:W-:Y:S01]  /*8f10*/  UIADD3 UR9, UR9, 0x28c50, URZ ;  /* 0x00028c5009097890 */ /* 0x000fe2000fffe03f */
[----:B------:R-:W-:Y:S01]  /*8f20*/  UMOV UR10, URZ ;  /* 0x0000003f000a7c82 */ /* 0x000fe20008000000 */
[----:B------:R-:W-:Y:S01]  /*8f30*/  UMOV UR6, 0x0 ;  /* 0x0000000000067882 */ /* 0x000fe20000000000 */
[----:B------:R-:W-:-:S09]  /*8f40*/  UMOV UR7, 0x14f00000 ;  /* 0x14f0000000077882 */ /* 0x000fd20000000000 */
[----:B------:R-:W-:Y:S02]  /*8f50*/  UIADD3 UR8, UR14, 0x400, URZ ;  /* 0x000004000e087890 */ /* 0x000fe4000fffe03f */
[----:B------:R-:W-:Y:S02]  /*8f60*/  UIADD3 UR15, UR14, 0x2400, URZ ;  /* 0x000024000e0f7890 */ /* 0x000fe4000fffe03f */
[----:B------:R-:W-:Y:S01]  /*8f70*/  UIADD3 UR17, UR14, 0x4400, URZ ;  /* 0x000044000e117890 */ /* 0x000fe2000fffe03f */
[----:B------:R-:W-:Y:S01]  /*8f80*/  UMOV UR16, 0x40 ;  /* 0x0000004000107882 */ /* 0x000fe20000000000 */
[----:B------:R-:W-:Y:S01]  /*8f90*/  UIADD3 UR19, UR14, 0x6400, URZ ;  /* 0x000064000e137890 */ /* 0x000fe2000fffe03f */
[----:B------:R-:W-:Y:S01]  /*8fa0*/  UMOV UR18, 0x80 ;  /* 0x0000008000127882 */ /* 0x000fe20000000000 */
[----:B------:R-:W-:Y:S01]  /*8fb0*/  UMOV UR20, 0xc0 ;  /* 0x000000c000147882 */ /* 0x000fe20000000000 */
[----:B------:R-:W-:Y:S01]  /*8fc0*/  UMOV UR21, 0x100 ;  /* 0x0000010000157882 */ /* 0x000fe20000000000 */
[----:B------:R-:W-:Y:S01]  /*8fd0*/  UMOV UR22, 0x140 ;  /* 0x0000014000167882 */ /* 0x000fe20000000000 */
[----:B---3--:R-:W-:-:S13]  /*8fe0*/  R2UR UR11, R10 ;  /* 0x000000000a0b72ca */ /* 0x008fda00000e0000 */
[----:B------:R-:W-:-:S09]  /*8ff0*/  USHF.L.U32 UR11, UR11, 0x6, URZ ;  /* 0x000000060b0b7899 */ /* 0x000fd2000800063f */
[----:B------:R2:W-:Y:S02]  /*9000*/  UTMALDG.4D [UR8], [UR4], desc[UR6] ;  /* 0x00000608040075b4 */ /* 0x0005e40008019000 */
[----:B--2---:R-:W-:Y:S01]  /*9010*/  UMOV UR8, UR15 ;  /* 0x0000000f00087c82 */ /* 0x004fe20008000000 */
[----:B------:R-:W-:Y:S01]  /*9020*/  UMOV UR10, UR16 ;  /* 0x00000010000a7c82 */ /* 0x000fe20008000000 */
[----:B------:R-:W-:Y:S01]  /*9030*/  UIADD3 UR15, UR14, 0x8400, URZ ;  /* 0x000084000e0f7890 */ /* 0x000fe2000fffe03f */
[----:B------:R2:W-:Y:S01]  /*9040*/  UTMALDG.4D [UR8], [UR4], desc[UR6] ;  /* 0x00000608040075b4 */ /* 0x0005e20008019000 */
[----:B------:R-:W-:Y:S01]  /*9050*/  UIADD3 UR16, UR14, 0xa400, URZ ;  /* 0x0000a4000e107890 */ /* 0x000fe2000fffe03f */
[----:B--2---:R-:W-:Y:S01]  /*9060*/  UMOV UR8, UR17 ;  /* 0x0000001100087c82 */ /* 0x004fe20008000000 */
[----:B------:R-:W-:Y:S02]  /*9070*/  UMOV UR10, UR18 ;  /* 0x00000012000a7c82 */ /* 0x000fe40008000000 */
[----:B------:R2:W-:Y:S01]  /*9080*/  UTMALDG.4D [UR8], [UR4], desc[UR6] ;  /* 0x00000608040075b4 */ /* 0x0005e20008019000 */
[----:B------:R-:W-:Y:S01]  /*9090*/  UIADD3 UR17, UR14, 0xc400, URZ ;  /* 0x0000c4000e117890 */ /* 0x000fe2000fffe03f */
[----:B--2---:R-:W-:Y:S01]  /*90a0*/  UMOV UR8, UR19 ;  /* 0x0000001300087c82 */ /* 0x004fe20008000000 */
[----:B------:R-:W-:-:S02]  /*90b0*/  UMOV UR10, UR20 ;  /* 0x00000014000a7c82 */ /* 0x000fc40008000000 */
[----:B------:R2:W-:Y:S02]  /*90c0*/  UTMALDG.4D [UR8], [UR4], desc[UR6] ;  /* 0x00000608040075b4 */ /* 0x0005e40008019000 */
[----:B--2---:R-:W-:Y:S01]  /*90d0*/  UMOV UR8, UR15 ;  /* 0x0000000f00087c82 */ /* 0x004fe20008000000 */
[----:B------:R-:W-:Y:S01]  /*90e0*/  UMOV UR10, UR21 ;  /* 0x00000015000a7c82 */ /* 0x000fe20008000000 */
[----:B------:R-:W-:Y:S01]  /*90f0*/  UIADD3 UR15, UR14, 0xe400, URZ ;  /* 0x0000e4000e0f7890 */ /* 0x000fe2000fffe03f */
[----:B------:R2:W-:Y:S02]  /*9100*/  UTMALDG.4D [UR8], [UR4], desc[UR6] ;  /* 0x00000608040075b4 */ /* 0x0005e40008019000 */
[----:B------:R-:W-:Y:S01]  /*9110*/  UMOV UR14, 0x180 ;  /* 0x00000180000e7882 */ /* 0x000fe20000000000 */
[----:B--2---:R-:W-:Y:S01]  /*9120*/  UMOV UR8, UR16 ;  /* 0x0000001000087c82 */ /* 0x004fe20008000000 */
[----:B------:R-:W-:Y:S02]  /*9130*/  UMOV UR10, UR22 ;  /* 0x00000016000a7c82 */ /* 0x000fe40008000000 */
[----:B------:R2:W-:Y:S02]  /*9140*/  UTMALDG.4D [UR8], [UR4], desc[UR6] ;  /* 0x00000608040075b4 */ /* 0x0005e40008019000 */
[----:B--2---:R-:W-:Y:S01]  /*9150*/  UMOV UR8, UR17 ;  /* 0x0000001100087c82 */ /* 0x004fe20008000000 */
[----:B------:R-:W-:Y:S01]  /*9160*/  UMOV UR10, UR14 ;  /* 0x0000000e000a7c82 */ /* 0x000fe20008000000 */
[----:B------:R-:W-:Y:S01]  /*9170*/  UMOV UR14, 0x1c0 ;  /* 0x000001c0000e7882 */ /* 0x000fe20000000000 */
[----:B------:R2:W-:Y:S02]  /*9180*/  UTMALDG.4D [UR8], [UR4], desc[UR6] ;  /* 0x00000608040075b4 */ /* 0x0005e40008019000 */
[----:B--2---:R-:W-:Y:S01]  /*9190*/  UMOV UR8, UR15 ;  /* 0x0000000f00087c82 */ /* 0x004fe20008000000 */
[----:B------:R-:W-:-:S02]  /*91a0*/  UMOV UR10, UR14 ;  /* 0x0000000e000a7c82 */ /* 0x000fc40008000000 */
[----:B------:R3:W-:Y:S02]  /*91b0*/  UTMALDG.4D [UR8], [UR4], desc[UR6] ;  /* 0x00000608040075b4 */ /* 0x0007e40008019000 */
[----:B---3--:R-:W-:Y:S01]  /*91c0*/  NOP ;  /* 0x0000000000007918 */ /* 0x008fe20000000000 */
.L_x_57:
[----:B------:R-:W-:Y:S05]  /*91d0*/  BSYNC B0 ;  /* 0x0000000000007941 */ /* 0x000fea0003800000 */
.L_x_56:
[----:B--2---:R-:W2:Y:S01]  /*91e0*/  LDL.LU R5, [R1+0x14] ;  /* 0x0000140001057983 */ /* 0x004ea20000300800 */
[----:B------:R-:W-:-:S04]  /*91f0*/  IADD3 R16, R16, 0x1, RZ ;  /* 0x0000000110107810 */ /* 0x000fc80007ffe0ff */
[----:B------:R-:W-:-:S04]  /*9200*/  ISETP.NE.AND P1, PT, R16, 0x2, PT ;  /* 0x000000021000780c */ /* 0x000fc80003f25270 */
[----:B------:R-:W-:Y:S02]  /*9210*/  SEL R8, RZ, 0x1, P1 ;  /* 0x00000001ff087807 */ /* 0x000fe40000800000 */
[----:B------:R-:W-:Y:S02]  /*9220*/  SEL R16, R16, RZ, P1 ;  /* 0x000000ff10107207 */ /* 0x000fe40000800000 */
[----:B------:R-:W-:Y:S02]  /*9230*/  LOP3.LUT R17, R17, R8, RZ, 0x3c, !PT ;  /* 0x0000000811117212 */ /* 0x000fe400078e3cff */
[----:B--2---:R-:W-:-:S13]  /*9240*/  ISETP.GE.AND P2, PT, R5, 0x41, PT ;  /* 0x000000410500780c */ /* 0x004fda0003f46270 */
[----:B------:R-:W-:Y:S05]  /*9250*/  @!P2 BRA `(.L_x_60) ;  /* 0x000000180038a947 */ /* 0x000fea0003800000 */
[----:B------:R-:W2:Y:S01]  /*9260*/  LDL R11, [R1+0x8] ;  /* 0x00000800010b7983 */ /* 0x000ea20000100800 */
[----:B------:R-:W-:Y:S02]  /*9270*/  MOV R5, 0x1 ;  /* 0x0000000100057802 */ /* 0x000fe40000000f00 */
[C---:B--2---:R-:W-:Y:S01]  /*9280*/  IADD3 R10, -R11.reuse, RZ, RZ ;  /* 0x000000ff0b0a7210 */ /* 0x044fe20007ffe1ff */
[----:B------:R-:W-:-:S03]  /*9290*/  VIADD R8, R11, 0xfffffffe ;  /* 0xfffffffe0b087836 */ /* 0x000fc60000000000 */
[----:B------:R-:W-:-:S04]  /*92a0*/  VIADDMNMX R10, R10, R5, 0xffffffff, !PT ;  /* 0xffffffff0a0a7446 */ /* 0x000fc80007800105 */
[----:B------:R-:W-:-:S04]  /*92b0*/  IADD3 R5, R11, R10, RZ ;  /* 0x0000000a0b057210 */ /* 0x000fc80007ffe0ff */
[----:B------:R-:W-:-:S04]  /*92c0*/  LOP3.LUT R5, R5, 0x1, RZ, 0xc0, !PT ;  /* 0x0000000105057812 */ /* 0x000fc800078ec0ff */
[----:B------:R-:W-:-:S13]  /*92d0*/  ISETP.NE.U32.AND P1, PT, R5, 0x1, PT ;  /* 0x000000010500780c */ /* 0x000fda0003f25070 */
[----:B------:R-:W-:Y:S05]  /*92e0*/  @P1 BRA `(.L_x_61) ;  /* 0x0000000400fc1947 */ /* 0x000fea0003800000 */
[----:B------:R-:W-:Y:S04]  /*92f0*/  BSSY B0, `(.L_x_62) ;  /* 0x0000077000007945 */ /* 0x000fe80003800000 */
[----:B------:R-:W-:Y:S05]  /*9300*/  @!P6 BRA `(.L_x_63) ;  /* 0x0000000400d4e947 */ /* 0x000fea0003800000 */
[----:B------:R-:W-:Y:S05]  /*9310*/  @!P0 BRA `(.L_x_64) ;  /* 0x0000000000448947 */ /* 0x000fea0003800000 */
[----:B------:R-:W2:Y:S01]  /*9320*/  LDC R11, c[0x0][0x41c] ;  /* 0x00010700ff0b7b82 */ /* 0x000ea20000000800 */
[----:B------:R-:W-:Y:S01]  /*9330*/  ULDC.64 UR4, c[0x0][0x408] ;  /* 0x0001020000047ab9 */ /* 0x000fe20000000a00 */
[----:B--2---:R-:W-:-:S13]  /*9340*/  ISETP.NE.AND P1, PT, R11, 0x1, PT ;  /* 0x000000010b00780c */ /* 0x004fda0003f25270 */
[----:B------:R-:W2:Y:S02]  /*9350*/  @P1 LDC.64 R4, c[0x0][0x420] ;  /* 0x00010800ff041b82 */ /* 0x000ea40000000a00 */
[----:B--2---:R-:W-:Y:S01]  /*9360*/  @P1 IMAD.HI.U32 R12, R8, R4, RZ ;  /* 0x00000004080c1227 */ /* 0x004fe200078e00ff */
[----:B------:R-:W-:-:S04]  /*9370*/  MOV R4, R8 ;  /* 0x0000000800047202 */ /* 0x000fc80000000f00 */
[----:B------:R-:W-:-:S04]  /*9380*/  @P1 SHF.R.U32.HI R4, RZ, R5, R12 ;  /* 0x00000005ff041219 */ /* 0x000fc8000001160c */
[----:B------:R-:W-:-:S05]  /*9390*/  IADD3 R5, -R4, RZ, RZ ;  /* 0x000000ff04057210 */ /* 0x000fca0007ffe1ff */
[----:B------:R-:W-:Y:S01]  /*93a0*/  IMAD R8, R11, R5, R8 ;  /* 0x000000050b087224 */ /* 0x000fe200078e0208 */
[--C-:B------:R-:W-:Y:S01]  /*93b0*/  SHF.R.S32.HI R5, RZ, 0x1f, R4.reuse ;  /* 0x0000001fff057819 */ /* 0x100fe20000011404 */
[----:B------:R-:W-:Y:S02]  /*93c0*/  IMAD R11, R7, UR4, RZ ;  /* 0x00000004070b7c24 */ /* 0x000fe4000f8e02ff */
[----:B------:R-:W-:-:S04]  /*93d0*/  IMAD.WIDE.U32 R4, R6, UR4, R4 ;  /* 0x0000000406047c25 */ /* 0x000fc8000f8e0004 */
[----:B------:R-:W-:Y:S01]  /*93e0*/  IMAD R11, R6, UR5, R11 ;  /* 0x00000005060b7c24 */ /* 0x000fe2000f8e020b */
[----:B------:R-:W-:-:S04]  /*93f0*/  LEA R2, P1, R4, R2, 0x2 ;  /* 0x0000000204027211 */ /* 0x000fc800078210ff */
[----:B------:R-:W-:-:S04]  /*9400*/  IADD3 R11, R11, R5, RZ ;  /* 0x000000050b0b7210 */ /* 0x000fc80007ffe0ff */
[----:B------:R-:W-:-:S05]  /*9410*/  LEA.HI.X R3, R4, R3, R11, 0x2, P1 ;  /* 0x0000000304037211 */ /* 0x000fca00008f140b */
[----:B------:R2:W5:Y:S02]  /*9420*/  LDG.E R4, desc[UR48][R2.64] ;  /* 0x0000003002047981 */ /* 0x000564000c1e1900 */
.L_x_64:
[----:B--2---:R-:W2:Y:S01]  /*9430*/  S2R R3, SR_CgaCtaId ;  /* 0x0000000000037919 */ /* 0x004ea20000008800 */
[----:B------:R-:W-:Y:S01]  /*9440*/  MOV R2, 0x400 ;  /* 0x0000040000027802 */ /* 0x000fe20000000f00 */
[----:B------:R-:W3:Y:S03]  /*9450*/  S2R R5, SR_TID.X ;  /* 0x0000000000057919 */ /* 0x000ee60000002100 */
[----:B--2---:R-:W-:Y:S02]  /*9460*/  LEA R2, R3, R2, 0x18 ;  /* 0x0000000203027211 */ /* 0x004fe400078ec0ff */
[----:B------:R-:W-:Y:S02]  /*9470*/  SHF.L.U32 R3, R17, 0x1f, RZ ;  /* 0x0000001f11037819 */ /* 0x000fe400000006ff */
[----:B------:R-:W-:Y:S02]  /*9480*/  LEA R2, R16, R2, 0x3 ;  /* 0x0000000210027211 */ /* 0x000fe400078e18ff */
[----:B---3--:R-:W-:-:S02]  /*9490*/  LOP3.LUT R5, R5, 0x7f, RZ, 0xc0, !PT ;  /* 0x0000007f05057812 */ /* 0x008fc400078ec0ff */
[----:B------:R-:W2:Y:S02]  /*94a0*/  SYNCS.PHASECHK.TRANS64.TRYWAIT P2, [R2+URZ+0x28c40], R3 ;  /* 0x028c4003020075a7 */ /* 0x000ea4000804017f */
[----:B------:R-:W-:Y:S01]  /*94b0*/  ISETP.NE.AND P1, PT, R5, RZ, PT ;  /* 0x000000ff0500720c */ /* 0x000fe20003f25270 */
[----:B--2---:R-:W-:-:S12]  /*94c0*/  @!P2 BRA `(.L_x_65) ;  /* 0x0000001c00d0a947 */ /* 0x004fd80003800000 */
.L_x_109:
[----:B------:R-:W-:Y:S05]  /*94d0*/  @P1 BRA `(.L_x_66) ;  /* 0x00000000001c1947 */ /* 0x000fea0003800000 */
[----:B------:R-:W3:Y:S01]  /*94e0*/  S2R R11, SR_TID.X ;  /* 0x00000000000b7919 */ /* 0x000ee20000002100 */
[----:B------:R-:W-:-:S04]  /*94f0*/  IMAD.MOV.U32 R5, RZ, RZ, 0x2000 ;  /* 0x00002000ff057424 */ /* 0x000fc800078e00ff */
[----:B------:R4:W-:Y:S01]  /*9500*/  SYNCS.ARRIVE.TRANS64 RZ, [R2+URZ+0x28c30], R5 ;  /* 0x028c300502ff79a7 */ /* 0x0009e2000800003f */
[----:B---3--:R-:W-:-:S04]  /*9510*/  LOP3.LUT R11, R11, 0x1f, RZ, 0xc0, !PT ;  /* 0x0000001f0b0b7812 */ /* 0x008fc800078ec0ff */
[----:B------:R-:W-:-:S13]  /*9520*/  ISETP.NE.AND P2, PT, R11, RZ, PT ;  /* 0x000000ff0b00720c */ /* 0x000fda0003f45270 */
[----:B----4-:R-:W-:Y:S05]  /*9530*/  @!P2 BRA `(.L_x_66) ;  /* 0x000000000004a947 */ /* 0x010fea0003800000 */
[----:B------:R-:W-:Y:S01]  /*9540*/  BPT.TRAP 0x1 ;  /* 0x000000040000795c */ /* 0x000fe20000300000 */
.L_x_66:
[----:B------:R-:W3:Y:S01]  /*9550*/  S2R R11, SR_CgaCtaId ;  /* 0x00000000000b7919 */ /* 0x000ee20000008800 */
[----:B------:R-:W-:Y:S01]  /*9560*/  MOV R5, 0x400 ;  /* 0x0000040000057802 */ /* 0x000fe20000000f00 */
[----:B------:R-:W-:Y:S01]  /*9570*/  UIADD3 UR4, UP0, UR40, 0x370, URZ ;  /* 0x0000037028047890 */ /* 0x000fe2000ff1e03f */
[----:B------:R-:W-:Y:S01]  /*9580*/  R2UR UR9, R2 ;  /* 0x00000000020972ca */ /* 0x000fe200000e0000 */
[----:B------:R-:W-:Y:S01]  /*9590*/  UMOV UR6, 0x0 ;  /* 0x0000000000067882 */ /* 0x000fe20000000000 */
[----:B------:R-:W-:Y:S01]  /*95a0*/  SHF.L.U32 R8, R8, 0x6, RZ ;  /* 0x0000000608087819 */ /* 0x000fe200000006ff */
[----:B------:R-:W-:Y:S01]  /*95b0*/  UIADD3.X UR5, URZ, UR41, URZ, UP0, !UPT ;  /* 0x000000293f057290 */ /* 0x000fe200087fe43f */
[----:B------:R-:W-:Y:S01]  /*95c0*/  R2UR UR12, R0 ;  /* 0x00000000000c72ca */ /* 0x000fe200000e0000 */
[----:B------:R-:W-:Y:S01]  /*95d0*/  UMOV UR7, 0x14f00000 ;  /* 0x14f0000000077882 */ /* 0x000fe20000000000 */
[----:B-----5:R-:W-:Y:S01]  /*95e0*/  R2UR UR13, R4 ;  /* 0x00000000040d72ca */ /* 0x020fe200000e0000 */
[----:B------:R-:W-:Y:S01]  /*95f0*/  UMOV UR10, URZ ;  /* 0x0000003f000a7c82 */ /* 0x000fe20008000000 */
[----:B------:R-:W-:-:S05]  /*9600*/  R2UR UR11, R8 ;  /* 0x00000000080b72ca */ /* 0x000fca00000e0000 */
[----:B------:R-:W-:Y:S01]  /*9610*/  UIADD3 UR9, UR9, 0x28c30, URZ ;  /* 0x00028c3009097890 */ /* 0x000fe2000fffe03f */
[----:B---3--:R-:W-:-:S04]  /*9620*/  LEA R5, R11, R5, 0x18 ;  /* 0x000000050b057211 */ /* 0x008fc800078ec0ff */
[----:B------:R-:W-:-:S04]  /*9630*/  LEA R5, R16, R5, 0xd ;  /* 0x0000000510057211 */ /* 0x000fc800078e68ff */
[----:B------:R-:W-:-:S13]  /*9640*/  R2UR UR8, R5 ;  /* 0x00000000050872ca */ /* 0x000fda00000e0000 */
[----:B------:R-:W-:-:S09]  /*9650*/  UIADD3 UR8, UR8, 0x22400, URZ ;  /* 0x0002240008087890 */ /* 0x000fd2000fffe03f */
[----:B------:R3:W-:Y:S01]  /*9660*/  UTMALDG.4D [UR8], [UR4], desc[UR6] ;  /* 0x00000608040075b4 */ /* 0x0007e20008019000 */
[----:B------:R-:W4:Y:S02]  /*9670*/  SYNCS.PHASECHK.TRANS64.TRYWAIT P2, [R2+URZ+0x28c60], R3 ;  /* 0x028c6003020075a7 */ /* 0x000f24000804017f */
[----:B---34-:R-:W-:Y:S05]  /*9680*/  @!P2 BRA `(.L_x_67) ;  /* 0x0000001c0074a947 */ /* 0x018fea0003800000 */
.L_x_110:
[----:B------:R-:W-:Y:S05]  /*9690*/  @P1 BRA `(.L_x_68) ;  /* 0x00000000001c1947 */ /* 0x000fea0003800000 */
[----:B------:R-:W4:Y:S01]  /*96a0*/  S2R R5, SR_TID.X ;  /* 0x0000000000057919 */ /* 0x000f220000002100 */
[----:B--23--:R-:W-:-:S04]  /*96b0*/  MOV R3, 0x10000 ;  /* 0x0001000000037802 */ /* 0x00cfc80000000f00 */
[----:B------:R2:W-:Y:S01]  /*96c0*/  SYNCS.ARRIVE.TRANS64 RZ, [R2+URZ+0x28c50], R3 ;  /* 0x028c500302ff79a7 */ /* 0x0005e2000800003f */
[----:B----4-:R-:W-:-:S04]  /*96d0*/  LOP3.LUT R5, R5, 0x1f, RZ, 0xc0, !PT ;  /* 0x0000001f05057812 */ /* 0x010fc800078ec0ff */
[----:B------:R-:W-:-:S13]  /*96e0*/  ISETP.NE.AND P1, PT, R5, RZ, PT ;  /* 0x000000ff0500720c */ /* 0x000fda0003f25270 */
[----:B--2---:R-:W-:Y:S05]  /*96f0*/  @!P1 BRA `(.L_x_68) ;  /* 0x0000000000049947 */ /* 0x004fea0003800000 */
[----:B------:R-:W-:Y:S01]  /*9700*/  BPT.TRAP 0x1 ;  /* 0x000000040000795c */ /* 0x000fe20000300000 */
.L_x_68:
[----:B------:R-:W4:Y:S01]  /*9710*/  S2R R5, SR_CgaCtaId ;  /* 0x0000000000057919 */ /* 0x000f220000008800 */
[----:B--23--:R-:W-:Y:S01]  /*9720*/  MOV R3, 0x400 ;  /* 0x0000040000037802 */ /* 0x00cfe20000000f00 */
[----:B------:R-:W-:Y:S01]  /*9730*/  UIADD3 UR4, UP0, UR40, 0x470, URZ ;  /* 0x0000047028047890 */ /* 0x000fe2000ff1e03f */
[----:B------:R-:W-:Y:S01]  /*9740*/  R2UR UR9, R2 ;  /* 0x00000000020972ca */ /* 0x000fe200000e0000 */
[----:B------:R-:W-:Y:S01]  /*9750*/  UMOV UR10, URZ ;  /* 0x0000003f000a7c82 */ /* 0x000fe20008000000 */
[----:B------:R-:W-:Y:S01]  /*9760*/  R2UR UR11, R8 ;  /* 0x00000000080b72ca */ /* 0x000fe200000e0000 */
[----:B------:R-:W-:Y:S01]  /*9770*/  UIADD3.X UR5, URZ, UR41, URZ, UP0, !UPT ;  /* 0x000000293f057290 */ /* 0x000fe200087fe43f */
[----:B------:R-:W-:Y:S01]  /*9780*/  R2UR UR12, R0 ;  /* 0x00000000000c72ca */ /* 0x000fe200000e0000 */
[----:B------:R-:W-:Y:S01]  /*9790*/  UMOV UR6, 0x0 ;  /* 0x0000000000067882 */ /* 0x000fe20000000000 */
[----:B------:R-:W-:Y:S01]  /*97a0*/  R2UR UR13, R4 ;  /* 0x00000000040d72ca */ /* 0x000fe200000e0000 */
[----:B------:R-:W-:Y:S01]  /*97b0*/  UMOV UR7, 0x14f00000 ;  /* 0x14f0000000077882 */ /* 0x000fe20000000000 */
[----:B------:R-:W-:Y:S01]  /*97c0*/  UMOV UR18, 0x40 ;  /* 0x0000004000127882 */ /* 0x000fe20000000000 */
[----:B------:R-:W-:Y:S01]  /*97d0*/  UMOV UR19, 0x80 ;  /* 0x0000008000137882 */ /* 0x000fe20000000000 */
[----:B------:R-:W-:Y:S01]  /*97e0*/  UMOV UR20, 0xc0 ;  /* 0x000000c000147882 */ /* 0x000fe20000000000 */
[----:B------:R-:W-:Y:S01]  /*97f0*/  UMOV UR21, 0x100 ;  /* 0x0000010000157882 */ /* 0x000fe20000000000 */
[----:B------:R-:W-:Y:S01]  /*9800*/  UMOV UR22, 0x140 ;  /* 0x0000014000167882 */ /* 0x000fe20000000000 */
[----:B------:R-:W-:Y:S01]  /*9810*/  UIADD3 UR9, UR9, 0x28c50, URZ ;  /* 0x00028c5009097890 */ /* 0x000fe2000fffe03f */
[----:B----4-:R-:W-:-:S04]  /*9820*/  LEA R3, R5, R3, 0x18 ;  /* 0x0000000305037211 */ /* 0x010fc800078ec0ff */
[----:B------:R-:W-:-:S04]  /*9830*/  LEA R2, R16, R3, 0x10 ;  /* 0x0000000310027211 */ /* 0x000fc800078e80ff */
[----:B------:R-:W-:-:S13]  /*9840*/  R2UR UR14, R2 ;  /* 0x00000000020e72ca */ /* 0x000fda00000e0000 */
[----:B------:R-:W-:Y:S02]  /*9850*/  UIADD3 UR8, UR14, 0x400, URZ ;  /* 0x000004000e087890 */ /* 0x000fe4000fffe03f */
[----:B------:R-:W-:Y:S02]  /*9860*/  UIADD3 UR15, UR14, 0x2400, URZ ;  /* 0x000024000e0f7890 */ /* 0x000fe4000fffe03f */
[----:B------:R-:W-:Y:S02]  /*9870*/  UIADD3 UR16, UR14, 0x4400, URZ ;  /* 0x000044000e107890 */ /* 0x000fe4000fffe03f */
[----:B------:R-:W-:-:S03]  /*9880*/  UIADD3 UR17, UR14, 0x6400, URZ ;  /* 0x000064000e117890 */ /* 0x000fc6000fffe03f */
[----:B------:R2:W-:Y:S02]  /*9890*/  UTMALDG.4D [UR8], [UR4], desc[UR6] ;  /* 0x00000608040075b4 */ /* 0x0005e40008019000 */
[----:B--2---:R-:W-:Y:S01]  /*98a0*/  UMOV UR8, UR15 ;  /* 0x0000000f00087c82 */ /* 0x004fe20008000000 */
[----:B------:R-:W-:Y:S01]  /*98b0*/  UMOV UR10, UR18 ;  /* 0x00000012000a7c82 */ /* 0x000fe20008000000 */
[----:B------:R-:W-:Y:S01]  /*98c0*/  UIADD3 UR15, UR14, 0x8400, URZ ;  /* 0x000084000e0f7890 */ /* 0x000fe2000fffe03f */
        /* <DEDUP_REMOVED lines=8> */
[----:B------:R2:W-:Y:S01]  /*9950*/  UTMALDG.4D [UR8], [UR4], desc[UR6] ;  /* 0x00000608040075b4 */ /* 0x0005e20008019000 */
[----:B------:R-:W-:Y:S01]  /*9960*/  UIADD3 UR14, UR14, 0xe400, URZ ;  /* 0x0000e4000e0e7890 */ /* 0x000fe2000fffe03f */
[----:B--2---:R-:W-:Y:S01]  /*9970*/  UMOV UR8, UR15 ;  /* 0x0000000f00087c82 */ /* 0x004fe20008000000 */
[----:B------:R-:W-:Y:S01]  /*9980*/  UMOV UR10, UR21 ;  /* 0x00000015000a7c82 */ /* 0x000fe20008000000 */
[----:B------:R-:W-:Y:S01]  /*9990*/  UMOV UR15, 0x180 ;  /* 0x00000180000f7882 */ /* 0x000fe20000000000 */
[----:B------:R2:W-:Y:S02]  /*99a0*/  UTMALDG.4D [UR8], [UR4], desc[UR6] ;  /* 0x00000608040075b4 */ /* 0x0005e40008019000 */
[----:B--2---:R-:W-:Y:S01]  /*99b0*/  UMOV UR8, UR16 ;  /* 0x0000001000087c82 */ /* 0x004fe20008000000 */
[----:B------:R-:W-:-:S02]  /*99c0*/  UMOV UR10, UR22 ;  /* 0x00000016000a7c82 */ /* 0x000fc40008000000 */
[----:B------:R2:W-:Y:S02]  /*99d0*/  UTMALDG.4D [UR8], [UR4], desc[UR6] ;  /* 0x00000608040075b4 */ /* 0x0005e40008019000 */
[----:B--2---:R-:W-:Y:S01]  /*99e0*/  UMOV UR8, UR17 ;  /* 0x0000001100087c82 */ /* 0x004fe20008000000 */
[----:B------:R-:W-:Y:S01]  /*99f0*/  UMOV UR10, UR15 ;  /* 0x0000000f000a7c82 */ /* 0x000fe20008000000 */
[----:B------:R-:W-:Y:S01]  /*9a00*/  UMOV UR15, 0x1c0 ;  /* 0x000001c0000f7882 */ /* 0x000fe20000000000 */
[----:B------:R2:W-:Y:S02]  /*9a10*/  UTMALDG.4D [UR8], [UR4], desc[UR6] ;  /* 0x00000608040075b4 */ /* 0x0005e40008019000 */
[----:B--2---:R-:W-:Y:S01]  /*9a20*/  UMOV UR8, UR14 ;  /* 0x0000000e00087c82 */ /* 0x004fe20008000000 */
[----:B------:R-:W-:Y:S02]  /*9a30*/  UMOV UR10, UR15 ;  /* 0x0000000f000a7c82 */ /* 0x000fe40008000000 */
[----:B------:R2:W-:Y:S02]  /*9a40*/  UTMALDG.4D [UR8], [UR4], desc[UR6] ;  /* 0x00000608040075b4 */ /* 0x0005e40008019000 */
[----:B--2---:R-:W-:Y:S01]  /*9a50*/  NOP ;  /* 0x0000000000007918 */ /* 0x004fe20000000000 */
.L_x_63:
[----:B------:R-:W-:Y:S05]  /*9a60*/  BSYNC B0 ;  /* 0x0000000000007941 */ /* 0x000fea0003800000 */
.L_x_62:
[----:B------:R-:W2:Y:S01]  /*9a70*/  LDL.LU R3, [R1+0x8] ;  /* 0x0000080001037983 */ /* 0x000ea20000300800 */
[----:B------:R-:W-:-:S05]  /*9a80*/  VIADD R16, R16, 0x1 ;  /* 0x0000000110107836 */ /* 0x000fca0000000000 */
[----:B------:R-:W-:-:S04]  /*9a90*/  ISETP.NE.AND P1, PT, R16, 0x2, PT ;  /* 0x000000021000780c */ /* 0x000fc80003f25270 */
[----:B------:R-:W-:Y:S02]  /*9aa0*/  SEL R2, RZ, 0x1, P1 ;  /* 0x00000001ff027807 */ /* 0x000fe40000800000 */
[----:B------:R-:W-:Y:S02]  /*9ab0*/  SEL R16, R16, RZ, P1 ;  /* 0x000000ff10107207 */ /* 0x000fe40000800000 */
[----:B------:R-:W-:Y:S02]  /*9ac0*/  LOP3.LUT R17, R17, R2, RZ, 0x3c, !PT ;  /* 0x0000000211117212 */ /* 0x000fe400078e3cff */
[----:B--2---:R-:W-:-:S07]  /*9ad0*/  IADD3 R8, R3, -0x3, RZ ;  /* 0xfffffffd03087810 */ /* 0x004fce0007ffe0ff */
.L_x_61:
[----:B------:R-:W-:Y:S01]  /*9ae0*/  IADD3 R10, -R10, RZ, RZ ;  /* 0x000000ff0a0a7210 */ /* 0x000fe20007ffe1ff */
[----:B------:R-:W-:Y:S03]  /*9af0*/  BSSY B0, `(.L_x_60) ;  /* 0x0000104000007945 */ /* 0x000fe60003800000 */
[----:B------:R-:W-:-:S13]  /*9b00*/  ISETP.NE.AND P1, PT, R9, R10, PT ;  /* 0x0000000a0900720c */ /* 0x000fda0003f25270 */
[----:B------:R-:W-:Y:S05]  /*9b10*/  @!P1 BRA `(.L_x_69) ;  /* 0x0000001000049947 */ /* 0x000fea0003800000 */
.L_x_84:
[----:B------:R-:W-:Y:S04]  /*9b20*/  BSSY B1, `(.L_x_70) ;  /* 0x0000079000017945 */ /* 0x000fe80003800000 */
[----:B------:R-:W-:Y:S05]  /*9b30*/  @!P6 BRA `(.L_x_71) ;  /* 0x0000000400dce947 */ /* 0x000fea0003800000 */
[----:B-1----:R-:W-:Y:S01]  /*9b40*/  MOV R9, R8 ;  /* 0x0000000800097202 */ /* 0x002fe20000000f00 */
[----:B------:R-:W-:Y:S06]  /*9b50*/  @!P0 BRA `(.L_x_72) ;  /* 0x0000000000488947 */ /* 0x000fec0003800000 */
[----:B------:R-:W1:Y:S01]  /*9b60*/  LDC R10, c[0x0][0x41c] ;  /* 0x00010700ff0a7b82 */ /* 0x000e620000000800 */
[----:B------:R-:W-:Y:S02]  /*9b70*/  ULDC.64 UR4, c[0x0][0x408] ;  /* 0x0001020000047ab9 */ /* 0x000fe40000000a00 */
[----:B------:R-:W-:-:S04]  /*9b80*/  IMAD R11, R7, UR4, RZ ;  /* 0x00000004070b7c24 */ /* 0x000fc8000f8e02ff */
[----:B------:R-:W-:Y:S01]  /*9b90*/  IMAD R11, R6, UR5, R11 ;  /* 0x00000005060b7c24 */ /* 0x000fe2000f8e020b */
[----:B-1----:R-:W-:-:S13]  /*9ba0*/  ISETP.NE.AND P1, PT, R10, 0x1, PT ;  /* 0x000000010a00780c */ /* 0x002fda0003f25270 */
[----:B------:R-:W1:Y:S02]  /*9bb0*/  @P1 LDC.64 R2, c[0x0][0x420] ;  /* 0x00010800ff021b82 */ /* 0x000e640000000a00 */
[----:B-1----:R-:W-:Y:S01]  /*9bc0*/  @P1 IMAD.HI.U32 R4, R8, R2, RZ ;  /* 0x0000000208041227 */ /* 0x002fe200078e00ff */
[----:B------:R-:W-:-:S04]  /*9bd0*/  MOV R2, R8 ;  /* 0x0000000800027202 */ /* 0x000fc80000000f00 */
[----:B------:R-:W-:Y:S02]  /*9be0*/  @P1 SHF.R.U32.HI R2, RZ, R3, R4 ;  /* 0x00000003ff021219 */ /* 0x000fe40000011604 */
[----:B------:R-:W1:Y:S02]  /*9bf0*/  LDC.64 R4, c[0x0][0x3f8] ;  /* 0x0000fe00ff047b82 */ /* 0x000e640000000a00 */
[--C-:B------:R-:W-:Y:S01]  /*9c00*/  SHF.R.S32.HI R3, RZ, 0x1f, R2.reuse ;  /* 0x0000001fff037819 */ /* 0x100fe20000011402 */
[--C-:B------:R-:W-:Y:S02]  /*9c10*/  IMAD.MOV R9, RZ, RZ, -R2.reuse ;  /* 0x000000ffff097224 */ /* 0x100fe400078e0a02 */
[----:B------:R-:W-:-:S04]  /*9c20*/  IMAD.WIDE.U32 R2, R6, UR4, R2 ;  /* 0x0000000406027c25 */ /* 0x000fc8000f8e0002 */
[----:B------:R-:W-:Y:S01]  /*9c30*/  IMAD R9, R10, R9, R8 ;  /* 0x000000090a097224 */ /* 0x000fe200078e0208 */
[----:B------:R-:W-:Y:S02]  /*9c40*/  IADD3 R11, R11, R3, RZ ;  /* 0x000000030b0b7210 */ /* 0x000fe40007ffe0ff */
[----:B-1----:R-:W-:-:S04]  /*9c50*/  LEA R4, P1, R2, R4, 0x2 ;  /* 0x0000000402047211 */ /* 0x002fc800078210ff */
[----:B------:R-:W-:-:S05]  /*9c60*/  LEA.HI.X R5, R2, R5, R11, 0x2, P1 ;  /* 0x0000000502057211 */ /* 0x000fca00008f140b */
[----:B------:R1:W5:Y:S04]  /*9c70*/  LDG.E R4, desc[UR48][R4.64] ;  /* 0x0000003004047981 */ /* 0x000368000c1e1900 */
.L_x_72:
[----:B------:R-:W2:Y:S01]  /*9c80*/  S2R R3, SR_CgaCtaId ;  /* 0x0000000000037919 */ /* 0x000ea20000008800 */
[----:B------:R-:W-:Y:S01]  /*9c90*/  MOV R2, 0x400 ;  /* 0x0000040000027802 */ /* 0x000fe20000000f00 */
[----:B-1----:R-:W1:Y:S03]  /*9ca0*/  S2R R5, SR_TID.X ;  /* 0x0000000000057919 */ /* 0x002e660000002100 */
[----:B--2---:R-:W-:-:S04]  /*9cb0*/  LEA R2, R3, R2, 0x18 ;  /* 0x0000000203027211 */ /* 0x004fc800078ec0ff */
[----:B------:R-:W-:Y:S02]  /*9cc0*/  LEA R3, R16, R2, 0x3 ;  /* 0x0000000210037211 */ /* 0x000fe400078e18ff */
[----:B------:R-:W-:Y:S02]  /*9cd0*/  SHF.L.U32 R2, R17, 0x1f, RZ ;  /* 0x0000001f11027819 */ /* 0x000fe400000006ff */
[----:B-1----:R-:W-:Y:S02]  /*9ce0*/  LOP3.LUT R5, R5, 0x7f, RZ, 0xc0, !PT ;  /* 0x0000007f05057812 */ /* 0x002fe400078ec0ff */
[----:B------:R-:W1:Y:S02]  /*9cf0*/  SYNCS.PHASECHK.TRANS64.TRYWAIT P2, [R3+URZ+0x28c40], R2 ;  /* 0x028c4002030075a7 */ /* 0x000e64000804017f */
[----:B------:R-:W-:Y:S01]  /*9d00*/  ISETP.NE.AND P1, PT, R5, RZ, PT ;  /* 0x000000ff0500720c */ /* 0x000fe20003f25270 */
[----:B-1----:R-:W-:-:S12]  /*9d10*/  @!P2 BRA `(.L_x_73) ;  /* 0x0000001400e4a947 */ /* 0x002fd80003800000 */
.L_x_111:
[----:B------:R-:W-:Y:S05]  /*9d20*/  @P1 BRA `(.L_x_74) ;  /* 0x00000000001c1947 */ /* 0x000fea0003800000 */
[----:B------:R-:W2:Y:S01]  /*9d30*/  S2R R5, SR_TID.X ;  /* 0x0000000000057919 */ /* 0x000ea20000002100 */
[----:B------:R-:W-:-:S04]  /*9d40*/  MOV R10, 0x2000 ;  /* 0x00002000000a7802 */ /* 0x000fc80000000f00 */
[----:B------:R3:W-:Y:S01]  /*9d50*/  SYNCS.ARRIVE.TRANS64 RZ, [R3+URZ+0x28c30], R10 ;  /* 0x028c300a03ff79a7 */ /* 0x0007e2000800003f */
[----:B--2---:R-:W-:-:S04]  /*9d60*/  LOP3.LUT R5, R5, 0x1f, RZ, 0xc0, !PT ;  /* 0x0000001f05057812 */ /* 0x004fc800078ec0ff */
[----:B------:R-:W-:-:S13]  /*9d70*/  ISETP.NE.AND P2, PT, R5, RZ, PT ;  /* 0x000000ff0500720c */ /* 0x000fda0003f45270 */
[----:B---3--:R-:W-:Y:S05]  /*9d80*/  @!P2 BRA `(.L_x_74) ;  /* 0x000000000004a947 */ /* 0x008fea0003800000 */
[----:B------:R-:W-:Y:S01]  /*9d90*/  BPT.TRAP 0x1 ;  /* 0x000000040000795c */ /* 0x000fe20000300000 */
.L_x_74:
[----:B------:R-:W2:Y:S01]  /*9da0*/  S2R R10, SR_CgaCtaId ;  /* 0x00000000000a7919 */ /* 0x000ea20000008800 */
[----:B------:R-:W-:Y:S01]  /*9db0*/  MOV R5, 0x400 ;  /* 0x0000040000057802 */ /* 0x000fe20000000f00 */
[----:B------:R-:W-:Y:S01]  /*9dc0*/  UIADD3 UR4, UP0, UR40, 0x370, URZ ;  /* 0x0000037028047890 */ /* 0x000fe2000ff1e03f */
[----:B------:R-:W-:Y:S01]  /*9dd0*/  R2UR UR9, R3 ;  /* 0x00000000030972ca */ /* 0x000fe200000e0000 */
[----:B------:R-:W-:Y:S01]  /*9de0*/  UMOV UR6, 0x0 ;  /* 0x0000000000067882 */ /* 0x000fe20000000000 */
[----:B------:R-:W-:Y:S01]  /*9df0*/  R2UR UR12, R0 ;  /* 0x00000000000c72ca */ /* 0x000fe200000e0000 */
[----:B------:R-:W-:Y:S01]  /*9e00*/  UIADD3.X UR5, URZ, UR41, URZ, UP0, !UPT ;  /* 0x000000293f057290 */ /* 0x000fe200087fe43f */
[----:B-----5:R-:W-:Y:S01]  /*9e10*/  R2UR UR13, R4 ;  /* 0x00000000040d72ca */ /* 0x020fe200000e0000 */
[----:B------:R-:W-:Y:S01]  /*9e20*/  UMOV UR7, 0x14f00000 ;  /* 0x14f0000000077882 */ /* 0x000fe20000000000 */
[----:B------:R-:W-:-:S07]  /*9e30*/  UMOV UR10, URZ ;  /* 0x0000003f000a7c82 */ /* 0x000fce0008000000 */
[----:B------:R-:W-:Y:S01]  /*9e40*/  UIADD3 UR9, UR9, 0x28c30, URZ ;  /* 0x00028c3009097890 */ /* 0x000fe2000fffe03f */
[----:B--2---:R-:W-:-:S04]  /*9e50*/  LEA R5, R10, R5, 0x18 ;  /* 0x000000050a057211 */ /* 0x004fc800078ec0ff */
[----:B------:R-:W-:-:S04]  /*9e60*/  LEA R5, R16, R5, 0xd ;  /* 0x0000000510057211 */ /* 0x000fc800078e68ff */
[----:B------:R-:W-:Y:S01]  /*9e70*/  R2UR UR8, R5 ;  /* 0x00000000050872ca */ /* 0x000fe200000e0000 */
[----:B------:R-:W-:-:S05]  /*9e80*/  IMAD.SHL.U32 R5, R9, 0x40, RZ ;  /* 0x0000004009057824 */ /* 0x000fca00078e00ff */
[----:B------:R-:W-:-:S07]  /*9e90*/  R2UR UR11, R5 ;  /* 0x00000000050b72ca */ /* 0x000fce00000e0000 */
[----:B------:R-:W-:-:S09]  /*9ea0*/  UIADD3 UR8, UR8, 0x22400, URZ ;  /* 0x0002240008087890 */ /* 0x000fd2000fffe03f */
[----:B------:R2:W-:Y:S01]  /*9eb0*/  UTMALDG.4D [UR8], [UR4], desc[UR6] ;  /* 0x00000608040075b4 */ /* 0x0005e20008019000 */
[----:B------:R-:W3:Y:S02]  /*9ec0*/  SYNCS.PHASECHK.TRANS64.TRYWAIT P2, [R3+URZ+0x28c60], R2 ;  /* 0x028c6002030075a7 */ /* 0x000ee4000804017f */
[----:B--23--:R-:W-:Y:S05]  /*9ed0*/  @!P2 BRA `(.L_x_75) ;  /* 0x000000140088a947 */ /* 0x00cfea0003800000 */
.L_x_112:
[----:B------:R-:W-:Y:S05]  /*9ee0*/  @P1 BRA `(.L_x_76) ;  /* 0x00000000001c1947 */ /* 0x000fea0003800000 */
[----:B------:R-:W3:Y:S01]  /*9ef0*/  S2R R9, SR_TID.X ;  /* 0x0000000000097919 */ /* 0x000ee20000002100 */
[----:B-12---:R-:W-:-:S04]  /*9f00*/  MOV R2, 0x10000 ;  /* 0x0001000000027802 */ /* 0x006fc80000000f00 */
[----:B------:R4:W-:Y:S01]  /*9f10*/  SYNCS.ARRIVE.TRANS64 RZ, [R3+URZ+0x28c50], R2 ;  /* 0x028c500203ff79a7 */ /* 0x0009e2000800003f */
[----:B---3--:R-:W-:-:S04]  /*9f20*/  LOP3.LUT R9, R9, 0x1f, RZ, 0xc0, !PT ;  /* 0x0000001f09097812 */ /* 0x008fc800078ec0ff */
[----:B------:R-:W-:-:S13]  /*9f30*/  ISETP.NE.AND P1, PT, R9, RZ, PT ;  /* 0x000000ff0900720c */ /* 0x000fda0003f25270 */
[----:B----4-:R-:W-:Y:S05]  /*9f40*/  @!P1 BRA `(.L_x_76) ;  /* 0x0000000000049947 */ /* 0x010fea0003800000 */
[----:B------:R-:W-:Y:S01]  /*9f50*/  BPT.TRAP 0x1 ;  /* 0x000000040000795c */ /* 0x000fe20000300000 */
.L_x_76:
[----:B------:R-:W3:Y:S01]  /*9f60*/  S2R R9, SR_CgaCtaId ;  /* 0x0000000000097919 */ /* 0x000ee20000008800 */
[----:B-12---:R-:W-:Y:S01]  /*9f70*/  MOV R2, 0x400 ;  /* 0x0000040000027802 */ /* 0x006fe20000000f00 */
        /* <DEDUP_REMOVED lines=15> */
[----:B---3--:R-:W-:-:S04]  /*a070*/  LEA R2, R9, R2, 0x18 ;  /* 0x0000000209027211 */ /* 0x008fc800078ec0ff */
[----:B------:R-:W-:-:S04]  /*a080*/  LEA R2, R16, R2, 0x10 ;  /* 0x0000000210027211 */ /* 0x000fc800078e80ff */
[----:B------:R-:W-:-:S13]  /*a090*/  R2UR UR14, R2 ;  /* 0x00000000020e72ca */ /* 0x000fda00000e0000 */
[----:B------:R-:W-:Y:S02]  /*a0a0*/  UIADD3 UR8, UR14, 0x400, URZ ;  /* 0x000004000e087890 */ /* 0x000fe4000fffe03f */
[----:B------:R-:W-:Y:S02]  /*a0b0*/  UIADD3 UR15, UR14, 0x2400, URZ ;  /* 0x000024000e0f7890 */ /* 0x000fe4000fffe03f */
[----:B------:R-:W-:Y:S02]  /*a0c0*/  UIADD3 UR16, UR14, 0x4400, URZ ;  /* 0x000044000e107890 */ /* 0x000fe4000fffe03f */
[----:B------:R-:W-:-:S03]  /*a0d0*/  UIADD3 UR17, UR14, 0x6400, URZ ;  /* 0x000064000e117890 */ /* 0x000fc6000fffe03f */
[----:B------:R1:W-:Y:S02]  /*a0e0*/  UTMALDG.4D [UR8], [UR4], desc[UR6] ;  /* 0x00000608040075b4 */ /* 0x0003e40008019000 */
[----:B-1----:R-:W-:Y:S01]  /*a0f0*/  UMOV UR8, UR15 ;  /* 0x0000000f00087c82 */ /* 0x002fe20008000000 */
[----:B------:R-:W-:Y:S01]  /*a100*/  UMOV UR10, UR18 ;  /* 0x00000012000a7c82 */ /* 0x000fe20008000000 */
[----:B------:R-:W-:Y:S01]  /*a110*/  UIADD3 UR15, UR14, 0x8400, URZ ;  /* 0x000084000e0f7890 */ /* 0x000fe2000fffe03f */
        /* <DEDUP_REMOVED lines=8> */
[----:B------:R1:W-:Y:S01]  /*a1a0*/  UTMALDG.4D [UR8], [UR4], desc[UR6] ;  /* 0x00000608040075b4 */ /* 0x0003e20008019000 */
[----:B------:R-:W-:Y:S01]  /*a1b0*/  UIADD3 UR14, UR14, 0xe400, URZ ;  /* 0x0000e4000e0e7890 */ /* 0x000fe2000fffe03f */
[----:B-1----:R-:W-:Y:S01]  /*a1c0*/  UMOV UR8, UR15 ;  /* 0x0000000f00087c82 */ /* 0x002fe20008000000 */
[----:B------:R-:W-:Y:S01]  /*a1d0*/  UMOV UR10, UR21 ;  /* 0x00000015000a7c82 */ /* 0x000fe20008000000 */
[----:B------:R-:W-:Y:S01]  /*a1e0*/  UMOV UR15, 0x180 ;  /* 0x00000180000f7882 */ /* 0x000fe20000000000 */
[----:B------:R1:W-:Y:S02]  /*a1f0*/  UTMALDG.4D [UR8], [UR4], desc[UR6] ;  /* 0x00000608040075b4 */ /* 0x0003e40008019000 */
[----:B-1----:R-:W-:Y:S01]  /*a200*/  UMOV UR8, UR16 ;  /* 0x0000001000087c82 */ /* 0x002fe20008000000 */
[----:B------:R-:W-:-:S02]  /*a210*/  UMOV UR10, UR22 ;  /* 0x00000016000a7c82 */ /* 0x000fc40008000000 */
[----:B------:R1:W-:Y:S02]  /*a220*/  UTMALDG.4D [UR8], [UR4], desc[UR6] ;  /* 0x00000608040075b4 */ /* 0x0003e40008019000 */
[----:B-1----:R-:W-:Y:S01]  /*a230*/  UMOV UR8, UR17 ;  /* 0x0000001100087c82 */ /* 0x002fe20008000000 */
[----:B------:R-:W-:Y:S01]  /*a240*/  UMOV UR10, UR15 ;  /* 0x0000000f000a7c82 */ /* 0x000fe20008000000 */
[----:B------:R-:W-:Y:S01]  /*a250*/  UMOV UR15, 0x1c0 ;  /* 0x000001c0000f7882 */ /* 0x000fe20000000000 */
[----:B------:R1:W-:Y:S02]  /*a260*/  UTMALDG.4D [UR8], [UR4], desc[UR6] ;  /* 0x00000608040075b4 */ /* 0x0003e40008019000 */
[----:B-1----:R-:W-:Y:S01]  /*a270*/  UMOV UR8, UR14 ;  /* 0x0000000e00087c82 */ /* 0x002fe20008000000 */
[----:B------:R-:W-:Y:S02]  /*a280*/  UMOV UR10, UR15 ;  /* 0x0000000f000a7c82 */ /* 0x000fe40008000000 */
[----:B------:R2:W-:Y:S02]  /*a290*/  UTMALDG.4D [UR8], [UR4], desc[UR6] ;  /* 0x00000608040075b4 */ /* 0x0005e40008019000 */
[----:B--2---:R-:W-:Y:S01]  /*a2a0*/  NOP ;  /* 0x0000000000007918 */ /* 0x004fe20000000000 */
.L_x_71:
[----:B------:R-:W-:Y:S05]  /*a2b0*/  BSYNC B1 ;  /* 0x0000000000017941 */ /* 0x000fea0003800000 */
.L_x_70:
[----:B-1----:R-:W-:Y:S01]  /*a2c0*/  IADD3 R9, R16, 0x1, RZ ;  /* 0x0000000110097810 */ /* 0x002fe20007ffe0ff */
[----:B------:R-:W-:Y:S03]  /*a2d0*/  BSSY B1, `(.L_x_77) ;  /* 0x000007d000017945 */ /* 0x000fe60003800000 */
[----:B------:R-:W-:-:S04]  /*a2e0*/  ISETP.NE.AND P1, PT, R9, 0x2, PT ;  /* 0x000000020900780c */ /* 0x000fc80003f25270 */
[----:B------:R-:W-:Y:S02]  /*a2f0*/  SEL R2, RZ, 0x1, P1 ;  /* 0x00000001ff027807 */ /* 0x000fe40000800000 */
[----:B------:R-:W-:Y:S02]  /*a300*/  SEL R9, R9, RZ, P1 ;  /* 0x000000ff09097207 */ /* 0x000fe40000800000 */
[----:B------:R-:W-:Y:S01]  /*a310*/  LOP3.LUT R17, R17, R2, RZ, 0x3c, !PT ;  /* 0x0000000211117212 */ /* 0x000fe200078e3cff */
[----:B------:R-:W-:Y:S06]  /*a320*/  @!P6 BRA `(.L_x_78) ;  /* 0x0000000400dce947 */ /* 0x000fec0003800000 */
[----:B------:R-:W-:Y:S01]  /*a330*/  IADD3 R10, R8, -0x1, RZ ;  /* 0xffffffff080a7810 */ /* 0x000fe20007ffe0ff */
[----:B------:R-:W-:Y:S06]  /*a340*/  @!P0 BRA `(.L_x_79) ;  /* 0x0000000000488947 */ /* 0x000fec0003800000 */
[----:B------:R-:W1:Y:S01]  /*a350*/  LDC R5, c[0x0][0x41c] ;  /* 0x00010700ff057b82 */ /* 0x000e620000000800 */
[----:B------:R-:W-:Y:S02]  /*a360*/  ULDC.64 UR4, c[0x0][0x408] ;  /* 0x0001020000047ab9 */ /* 0x000fe40000000a00 */
[----:B------:R-:W-:-:S04]  /*a370*/  IMAD R11, R7, UR4, RZ ;  /* 0x00000004070b7c24 */ /* 0x000fc8000f8e02ff */
[----:B------:R-:W-:Y:S01]  /*a380*/  IMAD R11, R6, UR5, R11 ;  /* 0x00000005060b7c24 */ /* 0x000fe2000f8e020b */
[----:B-1----:R-:W-:-:S13]  /*a390*/  ISETP.NE.AND P1, PT, R5, 0x1, PT ;  /* 0x000000010500780c */ /* 0x002fda0003f25270 */
[----:B------:R-:W1:Y:S02]  /*a3a0*/  @P1 LDC.64 R2, c[0x0][0x420] ;  /* 0x00010800ff021b82 */ /* 0x000e640000000a00 */
[----:B-1----:R-:W-:-:S04]  /*a3b0*/  @P1 IMAD.HI.U32 R4, R10, R2, RZ ;  /* 0x000000020a041227 */ /* 0x002fc800078e00ff */
[----:B------:R-:W-:Y:S01]  /*a3c0*/  IMAD.MOV.U32 R2, RZ, RZ, R10 ;  /* 0x000000ffff027224 */ /* 0x000fe200078e000a */
[----:B------:R-:W-:-:S04]  /*a3d0*/  @P1 SHF.R.U32.HI R2, RZ, R3, R4 ;  /* 0x00000003ff021219 */ /* 0x000fc80000011604 */
[----:B------:R-:W-:-:S05]  /*a3e0*/  IADD3 R3, -R2, RZ, RZ ;  /* 0x000000ff02037210 */ /* 0x000fca0007ffe1ff */
[----:B------:R-:W-:Y:S01]  /*a3f0*/  IMAD R10, R5, R3, R10 ;  /* 0x00000003050a7224 */ /* 0x000fe200078e020a */
[--C-:B------:R-:W-:Y:S01]  /*a400*/  SHF.R.S32.HI R3, RZ, 0x1f, R2.reuse ;  /* 0x0000001fff037819 */ /* 0x100fe20000011402 */
[----:B------:R-:W1:Y:S02]  /*a410*/  LDC.64 R4, c[0x0][0x3f8] ;  /* 0x0000fe00ff047b82 */ /* 0x000e640000000a00 */
[----:B------:R-:W-:-:S05]  /*a420*/  IMAD.WIDE.U32 R2, R6, UR4, R2 ;  /* 0x0000000406027c25 */ /* 0x000fca000f8e0002 */
[----:B------:R-:W-:Y:S02]  /*a430*/  IADD3 R11, R11, R3, RZ ;  /* 0x000000030b0b7210 */ /* 0x000fe40007ffe0ff */
[----:B-1----:R-:W-:-:S04]  /*a440*/  LEA R4, P1, R2, R4, 0x2 ;  /* 0x0000000402047211 */ /* 0x002fc800078210ff */
[----:B------:R-:W-:-:S05]  /*a450*/  LEA.HI.X R5, R2, R5, R11, 0x2, P1 ;  /* 0x0000000502057211 */ /* 0x000fca00008f140b */
[----:B------:R1:W5:Y:S04]  /*a460*/  LDG.E R4, desc[UR48][R4.64] ;  /* 0x0000003004047981 */ /* 0x000368000c1e1900 */
.L_x_79:
        /* <DEDUP_REMOVED lines=10> */
.L_x_113:
        /* <DEDUP_REMOVED lines=8> */
.L_x_81:
[----:B------:R-:W2:Y:S01]  /*a590*/  S2R R11, SR_CgaCtaId ;  /* 0x00000000000b7919 */ /* 0x000ea20000008800 */
        /* <DEDUP_REMOVED lines=12> */
[----:B--2---:R-:W-:-:S05]  /*a660*/  LEA R5, R11, R5, 0x18 ;  /* 0x000000050b057211 */ /* 0x004fca00078ec0ff */
[----:B------:R-:W-:-:S05]  /*a670*/  IMAD R5, R9, 0x2000, R5 ;  /* 0x0000200009057824 */ /* 0x000fca00078e0205 */
[----:B------:R-:W-:-:S13]  /*a680*/  R2UR UR8, R5 ;  /* 0x00000000050872ca */ /* 0x000fda00000e0000 */
[----:B------:R-:W-:-:S09]  /*a690*/  UIADD3 UR8, UR8, 0x22400, URZ ;  /* 0x0002240008087890 */ /* 0x000fd2000fffe03f */
[----:B------:R2:W-:Y:S01]  /*a6a0*/  UTMALDG.4D [UR8], [UR4], desc[UR6] ;  /* 0x00000608040075b4 */ /* 0x0005e20008019000 */
[----:B------:R-:W3:Y:S02]  /*a6b0*/  SYNCS.PHASECHK.TRANS64.TRYWAIT P2, [R3+URZ+0x28c60], R2 ;  /* 0x028c6002030075a7 */ /* 0x000ee4000804017f */
[----:B--23--:R-:W-:Y:S05]  /*a6c0*/  @!P2 BRA `(.L_x_82) ;  /* 0x0000000c00b4a947 */ /* 0x00cfea0003800000 */
.L_x_114:
        /* <DEDUP_REMOVED lines=8> */
.L_x_83:
        /* <DEDUP_REMOVED lines=52> */
[----:B-1----:R-:W-:Y:S01]  /*aa90*/  NOP ;  /* 0x0000000000007918 */ /* 0x002fe20000000000 */
.L_x_78:
[----:B------:R-:W-:Y:S05]  /*aaa0*/  BSYNC B1 ;  /* 0x0000000000017941 */ /* 0x000fea0003800000 */
.L_x_77:
[C---:B------:R-:W-:Y:S01]  /*aab0*/  ISETP.GT.AND P2, PT, R8.reuse, 0x1, PT ;  /* 0x000000010800780c */ /* 0x040fe20003f44270 */
[----:B------:R-:W-:Y:S01]  /*aac0*/  VIADD R8, R8, 0xfffffffe ;  /* 0xfffffffe08087836 */ /* 0x000fe20000000000 */
[----:B------:R-:W-:-:S04]  /*aad0*/  IADD3 R9, R9, 0x1, RZ ;  /* 0x0000000109097810 */ /* 0x000fc80007ffe0ff */
[----:B------:R-:W-:-:S04]  /*aae0*/  ISETP.NE.AND P1, PT, R9, 0x2, PT ;  /* 0x000000020900780c */ /* 0x000fc80003f25270 */
[----:B------:R-:W-:Y:S02]  /*aaf0*/  SEL R2, RZ, 0x1, P1 ;  /* 0x00000001ff027807 */ /* 0x000fe40000800000 */
[----:B------:R-:W-:Y:S02]  /*ab00*/  SEL R16, R9, RZ, P1 ;  /* 0x000000ff09107207 */ /* 0x000fe40000800000 */
[----:B------:R-:W-:Y:S01]  /*ab10*/  LOP3.LUT R17, R17, R2, RZ, 0x3c, !PT ;  /* 0x0000000211117212 */ /* 0x000fe200078e3cff */
[----:B------:R-:W-:Y:S06]  /*ab20*/  @P2 BRA `(.L_x_84) ;  /* 0xffffffec00fc2947 */ /* 0x000fec000383ffff */
.L_x_69:
[----:B------:R-:W-:Y:S05]  /*ab30*/  BSYNC B0 ;  /* 0x0000000000007941 */ /* 0x000fea0003800000 */
.L_x_60:
[----:B------:R-:W2:Y:S01]  /*ab40*/  LDL.LU R2, [R1+0xc] ;  /* 0x00000c0001027983 */ /* 0x000ea20000300800 */
[----:B------:R-:W-:-:S03]  /*ab50*/  ULDC UR4, c[0x0][0xda4] ;  /* 0x0003690000047ab9 */ /* 0x000fc60000000800 */
[----:B------:R-:W3:Y:S01]  /*ab60*/  LDL.LU R0, [R1+0x18] ;  /* 0x0000180001007983 */ /* 0x000ee20000300800 */
[----:B--2---:R-:W-:Y:S02]  /*ab70*/  IADD3 R2, R2, UR36, RZ ;  /* 0x0000002402027c10 */ /* 0x004fe4000fffe0ff */
[----:B---3--:R-:W-:-:S03]  /*ab80*/  IADD3 R0, R0, 0x1, RZ ;  /* 0x0000000100007810 */ /* 0x008fc60007ffe0ff */
[----:B------:R2:W-:Y:S01]  /*ab90*/  STL [R1+0xc], R2 ;  /* 0x00000c0201007387 */ /* 0x0005e20000100800 */
[----:B------:R-:W-:-:S03]  /*aba0*/  ISETP.GE.AND P0, PT, R2, UR4, PT ;  /* 0x0000000402007c0c */ /* 0x000fc6000bf06270 */
[----:B------:R2:W-:Y:S10]  /*abb0*/  STL [R1+0x18], R0 ;  /* 0x0000180001007387 */ /* 0x0005f40000100800 */
[----:B--2---:R-:W-:Y:S05]  /*abc0*/  @!P0 BRA `(.L_x_85) ;  /* 0xffffffd000c48947 */ /* 0x004fea000383ffff */
[----:B------:R-:W-:-:S07]  /*abd0*/  LOP3.LUT R2, R0, 0x1, RZ, 0xc, !PT ;  /* 0x0000000100027812 */ /* 0x000fce00078e0cff */
.L_x_43:
[----:B------:R-:W2:Y:S01]  /*abe0*/  S2R R3, SR_CgaCtaId ;  /* 0x0000000000037919 */ /* 0x000ea20000008800 */
[----:B------:R-:W-:Y:S01]  /*abf0*/  MOV R0, 0x400 ;  /* 0x0000040000007802 */ /* 0x000fe20000000f00 */
[----:B------:R-:W-:Y:S03]  /*ac00*/  BSSY B0, `(.L_x_86) ;  /* 0x0000005000007945 */ /* 0x000fe60003800000 */
[----:B--2---:R-:W-:Y:S02]  /*ac10*/  LEA R0, R3, R0, 0x18 ;  /* 0x0000000003007211 */ /* 0x004fe400078ec0ff */
[----:B------:R-:W-:-:S04]  /*ac20*/  SHF.L.U32 R3, R2, 0x1f, RZ ;  /* 0x0000001f02037819 */ /* 0x000fc800000006ff */
[----:B------:R-:W2:Y:S02]  /*ac30*/  SYNCS.PHASECHK.TRANS64.TRYWAIT P0, [R0+URZ+0x28c20], R3 ;  /* 0x028c2003000075a7 */ /* 0x000ea4000800017f */
[----:B--2---:R-:W-:Y:S05]  /*ac40*/  @!P0 BRA `(.L_x_87) ;  /* 0x0000000800688947 */ /* 0x004fea0003800000 */
.L_x_115:
[----:B------:R-:W-:Y:S05]  /*ac50*/  BSYNC B0 ;  /* 0x0000000000007941 */ /* 0x000fea0003800000 */
.L_x_86:
[----:B------:R-:W-:-:S03]  /*ac60*/  UMOV UR4, 0xffffffff ;  /* 0xffffffff00047882 */ /* 0x000fc60000000000 */
[----:B------:R-:W-:Y:S05]  /*ac70*/  BRA.DIV UR4, `(.L_x_88) ;  /* 0x0000000a04707947 */ /* 0x000fea000b800000 */
[----:B------:R-:W3:Y:S02]  /*ac80*/  S2R R2, SR_TID.X ;  /* 0x0000000000027919 */ /* 0x000ee40000002100 */
[----:B---3--:R-:W-:-:S04]  /*ac90*/  SHF.R.U32.HI R2, RZ, 0x5, R2 ;  /* 0x00000005ff027819 */ /* 0x008fc80000011602 */
[----:B------:R-:W-:-:S05]  /*aca0*/  LOP3.LUT R2, R2, 0x3, RZ, 0xc0, !PT ;  /* 0x0000000302027812 */ /* 0x000fca00078ec0ff */
[----:B------:R3:W4:Y:S02]  /*acb0*/  SHFL.IDX PT, R14, R2, RZ, 0x1f ;  /* 0x00001fff020e7589 */ /* 0x00072400000e0000 */
.L_x_118:
[----:B----4-:R-:W-:Y:S01]  /*acc0*/  ISETP.NE.AND P0, PT, R14, RZ, PT ;  /* 0x000000ff0e00720c */ /* 0x010fe20003f05270 */
[----:B------:R-:W-:-:S12]  /*acd0*/  BSSY B0, `(.L_x_89) ;  /* 0x0000024000007945 */ /* 0x000fd80003800000 */
[----:B------:R-:W-:Y:S05]  /*ace0*/  @P0 BRA `(.L_x_90) ;  /* 0x0000000000880947 */ /* 0x000fea0003800000 */
[----:B------:R-:W-:-:S03]  /*acf0*/  UMOV UR4, 0xffffffff ;  /* 0xffffffff00047882 */ /* 0x000fc60000000000 */
[----:B------:R-:W-:Y:S05]  /*ad00*/  BRA.DIV UR4, `(.L_x_91) ;  /* 0x0000000a04807947 */ /* 0x000fea000b800000 */
[----:B------:R-:W-:-:S13]  /*ad10*/  ELECT P6, URZ, PT ;  /* 0x00000000003f782f */ /* 0x000fda00038c0000 */
.L_x_121:
[----:B------:R-:W-:Y:S05]  /*ad20*/  @!P6 BRA `(.L_x_90) ;  /* 0x000000000078e947 */ /* 0x000fea0003800000 */
[----:B------:R-:W-:-:S06]  /*ad30*/  ULOP3.LUT UR4, UR38, 0x2, URZ, 0xfc, !UPT ;  /* 0x0000000226047892 */ /* 0x000fcc000f8efc3f */
[----:B---3--:R-:W-:-:S04]  /*ad40*/  MOV R2, UR4 ;  /* 0x0000000400027c02 */ /* 0x008fc80008000f00 */
[----:B------:R-:W-:-:S13]  /*ad50*/  ISETP.NE.AND P2, PT, R2, 0x3, PT ;  /* 0x000000030200780c */ /* 0x000fda0003f45270 */
[----:B------:R-:W-:Y:S05]  /*ad60*/  @!P2 BRA `(.L_x_92) ;  /* 0x000000000004a947 */ /* 0x000fea0003800000 */
[----:B------:R-:W-:Y:S01]  /*ad70*/  BPT.TRAP 0x1 ;  /* 0x000000040000795c */ /* 0x000fe20000300000 */
.L_x_92:
[----:B--2---:R-:W-:Y:S02]  /*ad80*/  IADD3 R3, R0, 0x28c40, RZ ;  /* 0x00028c4000037810 */ /* 0x004fe40007ffe0ff */
[----:B------:R-:W-:Y:S02]  /*ad90*/  SHF.L.U32 R5, R17, 0x1f, RZ ;  /* 0x0000001f11057819 */ /* 0x000fe400000006ff */
[C---:B------:R-:W-:Y:S01]  /*ada0*/  IADD3 R2, R16.reuse, 0x1, RZ ;  /* 0x0000000110027810 */ /* 0x040fe20007ffe0ff */
[----:B------:R-:W-:-:S03]  /*adb0*/  IMAD R6, R16, 0x8, R3 ;  /* 0x0000000810067824 */ /* 0x000fc600078e0203 */
[----:B------:R-:W-:Y:S01]  /*adc0*/  ISETP.NE.AND P1, PT, R2, 0x2, PT ;  /* 0x000000020200780c */ /* 0x000fe20003f25270 */
[----:B------:R-:W2:Y:S03]  /*add0*/  SYNCS.PHASECHK.TRANS64.TRYWAIT P0, [R6+URZ], R5 ;  /* 0x00000005060075a7 */ /* 0x000ea6000800017f */
[----:B------:R-:W-:-:S04]  /*ade0*/  SEL R4, RZ, 0x1, P1 ;  /* 0x00000001ff047807 */ /* 0x000fc80000800000 */
[----:B------:R-:W-:Y:S02]  /*adf0*/  LOP3.LUT R17, R17, R4, RZ, 0x3c, !PT ;  /* 0x0000000411117212 */ /* 0x000fe400078e3cff */
[----:B------:R-:W-:Y:S02]  /*ae00*/  SEL R4, R2, RZ, P1 ;  /* 0x000000ff02047207 */ /* 0x000fe40000800000 */
[----:B------:R-:W-:Y:S02]  /*ae10*/  SHF.L.U32 R2, R17, 0x1f, RZ ;  /* 0x0000001f11027819 */ /* 0x000fe400000006ff */
[----:B------:R-:W-:Y:S01]  /*ae20*/  LEA R3, R4, R3, 0x3 ;  /* 0x0000000304037211 */ /* 0x000fe200078e18ff */
[----:B--2---:R-:W-:Y:S06]  /*ae30*/  @!P0 BRA `(.L_x_93) ;  /* 0x0000000800548947 */ /* 0x004fec0003800000 */
.L_x_122:
[----:B------:R-:W3:Y:S02]  /*ae40*/  SYNCS.PHASECHK.TRANS64.TRYWAIT P0, [R3+URZ], R2 ;  /* 0x00000002030075a7 */ /* 0x000ee4000800017f */
[----:B---3--:R-:W-:Y:S05]  /*ae50*/  @!P0 BRA `(.L_x_94) ;  /* 0x0000000800608947 */ /* 0x008fea0003800000 */
.L_x_123:
[----:B------:R-:W-:Y:S05]  /*ae60*/  @!P2 BRA `(.L_x_95) ;  /* 0x000000000004a947 */ /* 0x000fea0003800000 */
[----:B------:R-:W-:Y:S01]  /*ae70*/  BPT.TRAP 0x1 ;  /* 0x000000040000795c */ /* 0x000fe20000300000 */
.L_x_95:
[----:B---3--:R-:W-:-:S04]  /*ae80*/  IADD3 R3, R0, 0x28c60, RZ ;  /* 0x00028c6000037810 */ /* 0x008fc80007ffe0ff */
[----:B------:R-:W-:-:S04]  /*ae90*/  LEA R16, R16, R3, 0x3 ;  /* 0x0000000310107211 */ /* 0x000fc800078e18ff */
[----:B------:R-:W3:Y:S02]  /*aea0*/  SYNCS.PHASECHK.TRANS64.TRYWAIT P0, [R16+URZ], R5 ;  /* 0x00000005100075a7 */ /* 0x000ee4000800017f */
[----:B---3--:R-:W-:Y:S05]  /*aeb0*/  @!P0 BRA `(.L_x_96) ;  /* 0x00000008005c8947 */ /* 0x008fea0003800000 */
.L_x_124:
[----:B------:R-:W-:-:S07]  /*aec0*/  IMAD R3, R4, 0x8, R3 ;  /* 0x0000000804037824 */ /* 0x000fce00078e0203 */
.L_x_97:
[----:B----4-:R4:W1:Y:S02]  /*aed0*/  SYNCS.PHASECHK.TRANS64.TRYWAIT P0, [R3+URZ], R2 ;  /* 0x00000002030075a7 */ /* 0x010864000800017f */
[----:B-1----:R-:W-:Y:S05]  /*aee0*/  @!P0 NANOSLEEP.SYNCS 0x989680 ;  /* 0x009896800000895d */ /* 0x002fea0003900000 */
[----:B------:R-:W1:Y:S02]  /*aef0*/  @!P0 SYNCS.PHASECHK.TRANS64 P0, [R3+URZ], R2 ;  /* 0x00000002030085a7 */ /* 0x000e64000800007f */
[----:B-1----:R-:W-:Y:S05]  /*af00*/  @!P0 BRA `(.L_x_97) ;  /* 0xfffffffc00f08947 */ /* 0x002fea000383ffff */
.L_x_90:
[----:B------:R-:W-:Y:S05]  /*af10*/  BSYNC B0 ;  /* 0x0000000000007941 */ /* 0x000fea0003800000 */
.L_x_89:
[----:B------:R-:W-:Y:S05]  /*af20*/  EXIT ;  /* 0x000000000000794d */ /* 0x000fea0003800000 */
.L_x_11:
[----:B-1----:R-:W-:-:S04]  /*af30*/  MOV R3, UR16 ;  /* 0x0000001000037c02 */ /* 0x002fc80008000f00 */
[----:B------:R1:W2:Y:S03]  /*af40*/  SYNCS.PHASECHK.TRANS64.TRYWAIT P0, [R3+URZ+0x28c50], R0 ;  /* 0x028c5000030075a7 */ /* 0x0002a6000800017f */
[----:B--2---:R-:W-:Y:S05]  /*af50*/  @!P0 NANOSLEEP.SYNCS 0x989680 ;  /* 0x009896800000895d */ /* 0x004fea0003900000 */
[----:B------:R-:W2:Y:S02]  /*af60*/  @!P0 SYNCS.PHASECHK.TRANS64 P0, [R3+URZ+0x28c50], R0 ;  /* 0x028c5000030085a7 */ /* 0x000ea4000800007f */
[----:B--2---:R-:W-:Y:S05]  /*af70*/  @!P0 BRA `(.L_x_11) ;  /* 0xfffffffc00ec8947 */ /* 0x004fea000383ffff */
[----:B------:R-:W-:Y:S05]  /*af80*/  BRA `(.L_x_98) ;  /* 0xffffff6000787947 */ /* 0x000fea000383ffff */
.L_x_16:
[----:B--2---:R-:W-:-:S04]  /*af90*/  MOV R4, UR6 ;  /* 0x0000000600047c02 */ /* 0x004fc80008000f00 */
[----:B------:R2:W3:Y:S03]  /*afa0*/  SYNCS.PHASECHK.TRANS64.TRYWAIT P0, [R4+URZ+0x28c50], R3 ;  /* 0x028c5003040075a7 */ /* 0x0004e6000800017f */
[----:B---3--:R-:W-:Y:S05]  /*afb0*/  @!P0 NANOSLEEP.SYNCS 0x989680 ;  /* 0x009896800000895d */ /* 0x008fea0003900000 */
[----:B------:R-:W3:Y:S02]  /*afc0*/  @!P0 SYNCS.PHASECHK.TRANS64 P0, [R4+URZ+0x28c50], R3 ;  /* 0x028c5003040085a7 */ /* 0x000ee4000800007f */
[----:B---3--:R-:W-:Y:S05]  /*afd0*/  @!P0 BRA `(.L_x_16) ;  /* 0xfffffffc00ec8947 */ /* 0x008fea000383ffff */
[----:B------:R-:W-:Y:S05]  /*afe0*/  BRA `(.L_x_15) ;  /* 0xffffff6c008c7947 */ /* 0x000fea000383ffff */
.L_x_20:
[----:B-1----:R-:W-:-:S04]  /*aff0*/  MOV R3, UR46 ;  /* 0x0000002e00037c02 */ /* 0x002fc80008000f00 */
[----:B------:R1:W2:Y:S03]  /*b000*/  SYNCS.PHASECHK.TRANS64.TRYWAIT P1, [R3+URZ+0x28c00], R0 ;  /* 0x028c0000030075a7 */ /* 0x0002a6000802017f */
[----:B--2---:R-:W-:Y:S05]  /*b010*/  @!P1 NANOSLEEP.SYNCS 0x989680 ;  /* 0x009896800000995d */ /* 0x004fea0003900000 */
[----:B------:R-:W2:Y:S02]  /*b020*/  @!P1 SYNCS.PHASECHK.TRANS64 P1, [R3+URZ+0x28c00], R0 ;  /* 0x028c0000030095a7 */ /* 0x000ea4000802007f */
[----:B--2---:R-:W-:Y:S05]  /*b030*/  @!P1 BRA `(.L_x_20) ;  /* 0xfffffffc00ec9947 */ /* 0x004fea000383ffff */
[----:B------:R-:W-:Y:S05]  /*b040*/  BRA `(.L_x_99) ;  /* 0xffffff7800dc7947 */ /* 0x000fea000383ffff */
.L_x_24:
[----:B---3--:R3:W4:Y:S02]  /*b050*/  SYNCS.PHASECHK.TRANS64.TRYWAIT P1, [R7+URZ+0x28c30], R8 ;  /* 0x028c3008070075a7 */ /* 0x008724000802017f */
[----:B----4-:R-:W-:Y:S05]  /*b060*/  @!P1 NANOSLEEP.SYNCS 0x989680 ;  /* 0x009896800000995d */ /* 0x010fea0003900000 */
[----:B------:R-:W4:Y:S02]  /*b070*/  @!P1 SYNCS.PHASECHK.TRANS64 P1, [R7+URZ+0x28c30], R8 ;  /* 0x028c3008070095a7 */ /* 0x000f24000802007f */
[----:B----4-:R-:W-:Y:S05]  /*b080*/  @!P1 BRA `(.L_x_24) ;  /* 0xfffffffc00f09947 */ /* 0x010fea000383ffff */
[----:B------:R-:W-:Y:S05]  /*b090*/  BRA `(.L_x_23) ;  /* 0xffffff7800f87947 */ /* 0x000fea000383ffff */
.L_x_28:
[----:B----4-:R4:W1:Y:S02]  /*b0a0*/  SYNCS.PHASECHK.TRANS64.TRYWAIT P2, [R7+URZ+0x28c50], R8 ;  /* 0x028c5008070075a7 */ /* 0x010864000804017f */
[----:B-1----:R-:W-:Y:S05]  /*b0b0*/  @!P2 NANOSLEEP.SYNCS 0x989680 ;  /* 0x009896800000a95d */ /* 0x002fea0003900000 */
[----:B------:R-:W1:Y:S02]  /*b0c0*/  @!P2 SYNCS.PHASECHK.TRANS64 P2, [R7+URZ+0x28c50], R8 ;  /* 0x028c50080700a5a7 */ /* 0x000e64000804007f */
[----:B-1----:R-:W-:Y:S05]  /*b0d0*/  @!P2 BRA `(.L_x_28) ;  /* 0xfffffffc00f0a947 */ /* 0x002fea000383ffff */
[----:B------:R-:W-:Y:S05]  /*b0e0*/  BRA `(.L_x_27) ;  /* 0xffffff9000107947 */ /* 0x000fea000383ffff */
.L_x_33:
[----:B---3--:R-:W-:-:S04]  /*b0f0*/  MOV R4, UR23 ;  /* 0x0000001700047c02 */ /* 0x008fc80008000f00 */
[----:B------:R3:W4:Y:S03]  /*b100*/  SYNCS.PHASECHK.TRANS64.TRYWAIT P3, [R4+URZ+0x28c30], R7 ;  /* 0x028c3007040075a7 */ /* 0x000726000806017f */
[----:B----4-:R-:W-:Y:S05]  /*b110*/  @!P3 NANOSLEEP.SYNCS 0x989680 ;  /* 0x009896800000b95d */ /* 0x010fea0003900000 */
[----:B------:R-:W4:Y:S02]  /*b120*/  @!P3 SYNCS.PHASECHK.TRANS64 P3, [R4+URZ+0x28c30], R7 ;  /* 0x028c30070400b5a7 */ /* 0x000f24000806007f */
[----:B----4-:R-:W-:Y:S05]  /*b130*/  @!P3 BRA `(.L_x_33) ;  /* 0xfffffffc00ecb947 */ /* 0x010fea000383ffff */
[----:B------:R-:W-:Y:S05]  /*b140*/  BRA `(.L_x_32) ;  /* 0xffffff9000f47947 */ /* 0x000fea000383ffff */
.L_x_37:
[----:B---3--:R3:W4:Y:S02]  /*b150*/  SYNCS.PHASECHK.TRANS64.TRYWAIT P3, [R168+URZ+0x28c50], R7 ;  /* 0x028c5007a80075a7 */ /* 0x008724000806017f */
[----:B----4-:R-:W-:Y:S05]  /*b160*/  @!P3 NANOSLEEP.SYNCS 0x989680 ;  /* 0x009896800000b95d */ /* 0x010fea0003900000 */
[----:B------:R-:W4:Y:S02]  /*b170*/  @!P3 SYNCS.PHASECHK.TRANS64 P3, [R168+URZ+0x28c50], R7 ;  /* 0x028c5007a800b5a7 */ /* 0x000f24000806007f */
[----:B----4-:R-:W-:Y:S05]  /*b180*/  @!P3 BRA `(.L_x_37) ;  /* 0xfffffffc00f0b947 */ /* 0x010fea000383ffff */
[----:B------:R-:W-:Y:S05]  /*b190*/  BRA `(.L_x_36) ;  /* 0xffffffac00287947 */ /* 0x000fea000383ffff */
.L_x_48:
[----:B------:R-:W1:Y:S01]  /*b1a0*/  S2R R5, SR_TID.X ;  /* 0x0000000000057919 */ /* 0x000e620000002100 */
[----:B------:R-:W-:Y:S01]  /*b1b0*/  BSSY B0, `(.L_x_100) ;  /* 0x000000a000007945 */ /* 0x000fe20003800000 */
[----:B------:R-:W-:Y:S02]  /*b1c0*/  MOV R12, RZ ;  /* 0x000000ff000c7202 */ /* 0x000fe40000000f00 */
[----:B------:R-:W-:Y:S02]  /*b1d0*/  MOV R11, 0x1f ;  /* 0x0000001f000b7802 */ /* 0x000fe40000000f00 */
[----:B------:R-:W-:Y:S02]  /*b1e0*/  MOV R15, 0xffffffff ;  /* 0xffffffff000f7802 */ /* 0x000fe40000000f00 */
[----:B-1----:R-:W-:-:S04]  /*b1f0*/  SHF.R.U32.HI R5, RZ, 0x5, R5 ;  /* 0x00000005ff057819 */ /* 0x002fc80000011605 */
[----:B------:R-:W-:-:S05]  /*b200*/  LOP3.LUT R5, R5, 0x3, RZ, 0xc0, !PT ;  /* 0x0000000305057812 */ /* 0x000fca00078ec0ff */
[----:B------:R-:W-:-:S07]  /*b210*/  IMAD.MOV.U32 R13, RZ, RZ, R5 ;  /* 0x000000ffff0d7224 */ /* 0x000fce00078e0005 */
[----:B------:R-:W-:Y:S05]  /*b220*/  WARPSYNC.COLLECTIVE R15, `(.L_x_101) ;  /* 0x000000000f087348 */ /* 0x000fea0003c00000 */
[----:B------:R1:W2:Y:S02]  /*b230*/  SHFL.IDX P6, R14, R13, R12, R11 ;  /* 0x0000000c0d0e7389 */ /* 0x0002a400000c000b */
[----:B-12---:R-:W-:Y:S01]  /*b240*/  ENDCOLLECTIVE ;  /* 0x000000000000791b */ /* 0x006fe20003800000 */
.L_x_101:
[----:B------:R-:W-:Y:S05]  /*b250*/  BSYNC B0 ;  /* 0x0000000000007941 */ /* 0x000fea0003800000 */
.L_x_100:
[----:B------:R-:W-:Y:S05]  /*b260*/  BRA `(.L_x_102) ;  /* 0xffffffd400387947 */ /* 0x000fea000383ffff */
.L_x_49:
[----:B------:R-:W-:Y:S01]  /*b270*/  BSSY B0, `(.L_x_103) ;  /* 0x0000006000007945 */ /* 0x000fe20003800000 */
[----:B------:R-:W-:-:S07]  /*b280*/  MOV R15, 0xffffffff ;  /* 0xffffffff000f7802 */ /* 0x000fce0000000f00 */
[----:B------:R-:W-:Y:S05]  /*b290*/  WARPSYNC.COLLECTIVE R15, `(.L_x_104) ;  /* 0x000000000f0c7348 */ /* 0x000fea0003c00000 */
[----:B------:R-:W-:Y:S02]  /*b2a0*/  ELECT P6, UR62, PT ;  /* 0x00000000003e782f */ /* 0x000fe400038c0000 */
[----:B------:R-:W-:Y:S01]  /*b2b0*/  MOV R14, UR62 ;  /* 0x0000003e000e7c02 */ /* 0x000fe20008000f00 */
[----:B------:R-:W-:Y:S10]  /*b2c0*/  ENDCOLLECTIVE ;  /* 0x000000000000791b */ /* 0x000ff40003800000 */
.L_x_104:
[----:B------:R-:W-:Y:S05]  /*b2d0*/  BSYNC B0 ;  /* 0x0000000000007941 */ /* 0x000fea0003800000 */
.L_x_103:
[----:B------:R-:W-:Y:S05]  /*b2e0*/  BRA `(.L_x_105) ;  /* 0xffffffd400307947 */ /* 0x000fea000383ffff */
.L_x_52:
[----:B--2---:R2:W3:Y:S02]  /*b2f0*/  SYNCS.PHASECHK.TRANS64.TRYWAIT P1, [R5+URZ+0x28c40], R10 ;  /* 0x028c400a050075a7 */ /* 0x0044e4000802017f */
[----:B---3--:R-:W-:Y:S05]  /*b300*/  @!P1 NANOSLEEP.SYNCS 0x989680 ;  /* 0x009896800000995d */ /* 0x008fea0003900000 */
[----:B------:R-:W3:Y:S02]  /*b310*/  @!P1 SYNCS.PHASECHK.TRANS64 P1, [R5+URZ+0x28c40], R10 ;  /* 0x028c400a050095a7 */ /* 0x000ee4000802007f */
[----:B---3--:R-:W-:Y:S05]  /*b320*/  @!P1 BRA `(.L_x_52) ;  /* 0xfffffffc00f09947 */ /* 0x008fea000383ffff */
[----:B------:R-:W-:Y:S05]  /*b330*/  BRA `(.L_x_106) ;  /* 0xffffffd400907947 */ /* 0x000fea000383ffff */
.L_x_55:
[----:B--2---:R-:W2:Y:S01]  /*b340*/  S2R R10, SR_CgaCtaId ;  /* 0x00000000000a7919 */ /* 0x004ea20000008800 */
[----:B------:R-:W-:-:S04]  /*b350*/  MOV R8, 0x400 ;  /* 0x0000040000087802 */ /* 0x000fc80000000f00 */
[----:B--2---:R-:W-:-:S04]  /*b360*/  LEA R8, R10, R8, 0x18 ;  /* 0x000000080a087211 */ /* 0x004fc800078ec0ff */
[----:B------:R2:W3:Y:S03]  /*b370*/  SYNCS.PHASECHK.TRANS64.TRYWAIT P1, [R8+URZ+0x28c20], R5 ;  /* 0x028c2005080075a7 */ /* 0x0004e6000802017f */
[----:B---3--:R-:W-:Y:S05]  /*b380*/  @!P1 NANOSLEEP.SYNCS 0x989680 ;  /* 0x009896800000995d */ /* 0x008fea0003900000 */
[----:B------:R-:W3:Y:S02]  /*b390*/  @!P1 SYNCS.PHASECHK.TRANS64 P1, [R8+URZ+0x28c20], R5 ;  /* 0x028c2005080095a7 */ /* 0x000ee4000802007f */
[----:B---3--:R-:W-:Y:S05]  /*b3a0*/  @!P1 BRA `(.L_x_55) ;  /* 0xfffffffc00e49947 */ /* 0x008fea000383ffff */
[----:B------:R-:W-:Y:S05]  /*b3b0*/  BRA `(.L_x_107) ;  /* 0xffffffd800547947 */ /* 0x000fea000383ffff */
.L_x_58:
[----:B--2---:R2:W3:Y:S02]  /*b3c0*/  SYNCS.PHASECHK.TRANS64.TRYWAIT P1, [R8+URZ+0x28c60], R5 ;  /* 0x028c6005080075a7 */ /* 0x0044e4000802017f */
[----:B---3--:R-:W-:Y:S05]  /*b3d0*/  @!P1 NANOSLEEP.SYNCS 0x989680 ;  /* 0x009896800000995d */ /* 0x008fea0003900000 */
[----:B------:R-:W3:Y:S02]  /*b3e0*/  @!P1 SYNCS.PHASECHK.TRANS64 P1, [R8+URZ+0x28c60], R5 ;  /* 0x028c6005080095a7 */ /* 0x000ee4000802007f */
[----:B---3--:R-:W-:Y:S05]  /*b3f0*/  @!P1 BRA `(.L_x_58) ;  /* 0xfffffffc00f09947 */ /* 0x008fea000383ffff */
[----:B------:R-:W-:Y:S05]  /*b400*/  BRA `(.L_x_108) ;  /* 0xffffffd800747947 */ /* 0x000fea000383ffff */
.L_x_65:
[----:B--2---:R2:W3:Y:S02]  /*b410*/  SYNCS.PHASECHK.TRANS64.TRYWAIT P2, [R2+URZ+0x28c40], R3 ;  /* 0x028c4003020075a7 */ /* 0x0044e4000804017f */
[----:B---3--:R-:W-:Y:S05]  /*b420*/  @!P2 NANOSLEEP.SYNCS 0x989680 ;  /* 0x009896800000a95d */ /* 0x008fea0003900000 */
[----:B------:R-:W3:Y:S02]  /*b430*/  @!P2 SYNCS.PHASECHK.TRANS64 P2, [R2+URZ+0x28c40], R3 ;  /* 0x028c40030200a5a7 */ /* 0x000ee4000804007f */
[----:B---3--:R-:W-:Y:S05]  /*b440*/  @!P2 BRA `(.L_x_65) ;  /* 0xfffffffc00f0a947 */ /* 0x008fea000383ffff */
[----:B------:R-:W-:Y:S05]  /*b450*/  BRA `(.L_x_109) ;  /* 0xffffffe0001c7947 */ /* 0x000fea000383ffff */
.L_x_67:
[----:B---3--:R3:W4:Y:S02]  /*b460*/  SYNCS.PHASECHK.TRANS64.TRYWAIT P2, [R2+URZ+0x28c60], R3 ;  /* 0x028c6003020075a7 */ /* 0x008724000804017f */
[----:B----4-:R-:W-:Y:S05]  /*b470*/  @!P2 NANOSLEEP.SYNCS 0x989680 ;  /* 0x009896800000a95d */ /* 0x010fea0003900000 */
[----:B------:R-:W4:Y:S02]  /*b480*/  @!P2 SYNCS.PHASECHK.TRANS64 P2, [R2+URZ+0x28c60], R3 ;  /* 0x028c60030200a5a7 */ /* 0x000f24000804007f */
[----:B----4-:R-:W-:Y:S05]  /*b490*/  @!P2 BRA `(.L_x_67) ;  /* 0xfffffffc00f0a947 */ /* 0x010fea000383ffff */
[----:B------:R-:W-:Y:S05]  /*b4a0*/  BRA `(.L_x_110) ;  /* 0xffffffe000787947 */ /* 0x000fea000383ffff */
.L_x_73:
[----:B-1----:R1:W2:Y:S02]  /*b4b0*/  SYNCS.PHASECHK.TRANS64.TRYWAIT P2, [R3+URZ+0x28c40], R2 ;  /* 0x028c4002030075a7 */ /* 0x0022a4000804017f */
[----:B--2---:R-:W-:Y:S05]  /*b4c0*/  @!P2 NANOSLEEP.SYNCS 0x989680 ;  /* 0x009896800000a95d */ /* 0x004fea0003900000 */
[----:B------:R-:W2:Y:S02]  /*b4d0*/  @!P2 SYNCS.PHASECHK.TRANS64 P2, [R3+URZ+0x28c40], R2 ;  /* 0x028c40020300a5a7 */ /* 0x000ea4000804007f */
[----:B--2---:R-:W-:Y:S05]  /*b4e0*/  @!P2 BRA `(.L_x_73) ;  /* 0xfffffffc00f0a947 */ /* 0x004fea000383ffff */
[----:B------:R-:W-:Y:S05]  /*b4f0*/  BRA `(.L_x_111) ;  /* 0xffffffe800087947 */ /* 0x000fea000383ffff */
.L_x_75:
[----:B--2---:R2:W3:Y:S02]  /*b500*/  SYNCS.PHASECHK.TRANS64.TRYWAIT P2, [R3+URZ+0x28c60], R2 ;  /* 0x028c6002030075a7 */ /* 0x0044e4000804017f */
[----:B---3--:R-:W-:Y:S05]  /*b510*/  @!P2 NANOSLEEP.SYNCS 0x989680 ;  /* 0x009896800000a95d */ /* 0x008fea0003900000 */
[----:B------:R-:W3:Y:S02]  /*b520*/  @!P2 SYNCS.PHASECHK.TRANS64 P2, [R3+URZ+0x28c60], R2 ;  /* 0x028c60020300a5a7 */ /* 0x000ee4000804007f */
[----:B---3--:R-:W-:Y:S05]  /*b530*/  @!P2 BRA `(.L_x_75) ;  /* 0xfffffffc00f0a947 */ /* 0x008fea000383ffff */
[----:B------:R-:W-:Y:S05]  /*b540*/  BRA `(.L_x_112) ;  /* 0xffffffe800647947 */ /* 0x000fea000383ffff */
.L_x_80:
[----:B-1----:R1:W2:Y:S02]  /*b550*/  SYNCS.PHASECHK.TRANS64.TRYWAIT P2, [R3+URZ+0x28c40], R2 ;  /* 0x028c4002030075a7 */ /* 0x0022a4000804017f */
[----:B--2---:R-:W-:Y:S05]  /*b560*/  @!P2 NANOSLEEP.SYNCS 0x989680 ;  /* 0x009896800000a95d */ /* 0x004fea0003900000 */
[----:B------:R-:W2:Y:S02]  /*b570*/  @!P2 SYNCS.PHASECHK.TRANS64 P2, [R3+URZ+0x28c40], R2 ;  /* 0x028c40020300a5a7 */ /* 0x000ea4000804007f */
[----:B--2---:R-:W-:Y:S05]  /*b580*/  @!P2 BRA `(.L_x_80) ;  /* 0xfffffffc00f0a947 */ /* 0x004fea000383ffff */
[----:B------:R-:W-:Y:S05]  /*b590*/  BRA `(.L_x_113) ;  /* 0xffffffec00dc7947 */ /* 0x000fea000383ffff */
.L_x_82:
[----:B--2---:R2:W3:Y:S02]  /*b5a0*/  SYNCS.PHASECHK.TRANS64.TRYWAIT P2, [R3+URZ+0x28c60], R2 ;  /* 0x028c6002030075a7 */ /* 0x0044e4000804017f */
[----:B---3--:R-:W-:Y:S05]  /*b5b0*/  @!P2 NANOSLEEP.SYNCS 0x989680 ;  /* 0x009896800000a95d */ /* 0x008fea0003900000 */
[----:B------:R-:W3:Y:S02]  /*b5c0*/  @!P2 SYNCS.PHASECHK.TRANS64 P2, [R3+URZ+0x28c60], R2 ;  /* 0x028c60020300a5a7 */ /* 0x000ee4000804007f */
[----:B---3--:R-:W-:Y:S05]  /*b5d0*/  @!P2 BRA `(.L_x_82) ;  /* 0xfffffffc00f0a947 */ /* 0x008fea000383ffff */
[----:B------:R-:W-:Y:S05]  /*b5e0*/  BRA `(.L_x_114) ;  /* 0xfffffff000387947 */ /* 0x000fea000383ffff */
.L_x_87:
[----:B--2---:R2:W3:Y:S02]  /*b5f0*/  SYNCS.PHASECHK.TRANS64.TRYWAIT P0, [R0+URZ+0x28c20], R3 ;  /* 0x028c2003000075a7 */ /* 0x0044e4000800017f */
[----:B---3--:R-:W-:Y:S05]  /*b600*/  @!P0 NANOSLEEP.SYNCS 0x989680 ;  /* 0x009896800000895d */ /* 0x008fea0003900000 */
[----:B------:R-:W3:Y:S02]  /*b610*/  @!P0 SYNCS.PHASECHK.TRANS64 P0, [R0+URZ+0x28c20], R3 ;  /* 0x028c2003000085a7 */ /* 0x000ee4000800007f */
[----:B---3--:R-:W-:Y:S05]  /*b620*/  @!P0 BRA `(.L_x_87) ;  /* 0xfffffffc00f08947 */ /* 0x008fea000383ffff */
[----:B------:R-:W-:Y:S05]  /*b630*/  BRA `(.L_x_115) ;  /* 0xfffffff400847947 */ /* 0x000fea000383ffff */
.L_x_88:
[----:B------:R-:W3:Y:S01]  /*b640*/  S2R R2, SR_TID.X ;  /* 0x0000000000027919 */ /* 0x000ee20000002100 */
[----:B------:R-:W-:Y:S01]  /*b650*/  BSSY B0, `(.L_x_116) ;  /* 0x000000a000007945 */ /* 0x000fe20003800000 */
[----:B------:R-:W-:Y:S02]  /*b660*/  MOV R12, RZ ;  /* 0x000000ff000c7202 */ /* 0x000fe40000000f00 */
[----:B------:R-:W-:Y:S02]  /*b670*/  MOV R11, 0x1f ;  /* 0x0000001f000b7802 */ /* 0x000fe40000000f00 */
[----:B------:R-:W-:Y:S02]  /*b680*/  MOV R15, 0xffffffff ;  /* 0xffffffff000f7802 */ /* 0x000fe40000000f00 */
[----:B---3--:R-:W-:-:S04]  /*b690*/  SHF.R.U32.HI R2, RZ, 0x5, R2 ;  /* 0x00000005ff027819 */ /* 0x008fc80000011602 */
[----:B------:R-:W-:-:S05]  /*b6a0*/  LOP3.LUT R2, R2, 0x3, RZ, 0xc0, !PT ;  /* 0x0000000302027812 */ /* 0x000fca00078ec0ff */
[----:B------:R-:W-:-:S07]  /*b6b0*/  IMAD.MOV.U32 R13, RZ, RZ, R2 ;  /* 0x000000ffff0d7224 */ /* 0x000fce00078e0002 */
[----:B-12---:R-:W-:Y:S05]  /*b6c0*/  WARPSYNC.COLLECTIVE R15, `(.L_x_117) ;  /* 0x000000000f087348 */ /* 0x006fea0003c00000 */
[----:B------:R3:W4:Y:S02]  /*b6d0*/  SHFL.IDX P6, R14, R13, R12, R11 ;  /* 0x0000000c0d0e7389 */ /* 0x00072400000c000b */
[----:B-1234-:R-:W-:Y:S01]  /*b6e0*/  ENDCOLLECTIVE ;  /* 0x000000000000791b */ /* 0x01efe20003800000 */
.L_x_117:
[----:B------:R-:W-:Y:S05]  /*b6f0*/  BSYNC B0 ;  /* 0x0000000000007941 */ /* 0x000fea0003800000 */
.L_x_116:
[----:B------:R-:W-:Y:S05]  /*b700*/  BRA `(.L_x_118) ;  /* 0xfffffff4006c7947 */ /* 0x000fea000383ffff */
.L_x_91:
[----:B------:R-:W-:Y:S01]  /*b710*/  BSSY B1, `(.L_x_119) ;  /* 0x0000006000017945 */ /* 0x000fe20003800000 */
[----:B------:R-:W-:-:S07]  /*b720*/  MOV R15, 0xffffffff ;  /* 0xffffffff000f7802 */ /* 0x000fce0000000f00 */
[----:B-123--:R-:W-:Y:S05]  /*b730*/  WARPSYNC.COLLECTIVE R15, `(.L_x_120) ;  /* 0x000000000f0c7348 */ /* 0x00efea0003c00000 */
[----:B------:R-:W-:Y:S02]  /*b740*/  ELECT P6, UR62, PT ;  /* 0x00000000003e782f */ /* 0x000fe400038c0000 */
[----:B------:R-:W-:Y:S01]  /*b750*/  MOV R14, UR62 ;  /* 0x0000003e000e7c02 */ /* 0x000fe20008000f00 */
[----:B-123--:R-:W-:Y:S10]  /*b760*/  ENDCOLLECTIVE ;  /* 0x000000000000791b */ /* 0x00eff40003800000 */
.L_x_120:
[----:B------:R-:W-:Y:S05]  /*b770*/  BSYNC B1 ;  /* 0x0000000000017941 */ /* 0x000fea0003800000 */
.L_x_119:
[----:B------:R-:W-:Y:S05]  /*b780*/  BRA `(.L_x_121) ;  /* 0xfffffff400647947 */ /* 0x000fea000383ffff */
.L_x_93:
[----:B--2---:R2:W3:Y:S02]  /*b790*/  SYNCS.PHASECHK.TRANS64.TRYWAIT P0, [R6+URZ], R5 ;  /* 0x00000005060075a7 */ /* 0x0044e4000800017f */
[----:B---3--:R-:W-:Y:S05]  /*b7a0*/  @!P0 NANOSLEEP.SYNCS 0x989680 ;  /* 0x009896800000895d */ /* 0x008fea0003900000 */
[----:B------:R-:W3:Y:S02]  /*b7b0*/  @!P0 SYNCS.PHASECHK.TRANS64 P0, [R6+URZ], R5 ;  /* 0x00000005060085a7 */ /* 0x000ee4000800007f */
[----:B---3--:R-:W-:Y:S05]  /*b7c0*/  @!P0 BRA `(.L_x_93) ;  /* 0xfffffffc00f08947 */ /* 0x008fea000383ffff */
[----:B------:R-:W-:Y:S05]  /*b7d0*/  BRA `(.L_x_122) ;  /* 0xfffffff400987947 */ /* 0x000fea000383ffff */
.L_x_94:
[----:B---3--:R3:W4:Y:S02]  /*b7e0*/  SYNCS.PHASECHK.TRANS64.TRYWAIT P0, [R3+URZ], R2 ;  /* 0x00000002030075a7 */ /* 0x008724000800017f */
[----:B----4-:R-:W-:Y:S05]  /*b7f0*/  @!P0 NANOSLEEP.SYNCS 0x989680 ;  /* 0x009896800000895d */ /* 0x010fea0003900000 */
[----:B------:R-:W4:Y:S02]  /*b800*/  @!P0 SYNCS.PHASECHK.TRANS64 P0, [R3+URZ], R2 ;  /* 0x00000002030085a7 */ /* 0x000f24000800007f */
[----:B----4-:R-:W-:Y:S05]  /*b810*/  @!P0 BRA `(.L_x_94) ;  /* 0xfffffffc00f08947 */ /* 0x010fea000383ffff */
[----:B------:R-:W-:Y:S05]  /*b820*/  BRA `(.L_x_123) ;  /* 0xfffffff4008c7947 */ /* 0x000fea000383ffff */
.L_x_96:
[----:B---3--:R3:W4:Y:S02]  /*b830*/  SYNCS.PHASECHK.TRANS64.TRYWAIT P0, [R16+URZ], R5 ;  /* 0x00000005100075a7 */ /* 0x008724000800017f */
[----:B----4-:R-:W-:Y:S05]  /*b840*/  @!P0 NANOSLEEP.SYNCS 0x989680 ;  /* 0x009896800000895d */ /* 0x010fea0003900000 */
[----:B------:R-:W4:Y:S02]  /*b850*/  @!P0 SYNCS.PHASECHK.TRANS64 P0, [R16+URZ], R5 ;  /* 0x00000005100085a7 */ /* 0x000f24000800007f */
[----:B----4-:R-:W-:Y:S05]  /*b860*/  @!P0 BRA `(.L_x_96) ;  /* 0xfffffffc00f08947 */ /* 0x010fea000383ffff */
[----:B------:R-:W-:Y:S05]  /*b870*/  BRA `(.L_x_124) ;  /* 0xfffffff400907947 */ /* 0x000fea000383ffff */
.L_x_125:
[----:B------:R-:W-:-:S00]  /*b880*/  BRA `(.L_x_125) ;  /* 0xfffffffc00fc7947 */ /* 0x000fc0000383ffff */
[----:B------:R-:W-:-:S00]  /*b890*/  NOP ;  /* 0x0000000000007918 */ /* 0x000fc00000000000 */
        /* <DEDUP_REMOVED lines=14> */
.L_x_4549:


//--------------------- .text._ZN7cutlass13device_kernelIN5flash11enable_sm90INS1_16FlashAttnFwdSm90INS1_25CollectiveMainloopFwdSm90ILi2EN4cute5tupleIJNS5_1CILi1EEES8_S8_EEENS6_IJNS7_ILi64EEESA_SA_EEELi512ENS_10bfloat16_tEfNS_4arch4Sm90ELb0ELb0ELb1ELb0ELb0ELb0ELb1ELb0ELb0ELb0ELb0ELb0EEENS1_21CollectiveEpilogueFwdINS6_IJSA_NS7_ILi512EEESA_EEES9_SC_SE_Li256ELb0ELb0ELb0ELb0EEENS1_29StaticPersistentTileSchedulerILb0EEEEEEEEEvNT_6ParamsE --------------------------
	.section	.text._ZN7cutlass13device_kernelIN5flash11enable_sm90INS1_16FlashAttnFwdSm90INS1_25CollectiveMainloopFwdSm90ILi2EN4cute5tupleIJNS5_1CILi1EEES8_S8_EEENS6_IJNS7_ILi64EEESA_SA_EEELi512ENS_10bfloat16_tEfNS_4arch4Sm90ELb0ELb0ELb1ELb0ELb0ELb0ELb1ELb0ELb0ELb0ELb0ELb0EEENS1_21CollectiveEpilogueFwdINS6_IJSA_NS7_ILi512EEESA_EEES9_SC_SE_Li256ELb0ELb0ELb0ELb0EEENS1_29StaticPersistentTileSchedulerILb0EEEEEEEEEvNT_6ParamsE,"ax",@progbits
	.align	128
.text._ZN7cutlass13device_kernelIN5flash11enable_sm90INS1_16FlashAttnFwdSm90INS1_25CollectiveMainloopFwdSm90ILi2EN4cute5tupleIJNS5_1CILi1EEES8_S8_EEENS6_IJNS7_ILi64EEESA_SA_EEELi512ENS_10bfloat16_tEfNS_4arch4Sm90ELb0ELb0ELb1ELb0ELb0ELb0ELb1ELb0ELb0ELb0ELb0ELb0EEENS1_21CollectiveEpilogueFwdINS6_IJSA_NS7_ILi512EEESA_EEES9_SC_SE_Li256ELb0ELb0ELb0ELb0EEENS1_29StaticPersistentTileSchedulerILb0EEEEEEEEEvNT_6ParamsE:
        .type           _ZN7cutlass13device_kernelIN5flash11enable_sm90INS1_16FlashAttnFwdSm90INS1_25CollectiveMainloopFwdSm90ILi2EN4cute5tupleIJNS5_1CILi1EEES8_S8_EEENS6_IJNS7_ILi64EEESA_SA_EEELi512ENS_10bfloat16_tEfNS_4arch4Sm90ELb0ELb0ELb1ELb0ELb0ELb0ELb1ELb0ELb0ELb0ELb0ELb0EEENS1_21CollectiveEpilogueFwdINS6_IJSA_NS7_ILi512EEESA_EEES9_SC_SE_Li256ELb0ELb0ELb0ELb0EEENS1_29StaticPersistentTileSchedulerILb0EEEEEEEEEvNT_6ParamsE,@function
        .size           _ZN7cutlass13device_kernelIN5flash11enable_sm90INS1_16FlashAttnFwdSm90INS1_25CollectiveMainloopFwdSm90ILi2EN4cute5tupleIJNS5_1CILi1EEES8_S8_EEENS6_IJNS7_ILi64EEESA_SA_EEELi512ENS_10bfloat16_tEfNS_4arch4Sm90ELb0ELb0ELb1ELb0ELb0ELb0ELb1ELb0ELb0ELb0ELb0ELb0EEENS1_21CollectiveEpilogueFwdINS6_IJSA_NS7_ILi512EEESA_EEES9_SC_SE_Li256ELb0ELb0ELb0ELb0EEENS1_29StaticPersistentTileSchedulerILb0EEEEEEEEEvNT_6ParamsE,(.L_x_4550 - _ZN7cutlass13device_kernelIN5flash11enable_sm90INS1_16FlashAttnFwdSm90INS1_25CollectiveMainloopFwdSm90ILi2EN4cute5tupleIJNS5_1CILi1EEES8_S8_EEENS6_IJNS7_ILi64EEESA_SA_EEELi512ENS_10bfloat16_tEfNS_4arch4Sm90ELb0ELb0ELb1ELb0ELb0ELb0ELb1ELb0ELb0ELb0ELb0ELb0EEENS1_21CollectiveEpilogueFwdINS6_IJSA_NS7_ILi512EEESA_EEES9_SC_SE_Li256ELb0ELb0ELb0ELb0EEENS1_29StaticPersistentTileSchedulerILb0EEEEEEEEEvNT_6ParamsE)
        .other          _ZN7cutlass13device_kernelIN5flash11enable_sm90INS1_16FlashAttnFwdSm90INS1_25CollectiveMainloopFwdSm90ILi2EN4cute5tupleIJNS5_1CILi1EEES8_S8_EEENS6_IJNS7_ILi64EEESA_SA_EEELi512ENS_10bfloat16_tEfNS_4arch4Sm90ELb0ELb0ELb1ELb0ELb0ELb0ELb1ELb0ELb0ELb0ELb0ELb0EEENS1_21CollectiveEpilogueFwdINS6_IJSA_NS7_ILi512EEESA_EEES9_SC_SE_Li256ELb0ELb0ELb0ELb0EEENS1_29StaticPersistentTileSchedulerILb0EEEEEEEEEvNT_6ParamsE,@"STO_CUDA_ENTRY STV_DEFAULT"
_ZN7cutlass13device_kernelIN5flash11enable_sm90INS1_16FlashAttnFwdSm90INS1_25CollectiveMainloopFwdSm90ILi2EN4cute5tupleIJNS5_1CILi1EEES8_S8_EEENS6_IJNS7_ILi64EEESA_SA_EEELi512ENS_10bfloat16_tEfNS_4arch4Sm90ELb0ELb0ELb1ELb0ELb0ELb0ELb1ELb0ELb0ELb0ELb0ELb0EEENS1_21CollectiveEpilogueFwdINS6_IJSA_NS7_ILi512EEESA_EEES9_SC_SE_Li256ELb0ELb0ELb0ELb0EEENS1_29StaticPersistentTileSchedulerILb0EEEEEEEEEvNT_6ParamsE:
[----:B------:R-:W1:Y:S02]  /*0000*/  LDC R1, c[0x0][0x28] ;  /* 0x00000a00ff017b82 */ /* 0x000e640000000800 */
[----:B-1----:R-:W-:Y:S01]  /*0010*/  VIADD R1, R1, 0xffffffe0 ;  /* 0xffffffe001017836 */ /* 0x002fe20000000000 */
[----:B------:R-:W1:Y:S01]  /*0020*/  S2R R3, SR_TID.X ;  /* 0x0000000000037919 */ /* 0x000e620000002100 */
[----:B------:R-:W-:Y:S01]  /*0030*/  ELECT P0, URZ, PT ;  /* 0x00000000003f782f */ /* 0x000fe20003800000 */
[----:B------:R-:W-:Y:S01]  /*0040*/  BSSY B0, `(.L_x_126) ;  /* 0x0000016000007945 */ /* 0x000fe20003800000 */
[----:B-1----:R-:W-:-:S05]  /*0050*/  SHF.R.U32.HI R0, RZ, 0x5, R3 ;  /* 0x00000005ff007819 */ /* 0x002fca0000011603 */
[----:B------:R-:W1:Y:S02]  /*0060*/  SHFL.IDX PT, R2, R0, RZ, 0x1f ;  /* 0x00001fff00027589 */ /* 0x000e6400000e0000 */
[----:B-1----:R-:W-:-:S13]  /*0070*/  ISETP.EQ.AND P0, PT, R2, RZ, P0 ;  /* 0x000000ff0200720c */ /* 0x002fda0000702270 */
[----:B------:R-:W-:Y:S05]  /*0080*/  @!P0 BRA `(.L_x_127) ;  /* 0x0000000000448947 */ /* 0x000fea0003800000 */
[----:B------:R-:W-:Y:S02]  /*0090*/  ULDC.64 UR4, c[0x0][0x198] ;  /* 0x0000660000047ab9 */ /* 0x000fe40000000a00 */
[----:B------:R-:W-:Y:S02]  /*00a0*/  UIADD3 UR6, UP0, UR4, 0x270, URZ ;  /* 0x0000027004067890 */ /* 0x000fe4000ff1e03f */
[----:B------:R-:W-:Y:S02]  /*00b0*/  UIADD3 UR8, UP1, UR4, 0x770, URZ ;  /* 0x0000077004087890 */ /* 0x000fe4000ff3e03f */
[----:B------:R-:W-:Y:S02]  /*00c0*/  UIADD3 UR10, UP2, UR4, 0x370, URZ ;  /* 0x00000370040a7890 */ /* 0x000fe4000ff5e03f */
[----:B------:R-:W-:Y:S02]  /*00d0*/  UIADD3 UR12, UP3, UR4, 0x470, URZ ;  /* 0x00000470040c7890 */ /* 0x000fe4000ff7e03f */
[----:B------:R-:W-:-:S02]  /*00e0*/  UIADD3 UR4, UP4, UR4, 0xaf0, URZ ;  /* 0x00000af004047890 */ /* 0x000fc4000ff9e03f */
[----:B------:R-:W-:Y:S02]  /*00f0*/  UIADD3.X UR7, URZ, UR5, URZ, UP0, !UPT ;  /* 0x000000053f077290 */ /* 0x000fe400087fe43f */
[----:B------:R-:W-:Y:S02]  /*0100*/  UIADD3.X UR9, URZ, UR5, URZ, UP1, !UPT ;  /* 0x000000053f097290 */ /* 0x000fe40008ffe43f */
[----:B------:R-:W-:Y:S02]  /*0110*/  UIADD3.X UR11, URZ, UR5, URZ, UP2, !UPT ;  /* 0x000000053f0b7290 */ /* 0x000fe400097fe43f */
[----:B------:R-:W-:Y:S02]  /*0120*/  UIADD3.X UR13, URZ, UR5, URZ, UP3, !UPT ;  /* 0x000000053f0d7290 */ /* 0x000fe40009ffe43f */
[----:B------:R-:W-:Y:S01]  /*0130*/  UIADD3.X UR5, URZ, UR5, URZ, UP4, !UPT ;  /* 0x000000053f057290 */ /* 0x000fe2000a7fe43f */
[----:B------:R1:W-:Y:S02]  /*0140*/  UTMACCTL.PF [UR6] ;  /* 0x00000000060079b9 */ /* 0x0003e40008040000 */
[----:B------:R1:W-:Y:S02]  /*0150*/  UTMACCTL.PF [UR8] ;  /* 0x00000000080079b9 */ /* 0x0003e40008040000 */
[----:B------:R1:W-:Y:S02]  /*0160*/  UTMACCTL.PF [UR10] ;  /* 0x000000000a0079b9 */ /* 0x0003e40008040000 */
[----:B------:R1:W-:Y:S02]  /*0170*/  UTMACCTL.PF [UR12] ;  /* 0x000000000c0079b9 */ /* 0x0003e40008040000 */
[----:B------:R1:W-:Y:S02]  /*0180*/  UTMACCTL.PF [UR4] ;  /* 0x00000000040079b9 */ /* 0x0003e40008040000 */
[----:B-1----:R-:W-:Y:S01]  /*0190*/  NOP ;  /* 0x0000000000007918 */ /* 0x002fe20000000000 */
.L_x_127:
[----:B------:R-:W-:Y:S05]  /*01a0*/  BSYNC B0 ;  /* 0x0000000000007941 */ /* 0x000fea0003800000 */
.L_x_126:
[----:B------:R-:W-:Y:S01]  /*01b0*/  VOTEU.ANY UP0, P0 ;  /* 0x00000000003f7886 */ /* 0x000fe20000000100 */
[----:B------:R-:W1:Y:S01]  /*01c0*/  SHFL.IDX PT, R2, R0, RZ, 0x1f ;  /* 0x00001fff00027589 */ /* 0x000e6200000e0000 */
[----:B------:R-:W-:Y:S01]  /*01d0*/  UMOV UR4, 0x1 ;  /* 0x0000000100047882 */ /* 0x000fe20000000000 */
[----:B------:R-:W-:Y:S01]  /*01e0*/  VOTEU.ANY UP1, P0 ;  /* 0x00000000003f7886 */ /* 0x000fe20000020100 */
[----:B------:R-:W-:Y:S01]  /*01f0*/  SHF.R.U32.HI R4, RZ, 0x7, R3 ;  /* 0x00000007ff047819 */ /* 0x000fe20000011603 */
[----:B------:R-:W2:Y:S01]  /*0200*/  @UP0 S2UR UR7, SR_CgaCtaId ;  /* 0x00000000000709c3 */ /* 0x000ea20000008800 */
[----:B------:R-:W-:Y:S01]  /*0210*/  @UP0 UMOV UR6, 0x400 ;  /* 0x0000040000060882 */ /* 0x000fe20000000000 */
[----:B------:R-:W-:-:S04]  /*0220*/  @UP0 UIADD3 UR4, -UR4, 0x100000, URZ ;  /* 0x0010000004040890 */ /* 0x000fc8000fffe13f */
[----:B------:R-:W-:Y:S02]  /*0230*/  @UP0 USHF.L.U32 UR5, UR4, 0xb, URZ ;  /* 0x0000000b04050899 */ /* 0x000fe4000800063f */
[----:B------:R-:W-:Y:S01]  /*0240*/  @UP0 USHF.L.U32 UR4, UR4, 0x1, URZ ;  /* 0x0000000104040899 */ /* 0x000fe2000800063f */
[----:B------:R-:W-:Y:S01]  /*0250*/  VOTEU.ANY UP2, P0 ;  /* 0x00000000003f7886 */ /* 0x000fe20000040100 */
[----:B-1----:R-:W-:Y:S02]  /*0260*/  ISETP.NE.AND P1, PT, R2, RZ, PT ;  /* 0x000000ff0200720c */ /* 0x002fe40003f25270 */
[----:B------:R1:W3:Y:S01]  /*0270*/  SHFL.IDX PT, R2, R4, RZ, 0x1f ;  /* 0x00001fff04027589 */ /* 0x0002e200000e0000 */
[----:B--2---:R-:W-:Y:S01]  /*0280*/  @UP0 ULEA UR6, UR7, UR6, 0x18 ;  /* 0x0000000607060291 */ /* 0x004fe2000f8ec03f */
[----:B------:R-:W-:Y:S02]  /*0290*/  VOTEU.ANY UP0, P0 ;  /* 0x00000000003f7886 */ /* 0x000fe40000000100 */
[----:B------:R-:W2:Y:S09]  /*02a0*/  FENCE.VIEW.ASYNC.S ;  /* 0x00000000000073c6 */ /* 0x000eb20000000000 */
[----:B--2---:R1:W2:Y:S01]  /*02b0*/  @UP0 SYNCS.EXCH.64 URZ, [UR6+0x38800], UR4 ;  /* 0x03880004063f05b2 */ /* 0x0042a20008000100 */
[----:B------:R1:W4:Y:S01]  /*02c0*/  @UP1 SYNCS.EXCH.64 URZ, [UR6+0x38810], UR4 ;  /* 0x03881004063f15b2 */ /* 0x0003220008000100 */
[----:B------:R1:W1:Y:S01]  /*02d0*/  @UP2 SYNCS.EXCH.64 URZ, [UR6+0x38820], UR4 ;  /* 0x03882004063f25b2 */ /* 0x0002620008000100 */
        /* <DEDUP_REMOVED lines=13> */
[----:B------:R1:W1:Y:S01]  /*03b0*/  SYNCS.EXCH.64 URZ, [UR6+0x38848], UR4 ;  /* 0x03884804063f75b2 */ /* 0x0002620008000100 */
[----:B------:R-:W-:Y:S01]  /*03c0*/  NOP ;  /* 0x0000000000007918 */ /* 0x000fe20000000000 */
.L_x_128:
[----:B-1----:R-:W1:Y:S01]  /*03d0*/  SHFL.IDX PT, R4, R0, RZ, 0x1f ;  /* 0x00001fff00047589 */ /* 0x002e6200000e0000 */
[----:B------:R-:W-:Y:S01]  /*03e0*/  NOP ;  /* 0x0000000000007918 */ /* 0x000fe20000000000 */
[----:B-1----:R-:W-:-:S13]  /*03f0*/  ISETP.NE.AND P0, PT, R4, RZ, PT ;  /* 0x000000ff0400720c */ /* 0x002fda0003f05270 */
[----:B------:R-:W-:Y:S05]  /*0400*/  @P0 BRA `(.L_x_129) ;  /* 0x0000000000480947 */ /* 0x000fea0003800000 */
[----:B------:R-:W1:Y:S01]  /*0410*/  S2UR UR5, SR_CgaCtaId ;  /* 0x00000000000579c3 */ /* 0x000e620000008800 */
        /* <DEDUP_REMOVED lines=15> */
[----:B------:R1:W1:Y:S01]  /*0510*/  SYNCS.EXCH.64 URZ, [UR8+0x38868], UR4 ;  /* 0x03886804083f75b2 */ /* 0x0002620008000100 */
[----:B------:R-:W-:Y:S01]  /*0520*/  NOP ;  /* 0x0000000000007918 */ /* 0x000fe20000000000 */
.L_x_129:
[----:B------:R-:W5:Y:S01]  /*0530*/  SHFL.IDX PT, R4, R0, RZ, 0x1f ;  /* 0x00001fff00047589 */ /* 0x000f6200000e0000 */
[----:B------:R-:W-:Y:S01]  /*0540*/  NOP ;  /* 0x0000000000007918 */ /* 0x000fe20000000000 */
[----:B-----5:R-:W-:-:S13]  /*0550*/  ISETP.NE.AND P0, PT, R4, RZ, PT ;  /* 0x000000ff0400720c */ /* 0x020fda0003f05270 */
        /* <DEDUP_REMOVED lines=15> */
.L_x_130:
[----:B------:R-:W5:Y:S01]  /*0650*/  SHFL.IDX PT, R4, R0, RZ, 0x1f ;  /* 0x00001fff00047589 */ /* 0x000f6200000e0000 */
[----:B------:R-:W-:Y:S01]  /*0660*/  NOP ;  /* 0x0000000000007918 */ /* 0x000fe20000000000 */
[----:B-----5:R-:W-:-:S13]  /*0670*/  ISETP.NE.AND P0, PT, R4, RZ, PT ;  /* 0x000000ff0400720c */ /* 0x020fda0003f05270 */
        /* <DEDUP_REMOVED lines=19> */
.L_x_131:
[----:B------:R-:W5:Y:S01]  /*07b0*/  SHFL.IDX PT, R4, R0, RZ, 0x1f ;  /* 0x00001fff00047589 */ /* 0x000f6200000e0000 */
[----:B---3--:R-:W-:Y:S01]  /*07c0*/  R2UR UR43, R2 ;  /* 0x00000000022b72ca */ /* 0x008fe200000e0000 */
        /* <DEDUP_REMOVED lines=20> */
[----:B---3--:R-:W-:Y:S01]  /*0910*/  NOP ;  /* 0x0000000000007918 */ /* 0x008fe20000000000 */
.L_x_132:
[----:B------:R-:W-:Y:S01]  /*0920*/  ISETP.NE.AND P0, PT, RZ, UR43, PT ;  /* 0x0000002bff007c0c */ /* 0x000fe2000bf05270 */
[----:B------:R-:W-:Y:S01]  /*0930*/  NOP ;  /* 0x0000000000007918 */ /* 0x000fe20000000000 */
[----:B------:R-:W-:Y:S01]  /*0940*/  ULDC.64 UR54, c[0x0][0x208] ;  /* 0x0000820000367ab9 */ /* 0x000fe20000000a00 */
[----:B-12-4-:R-:W-:Y:S10]  /*0950*/  BAR.SYNC.DEFER_BLOCKING 0x0 ;  /* 0x0000000000007b1d */ /* 0x016ff40000010000 */
[----:B------:R-:W-:Y:S05]  /*0960*/  @!P0 BRA `(.L_x_133) ;  /* 0x0000009c000c8947 */ /* 0x000fea0003800000 */
.L_x_134:
        /* <DEDUP_REMOVED lines=13> */
[----:B------:R-:W-:Y:S01]  /*0a40*/  VIADD R0, R3, 0xffffff80 ;  /* 0xffffff8003007836 */ /* 0x000fe20000000000 */
[----:B------:R-:W1:Y:S01]  /*0a50*/  S2UR UR4, SR_CgaCtaId ;  /* 0x00000000000479c3 */ /* 0x000e620000008800 */
[----:B------:R-:W-:Y:S01]  /*0a60*/  UMOV UR42, 0x400 ;  /* 0x00000400002a7882 */ /* 0x000fe20000000000 */
[----:B------:R-:W-:Y:S01]  /*0a70*/  IMAD.MOV.U32 R184, RZ, RZ, 0x40 ;  /* 0x00000040ffb87424 */ /* 0x000fe200078e00ff */
[----:B------:R-:W-:Y:S01]  /*0a80*/  ULDC.64 UR46, c[0x0][0x198] ;  /* 0x00006600002e7ab9 */ /* 0x000fe20000000a00 */
[----:B------:R-:W-:Y:S01]  /*0a90*/  SHF.R.S32.HI R3, RZ, 0x1f, R0 ;  /* 0x0000001fff037819 */ /* 0x000fe20000011400 */
[----:B------:R-:W-:Y:S01]  /*0aa0*/  IMAD.MOV.U32 R16, RZ, RZ, RZ ;  /* 0x000000ffff107224 */ /* 0x000fe200078e00ff */
[----:B------:R-:W-:Y:S02]  /*0ab0*/  UMOV UR38, URZ ;  /* 0x0000003f00267c82 */ /* 0x000fe40008000000 */
[CC--:B------:R-:W-:Y:S02]  /*0ac0*/  LEA.HI R2, R3.reuse, R0.reuse, RZ, 0x4 ;  /* 0x0000000003027211 */ /* 0x0c0fe400078f20ff */
[----:B------:R-:W-:-:S02]  /*0ad0*/  LEA.HI R4, R3, R0, RZ, 0x5 ;  /* 0x0000000003047211 */ /* 0x000fc400078f28ff */
[----:B------:R-:W-:Y:S02]  /*0ae0*/  LEA.HI R5, R3, R0, RZ, 0x7 ;  /* 0x0000000003057211 */ /* 0x000fe400078f38ff */
[----:B------:R-:W-:Y:S02]  /*0af0*/  LOP3.LUT R7, R2, 0xfffffff0, RZ, 0xc0, !PT ;  /* 0xfffffff002077812 */ /* 0x000fe400078ec0ff */
[--C-:B------:R-:W-:Y:S02]  /*0b00*/  SHF.R.S32.HI R187, RZ, 0x5, R4.reuse ;  /* 0x00000005ffbb7819 */ /* 0x100fe40000011404 */
[----:B------:R-:W-:Y:S02]  /*0b10*/  LOP3.LUT R3, R5, 0xffffff80, RZ, 0xc0, !PT ;  /* 0xffffff8005037812 */ /* 0x000fe400078ec0ff */
[----:B------:R-:W-:Y:S02]  /*0b20*/  SHF.R.S32.HI R4, RZ, 0x1f, R4 ;  /* 0x0000001fff047819 */ /* 0x000fe40000011404 */
[C---:B------:R-:W-:Y:S01]  /*0b30*/  IADD3 R7, R0.reuse, -R7, RZ ;  /* 0x8000000700077210 */ /* 0x040fe20007ffe0ff */
[----:B------:R-:W-:Y:S01]  /*0b40*/  IMAD.IADD R3, R0, 0x1, -R3 ;  /* 0x0000000100037824 */ /* 0x000fe200078e0a03 */
[----:B------:R-:W-:Y:S01]  /*0b50*/  LEA.HI R4, R4, R187, RZ, 0x2 ;  /* 0x000000bb04047211 */ /* 0x000fe200078f10ff */
[----:B-1----:R-:W-:Y:S01]  /*0b60*/  ULEA UR42, UR4, UR42, 0x18 ;  /* 0x0000002a042a7291 */ /* 0x002fe2000f8ec03f */
[----:B------:R-:W-:-:S02]  /*0b70*/  SHF.R.S32.HI R0, RZ, 0x1f, R7 ;  /* 0x0000001fff007819 */ /* 0x000fc40000011407 */
[----:B------:R-:W-:Y:S02]  /*0b80*/  SHF.R.S32.HI R186, RZ, 0x7, R5 ;  /* 0x00000007ffba7819 */ /* 0x000fe40000011405 */
[----:B------:R-:W-:Y:S02]  /*0b90*/  LOP3.LUT R4, R4, 0x3ffffc, RZ, 0xc0, !PT ;  /* 0x003ffffc04047812 */ /* 0x000fe400078ec0ff */
[----:B------:R-:W-:Y:S02]  /*0ba0*/  SHF.R.S32.HI R9, RZ, 0x4, R2 ;  /* 0x00000004ff097819 */ /* 0x000fe40000011402 */
[-C--:B------:R-:W-:Y:S01]  /*0bb0*/  LEA.HI R6, R0, R7.reuse, RZ, 0x3 ;  /* 0x0000000700067211 */ /* 0x080fe200078f18ff */
[----:B------:R-:W-:Y:S01]  /*0bc0*/  IMAD.IADD R8, R187, 0x1, -R4 ;  /* 0x00000001bb087824 */ /* 0x000fe200078e0a04 */
[----:B------:R-:W-:Y:S02]  /*0bd0*/  LEA R11, R186, R7, 0x8 ;  /* 0x00000007ba0b7211 */ /* 0x000fe400078e40ff */
[----:B------:R-:W-:-:S02]  /*0be0*/  LEA.HI R2, R2, R9, RZ, 0x1 ;  /* 0x0000000902027211 */ /* 0x000fc400078f08ff */
[----:B------:R-:W-:Y:S01]  /*0bf0*/  LOP3.LUT R4, R6, 0xfffffff8, RZ, 0xc0, !PT ;  /* 0xfffffff806047812 */ /* 0x000fe200078ec0ff */
[----:B------:R-:W-:Y:S01]  /*0c00*/  IMAD R188, R8, 0x10, R11 ;  /* 0x0000001008bc7824 */ /* 0x000fe200078e020b */
[----:B------:R-:W-:Y:S02]  /*0c10*/  LOP3.LUT R2, R2, 0x1ffffffe, RZ, 0xc0, !PT ;  /* 0x1ffffffe02027812 */ /* 0x000fe400078ec0ff */
[----:B------:R-:W-:Y:S02]  /*0c20*/  IADD3 R8, R7, -R4, RZ ;  /* 0x8000000407087210 */ /* 0x000fe40007ffe0ff */
[----:B------:R-:W-:Y:S01]  /*0c30*/  SHF.L.U32 R6, R6, 0x6, RZ ;  /* 0x0000000606067819 */ /* 0x000fe200000006ff */
[----:B------:R-:W-:Y:S01]  /*0c40*/  IMAD.IADD R9, R9, 0x1, -R2 ;  /* 0x0000000109097824 */ /* 0x000fe200078e0a02 */
[----:B------:R-:W-:Y:S01]  /*0c50*/  SHF.R.S32.HI R0, RZ, 0x1f, R3 ;  /* 0x0000001fff007819 */ /* 0x000fe20000011403 */
[----:B------:R-:W-:Y:S01]  /*0c60*/  IMAD.SHL.U32 R10, R8, 0x40, RZ ;  /* 0x00000040080a7824 */ /* 0x000fe200078e00ff */
[----:B------:R-:W-:Y:S01]  /*0c70*/  LOP3.LUT R6, R6, 0x7ffffe00, RZ, 0xc0, !PT ;  /* 0x7ffffe0006067812 */ /* 0x000fe200078ec0ff */
[----:B------:R-:W-:Y:S01]  /*0c80*/  IMAD.SHL.U32 R9, R9, 0x8, RZ ;  /* 0x0000000809097824 */ /* 0x000fe200078e00ff */
[----:B------:R-:W-:-:S02]  /*0c90*/  LEA.HI R2, R0, R3, RZ, 0x2 ;  /* 0x0000000300027211 */ /* 0x000fc400078f10ff */
[----:B------:R-:W-:Y:S01]  /*0ca0*/  LOP3.LUT R10, R10, 0x1c0, RZ, 0xc0, !PT ;  /* 0x000001c00a0a7812 */ /* 0x000fe200078ec0ff */
[--C-:B------:R-:W-:Y:S01]  /*0cb0*/  IMAD.U32 R188, R188, 0x40, R9.reuse ;  /* 0x00000040bcbc7824 */ /* 0x100fe200078e0009 */
[----:B------:R-:W-:Y:S01]  /*0cc0*/  LEA.HI R4, R0, R3, RZ, 0x5 ;  /* 0x0000000300047211 */ /* 0x000fe200078f28ff */
[----:B------:R-:W-:Y:S01]  /*0cd0*/  IMAD R6, R187, 0x400, R6 ;  /* 0x00000400bb067824 */ /* 0x000fe200078e0206 */
[----:B------:R-:W-:Y:S02]  /*0ce0*/  LOP3.LUT R9, R10, 0x8, R9, 0xf8, !PT ;  /* 0x000000080a097812 */ /* 0x000fe400078ef809 */
[----:B------:R-:W-:Y:S02]  /*0cf0*/  SHF.R.U32.HI R10, RZ, 0x3, R10 ;  /* 0x00000003ff0a7819 */ /* 0x000fe4000001160a */
[----:B------:R-:W-:Y:S02]  /*0d00*/  R2P PR, R8, 0x6 ;  /* 0x0000000608007804 */ /* 0x000fe40000000000 */
[----:B------:R-:W-:-:S02]  /*0d10*/  LOP3.LUT R9, R9, R10, RZ, 0x3c, !PT ;  /* 0x0000000a09097212 */ /* 0x000fc400078e3cff */
[--C-:B------:R-:W-:Y:S02]  /*0d20*/  SHF.R.S32.HI R0, RZ, 0x2, R2.reuse ;  /* 0x00000002ff007819 */ /* 0x100fe40000011402 */
[----:B------:R-:W-:Y:S01]  /*0d30*/  SHF.R.S32.HI R7, RZ, 0x1f, R2 ;  /* 0x0000001fff077819 */ /* 0x000fe20000011402 */
[----:B------:R-:W-:Y:S01]  /*0d40*/  IMAD.IADD R6, R6, 0x1, R9 ;  /* 0x0000000106067824 */ /* 0x000fe200078e0209 */
[----:B------:R-:W-:Y:S02]  /*0d50*/  LEA.HI R5, R5, R186, RZ, 0x1 ;  /* 0x000000ba05057211 */ /* 0x000fe400078f08ff */
[----:B------:R-:W-:Y:S02]  /*0d60*/  LEA.HI R7, R7, R0, RZ, 0x3 ;  /* 0x0000000007077211 */ /* 0x000fe400078f18ff */
[----:B------:R-:W-:Y:S02]  /*0d70*/  LEA R23, R6, UR42, 0x1 ;  /* 0x0000002a06177c11 */ /* 0x000fe4000f8e08ff */
[----:B------:R-:W-:-:S02]  /*0d80*/  LOP3.LUT R2, R2, 0x7ffffffc, RZ, 0xc0, !PT ;  /* 0x7ffffffc02027812 */ /* 0x000fc400078ec0ff */
[----:B------:R-:W-:Y:S01]  /*0d90*/  LOP3.LUT R5, R5, 0xfffffe, RZ, 0xc0, !PT ;  /* 0x00fffffe05057812 */ /* 0x000fe200078ec0ff */
[C---:B------:R-:W-:Y:S01]  /*0da0*/  VIADD R22, R23.reuse, 0x36420 ;  /* 0x0003642017167836 */ /* 0x040fe20000000000 */
[----:B------:R-:W-:Y:S01]  /*0db0*/  IADD3 R185, R23, 0x36400, RZ ;  /* 0x0003640017b97810 */ /* 0x000fe20007ffe0ff */
[----:B------:R-:W-:Y:S01]  /*0dc0*/  IMAD.IADD R18, R3, 0x1, -R2 ;  /* 0x0000000103127824 */ /* 0x000fe200078e0a02 */
[----:B------:R-:W-:Y:S01]  /*0dd0*/  LOP3.LUT R7, R7, 0xfffffff8, RZ, 0xc0, !PT ;  /* 0xfffffff807077812 */ /* 0x000fe200078ec0ff */
[----:B------:R-:W-:Y:S01]  /*0de0*/  IMAD.IADD R5, R186, 0x1, -R5 ;  /* 0x00000001ba057824 */ /* 0x000fe200078e0a05 */
[----:B------:R-:W-:Y:S01]  /*0df0*/  SEL R184, R184, 0xffffffc0, !P2 ;  /* 0xffffffc0b8b87807 */ /* 0x000fe20005000000 */
[----:B------:R-:W-:Y:S01]  /*0e00*/  @P1 VIADD R22, R185, 0xffffffe0 ;  /* 0xffffffe0b9161836 */ /* 0x000fe20000000000 */
[----:B------:R-:W-:Y:S01]  /*0e10*/  IADD3 R7, R0, -R7, RZ ;  /* 0x8000000700077210 */ /* 0x000fe20007ffe0ff */
[----:B------:R-:W-:Y:S01]  /*0e20*/  IMAD.SHL.U32 R19, R5, 0x100, RZ ;  /* 0x0000010005137824 */ /* 0x000fe200078e00ff */
[----:B------:R-:W-:Y:S01]  /*0e30*/  SHF.R.S32.HI R4, RZ, 0x5, R4 ;  /* 0x00000005ff047819 */ /* 0x000fe20000011404 */
[----:B------:R-:W-:Y:S01]  /*0e40*/  IMAD.IADD R185, R185, 0x1, R184 ;  /* 0x00000001b9b97824 */ /* 0x000fe200078e02b8 */
[----:B------:R-:W-:Y:S01]  /*0e50*/  MOV R2, RZ ;  /* 0x000000ff00027202 */ /* 0x000fe20000000f00 */
[----:B------:R-:W-:Y:S01]  /*0e60*/  IMAD.IADD R184, R184, 0x1, R22 ;  /* 0x00000001b8b87824 */ /* 0x000fe200078e0216 */
[----:B------:R-:W-:-:S02]  /*0e70*/  LEA R17, R4, R7, 0x4 ;  /* 0x0000000704117211 */ /* 0x000fc400078e20ff */
[----:B------:R-:W-:-:S07]  /*0e80*/  SHF.L.U32 R18, R18, 0x1, RZ ;  /* 0x0000000112127819 */ /* 0x000fce00000006ff */
.L_x_163:
[----:B------:R-:W-:Y:S01]  /*0e90*/  ULDC UR4, c[0x0][0xea8] ;  /* 0x0003aa0000047ab9 */ /* 0x000fe20000000800 */
[----:B------:R-:W-:Y:S01]  /*0ea0*/  ULDC.64 UR6, c[0x0][0x3f8] ;  /* 0x0000fe0000067ab9 */ /* 0x000fe20000000a00 */
[----:B------:R-:W-:Y:S02]  /*0eb0*/  UISETP.NE.AND UP1, UPT, UR4, 0x1, UPT ;  /* 0x000000010400788c */ /* 0x000fe4000bf25270 */
[----:B------:R-:W-:Y:S01]  /*0ec0*/  UISETP.NE.U32.AND UP0, UPT, UR6, URZ, UPT ;  /* 0x0000003f0600728c */ /* 0x000fe2000bf05070 */
[----:B------:R-:W-:Y:S01]  /*0ed0*/  ULDC UR4, c[0x0][0xeb4] ;  /* 0x0003ad0000047ab9 */ /* 0x000fe20000000800 */
[----:B------:R-:W-:Y:S01]  /*0ee0*/  UMOV UR40, UR41 ;  /* 0x0000002900287c82 */ /* 0x000fe20008000000 */
[----:B------:R-:W-:Y:S02]  /*0ef0*/  UISETP.NE.AND UP2, UPT, UR4, 0x1, UPT ;  /* 0x000000010400788c */ /* 0x000fe4000bf45270 */
[----:B------:R-:W-:Y:S01]  /*0f00*/  UISETP.NE.AND.EX UP0, UPT, UR7, URZ, UPT, UP0 ;  /* 0x0000003f0700728c */ /* 0x000fe2000bf05300 */
[----:B------:R-:W-:-:S03]  /*0f10*/  ULDC UR44, c[0x0][0x404] ;  /* 0x00010100002c7ab9 */ /* 0x000fc60000000800 */
[----:B------:R-:W-:Y:S01]  /*0f20*/  @UP1 ULDC UR4, c[0x0][0xeac] ;  /* 0x0003ab0000041ab9 */ /* 0x000fe20000000800 */
[----:B------:R-:W-:Y:S01]  /*0f30*/  @UP1 ULDC UR6, c[0x0][0xeb0] ;  /* 0x0003ac0000061ab9 */ /* 0x000fe20000000800 */
[----:B------:R-:W-:Y:S02]  /*0f40*/  UIMAD.WIDE.U32 UR4, UR41, UR4, URZ ;  /* 0x00000004290472a5 */ /* 0x000fe4000f8e003f */
[----:B------:R-:W-:Y:S02]  /*0f50*/  USEL UR44, UR44, 0x1, UP0 ;  /* 0x000000012c2c7887 */ /* 0x000fe40008000000 */
[----:B------:R-:W-:Y:S02]  /*0f60*/  @UP1 USHF.R.U32.HI UR40, URZ, UR6, UR5 ;  /* 0x000000063f281299 */ /* 0x000fe40008011605 */
[----:B------:R-:W-:Y:S01]  /*0f70*/  UISETP.NE.AND UP1, UPT, UR43, 0x1, UPT ;  /* 0x000000012b00788c */ /* 0x000fe2000bf25270 */
[----:B------:R-:W-:Y:S01]  /*0f80*/  @UP2 ULDC.64 UR6, c[0x0][0xeb8] ;  /* 0x0003ae0000062ab9 */ /* 0x000fe20000000a00 */
[----:B------:R-:W-:Y:S01]  /*0f90*/  UMOV UR39, UR41 ;  /* 0x0000002900277c82 */ /* 0x000fe20008000000 */
[----:B------:R-:W-:-:S03]  /*0fa0*/  UIMAD.WIDE.U32 UR4, UR40, UR6, URZ ;  /* 0x00000006280472a5 */ /* 0x000fc6000f8e003f */
[----:B------:R-:W-:Y:S01]  /*0fb0*/  PLOP3.LUT P0, PT, PT, PT, UP1, 0x80, 0x0 ;  /* 0x000000000000781c */ /* 0x000fe20003f0f018 */
[----:B------:R-:W-:Y:S01]  /*0fc0*/  ULDC UR6, c[0x0][0x2e0] ;  /* 0x0000b80000067ab9 */ /* 0x000fe20000000800 */
[----:B------:R-:W-:Y:S01]  /*0fd0*/  UMOV UR36, UR40 ;  /* 0x0000002800247c82 */ /* 0x000fe20008000000 */
[----:B------:R-:W-:Y:S02]  /*0fe0*/  UIMAD UR44, UR44, UR6, URZ ;  /* 0x000000062c2c72a4 */ /* 0x000fe4000f8e023f */
[----:B------:R-:W-:-:S08]  /*0ff0*/  @UP2 USHF.R.U32.HI UR36, URZ, UR7, UR5 ;  /* 0x000000073f242299 */ /* 0x000fd00008011605 */
[----:B-1----:R-:W-:Y:S05]  /*1000*/  @!P0 BRA `(.L_x_135) ;  /* 0x0000001400e08947 */ /* 0x002fea0003800000 */
[----:B------:R-:W1:Y:S01]  /*1010*/  SHFL.IDX PT, R0, R186, RZ, 0x1f ;  /* 0x00001fffba007589 */ /* 0x000e6200000e0000 */
[----:B------:R-:W-:Y:S01]  /*1020*/  UIADD3 UR4, UR42, 0x36400, URZ ;  /* 0x000364002a047890 */ /* 0x000fe2000fffe03f */
[----:B------:R-:W-:Y:S01]  /*1030*/  UMOV UR17, 0x40000040 ;  /* 0x4000004000117882 */ /* 0x000fe20000000000 */
[----:B------:R-:W-:Y:S02]  /*1040*/  BAR.SYNC.DEFER_BLOCKING 0xe, 0x100 ;  /* 0x0384000000007b1d */ /* 0x000fe40000010000 */
[----:B------:R-:W-:Y:S02]  /*1050*/  USHF.R.U32.HI UR4, URZ, 0x4, UR4 ;  /* 0x000000043f047899 */ /* 0x000fe40008011604 */
[----:B------:R-:W-:Y:S02]  /*1060*/  UISETP.GE.AND UP0, UPT, UR44, 0x41, UPT ;  /* 0x000000412c00788c */ /* 0x000fe4000bf06270 */
[----:B------:R-:W-:Y:S01]  /*1070*/  ULOP3.LUT UR4, UR4, 0x3fff, URZ, 0xc0, !UPT ;  /* 0x00003fff04047892 */ /* 0x000fe2000f8ec03f */
[----:B------:R-:W-:Y:S01]  /*1080*/  UMOV UR19, 0x40000040 ;  /* 0x4000004000137882 */ /* 0x000fe20000000000 */
[----:B------:R-:W-:-:S02]  /*1090*/  UMOV UR5, 0x40000040 ;  /* 0x4000004000057882 */ /* 0x000fc40000000000 */
[----:B------:R-:W-:Y:S01]  /*10a0*/  ULOP3.LUT UR16, UR4, 0x10000, URZ, 0xfc, !UPT ;  /* 0x0001000004107892 */ /* 0x000fe2000f8efc3f */
[----:B------:R-:W2:Y:S01]  /*10b0*/  S2R R4, SR_TID.X ;  /* 0x0000000000047919 */ /* 0x000ea20000002100 */
[----:B------:R-:W-:Y:S01]  /*10c0*/  UMOV UR7, 0x40000040 ;  /* 0x4000004000077882 */ /* 0x000fe20000000000 */
[----:B------:R-:W-:Y:S01]  /*10d0*/  UMOV UR9, 0x40000040 ;  /* 0x4000004000097882 */ /* 0x000fe20000000000 */
[----:B------:R-:W-:Y:S01]  /*10e0*/  UIADD3 UR4, UR16, 0x2, URZ ;  /* 0x0000000210047890 */ /* 0x000fe2000fffe03f */
[----:B------:R-:W-:Y:S01]  /*10f0*/  PLOP3.LUT P0, PT, PT, PT, UP0, 0x80, 0x0 ;  /* 0x000000000000781c */ /* 0x000fe20003f0f008 */
[----:B------:R-:W-:Y:S01]  /*1100*/  UIADD3 UR8, UR16, 0x4, URZ ;  /* 0x0000000410087890 */ /* 0x000fe2000fffe03f */
[----:B------:R-:W-:Y:S01]  /*1110*/  UMOV UR11, 0x40000040 ;  /* 0x40000040000b7882 */ /* 0x000fe20000000000 */
[----:B------:R-:W-:Y:S01]  /*1120*/  UIADD3 UR12, UR16, 0x6, URZ ;  /* 0x00000006100c7890 */ /* 0x000fe2000fffe03f */
[----:B-1----:R-:W-:Y:S01]  /*1130*/  LEA.HI R3, R0, R0, RZ, 0x1 ;  /* 0x0000000000037211 */ /* 0x002fe200078f08ff */
[----:B------:R-:W-:Y:S01]  /*1140*/  UMOV UR13, 0x40000040 ;  /* 0x40000040000d7882 */ /* 0x000fe20000000000 */
[----:B------:R-:W-:-:S02]  /*1150*/  UMOV UR15, 0x40000040 ;  /* 0x40000040000f7882 */ /* 0x000fc40000000000 */
[----:B------:R-:W-:Y:S01]  /*1160*/  LOP3.LUT R3, R3, 0x1fffe, RZ, 0xc0, !PT ;  /* 0x0001fffe03037812 */ /* 0x000fe200078ec0ff */
[----:B------:R-:W-:-:S03]  /*1170*/  WARPGROUP.ARRIVE ;  /* 0x00000000000079c5 */ /* 0x000fc60000000000 */
[----:B------:R-:W-:-:S04]  /*1180*/  IADD3 R3, R0, -R3, RZ ;  /* 0x8000000300037210 */ /* 0x000fc80007ffe0ff */
[----:B------:R-:W-:-:S05]  /*1190*/  LEA R3, R3, UR42, 0xf ;  /* 0x0000002a03037c11 */ /* 0x000fca000f8e78ff */
[----:B------:R-:W-:-:S05]  /*11a0*/  VIADD R3, R3, 0x400 ;  /* 0x0000040003037836 */ /* 0x000fca0000000000 */
[----:B------:R-:W-:Y:S02]  /*11b0*/  SHF.R.U32.HI R3, RZ, 0x4, R3 ;  /* 0x00000004ff037819 */ /* 0x000fe40000011603 */
[----:B--2---:R-:W-:Y:S02]  /*11c0*/  LOP3.LUT R4, R4, 0x7f, RZ, 0xc0, !PT ;  /* 0x0000007f04047812 */ /* 0x004fe400078ec0ff */
[----:B------:R-:W-:Y:S02]  /*11d0*/  LOP3.LUT R3, R3, 0x3fff, RZ, 0xc0, !PT ;  /* 0x00003fff03037812 */ /* 0x000fe400078ec0ff */
[----:B------:R-:W-:Y:S02]  /*11e0*/  ISETP.NE.AND P1, PT, R4, RZ, PT ;  /* 0x000000ff0400720c */ /* 0x000fe40003f25270 */
[----:B------:R-:W-:-:S05]  /*11f0*/  LOP3.LUT R7, R3, 0x2000000, RZ, 0xfc, !PT ;  /* 0x0200000003077812 */ /* 0x000fca00078efcff */
[----:B------:R-:W-:-:S05]  /*1200*/  IMAD R0, R2, 0x1000, R7 ;  /* 0x0000100002007824 */ /* 0x000fca00078e0207 */
[C---:B------:R-:W-:Y:S02]  /*1210*/  R2UR UR18, R0.reuse ;  /* 0x00000000001272ca */ /* 0x040fe400000e0000 */
[----:B------:R-:W-:-:S04]  /*1220*/  IADD3 R3, R0, 0x80, RZ ;  /* 0x0000008000037810 */ /* 0x000fc80007ffe0ff */
[----:B------:R-:W-:Y:S01]  /*1230*/  R2UR UR6, R3 ;  /* 0x00000000030672ca */ /* 0x000fe200000e0000 */
[C---:B------:R-:W-:Y:S02]  /*1240*/  VIADD R3, R0.reuse, 0x100 ;  /* 0x0000010000037836 */ /* 0x040fe40000000000 */
[----:B------:R-:W-:-:S03]  /*1250*/  VIADD R0, R0, 0x180 ;  /* 0x0000018000007836 */ /* 0x000fc60000000000 */
[----:B------:R-:W-:Y:S01]  /*1260*/  R2UR UR10, R3 ;  /* 0x00000000030a72ca */ /* 0x000fe200000e0000 */
[----:B------:R-:W-:Y:S01]  /*1270*/  HGMMA.64x256x16.F32.BF16 R24, gdesc[UR16].tnspB, RZ, !UPT, gsb0 ;  /* 0x43e00000101879f0 */ /* 0x000fe2000c0018ff */
[----:B------:R-:W-:Y:S02]  /*1280*/  R2UR UR14, R0 ;  /* 0x00000000000e72ca */ /* 0x000fe400000e0000 */
[----:B------:R-:W-:-:S04]  /*1290*/  @!P1 LEA R0, R2, UR42, 0x3 ;  /* 0x0000002a02009c11 */ /* 0x000fc8000f8e18ff */
[----:B------:R-:W-:-:S04]  /*12a0*/  @!P1 IADD3 R0, R0, 0x38860, RZ ;  /* 0x0003886000009810 */ /* 0x000fc80007ffe0ff */
[----:B------:R-:W-:Y:S01]  /*12b0*/  @!P1 PRMT R0, RZ, 0x654, R0 ;  /* 0x00000654ff009816 */ /* 0x000fe20000000000 */
[----:B------:R-:W-:Y:S02]  /*12c0*/  WARPGROUP.DEPBAR.LE gsb0, 0x0 ;  /* 0x00008000000079c5 */ /* 0x000fe40000010000 */
[----:B------:R-:W-:-:S14]  /*12d0*/  WARPGROUP.ARRIVE ;  /* 0x00000000000079c5 */ /* 0x000fdc0000000000 */
        /* <DEDUP_REMOVED lines=12> */
[----:B------:R-:W-:Y:S05]  /*13a0*/  @!P0 BRA `(.L_x_136) ;  /* 0x0000000800c48947 */ /* 0x000fea0003800000 */
[----:B------:R-:W-:-:S04]  /*13b0*/  UIADD3 UR44, UR44, 0x3f, URZ ;  /* 0x0000003f2c2c7890 */ /* 0x000fc8000fffe03f */
[----:B------:R-:W-:-:S04]  /*13c0*/  USHF.R.S32.HI UR6, URZ, 0x1f, UR44 ;  /* 0x0000001f3f067899 */ /* 0x000fc8000801142c */
[----:B------:R-:W-:-:S04]  /*13d0*/  ULEA.HI UR6, UR6, UR44, URZ, 0x6 ;  /* 0x0000002c06067291 */ /* 0x000fc8000f8f303f */
[----:B------:R-:W-:-:S06]  /*13e0*/  ULEA.HI.SX32 UR6, UR6, 0xfffffffe, 0x1a ;  /* 0xfffffffe06067891 */ /* 0x000fcc000f8fd23f */
[----:B-1----:R-:W-:-:S07]  /*13f0*/  IMAD.U32 R0, RZ, RZ, UR6 ;  /* 0x00000006ff007e24 */ /* 0x002fce000f8e00ff */
.L_x_137:
[----:B------:R-:W-:Y:S01]  /*1400*/  BAR.SYNC.DEFER_BLOCKING 0xe, 0x100 ;  /* 0x0384000000007b1d */ /* 0x000fe20000010000 */
[C---:B------:R-:W-:Y:S01]  /*1410*/  IMAD R3, R2.reuse, 0x40, R17 ;  /* 0x0000004002037824 */ /* 0x040fe200078e0211 */
[----:B------:R-:W-:Y:S02]  /*1420*/  IADD3 R2, R2, 0x1, RZ ;  /* 0x0000000102027810 */ /* 0x000fe40007ffe0ff */
[----:B------:R-:W-:Y:S02]  /*1430*/  ISETP.GT.AND P2, PT, R0, RZ, PT ;  /* 0x000000ff0000720c */ /* 0x000fe40003f44270 */
[----:B------:R-:W-:Y:S01]  /*1440*/  LEA R3, R3, UR42, 0x2 ;  /* 0x0000002a03037c11 */ /* 0x000fe2000f8e10ff */
[----:B------:R-:W-:Y:S01]  /*1450*/  UMOV UR19, 0x40000040 ;  /* 0x4000004000137882 */ /* 0x000fe20000000000 */
[C---:B------:R-:W-:Y:S01]  /*1460*/  ISETP.NE.AND P0, PT, R2.reuse, 0x2, PT ;  /* 0x000000020200780c */ /* 0x040fe20003f05270 */
[----:B------:R-:W-:Y:S01]  /*1470*/  UMOV UR7, 0x40000040 ;  /* 0x4000004000077882 */ /* 0x000fe20000000000 */
[----:B------:R-:W-:Y:S01]  /*1480*/  UMOV UR11, 0x40000040 ;  /* 0x40000040000b7882 */ /* 0x000fe20000000000 */
[----:B------:R-:W-:Y:S01]  /*1490*/  UMOV UR15, 0x40000040 ;  /* 0x40000040000f7882 */ /* 0x000fe20000000000 */
[----:B------:R-:W-:-:S02]  /*14a0*/  SEL R2, R2, RZ, P0 ;  /* 0x000000ff02027207 */ /* 0x000fc40000000000 */
[----:B------:R-:W-:Y:S01]  /*14b0*/  IADD3 R0, R0, -0x1, RZ ;  /* 0xffffffff00007810 */ /* 0x000fe20007ffe0ff */
[----:B------:R-:W1:Y:S04]  /*14c0*/  LDS R4, [R3+0x38400] ;  /* 0x0384000003047984 */ /* 0x000e680000000800 */
[----:B------:R2:W3:Y:S02]  /*14d0*/  LDS R5, [R3+0x38420] ;  /* 0x0384200003057984 */ /* 0x0004e40000000800 */
[----:B--2---:R-:W-:-:S05]  /*14e0*/  IMAD R3, R2, 0x1000, R7 ;  /* 0x0000100002037824 */ /* 0x004fca00078e0207 */
[----:B------:R-:W-:Y:S01]  /*14f0*/  R2UR UR18, R3 ;  /* 0x00000000031272ca */ /* 0x000fe200000e0000 */
        /* <DEDUP_REMOVED lines=128> */
[----:B------:R-:W-:-:S05]  /*1d00*/  VIADD R4, R3, 0x80 ;  /* 0x0000008003047836 */ /* 0x000fca0000000000 */
[----:B------:R-:W-:Y:S01]  /*1d10*/  WARPGROUP.ARRIVE ;  /* 0x00000000000079c5 */ /* 0x000fe20000000000 */
[----:B------:R-:W-:Y:S02]  /*1d20*/  R2UR UR6, R4 ;  /* 0x00000000040672ca */ /* 0x000fe400000e0000 */
[C---:B------:R-:W-:Y:S01]  /*1d30*/  IADD3 R4, R3.reuse, 0x100, RZ ;  /* 0x0000010003047810 */ /* 0x040fe20007ffe0ff */
[----:B------:R-:W-:Y:S02]  /*1d40*/  VIADD R3, R3, 0x180 ;  /* 0x0000018003037836 */ /* 0x000fe40000000000 */
[----:B------:R-:W-:Y:S01]  /*1d50*/  HGMMA.64x256x16.F32.BF16 R24, gdesc[UR16].tnspB, R24, gsb0 ;  /* 0x43e00000101879f0 */ /* 0x000fe20008001818 */
[----:B------:R-:W-:Y:S02]  /*1d60*/  R2UR UR10, R4 ;  /* 0x00000000040a72ca */ /* 0x000fe400000e0000 */
[----:B------:R-:W-:Y:S02]  /*1d70*/  R2UR UR14, R3 ;  /* 0x00000000030e72ca */ /* 0x000fe400000e0000 */
[----:B------:R-:W-:-:S05]  /*1d80*/  @!P1 LEA R3, R2, UR42, 0x3 ;  /* 0x0000002a02039c11 */ /* 0x000fca000f8e18ff */
[----:B------:R-:W-:-:S05]  /*1d90*/  @!P1 VIADD R3, R3, 0x38860 ;  /* 0x0003886003039836 */ /* 0x000fca0000000000 */
[----:B------:R-:W-:Y:S01]  /*1da0*/  @!P1 PRMT R3, RZ, 0x654, R3 ;  /* 0x00000654ff039816 */ /* 0x000fe20000000003 */
[----:B------:R-:W-:Y:S02]  /*1db0*/  WARPGROUP.DEPBAR.LE gsb0, 0x0 ;  /* 0x00008000000079c5 */ /* 0x000fe40000010000 */
[----:B------:R-:W-:-:S10]  /*1dc0*/  WARPGROUP.ARRIVE ;  /* 0x00000000000079c5 */ /* 0x000fd40000000000 */
        /* <DEDUP_REMOVED lines=11> */
[----:B------:R1:W-:Y:S02]  /*1e80*/  @!P1 SYNCS.ARRIVE.TRANS64.RED.A1T0 RZ, [R3+URZ], RZ ;  /* 0x000000ff03ff99a7 */ /* 0x0003e4000810043f */
[----:B-1----:R-:W-:-:S04]  /*1e90*/  SEL R3, RZ, 0x1, P0 ;  /* 0x00000001ff037807 */ /* 0x002fc80000000000 */
[----:B------:R-:W-:Y:S01]  /*1ea0*/  LOP3.LUT R16, R16, R3, RZ, 0x3c, !PT ;  /* 0x0000000310107212 */ /* 0x000fe200078e3cff */
[----:B------:R-:W-:Y:S06]  /*1eb0*/  @P2 BRA `(.L_x_137) ;  /* 0xfffffff400502947 */ /* 0x000fec000383ffff */
.L_x_136:
[----:B------:R-:W-:Y:S01]  /*1ec0*/  BAR.SYNC.DEFER_BLOCKING 0xe, 0x100 ;  /* 0x0384000000007b1d */ /* 0x000fe20000010000 */
[C---:B-1----:R-:W-:Y:S01]  /*1ed0*/  IMAD R0, R2.reuse, 0x40, R17 ;  /* 0x0000004002007824 */ /* 0x042fe200078e0211 */
[----:B------:R-:W-:Y:S01]  /*1ee0*/  CS2R R156, SRZ ;  /* 0x00000000009c7805 */ /* 0x000fe2000001ff00 */
[----:B------:R-:W-:-:S03]  /*1ef0*/  VIADD R2, R2, 0x1 ;  /* 0x0000000102027836 */ /* 0x000fc60000000000 */
[----:B------:R-:W-:Y:S02]  /*1f00*/  LEA R4, R0, UR42, 0x2 ;  /* 0x0000002a00047c11 */ /* 0x000fe4000f8e10ff */
[----:B------:R-:W-:-:S04]  /*1f10*/  ISETP.NE.AND P0, PT, R2, 0x2, PT ;  /* 0x000000020200780c */ /* 0x000fc80003f05270 */
[----:B------:R-:W-:Y:S02]  /*1f20*/  SEL R5, RZ, 0x1, P0 ;  /* 0x00000001ff057807 */ /* 0x000fe40000000000 */
[----:B------:R-:W-:Y:S02]  /*1f30*/  SEL R2, R2, RZ, P0 ;  /* 0x000000ff02027207 */ /* 0x000fe40000000000 */
[----:B------:R-:W-:Y:S01]  /*1f40*/  LOP3.LUT R16, R16, R5, RZ, 0x3c, !PT ;  /* 0x0000000510107212 */ /* 0x000fe200078e3cff */
        /* <DEDUP_REMOVED lines=132> */
.L_x_135:
[----:B------:R-:W1:Y:S01]  /*2790*/  SHFL.IDX PT, R0, R186, RZ, 0x1f ;  /* 0x00001fffba007589 */ /* 0x000e6200000e0000 */
[----:B------:R-:W-:Y:S02]  /*27a0*/  UIADD3 UR6, UR42, 0x36400, URZ ;  /* 0x000364002a067890 */ /* 0x000fe4000fffe03f */
[----:B------:R-:W-:Y:S02]  /*27b0*/  UIADD3 UR4, UR44, 0x3f, URZ ;  /* 0x0000003f2c047890 */ /* 0x000fe4000fffe03f */
[----:B------:R-:W-:Y:S02]  /*27c0*/  ULOP3.LUT UP0, URZ, UR6, 0x3ff, URZ, 0xc0, !UPT ;  /* 0x000003ff063f7892 */ /* 0x000fe4000f80c03f */
[----:B------:R-:W-:-:S04]  /*27d0*/  USHF.R.S32.HI UR5, URZ, 0x1f, UR4 ;  /* 0x0000001f3f057899 */ /* 0x000fc80008011404 */
[----:B------:R-:W-:Y:S01]  /*27e0*/  PLOP3.LUT P0, PT, PT, PT, UP0, 0x80, 0x0 ;  /* 0x000000000000781c */ /* 0x000fe20003f0f008 */
[----:B------:R-:W-:-:S04]  /*27f0*/  ULEA.HI UR5, UR5, UR4, URZ, 0x6 ;  /* 0x0000000405057291 */ /* 0x000fc8000f8f303f */
[----:B------:R-:W-:Y:S01]  /*2800*/  USHF.R.S32.HI UR37, URZ, 0x6, UR5 ;  /* 0x000000063f257899 */ /* 0x000fe20008011405 */
[----:B-1----:R-:W-:-:S04]  /*2810*/  LEA.HI R3, R0, R0, RZ, 0x1 ;  /* 0x0000000000037211 */ /* 0x002fc800078f08ff */
[----:B------:R-:W-:-:S04]  /*2820*/  LOP3.LUT R3, R3, 0x1fffe, RZ, 0xc0, !PT ;  /* 0x0001fffe03037812 */ /* 0x000fc800078ec0ff */
[----:B------:R-:W-:-:S04]  /*2830*/  IADD3 R3, R0, -R3, RZ ;  /* 0x8000000300037210 */ /* 0x000fc80007ffe0ff */
[----:B------:R-:W-:-:S05]  /*2840*/  LEA R3, R3, UR42, 0xf ;  /* 0x0000002a03037c11 */ /* 0x000fca000f8e78ff */
[----:B------:R-:W-:-:S05]  /*2850*/  VIADD R3, R3, 0x400 ;  /* 0x0000040003037836 */ /* 0x000fca0000000000 */
[----:B------:R-:W-:-:S04]  /*2860*/  SHF.R.U32.HI R3, RZ, 0x4, R3 ;  /* 0x00000004ff037819 */ /* 0x000fc80000011603 */
[----:B------:R-:W-:Y:S01]  /*2870*/  LOP3.LUT R56, R3, 0x3fff, RZ, 0xc0, !PT ;  /* 0x00003fff03387812 */ /* 0x000fe200078ec0ff */
[----:B------:R-:W-:Y:S06]  /*2880*/  @!P0 BRA `(.L_x_139) ;  /* 0x0000000000408947 */ /* 0x000fec0003800000 */
        /* <DEDUP_REMOVED lines=9> */
[----:B------:R-:W-:Y:S01]  /*2920*/  MOV R12, 0x1 ;  /* 0x00000001000c7802 */ /* 0x000fe20000000f00 */
[----:B------:R-:W-:-:S02]  /*2930*/  IMAD.U32 R7, RZ, RZ, UR5 ;  /* 0x00000005ff077e24 */ /* 0x000fc4000f8e00ff */
[----:B------:R-:W-:Y:S02]  /*2940*/  IMAD.U32 R11, RZ, RZ, UR7 ;  /* 0x00000007ff0b7e24 */ /* 0x000fe4000f8e00ff */
[----:B------:R-:W-:Y:S02]  /*2950*/  IMAD.MOV.U32 R8, RZ, RZ, 0x70 ;  /* 0x00000070ff087424 */ /* 0x000fe400078e00ff */
[----:B-1----:R-:W-:-:S07]  /*2960*/  IMAD.MOV.U32 R13, RZ, RZ, RZ ;  /* 0x000000ffff0d7224 */ /* 0x002fce00078e00ff */
[----:B------:R-:W-:-:S07]  /*2970*/  LEPC R20, `(.L_x_139) ;  /* 0x000000001014794e */ /* 0x000fce0000000000 */
[----:B--2---:R-:W-:Y:S05]  /*2980*/  CALL.ABS.NOINC R14 ;  /* 0x000000000e007343 */ /* 0x004fea0003c00000 */
.L_x_139:
[----:B------:R-:W-:Y:S01]  /*2990*/  ULEA.HI UR4, UR38, UR38, URZ, 0x1 ;  /* 0x0000002626047291 */ /* 0x000fe2000f8f083f */
[----:B------:R-:W-:-:S03]  /*29a0*/  ISETP.NE.AND P0, PT, RZ, UR43, PT ;  /* 0x0000002bff007c0c */ /* 0x000fc6000bf05270 */
[----:B------:R-:W-:-:S04]  /*29b0*/  ULOP3.LUT UR4, UR4, 0xfffffffe, URZ, 0xc0, !UPT ;  /* 0xfffffffe04047892 */ /* 0x000fc8000f8ec03f */
[----:B------:R-:W-:-:S06]  /*29c0*/  UIADD3 UR4, UR38, -UR4, URZ ;  /* 0x8000000426047290 */ /* 0x000fcc000fffe03f */
[----:B------:R-:W-:-:S05]  /*29d0*/  IMAD.U32 R0, RZ, RZ, UR4 ;  /* 0x00000004ff007e24 */ /* 0x000fca000f8e00ff */
[----:B------:R-:W-:-:S04]  /*29e0*/  SHF.L.U32 R0, R0, 0x1f, RZ ;  /* 0x0000001f00007819 */ /* 0x000fc800000006ff */
[----:B------:R-:W1:Y:S02]  /*29f0*/  SYNCS.PHASECHK.TRANS64.TRYWAIT P1, [UR42+0x38800], R0 ;  /* 0x03880000ff0075a7 */ /* 0x000e64000802016a */
[----:B-1----:R-:W-:Y:S05]  /*2a00*/  @!P1 BRA `(.L_x_140) ;  /* 0x000000b000309947 */ /* 0x002fea0003800000 */
.L_x_219:
[----:B------:R-:W-:Y:S05]  /*2a10*/  @P0 BRA `(.L_x_141) ;  /* 0x0000000000040947 */ /* 0x000fea0003800000 */
[----:B------:R-:W-:Y:S01]  /*2a20*/  BPT.TRAP 0x1 ;  /* 0x000000040000795c */ /* 0x000fe20000300000 */
.L_x_141:
[----:B------:R-:W-:Y:S02]  /*2a30*/  LEA R8, R2, UR42, 0x3 ;  /* 0x0000002a02087c11 */ /* 0x000fe4000f8e18ff */
[----:B------:R-:W-:-:S04]  /*2a40*/  SHF.L.U32 R9, R16, 0x1f, RZ ;  /* 0x0000001f10097819 */ /* 0x000fc800000006ff */
[----:B------:R2:W3:Y:S01]  /*2a50*/  SYNCS.PHASECHK.TRANS64.TRYWAIT P1, [R8+URZ+0x38830], R9 ;  /* 0x03883009080075a7 */ /* 0x0004e2000802017f */
[----:B------:R-:W-:Y:S05]  /*2a60*/  @P0 BRA `(.L_x_142) ;  /* 0x0000000000040947 */ /* 0x000fea0003800000 */
[----:B------:R-:W-:Y:S01]  /*2a70*/  BPT.TRAP 0x1 ;  /* 0x000000040000795c */ /* 0x000fe20000300000 */
.L_x_142:
[----:B---3--:R-:W-:Y:S05]  /*2a80*/  @P1 BRA `(.L_x_143) ;  /* 0x0000000000081947 */ /* 0x008fea0003800000 */
[----:B------:R-:W3:Y:S02]  /*2a90*/  SYNCS.PHASECHK.TRANS64.TRYWAIT P1, [R8+URZ+0x38830], R9 ;  /* 0x03883009080075a7 */ /* 0x000ee4000802017f */
[----:B---3--:R-:W-:Y:S05]  /*2aa0*/  @!P1 BRA `(.L_x_144) ;  /* 0x000000b000209947 */ /* 0x008fea0003800000 */
.L_x_143:
[----:B------:R-:W-:-:S04]  /*2ab0*/  UIADD3 UR4, UR42, 0x22400, URZ ;  /* 0x000224002a047890 */ /* 0x000fc8000fffe03f */
[----:B------:R-:W-:-:S04]  /*2ac0*/  USHF.R.U32.HI UR4, URZ, 0x4, UR4 ;  /* 0x000000043f047899 */ /* 0x000fc80008011604 */
[----:B------:R-:W-:-:S06]  /*2ad0*/  ULOP3.LUT UR4, UR4, 0x3fff, URZ, 0xc0, !UPT ;  /* 0x00003fff04047892 */ /* 0x000fcc000f8ec03f */
[----:B------:R-:W-:Y:S01]  /*2ae0*/  MOV R4, UR4 ;  /* 0x0000000400047c02 */ /* 0x000fe20008000f00 */
[----:B------:R-:W-:Y:S05]  /*2af0*/  WARPSYNC.ALL ;  /* 0x0000000000007948 */ /* 0x000fea0003800000 */
[----:B------:R-:W-:Y:S01]  /*2b00*/  LOP3.LUT R4, R4, 0x10000, RZ, 0xfc, !PT ;  /* 0x0001000004047812 */ /* 0x000fe200078efcff */
[----:B------:R-:W-:-:S04]  /*2b10*/  UIADD3 UR4, UR42, 0x20400, URZ ;  /* 0x000204002a047890 */ /* 0x000fc8000fffe03f */
[----:B-1----:R-:W-:Y:S01]  /*2b20*/  IMAD R3, R2, 0x200, R4 ;  /* 0x0000020002037824 */ /* 0x002fe200078e0204 */
[----:B------:R-:W-:Y:S01]  /*2b30*/  WARPGROUP.ARRIVE ;  /* 0x00000000000079c5 */ /* 0x000fe20000000000 */
[----:B------:R-:W-:Y:S01]  /*2b40*/  UMOV UR7, 0x40000040 ;  /* 0x4000004000077882 */ /* 0x000fe20000000000 */
[----:B------:R-:W-:Y:S02]  /*2b50*/  USHF.R.U32.HI UR4, URZ, 0x4, UR4 ;  /* 0x000000043f047899 */ /* 0x000fe40008011604 */
[----:B------:R-:W-:Y:S01]  /*2b60*/  R2UR UR6, R3 ;  /* 0x00000000030672ca */ /* 0x000fe200000e0000 */
[----:B------:R-:W-:Y:S01]  /*2b70*/  UMOV UR5, 0x40000040 ;  /* 0x4000004000057882 */ /* 0x000fe20000000000 */
[----:B------:R-:W-:Y:S01]  /*2b80*/  ULOP3.LUT UR4, UR4, 0x3fff, URZ, 0xc0, !UPT ;  /* 0x00003fff04047892 */ /* 0x000fe2000f8ec03f */
[----:B------:R-:W-:Y:S01]  /*2b90*/  UMOV UR11, 0x40000040 ;  /* 0x40000040000b7882 */ /* 0x000fe20000000000 */
[----:B------:R-:W-:Y:S02]  /*2ba0*/  UMOV UR9, 0x40000040 ;  /* 0x4000004000097882 */ /* 0x000fe40000000000 */
[----:B------:R-:W-:Y:S01]  /*2bb0*/  ULOP3.LUT UR4, UR4, 0x10000, URZ, 0xfc, !UPT ;  /* 0x0001000004047892 */ /* 0x000fe2000f8efc3f */
[----:B------:R-:W-:Y:S01]  /*2bc0*/  UMOV UR15, 0x40000040 ;  /* 0x40000040000f7882 */ /* 0x000fe20000000000 */
[----:B------:R-:W-:-:S02]  /*2bd0*/  UMOV UR13, 0x40000040 ;  /* 0x40000040000d7882 */ /* 0x000fc40000000000 */
[----:B------:R-:W-:Y:S02]  /*2be0*/  UIADD3 UR8, UR4, 0x2, URZ ;  /* 0x0000000204087890 */ /* 0x000fe4000fffe03f */
[----:B------:R-:W-:Y:S02]  /*2bf0*/  UIADD3 UR12, UR4, 0x4, URZ ;  /* 0x00000004040c7890 */ /* 0x000fe4000fffe03f */
[----:B------:R-:W-:Y:S02]  /*2c00*/  UIADD3 UR10, UR6, 0x2, URZ ;  /* 0x00000002060a7890 */ /* 0x000fe4000fffe03f */
[----:B------:R-:W-:Y:S01]  /*2c10*/  HGMMA.64x64x16.F32.BF16 R24, gdesc[UR4], RZ, !UPT, gsb0 ;  /* 0x00e00000041879f0 */ /* 0x000fe2000c0018ff */
[----:B------:R-:W-:Y:S02]  /*2c20*/  UIADD3 UR14, UR6, 0x4, URZ ;  /* 0x00000004060e7890 */ /* 0x000fe4000fffe03f */
[----:B------:R-:W-:Y:S02]  /*2c30*/  UIADD3 UR18, UR6, 0x6, URZ ;  /* 0x0000000606127890 */ /* 0x000fe4000fffe03f */
[----:B------:R-:W-:Y:S01]  /*2c40*/  UIADD3 UR16, UR4, 0x6, URZ ;  /* 0x0000000604107890 */ /* 0x000fe2000fffe03f */
[----:B------:R-:W-:Y:S01]  /*2c50*/  UMOV UR19, 0x40000040 ;  /* 0x4000004000137882 */ /* 0x000fe20000000000 */
[----:B------:R-:W-:Y:S01]  /*2c60*/  UMOV UR17, 0x40000040 ;  /* 0x4000004000117882 */ /* 0x000fe20000000000 */
[----:B------:R-:W-:-:S02]  /*2c70*/  WARPGROUP.DEPBAR.LE gsb0, 0x0 ;  /* 0x00008000000079c5 */ /* 0x000fc40000010000 */
        /* <DEDUP_REMOVED lines=9> */
[----:B------:R-:W1:Y:S02]  /*2d10*/  SYNCS.PHASECHK.TRANS64.TRYWAIT P1, [UR42+0x38810], R0 ;  /* 0x03881000ff0075a7 */ /* 0x000e64000802016a */
[----:B-1----:R-:W-:Y:S05]  /*2d20*/  @!P1 BRA `(.L_x_145) ;  /* 0x000000ac00949947 */ /* 0x002fea0003800000 */
.L_x_220:
[----:B------:R-:W-:Y:S05]  /*2d30*/  @P0 BRA `(.L_x_146) ;  /* 0x0000000000040947 */ /* 0x000fea0003800000 */
[----:B------:R-:W-:Y:S01]  /*2d40*/  BPT.TRAP 0x1 ;  /* 0x000000040000795c */ /* 0x000fe20000300000 */
.L_x_146:
[----:B------:R4:W1:Y:S01]  /*2d50*/  SYNCS.PHASECHK.TRANS64.TRYWAIT P1, [R8+URZ+0x38850], R9 ;  /* 0x03885009080075a7 */ /* 0x000862000802017f */
[----:B------:R-:W-:Y:S05]  /*2d60*/  @P0 BRA `(.L_x_147) ;  /* 0x0000000000040947 */ /* 0x000fea0003800000 */
[----:B------:R-:W-:Y:S01]  /*2d70*/  BPT.TRAP 0x1 ;  /* 0x000000040000795c */ /* 0x000fe20000300000 */
.L_x_147:
[----:B------:R-:W-:-:S04]  /*2d80*/  IMAD.U32 R5, RZ, RZ, UR42 ;  /* 0x0000002aff057e24 */ /* 0x000fc8000f8e00ff */
[C---:B-1----:R-:W-:Y:S01]  /*2d90*/  VIADD R3, R5.reuse, 0x26400 ;  /* 0x0002640005037836 */ /* 0x042fe20000000000 */
[----:B------:R-:W-:-:S04]  /*2da0*/  IADD3 R0, R5, 0x400, RZ ;  /* 0x0000040005007810 */ /* 0x000fc80007ffe0ff */
[----:B------:R-:W-:Y:S02]  /*2db0*/  SHF.R.U32.HI R0, RZ, 0x4, R0 ;  /* 0x00000004ff007819 */ /* 0x000fe40000011600 */
[----:B------:R-:W-:Y:S02]  /*2dc0*/  SHF.R.U32.HI R3, RZ, 0x4, R3 ;  /* 0x00000004ff037819 */ /* 0x000fe40000011603 */
[----:B------:R-:W-:Y:S02]  /*2dd0*/  LOP3.LUT R0, R0, 0x3fff, RZ, 0xc0, !PT ;  /* 0x00003fff00007812 */ /* 0x000fe400078ec0ff */
[----:B------:R-:W-:Y:S02]  /*2de0*/  LOP3.LUT R3, R3, 0x3fff, RZ, 0xc0, !PT ;  /* 0x00003fff03037812 */ /* 0x000fe400078ec0ff */
[----:B------:R-:W-:Y:S02]  /*2df0*/  LOP3.LUT R6, R0, 0x10000, RZ, 0xfc, !PT ;  /* 0x0001000000067812 */ /* 0x000fe400078efcff */
[----:B------:R-:W-:-:S03]  /*2e00*/  LOP3.LUT R7, R3, 0x10000, RZ, 0xfc, !PT ;  /* 0x0001000003077812 */ /* 0x000fc600078efcff */
[----:B------:R-:W-:Y:S01]  /*2e10*/  IMAD R0, R2, 0x1000, R6 ;  /* 0x0000100002007824 */ /* 0x000fe200078e0206 */
[----:B------:R-:W-:Y:S06]  /*2e20*/  @P1 BRA `(.L_x_148) ;  /* 0x0000000000081947 */ /* 0x000fec0003800000 */
[----:B------:R-:W1:Y:S02]  /*2e30*/  SYNCS.PHASECHK.TRANS64.TRYWAIT P1, [R8+URZ+0x38850], R9 ;  /* 0x03885009080075a7 */ /* 0x000e64000802017f */
[----:B-1----:R-:W-:Y:S05]  /*2e40*/  @!P1 BRA `(.L_x_149) ;  /* 0x000000ac00649947 */ /* 0x002fea0003800000 */
.L_x_148:
[C---:B------:R-:W-:Y:S01]  /*2e50*/  R2UR UR4, R7.reuse ;  /* 0x00000000070472ca */ /* 0x040fe200000e0000 */
[----:B------:R-:W-:Y:S01]  /*2e60*/  WARPGROUP.ARRIVE ;  /* 0x00000000000079c5 */ /* 0x000fe20000000000 */
[C---:B------:R-:W-:Y:S01]  /*2e70*/  R2UR UR6, R0.reuse ;  /* 0x00000000000672ca */ /* 0x040fe200000e0000 */
[----:B------:R-:W-:Y:S01]  /*2e80*/  UMOV UR5, 0x40000040 ;  /* 0x4000004000057882 */ /* 0x000fe20000000000 */
[----:B------:R-:W-:Y:S01]  /*2e90*/  UMOV UR7, 0x40000040 ;  /* 0x4000004000077882 */ /* 0x000fe20000000000 */
[C---:B------:R-:W-:Y:S01]  /*2ea0*/  VIADD R3, R0.reuse, 0x2 ;  /* 0x0000000200037836 */ /* 0x040fe20000000000 */
[----:B--234-:R-:W-:Y:S01]  /*2eb0*/  IADD3 R9, R7, 0x2, RZ ;  /* 0x0000000207097810 */ /* 0x01cfe20007ffe0ff */
[----:B------:R-:W1:Y:S01]  /*2ec0*/  S2R R10, SR_TID.X ;  /* 0x00000000000a7919 */ /* 0x000e620000002100 */
[C---:B------:R-:W-:Y:S01]  /*2ed0*/  VIADD R12, R0.reuse, 0x800 ;  /* 0x00000800000c7836 */ /* 0x040fe20000000000 */
[----:B------:R-:W-:Y:S01]  /*2ee0*/  UISETP.GE.AND UP0, UPT, UR44, 0x41, UPT ;  /* 0x000000412c00788c */ /* 0x000fe2000bf06270 */
[----:B------:R-:W2:Y:S05]  /*2ef0*/  S2R R57, SR_TID.X ;  /* 0x0000000000397919 */ /* 0x000eaa0000002100 */
[----:B------:R-:W-:Y:S01]  /*2f00*/  HGMMA.64x64x16.F32.BF16 R24, gdesc[UR4], R24, gsb0 ;  /* 0x00e00000041879f0 */ /* 0x000fe20008001818 */
[----:B------:R-:W-:Y:S01]  /*2f10*/  R2UR UR4, R9 ;  /* 0x00000000090472ca */ /* 0x000fe200000e0000 */
[----:B------:R-:W-:Y:S01]  /*2f20*/  UMOV UR5, 0x40000040 ;  /* 0x4000004000057882 */ /* 0x000fe20000000000 */
[----:B------:R-:W-:Y:S01]  /*2f30*/  R2UR UR6, R3 ;  /* 0x00000000030672ca */ /* 0x000fe200000e0000 */
[----:B------:R-:W-:Y:S01]  /*2f40*/  UMOV UR7, 0x40000040 ;  /* 0x4000004000077882 */ /* 0x000fe20000000000 */
[----:B------:R-:W-:Y:S01]  /*2f50*/  VIADD R9, R7, 0x4 ;  /* 0x0000000407097836 */ /* 0x000fe20000000000 */
[----:B------:R-:W-:-:S02]  /*2f60*/  IADD3 R3, R0, 0x4, RZ ;  /* 0x0000000400037810 */ /* 0x000fc40007ffe0ff */
[----:B-1----:R-:W-:Y:S02]  /*2f70*/  SHF.R.U32.HI R10, RZ, 0x7, R10 ;  /* 0x00000007ff0a7819 */ /* 0x002fe4000001160a */
[----:B--2---:R-:W-:Y:S01]  /*2f80*/  LOP3.LUT R57, R57, 0x7f, RZ, 0xc0, !PT ;  /* 0x0000007f39397812 */ /* 0x004fe200078ec0ff */
[----:B------:R-:W-:Y:S02]  /*2f90*/  WARPGROUP.DEPBAR.LE gsb0, 0x0 ;  /* 0x00008000000079c5 */ /* 0x000fe40000010000 */
[----:B------:R-:W-:-:S06]  /*2fa0*/  WARPGROUP.ARRIVE ;  /* 0x00000000000079c5 */ /* 0x000fcc0000000000 */
[----:B------:R-:W-:Y:S01]  /*2fb0*/  HGMMA.64x64x16.F32.BF16 R24, gdesc[UR4], R24, gsb0 ;  /* 0x00e00000041879f0 */ /* 0x000fe20008001818 */
[----:B------:R-:W-:Y:S01]  /*2fc0*/  R2UR UR4, R9 ;  /* 0x00000000090472ca */ /* 0x000fe200000e0000 */
[----:B------:R-:W-:Y:S01]  /*2fd0*/  UMOV UR5, 0x40000040 ;  /* 0x4000004000057882 */ /* 0x000fe20000000000 */
[----:B------:R-:W-:Y:S01]  /*2fe0*/  R2UR UR6, R3 ;  /* 0x00000000030672ca */ /* 0x000fe200000e0000 */
[----:B------:R-:W-:Y:S01]  /*2ff0*/  UMOV UR7, 0x40000040 ;  /* 0x4000004000077882 */ /* 0x000fe20000000000 */
[----:B------:R-:W-:Y:S02]  /*3000*/  VIADD R9, R7, 0x6 ;  /* 0x0000000607097836 */ /* 0x000fe40000000000 */
[----:B------:R-:W-:Y:S01]  /*3010*/  VIADD R3, R0, 0x6 ;  /* 0x0000000600037836 */ /* 0x000fe20000000000 */
[----:B------:R-:W-:Y:S02]  /*3020*/  WARPGROUP.DEPBAR.LE gsb0, 0x0 ;  /* 0x00008000000079c5 */ /* 0x000fe40000010000 */
[----:B------:R-:W-:-:S06]  /*3030*/  WARPGROUP.ARRIVE ;  /* 0x00000000000079c5 */ /* 0x000fcc0000000000 */
[----:B------:R-:W-:Y:S01]  /*3040*/  HGMMA.64x64x16.F32.BF16 R24, gdesc[UR4], R24, gsb0 ;  /* 0x00e00000041879f0 */ /* 0x000fe20008001818 */
[----:B------:R-:W-:Y:S01]  /*3050*/  R2UR UR4, R9 ;  /* 0x00000000090472ca */ /* 0x000fe200000e0000 */
[----:B------:R-:W-:Y:S01]  /*3060*/  UMOV UR5, 0x40000040 ;  /* 0x4000004000057882 */ /* 0x000fe20000000000 */
[----:B------:R-:W-:Y:S01]  /*3070*/  R2UR UR6, R3 ;  /* 0x00000000030672ca */ /* 0x000fe200000e0000 */
[----:B------:R-:W-:Y:S01]  /*3080*/  UMOV UR7, 0x40000040 ;  /* 0x4000004000077882 */ /* 0x000fe20000000000 */
[----:B------:R-:W-:Y:S01]  /*3090*/  VIADD R3, R0, 0x200 ;  /* 0x0000020000037836 */ /* 0x000fe20000000000 */
[----:B------:R-:W-:Y:S01]  /*30a0*/  IADD3 R9, R7, 0x200, RZ ;  /* 0x0000020007097810 */ /* 0x000fe20007ffe0ff */
[----:B------:R-:W-:Y:S02]  /*30b0*/  WARPGROUP.DEPBAR.LE gsb0, 0x0 ;  /* 0x00008000000079c5 */ /* 0x000fe40000010000 */
[----:B------:R-:W-:-:S07]  /*30c0*/  WARPGROUP.ARRIVE ;  /* 0x00000000000079c5 */ /* 0x000fce0000000000 */
        /* <DEDUP_REMOVED lines=104> */
[----:B------:R1:W2:Y:S02]  /*3750*/  SHFL.IDX PT, R3, R10, RZ, 0x1f ;  /* 0x00001fff0a037589 */ /* 0x0002a400000e0000 */
[----:B-1----:R-:W-:Y:S02]  /*3760*/  IADD3 R10, R7, 0x800, RZ ;  /* 0x00000800070a7810 */ /* 0x002fe40007ffe0ff */
[----:B--2---:R-:W-:-:S04]  /*3770*/  ISETP.GT.AND P1, PT, R3, 0x7f, PT ;  /* 0x0000007f0300780c */ /* 0x004fc80003f24270 */
[----:B------:R-:W-:-:S04]  /*3780*/  SEL R3, RZ, 0x2, !P1 ;  /* 0x00000002ff037807 */ /* 0x000fc80004800000 */
[C---:B------:R-:W-:Y:S01]  /*3790*/  IADD3 R11, R3.reuse, R12, RZ ;  /* 0x0000000c030b7210 */ /* 0x040fe20007ffe0ff */
[----:B------:R-:W-:Y:S01]  /*37a0*/  IMAD.IADD R9, R3, 0x1, R10 ;  /* 0x0000000103097824 */ /* 0x000fe200078e020a */
[----:B------:R-:W-:Y:S02]  /*37b0*/  WARPGROUP.DEPBAR.LE gsb0, 0x0 ;  /* 0x00008000000079c5 */ /* 0x000fe40000010000 */
[----:B------:R-:W-:-:S06]  /*37c0*/  WARPGROUP.ARRIVE ;  /* 0x00000000000079c5 */ /* 0x000fcc0000000000 */
[----:B------:R-:W-:Y:S01]  /*37d0*/  HGMMA.64x64x16.F32.BF16 R24, gdesc[UR4], R24, gsb0 ;  /* 0x00e00000041879f0 */ /* 0x000fe20008001818 */
[----:B------:R-:W-:Y:S01]  /*37e0*/  R2UR UR4, R9 ;  /* 0x00000000090472ca */ /* 0x000fe200000e0000 */
[----:B------:R-:W-:Y:S01]  /*37f0*/  UMOV UR5, 0x40000040 ;  /* 0x4000004000057882 */ /* 0x000fe20000000000 */
[----:B------:R-:W-:Y:S01]  /*3800*/  R2UR UR6, R11 ;  /* 0x000000000b0672ca */ /* 0x000fe200000e0000 */
[----:B------:R-:W-:Y:S01]  /*3810*/  UMOV UR7, 0x40000040 ;  /* 0x4000004000077882 */ /* 0x000fe20000000000 */
[----:B------:R-:W-:-:S05]  /*3820*/  IMAD.MOV.U32 R11, RZ, RZ, 0x4 ;  /* 0x00000004ff0b7424 */ /* 0x000fca00078e00ff */
[C---:B------:R-:W-:Y:S02]  /*3830*/  SEL R9, R11.reuse, 0x2, P1 ;  /* 0x000000020b097807 */ /* 0x040fe40000800000 */
[----:B------:R-:W-:Y:S02]  /*3840*/  SEL R11, R11, 0x6, !P1 ;  /* 0x000000060b0b7807 */ /* 0x000fe40004800000 */
[----:B------:R-:W-:Y:S01]  /*3850*/  IADD3 R14, R12, R9, RZ ;  /* 0x000000090c0e7210 */ /* 0x000fe20007ffe0ff */
[C---:B------:R-:W-:Y:S02]  /*3860*/  IMAD.IADD R13, R10.reuse, 0x1, R9 ;  /* 0x000000010a0d7824 */ /* 0x040fe400078e0209 */
[--C-:B------:R-:W-:Y:S02]  /*3870*/  IMAD.IADD R10, R10, 0x1, R11.reuse ;  /* 0x000000010a0a7824 */ /* 0x100fe400078e020b */
[----:B------:R-:W-:Y:S01]  /*3880*/  IMAD.IADD R12, R12, 0x1, R11 ;  /* 0x000000010c0c7824 */ /* 0x000fe200078e020b */
[----:B------:R-:W-:-:S02]  /*3890*/  WARPGROUP.DEPBAR.LE gsb0, 0x0 ;  /* 0x00008000000079c5 */ /* 0x000fc40000010000 */
[----:B------:R-:W-:-:S06]  /*38a0*/  WARPGROUP.ARRIVE ;  /* 0x00000000000079c5 */ /* 0x000fcc0000000000 */
[----:B------:R-:W-:Y:S01]  /*38b0*/  HGMMA.64x64x16.F32.BF16 R24, gdesc[UR4], R24, gsb0 ;  /* 0x00e00000041879f0 */ /* 0x000fe20008001818 */
[----:B------:R-:W-:Y:S01]  /*38c0*/  R2UR UR4, R13 ;  /* 0x000000000d0472ca */ /* 0x000fe200000e0000 */
[----:B------:R-:W-:Y:S01]  /*38d0*/  UMOV UR5, 0x40000040 ;  /* 0x4000004000057882 */ /* 0x000fe20000000000 */
[----:B------:R-:W-:Y:S01]  /*38e0*/  R2UR UR6, R14 ;  /* 0x000000000e0672ca */ /* 0x000fe200000e0000 */
[----:B------:R-:W-:Y:S01]  /*38f0*/  UMOV UR7, 0x40000040 ;  /* 0x4000004000077882 */ /* 0x000fe20000000000 */
[----:B------:R-:W-:Y:S02]  /*3900*/  WARPGROUP.DEPBAR.LE gsb0, 0x0 ;  /* 0x00008000000079c5 */ /* 0x000fe40000010000 */
[----:B------:R-:W-:-:S09]  /*3910*/  WARPGROUP.ARRIVE ;  /* 0x00000000000079c5 */ /* 0x000fd20000000000 */
[----:B------:R-:W-:Y:S01]  /*3920*/  HGMMA.64x64x16.F32.BF16 R24, gdesc[UR4], R24, gsb0 ;  /* 0x00e00000041879f0 */ /* 0x000fe20008001818 */
[----:B------:R-:W-:Y:S01]  /*3930*/  R2UR UR4, R10 ;  /* 0x000000000a0472ca */ /* 0x000fe200000e0000 */
[----:B------:R-:W-:Y:S01]  /*3940*/  UMOV UR5, 0x40000040 ;  /* 0x4000004000057882 */ /* 0x000fe20000000000 */
[----:B------:R-:W-:Y:S01]  /*3950*/  R2UR UR6, R12 ;  /* 0x000000000c0672ca */ /* 0x000fe200000e0000 */
[----:B------:R-:W-:Y:S01]  /*3960*/  UMOV UR7, 0x40000040 ;  /* 0x4000004000077882 */ /* 0x000fe20000000000 */
[----:B------:R-:W-:Y:S01]  /*3970*/  IMAD.MOV.U32 R12, RZ, RZ, 0xa00 ;  /* 0x00000a00ff0c7424 */ /* 0x000fe200078e00ff */
[----:B------:R-:W-:-:S04]  /*3980*/  MOV R10, 0x28 ;  /* 0x00000028000a7802 */ /* 0x000fc80000000f00 */
[----:B------:R-:W-:Y:S02]  /*3990*/  SEL R10, R10, 0x26, P1 ;  /* 0x000000260a0a7807 */ /* 0x000fe40000800000 */
[----:B------:R-:W-:Y:S02]  /*39a0*/  SEL R12, R12, 0x980, P1 ;  /* 0x000009800c0c7807 */ /* 0x000fe40000800000 */
[----:B------:R-:W-:Y:S02]  /*39b0*/  LOP3.LUT R10, R10, 0x6, RZ, 0xc0, !PT ;  /* 0x000000060a0a7812 */ /* 0x000fe400078ec0ff */
[----:B------:R-:W-:-:S04]  /*39c0*/  LOP3.LUT R13, R12, 0xa00, RZ, 0xc0, !PT ;  /* 0x00000a000c0d7812 */ /* 0x000fc800078ec0ff */
[CC--:B------:R-:W-:Y:S02]  /*39d0*/  IADD3 R12, R10.reuse, R13.reuse, R7 ;  /* 0x0000000d0a0c7210 */ /* 0x0c0fe40007ffe007 */
[----:B------:R-:W-:Y:S01]  /*39e0*/  IADD3 R10, R10, R13, R0 ;  /* 0x0000000d0a0a7210 */ /* 0x000fe20007ffe000 */
[----:B------:R-:W-:Y:S02]  /*39f0*/  WARPGROUP.DEPBAR.LE gsb0, 0x0 ;  /* 0x00008000000079c5 */ /* 0x000fe40000010000 */
[----:B------:R-:W-:-:S06]  /*3a00*/  WARPGROUP.ARRIVE ;  /* 0x00000000000079c5 */ /* 0x000fcc0000000000 */
[----:B------:R-:W-:Y:S01]  /*3a10*/  HGMMA.64x64x16.F32.BF16 R24, gdesc[UR4], R24, gsb0 ;  /* 0x00e00000041879f0 */ /* 0x000fe20008001818 */
[----:B------:R-:W-:Y:S01]  /*3a20*/  R2UR UR4, R12 ;  /* 0x000000000c0472ca */ /* 0x000fe200000e0000 */
[----:B------:R-:W-:Y:S01]  /*3a30*/  UMOV UR5, 0x40000040 ;  /* 0x4000004000057882 */ /* 0x000fe20000000000 */
[----:B------:R-:W-:Y:S01]  /*3a40*/  R2UR UR6, R10 ;  /* 0x000000000a0672ca */ /* 0x000fe200000e0000 */
[----:B------:R-:W-:Y:S01]  /*3a50*/  UMOV UR7, 0x40000040 ;  /* 0x4000004000077882 */ /* 0x000fe20000000000 */
[----:B------:R-:W-:Y:S01]  /*3a60*/  IADD3 R12, R0, 0xa00, RZ ;  /* 0x00000a00000c7810 */ /* 0x000fe20007ffe0ff */
[----:B------:R-:W-:-:S04]  /*3a70*/  VIADD R10, R7, 0xa00 ;  /* 0x00000a00070a7836 */ /* 0x000fc80000000000 */
[C---:B------:R-:W-:Y:S02]  /*3a80*/  IMAD.IADD R13, R3.reuse, 0x1, R10 ;  /* 0x00000001030d7824 */ /* 0x040fe400078e020a */
        /* <DEDUP_REMOVED lines=8> */
[C---:B------:R-:W-:Y:S01]  /*3b10*/  IMAD.IADD R14, R9.reuse, 0x1, R12 ;  /* 0x00000001090e7824 */ /* 0x040fe200078e020c */
[----:B------:R-:W-:Y:S01]  /*3b20*/  IADD3 R13, R9, R10, RZ ;  /* 0x0000000a090d7210 */ /* 0x000fe20007ffe0ff */
[C---:B------:R-:W-:Y:S01]  /*3b30*/  IMAD.IADD R10, R11.reuse, 0x1, R10 ;  /* 0x000000010b0a7824 */ /* 0x040fe200078e020a */
[----:B------:R-:W-:Y:S01]  /*3b40*/  IADD3 R12, R11, R12, RZ ;  /* 0x0000000c0b0c7210 */ /* 0x000fe20007ffe0ff */
[----:B------:R-:W-:Y:S02]  /*3b50*/  WARPGROUP.DEPBAR.LE gsb0, 0x0 ;  /* 0x00008000000079c5 */ /* 0x000fe40000010000 */
        /* <DEDUP_REMOVED lines=13> */
[----:B------:R-:W-:Y:S02]  /*3c30*/  IMAD.MOV.U32 R10, RZ, RZ, 0x30 ;  /* 0x00000030ff0a7424 */ /* 0x000fe400078e00ff */
[----:B------:R-:W-:-:S03]  /*3c40*/  IMAD.MOV.U32 R12, RZ, RZ, 0xc00 ;  /* 0x00000c00ff0c7424 */ /* 0x000fc600078e00ff */
        /* <DEDUP_REMOVED lines=24> */
[----:B------:R-:W-:Y:S01]  /*3dd0*/  IMAD.IADD R13, R9, 0x1, R10 ;  /* 0x00000001090d7824 */ /* 0x000fe200078e020a */
[----:B------:R-:W-:Y:S01]  /*3de0*/  IADD3 R10, R11, R10, RZ ;  /* 0x0000000a0b0a7210 */ /* 0x000fe20007ffe0ff */
        /* <DEDUP_REMOVED lines=32> */
[----:B------:R-:W-:-:S03]  /*3ff0*/  VIADD R12, R0, 0xe00 ;  /* 0x00000e00000c7836 */ /* 0x000fc60000000000 */
        /* <DEDUP_REMOVED lines=9> */
[C-C-:B------:R-:W-:Y:S01]  /*4090*/  IMAD.IADD R3, R9.reuse, 0x1, R10.reuse ;  /* 0x0000000109037824 */ /* 0x140fe200078e020a */
[----:B------:R-:W-:Y:S01]  /*40a0*/  IADD3 R9, R9, R12, RZ ;  /* 0x0000000c09097210 */ /* 0x000fe20007ffe0ff */
[C---:B------:R-:W-:Y:S02]  /*40b0*/  IMAD.IADD R10, R11.reuse, 0x1, R10 ;  /* 0x000000010b0a7824 */ /* 0x040fe400078e020a */
        /* <DEDUP_REMOVED lines=12> */
[----:B------:R-:W-:Y:S01]  /*4180*/  LOP3.LUT R3, R3, 0x6, RZ, 0xc0, !PT ;  /* 0x0000000603037812 */ /* 0x000fe200078ec0ff */
[----:B------:R-:W-:Y:S02]  /*4190*/  WARPGROUP.DEPBAR.LE gsb0, 0x0 ;  /* 0x00008000000079c5 */ /* 0x000fe40000010000 */
[----:B------:R-:W-:-:S06]  /*41a0*/  WARPGROUP.ARRIVE ;  /* 0x00000000000079c5 */ /* 0x000fcc0000000000 */
[----:B------:R-:W-:Y:S01]  /*41b0*/  HGMMA.64x64x16.F32.BF16 R24, gdesc[UR4], R24, gsb0 ;  /* 0x00e00000041879f0 */ /* 0x000fe20008001818 */
[----:B------:R-:W-:Y:S01]  /*41c0*/  R2UR UR4, R10 ;  /* 0x000000000a0472ca */ /* 0x000fe200000e0000 */
[----:B------:R-:W-:Y:S01]  /*41d0*/  UMOV UR5, 0x40000040 ;  /* 0x4000004000057882 */ /* 0x000fe20000000000 */
[----:B------:R-:W-:Y:S01]  /*41e0*/  R2UR UR6, R11 ;  /* 0x000000000b0672ca */ /* 0x000fe200000e0000 */
[----:B------:R-:W-:Y:S01]  /*41f0*/  UMOV UR7, 0x40000040 ;  /* 0x4000004000077882 */ /* 0x000fe20000000000 */
        /* <DEDUP_REMOVED lines=13> */
[----:B------:R-:W-:Y:S01]  /*42d0*/  ULDC UR5, c[0x0][0xad0] ;  /* 0x0002b40000057ab9 */ /* 0x000fe20000000800 */
[----:B------:R-:W-:Y:S01]  /*42e0*/  UIMAD UR4, UR37, -0x40, UR44 ;  /* 0xffffffc0250478a4 */ /* 0x000fe2000f8e022c */
[----:B------:R-:W-:-:S05]  /*42f0*/  UMOV UR7, 0x40000040 ;  /* 0x4000004000077882 */ /* 0x000fca0000000000 */
[----:B------:R-:W-:Y:S01]  /*4300*/  IMAD.U32 R3, RZ, RZ, UR4 ;  /* 0x00000004ff037e24 */ /* 0x000fe2000f8e00ff */
[----:B------:R-:W-:-:S04]  /*4310*/  ULDC UR4, c[0x0][0xa80] ;  /* 0x0002a00000047ab9 */ /* 0x000fc80000000800 */
[----:B------:R-:W-:-:S04]  /*4320*/  IADD3 R0, -R18, 0x40, R3 ;  /* 0x0000004012007810 */ /* 0x000fc80007ffe103 */
[C---:B------:R-:W-:Y:S02]  /*4330*/  ISETP.GT.AND P1, PT, R0.reuse, RZ, PT ;  /* 0x000000ff0000720c */ /* 0x040fe40003f24270 */
[C---:B------:R-:W-:Y:S02]  /*4340*/  ISETP.GT.AND P2, PT, R0.reuse, 0x1, PT ;  /* 0x000000010000780c */ /* 0x040fe40003f44270 */
[C---:B------:R-:W-:Y:S02]  /*4350*/  ISETP.GT.AND P3, PT, R0.reuse, 0x8, PT ;  /* 0x000000080000780c */ /* 0x040fe40003f64270 */
[C---:B------:R-:W-:Y:S02]  /*4360*/  ISETP.GT.AND P4, PT, R0.reuse, 0x9, PT ;  /* 0x000000090000780c */ /* 0x040fe40003f84270 */
[C---:B------:R-:W-:Y:S02]  /*4370*/  ISETP.GT.AND P5, PT, R0.reuse, 0x10, PT ;  /* 0x000000100000780c */ /* 0x040fe40003fa4270 */
[----:B------:R-:W-:Y:S01]  /*4380*/  ISETP.GT.AND P6, PT, R0, 0x11, PT ;  /* 0x000000110000780c */ /* 0x000fe20003fc4270 */
[----:B------:R-:W-:-:S02]  /*4390*/  WARPGROUP.DEPBAR.LE gsb0, 0x0 ;  /* 0x00008000000079c5 */ /* 0x000fc40000010000 */
        /* <DEDUP_REMOVED lines=14> */
[----:B------:R-:W2:Y:S01]  /*4480*/  MUFU.TANH R25, R25 ;  /* 0x0000001900197308 */ /* 0x000ea20000002400 */
        /* <DEDUP_REMOVED lines=16> */
[----:B--2---:R-:W-:Y:S01]  /*4590*/  FSEL R25, R25, -INF , P2 ;  /* 0xff80000019197808 */ /* 0x004fe20001000000 */
[----:B------:R-:W-:Y:S01]  /*45a0*/  FMUL.FTZ R46, R46, UR5 ;  /* 0x000000052e2e7c20 */ /* 0x000fe20008410000 */
[----:B------:R-:W-:Y:S01]  /*45b0*/  FMUL.FTZ R47, R47, UR5 ;  /* 0x000000052f2f7c20 */ /* 0x000fe20008410000 */
[----:B------:R-:W-:Y:S01]  /*45c0*/  FMUL.FTZ R50, R50, UR5 ;  /* 0x0000000532327c20 */ /* 0x000fe20008410000 */
[----:B------:R-:W-:Y:S01]  /*45d0*/  FMNMX.FTZ R3, R24, R25, !PT ;  /* 0x0000001918037209 */ /* 0x000fe20007810000 */
[----:B------:R-:W-:Y:S01]  /*45e0*/  FMUL.FTZ R51, R51, UR5 ;  /* 0x0000000533337c20 */ /* 0x000fe20008410000 */
[----:B------:R-:W-:Y:S01]  /*45f0*/  FMUL.FTZ R54, R54, UR5 ;  /* 0x0000000536367c20 */ /* 0x000fe20008410000 */
[----:B------:R-:W2:Y:S01]  /*4600*/  MUFU.TANH R32, R32 ;  /* 0x0000002000207308 */ /* 0x000ea20000002400 */
[----:B---3--:R-:W-:Y:S01]  /*4610*/  FSEL R28, R28, -INF , P3 ;  /* 0xff8000001c1c7808 */ /* 0x008fe20001800000 */
[----:B------:R-:W-:-:S03]  /*4620*/  FMUL.FTZ R55, R55, UR5 ;  /* 0x0000000537377c20 */ /* 0x000fc60008410000 */
[----:B------:R-:W-:-:S03]  /*4630*/  FMNMX.FTZ R10, R28, R3, !PT ;  /* 0x000000031c0a7209 */ /* 0x000fc60007810000 */
[----:B------:R-:W3:Y:S01]  /*4640*/  MUFU.TANH R26, R26 ;  /* 0x0000001a001a7308 */ /* 0x000ee20000002400 */
[----:B-1----:R-:W-:-:S04]  /*4650*/  FSEL R29, R29, -INF , P4 ;  /* 0xff8000001d1d7808 */ /* 0x002fc80002000000 */
[----:B------:R-:W-:-:S03]  /*4660*/  FMNMX.FTZ R3, R29, R10, !PT ;  /* 0x0000000a1d037209 */ /* 0x000fc60007810000 */
[----:B------:R-:W1:Y:S01]  /*4670*/  MUFU.TANH R33, R33 ;  /* 0x0000002100217308 */ /* 0x000e620000002400 */
[----:B--2---:R-:W-:-:S04]  /*4680*/  FSEL R32, R32, -INF , P5 ;  /* 0xff80000020207808 */ /* 0x004fc80002800000 */
[----:B------:R-:W-:-:S03]  /*4690*/  FMNMX.FTZ R10, R32, R3, !PT ;  /* 0x00000003200a7209 */ /* 0x000fc60007810000 */
[----:B------:R-:W2:Y:S01]  /*46a0*/  MUFU.TANH R27, R27 ;  /* 0x0000001b001b7308 */ /* 0x000ea20000002400 */
[----:B---3--:R-:W-:Y:S02]  /*46b0*/  FSEL R26, R26, -INF , P1 ;  /* 0xff8000001a1a7808 */ /* 0x008fe40000800000 */
[----:B------:R-:W-:-:S05]  /*46c0*/  ISETP.GT.AND P1, PT, R0, 0x18, PT ;  /* 0x000000180000780c */ /* 0x000fca0003f24270 */
[----:B------:R-:W3:Y:S01]  /*46d0*/  MUFU.TANH R36, R36 ;  /* 0x0000002400247308 */ /* 0x000ee20000002400 */
[----:B-1----:R-:W-:-:S04]  /*46e0*/  FSEL R33, R33, -INF , P6 ;  /* 0xff80000021217808 */ /* 0x002fc80003000000 */
[----:B------:R-:W-:-:S03]  /*46f0*/  FMNMX.FTZ R3, R33, R10, !PT ;  /* 0x0000000a21037209 */ /* 0x000fc60007810000 */
[----:B------:R-:W1:Y:S01]  /*4700*/  MUFU.TANH R30, R30 ;  /* 0x0000001e001e7308 */ /* 0x000e620000002400 */
[----:B--2---:R-:W-:Y:S02]  /*4710*/  FSEL R27, R27, -INF , P2 ;  /* 0xff8000001b1b7808 */ /* 0x004fe40001000000 */
[----:B------:R-:W-:-:S05]  /*4720*/  ISETP.GT.AND P2, PT, R0, 0x19, PT ;  /* 0x000000190000780c */ /* 0x000fca0003f44270 */
[----:B------:R-:W2:Y:S01]  /*4730*/  MUFU.TANH R37, R37 ;  /* 0x0000002500257308 */ /* 0x000ea20000002400 */
[----:B---3--:R-:W-:-:S04]  /*4740*/  FSEL R36, R36, -INF , P1 ;  /* 0xff80000024247808 */ /* 0x008fc80000800000 */
[----:B------:R-:W-:-:S03]  /*4750*/  FMNMX.FTZ R10, R36, R3, !PT ;  /* 0x00000003240a7209 */ /* 0x000fc60007810000 */
[----:B------:R-:W3:Y:S01]  /*4760*/  MUFU.TANH R31, R31 ;  /* 0x0000001f001f7308 */ /* 0x000ee20000002400 */
[----:B-1----:R-:W-:Y:S02]  /*4770*/  FSEL R30, R30, -INF , P3 ;  /* 0xff8000001e1e7808 */ /* 0x002fe40001800000 */
[----:B------:R-:W-:-:S05]  /*4780*/  ISETP.GT.AND P3, PT, R0, 0x20, PT ;  /* 0x000000200000780c */ /* 0x000fca0003f64270 */
        /* <DEDUP_REMOVED lines=44> */
[----:B------:R-:W-:Y:S02]  /*4a50*/  FMNMX.FTZ R0, R52, R3, !PT ;  /* 0x0000000334007209 */ /* 0x000fe40007810000 */
[----:B------:R-:W-:Y:S01]  /*4a60*/  FMNMX.FTZ R3, R26, R27, !PT ;  /* 0x0000001b1a037209 */ /* 0x000fe20007810000 */
[----:B------:R-:W1:Y:S01]  /*4a70*/  MUFU.TANH R47, R47 ;  /* 0x0000002f002f7308 */ /* 0x000e620000002400 */
[----:B--2---:R-:W-:-:S04]  /*4a80*/  FSEL R53, R53, -INF , P4 ;  /* 0xff80000035357808 */ /* 0x004fc80002000000 */
[----:B------:R-:W-:-:S03]  /*4a90*/  FMNMX.FTZ R9, R53, R0, !PT ;  /* 0x0000000035097209 */ /* 0x000fc60007810000 */
[----:B------:R-:W2:Y:S01]  /*4aa0*/  MUFU.TANH R50, R50 ;  /* 0x0000003200327308 */ /* 0x000ea20000002400 */
[----:B---3--:R-:W-:Y:S01]  /*4ab0*/  FSEL R46, R46, -INF , P5 ;  /* 0xff8000002e2e7808 */ /* 0x008fe20002800000 */
[----:B------:R-:W3:Y:S06]  /*4ac0*/  SHFL.BFLY PT, R0, R9, 0x2, 0x1f ;  /* 0x0c401f0009007f89 */ /* 0x000eec00000e0000 */
[----:B------:R-:W4:Y:S01]  /*4ad0*/  MUFU.TANH R51, R51 ;  /* 0x0000003300337308 */ /* 0x000f220000002400 */
[----:B-1----:R-:W-:-:S07]  /*4ae0*/  FSEL R47, R47, -INF , P6 ;  /* 0xff8000002f2f7808 */ /* 0x002fce0003000000 */
[----:B------:R-:W1:Y:S01]  /*4af0*/  MUFU.TANH R54, R54 ;  /* 0x0000003600367308 */ /* 0x000e620000002400 */
[----:B--2---:R-:W-:-:S07]  /*4b00*/  FSEL R50, R50, -INF , P1 ;  /* 0xff80000032327808 */ /* 0x004fce0000800000 */
[----:B------:R-:W2:Y:S01]  /*4b10*/  MUFU.TANH R55, R55 ;  /* 0x0000003700377308 */ /* 0x000ea20000002400 */
[----:B----4-:R-:W-:Y:S02]  /*4b20*/  FSEL R51, R51, -INF , P2 ;  /* 0xff80000033337808 */ /* 0x010fe40001000000 */
[----:B---3--:R-:W-:Y:S02]  /*4b30*/  FMNMX.FTZ R11, R9, R0, !PT ;  /* 0x00000000090b7209 */ /* 0x008fe40007810000 */
[----:B------:R-:W-:Y:S02]  /*4b40*/  FMNMX.FTZ R0, R30, R3, !PT ;  /* 0x000000031e007209 */ /* 0x000fe40007810000 */
[----:B------:R-:W-:Y:S01]  /*4b50*/  PLOP3.LUT P2, PT, PT, PT, UP0, 0x80, 0x0 ;  /* 0x000000000000781c */ /* 0x000fe20003f4f008 */
[----:B------:R-:W3:Y:S01]  /*4b60*/  SHFL.BFLY PT, R12, R11, 0x1, 0x1f ;  /* 0x0c201f000b0c7f89 */ /* 0x000ee200000e0000 */
[----:B------:R-:W-:Y:S02]  /*4b70*/  FMNMX.FTZ R3, R31, R0, !PT ;  /* 0x000000001f037209 */ /* 0x000fe40007810000 */
[----:B-1----:R-:W-:-:S02]  /*4b80*/  FSEL R54, R54, -INF , P3 ;  /* 0xff80000036367808 */ /* 0x002fc40001800000 */
[----:B------:R-:W-:-:S04]  /*4b90*/  FMNMX.FTZ R0, R34, R3, !PT ;  /* 0x0000000322007209 */ /* 0x000fc80007810000 */
[----:B------:R-:W-:Y:S02]  /*4ba0*/  FMNMX.FTZ R3, R35, R0, !PT ;  /* 0x0000000023037209 */ /* 0x000fe40007810000 */
[----:B--2---:R-:W-:Y:S02]  /*4bb0*/  FSEL R55, R55, -INF , P4 ;  /* 0xff80000037377808 */ /* 0x004fe40002000000 */
[----:B------:R-:W-:-:S04]  /*4bc0*/  FMNMX.FTZ R10, R38, R3, !PT ;  /* 0x00000003260a7209 */ /* 0x000fc80007810000 */
[----:B------:R-:W-:-:S04]  /*4bd0*/  FMNMX.FTZ R3, R39, R10, !PT ;  /* 0x0000000a27037209 */ /* 0x000fc80007810000 */
[----:B------:R-:W-:Y:S02]  /*4be0*/  FMNMX.FTZ R10, R42, R3, !PT ;  /* 0x000000032a0a7209 */ /* 0x000fe40007810000 */
[----:B---3--:R-:W-:Y:S02]  /*4bf0*/  FMNMX.FTZ R0, R11, R12, !PT ;  /* 0x0000000c0b007209 */ /* 0x008fe40007810000 */
        /* <DEDUP_REMOVED lines=11> */
[----:B------:R1:W-:Y:S01]  /*4cb0*/  MUFU.EX2 R10, R24 ;  /* 0x00000018000a7308 */ /* 0x0003e20000000800 */
[----:B------:R-:W-:Y:S01]  /*4cc0*/  FMNMX.FTZ R12, R54, R3, !PT ;  /* 0x00000003360c7209 */ /* 0x000fe20007810000 */
[--C-:B------:R-:W-:Y:S01]  /*4cd0*/  FFMA.FTZ R14, R32, UR4, -R9.reuse ;  /* 0x00000004200e7c23 */ /* 0x100fe20008010809 */
[--C-:B------:R-:W-:Y:S01]  /*4ce0*/  FFMA.FTZ R15, R33, UR4, -R9.reuse ;  /* 0x00000004210f7c23 */ /* 0x100fe20008010809 */
[--C-:B------:R-:W-:Y:S01]  /*4cf0*/  FFMA.FTZ R20, R36, UR4, -R9.reuse ;  /* 0x0000000424147c23 */ /* 0x100fe20008010809 */
[----:B------:R-:W-:Y:S01]  /*4d00*/  FMNMX.FTZ R3, R55, R12, !PT ;  /* 0x0000000c37037209 */ /* 0x000fe20007810000 */
[--C-:B------:R-:W-:Y:S01]  /*4d10*/  FFMA.FTZ R21, R37, UR4, -R9.reuse ;  /* 0x0000000425157c23 */ /* 0x100fe20008010809 */
[--C-:B------:R-:W-:Y:S01]  /*4d20*/  FFMA.FTZ R28, R28, UR4, -R9.reuse ;  /* 0x000000041c1c7c23 */ /* 0x100fe20008010809 */
[--C-:B------:R-:W-:Y:S01]  /*4d30*/  FFMA.FTZ R168, R40, UR4, -R9.reuse ;  /* 0x0000000428a87c23 */ /* 0x100fe20008010809 */
[--C-:B------:R-:W-:Y:S01]  /*4d40*/  FFMA.FTZ R169, R41, UR4, -R9.reuse ;  /* 0x0000000429a97c23 */ /* 0x100fe20008010809 */
[----:B-1----:R-:W1:Y:S01]  /*4d50*/  SHFL.BFLY PT, R24, R3, 0x2, 0x1f ;  /* 0x0c401f0003187f89 */ /* 0x002e6200000e0000 */
[--C-:B------:R-:W-:Y:S01]  /*4d60*/  FFMA.FTZ R170, R44, UR4, -R9.reuse ;  /* 0x000000042caa7c23 */ /* 0x100fe20008010809 */
[--C-:B------:R-:W-:Y:S01]  /*4d70*/  FFMA.FTZ R171, R45, UR4, -R9.reuse ;  /* 0x000000042dab7c23 */ /* 0x100fe20008010809 */
[--C-:B------:R-:W-:Y:S01]  /*4d80*/  FFMA.FTZ R172, R48, UR4, -R9.reuse ;  /* 0x0000000430ac7c23 */ /* 0x100fe20008010809 */
[--C-:B------:R-:W-:Y:S01]  /*4d90*/  FFMA.FTZ R173, R49, UR4, -R9.reuse ;  /* 0x0000000431ad7c23 */ /* 0x100fe20008010809 */
[--C-:B------:R-:W-:Y:S01]  /*4da0*/  FFMA.FTZ R174, R52, UR4, -R9.reuse ;  /* 0x0000000434ae7c23 */ /* 0x100fe20008010809 */
[----:B------:R-:W-:Y:S01]  /*4db0*/  FFMA.FTZ R175, R53, UR4, -R9 ;  /* 0x0000000435af7c23 */ /* 0x000fe20008010809 */
[----:B------:R-:W2:Y:S01]  /*4dc0*/  MUFU.EX2 R11, R11 ;  /* 0x0000000b000b7308 */ /* 0x000ea20000000800 */
[----:B------:R-:W-:-:S04]  /*4dd0*/  LOP3.LUT R9, R56, 0x2000000, RZ, 0xfc, !PT ;  /* 0x0200000038097812 */ /* 0x000fc800078efcff */
[----:B------:R-:W-:-:S03]  /*4de0*/  LEA R197, R2, R9, 0xc ;  /* 0x0000000902c57211 */ /* 0x000fc600078e60ff */
[----:B------:R-:W-:Y:S01]  /*4df0*/  MUFU.EX2 R12, R28 ;  /* 0x0000001c000c7308 */ /* 0x000fe20000000800 */
[C---:B------:R-:W-:Y:S01]  /*4e00*/  R2UR UR6, R197.reuse ;  /* 0x00000000c50672ca */ /* 0x040fe200000e0000 */
[----:B------:R-:W-:-:S06]  /*4e10*/  VIADD R198, R197, 0x80 ;  /* 0x00000080c5c67836 */ /* 0x000fcc0000000000 */
[----:B------:R-:W3:Y:S01]  /*4e20*/  MUFU.EX2 R13, R13 ;  /* 0x0000000d000d7308 */ /* 0x000ee20000000800 */
[----:B-1----:R-:W-:Y:S02]  /*4e30*/  FMNMX.FTZ R24, R3, R24, !PT ;  /* 0x0000001803187209 */ /* 0x002fe40007810000 */
[----:B--2---:R-:W-:Y:S01]  /*4e40*/  F2FP.BF16.F32.PACK_AB R152, R11, R10 ;  /* 0x0000000a0b98723e */ /* 0x004fe200000010ff */
[----:B------:R-:W-:Y:S02]  /*4e50*/  FADD.FTZ R11, R10, R11 ;  /* 0x0000000b0a0b7221 */ /* 0x000fe40000010000 */
[----:B------:R-:W1:Y:S02]  /*4e60*/  SHFL.BFLY PT, R3, R24, 0x1, 0x1f ;  /* 0x0c201f0018037f89 */ /* 0x000e6400000e0000 */
[----:B------:R-:W-:Y:S08]  /*4e70*/  MUFU.EX2 R14, R14 ;  /* 0x0000000e000e7308 */ /* 0x000ff00000000800 */
[----:B------:R-:W2:Y:S01]  /*4e80*/  MUFU.EX2 R15, R15 ;  /* 0x0000000f000f7308 */ /* 0x000ea20000000800 */
[----:B---3--:R-:W-:Y:S01]  /*4e90*/  F2FP.BF16.F32.PACK_AB R154, R13, R12 ;  /* 0x0000000c0d9a723e */ /* 0x008fe200000010ff */
[----:B------:R-:W-:-:S04]  /*4ea0*/  FADD.FTZ R12, R12, R11 ;  /* 0x0000000b0c0c7221 */ /* 0x000fc80000010000 */
[----:B------:R-:W-:Y:S02]  /*4eb0*/  FADD.FTZ R13, R13, R12 ;  /* 0x0000000c0d0d7221 */ /* 0x000fe40000010000 */
[----:B------:R-:W-:Y:S01]  /*4ec0*/  MUFU.EX2 R20, R20 ;  /* 0x0000001400147308 */ /* 0x000fe20000000800 */
[----:B-1----:R-:W-:-:S07]  /*4ed0*/  FMNMX.FTZ R3, R24, R3, !PT ;  /* 0x0000000318037209 */ /* 0x002fce0007810000 */
[----:B------:R-:W1:Y:S01]  /*4ee0*/  MUFU.EX2 R21, R21 ;  /* 0x0000001500157308 */ /* 0x000e620000000800 */
[----:B--2---:R-:W-:Y:S01]  /*4ef0*/  F2FP.BF16.F32.PACK_AB R156, R15, R14 ;  /* 0x0000000e0f9c723e */ /* 0x004fe200000010ff */
[----:B------:R-:W-:Y:S01]  /*4f00*/  FADD.FTZ R14, R14, R13 ;  /* 0x0000000d0e0e7221 */ /* 0x000fe20000010000 */
[C---:B------:R-:W-:Y:S01]  /*4f10*/  FMUL.FTZ R24, R3.reuse, UR4 ;  /* 0x0000000403187c20 */ /* 0x040fe20008410000 */
[----:B------:R-:W-:Y:S02]  /*4f20*/  FSETP.NEU.FTZ.AND P1, PT, R3, -INF , PT ;  /* 0xff8000000300780b */ /* 0x000fe40003f3d000 */
[----:B------:R-:W-:Y:S02]  /*4f30*/  FADD.FTZ R15, R15, R14 ;  /* 0x0000000e0f0f7221 */ /* 0x000fe40000010000 */
[----:B------:R-:W-:Y:S01]  /*4f40*/  FSEL R25, R24, RZ, P1 ;  /* 0x000000ff18197208 */ /* 0x000fe20000800000 */
[----:B------:R-:W-:Y:S01]  /*4f50*/  MUFU.EX2 R168, R168 ;  /* 0x000000a800a87308 */ /* 0x000fe20000000800 */
[----:B------:R-:W-:-:S03]  /*4f60*/  ISETP.NE.AND P1, PT, R57, RZ, PT ;  /* 0x000000ff3900720c */ /* 0x000fc60003f25270 */
[--C-:B------:R-:W-:Y:S01]  /*4f70*/  FFMA.FTZ R26, R26, UR4, -R25.reuse ;  /* 0x000000041a1a7c23 */ /* 0x100fe20008010819 */
        /* <DEDUP_REMOVED lines=8> */
[----:B------:R-:W-:Y:S01]  /*5000*/  FFMA.FTZ R43, R43, UR4, -R25 ;  /* 0x000000042b2b7c23 */ /* 0x000fe20008010819 */
[----:B------:R-:W-:-:S02]  /*5010*/  @!P1 VIADD R24, R8, 0x38840 ;  /* 0x0003884008189836 */ /* 0x000fc40000000000 */
[--C-:B------:R-:W-:Y:S01]  /*5020*/  FFMA.FTZ R46, R46, UR4, -R25.reuse ;  /* 0x000000042e2e7c23 */ /* 0x100fe20008010819 */
[--C-:B------:R-:W-:Y:S01]  /*5030*/  FFMA.FTZ R47, R47, UR4, -R25.reuse ;  /* 0x000000042f2f7c23 */ /* 0x100fe20008010819 */
[--C-:B------:R-:W-:Y:S01]  /*5040*/  FFMA.FTZ R50, R50, UR4, -R25.reuse ;  /* 0x0000000432327c23 */ /* 0x100fe20008010819 */
[--C-:B------:R-:W-:Y:S01]  /*5050*/  FFMA.FTZ R51, R51, UR4, -R25.reuse ;  /* 0x0000000433337c23 */ /* 0x100fe20008010819 */
[----:B------:R-:W-:Y:S01]  /*5060*/  @!P1 PRMT R24, RZ, 0x654, R24 ;  /* 0x00000654ff189816 */ /* 0x000fe20000000018 */
[--C-:B------:R-:W-:Y:S01]  /*5070*/  FFMA.FTZ R54, R54, UR4, -R25.reuse ;  /* 0x0000000436367c23 */ /* 0x100fe20008010819 */
[----:B------:R-:W-:Y:S01]  /*5080*/  FFMA.FTZ R25, R55, UR4, -R25 ;  /* 0x0000000437197c23 */ /* 0x000fe20008010819 */
[----:B------:R-:W-:Y:S01]  /*5090*/  MUFU.EX2 R176, R26 ;  /* 0x0000001a00b07308 */ /* 0x000fe20000000800 */
[----:B------:R2:W-:Y:S01]  /*50a0*/  @!P1 SYNCS.ARRIVE.TRANS64.RED.A1T0 RZ, [R24+URZ], RZ ;  /* 0x000000ff18ff99a7 */ /* 0x0005e2000810043f */
[----:B-1----:R-:W-:Y:S01]  /*50b0*/  F2FP.BF16.F32.PACK_AB R158, R21, R20 ;  /* 0x00000014159e723e */ /* 0x002fe200000010ff */
[----:B------:R-:W-:Y:S01]  /*50c0*/  FADD.FTZ R20, R20, R15 ;  /* 0x0000000f14147221 */ /* 0x000fe20000010000 */
[----:B------:R-:W-:-:S03]  /*50d0*/  @!P1 VIADD R8, R8, 0x38860 ;  /* 0x0003886008089836 */ /* 0x000fc60000000000 */
[----:B------:R-:W-:Y:S01]  /*50e0*/  FADD.FTZ R21, R21, R20 ;  /* 0x0000001415157221 */ /* 0x000fe20000010000 */
[----:B------:R-:W1:Y:S01]  /*50f0*/  MUFU.EX2 R177, R27 ;  /* 0x0000001b00b17308 */ /* 0x000e620000000800 */
[----:B------:R-:W-:-:S07]  /*5100*/  @!P1 PRMT R8, RZ, 0x654, R8 ;  /* 0x00000654ff089816 */ /* 0x000fce0000000008 */
[----:B------:R-:W-:Y:S08]  /*5110*/  MUFU.EX2 R178, R30 ;  /* 0x0000001e00b27308 */ /* 0x000ff00000000800 */
[----:B------:R-:W3:Y:S01]  /*5120*/  MUFU.EX2 R179, R31 ;  /* 0x0000001f00b37308 */ /* 0x000ee20000000800 */
[----:B-1----:R-:W-:Y:S01]  /*5130*/  F2FP.BF16.F32.PACK_AB R153, R177, R176 ;  /* 0x000000b0b199723e */ /* 0x002fe200000010ff */
[----:B------:R-:W-:-:S06]  /*5140*/  FADD.FTZ R177, R176, R177 ;  /* 0x000000b1b0b17221 */ /* 0x000fcc0000010000 */
[----:B------:R-:W-:Y:S08]  /*5150*/  MUFU.EX2 R180, R34 ;  /* 0x0000002200b47308 */ /* 0x000ff00000000800 */
[----:B------:R-:W1:Y:S01]  /*5160*/  MUFU.EX2 R181, R35 ;  /* 0x0000002300b57308 */ /* 0x000e620000000800 */
[----:B---3--:R-:W-:Y:S01]  /*5170*/  F2FP.BF16.F32.PACK_AB R155, R179, R178 ;  /* 0x000000b2b39b723e */ /* 0x008fe200000010ff */
[----:B------:R-:W-:Y:S01]  /*5180*/  BAR.SYNC.DEFER_BLOCKING 0xf, 0x100 ;  /* 0x03c4000000007b1d */ /* 0x000fe20000010000 */
[----:B------:R-:W-:-:S04]  /*5190*/  FADD.FTZ R178, R178, R177 ;  /* 0x000000b1b2b27221 */ /* 0x000fc80000010000 */
[----:B------:R-:W-:Y:S01]  /*51a0*/  FADD.FTZ R179, R179, R178 ;  /* 0x000000b2b3b37221 */ /* 0x000fe20000010000 */
[----:B------:R-:W-:Y:S08]  /*51b0*/  MUFU.EX2 R182, R38 ;  /* 0x0000002600b67308 */ /* 0x000ff00000000800 */
[----:B------:R-:W3:Y:S01]  /*51c0*/  MUFU.EX2 R183, R39 ;  /* 0x0000002700b77308 */ /* 0x000ee20000000800 */
[----:B-1----:R-:W-:Y:S01]  /*51d0*/  F2FP.BF16.F32.PACK_AB R157, R181, R180 ;  /* 0x000000b4b59d723e */ /* 0x002fe200000010ff */
[----:B------:R-:W-:-:S04]  /*51e0*/  FADD.FTZ R180, R180, R179 ;  /* 0x000000b3b4b47221 */ /* 0x000fc80000010000 */
[----:B------:R-:W-:Y:S02]  /*51f0*/  FADD.FTZ R181, R181, R180 ;  /* 0x000000b4b5b57221 */ /* 0x000fe40000010000 */
[----:B------:R-:W1:Y:S01]  /*5200*/  MUFU.EX2 R169, R169 ;  /* 0x000000a900a97308 */ /* 0x000e620000000800 */
[----:B------:R4:W-:Y:S07]  /*5210*/  STSM.16.M88.4 [R23+0x36400], R152 ;  /* 0x0364009817007844 */ /* 0x0009ee0000000200 */
[----:B------:R-:W-:Y:S01]  /*5220*/  MUFU.EX2 R170, R170 ;  /* 0x000000aa00aa7308 */ /* 0x000fe20000000800 */
[----:B---3--:R-:W-:Y:S01]  /*5230*/  F2FP.BF16.F32.PACK_AB R159, R183, R182 ;  /* 0x000000b6b79f723e */ /* 0x008fe200000010ff */
[----:B------:R-:W-:-:S04]  /*5240*/  FADD.FTZ R182, R182, R181 ;  /* 0x000000b5b6b67221 */ /* 0x000fc80000010000 */
[----:B------:R4:W-:Y:S01]  /*5250*/  STSM.16.M88.4 [R22], R156 ;  /* 0x0000009c16007844 */ /* 0x0009e20000000200 */
[----:B------:R-:W-:Y:S01]  /*5260*/  FADD.FTZ R182, R183, R182 ;  /* 0x000000b6b7b67221 */ /* 0x000fe20000010000 */
[----:B------:R-:W3:Y:S01]  /*5270*/  MUFU.EX2 R171, R171 ;  /* 0x000000ab00ab7308 */ /* 0x000ee20000000800 */
[----:B-1----:R-:W-:Y:S01]  /*5280*/  F2FP.BF16.F32.PACK_AB R160, R169, R168 ;  /* 0x000000a8a9a0723e */ /* 0x002fe200000010ff */
[----:B------:R-:W-:-:S04]  /*5290*/  FADD.FTZ R168, R168, R21 ;  /* 0x00000015a8a87221 */ /* 0x000fc80000010000 */
[----:B------:R-:W-:Y:S02]  /*52a0*/  FADD.FTZ R169, R169, R168 ;  /* 0x000000a8a9a97221 */ /* 0x000fe40000010000 */
[----:B------:R-:W-:Y:S08]  /*52b0*/  MUFU.EX2 R189, R42 ;  /* 0x0000002a00bd7308 */ /* 0x000ff00000000800 */
[----:B------:R-:W1:Y:S01]  /*52c0*/  MUFU.EX2 R190, R43 ;  /* 0x0000002b00be7308 */ /* 0x000e620000000800 */
[----:B---3--:R-:W-:Y:S01]  /*52d0*/  F2FP.BF16.F32.PACK_AB R162, R171, R170 ;  /* 0x000000aaaba2723e */ /* 0x008fe200000010ff */
[----:B------:R-:W-:-:S04]  /*52e0*/  FADD.FTZ R170, R170, R169 ;  /* 0x000000a9aaaa7221 */ /* 0x000fc80000010000 */
[----:B------:R-:W-:Y:S02]  /*52f0*/  FADD.FTZ R171, R171, R170 ;  /* 0x000000aaabab7221 */ /* 0x000fe40000010000 */
[----:B------:R-:W-:Y:S08]  /*5300*/  MUFU.EX2 R191, R46 ;  /* 0x0000002e00bf7308 */ /* 0x000ff00000000800 */
        /* <DEDUP_REMOVED lines=8> */
[----:B------:R4:W-:Y:S01]  /*5390*/  STSM.16.M88.4 [R185], R160 ;  /* 0x000000a0b9007844 */ /* 0x0009e20000000200 */
[----:B------:R-:W-:Y:S01]  /*53a0*/  FADD.FTZ R192, R192, R191 ;  /* 0x000000bfc0c07221 */ /* 0x000fe20000010000 */
[----:B------:R-:W-:Y:S08]  /*53b0*/  MUFU.EX2 R174, R174 ;  /* 0x000000ae00ae7308 */ /* 0x000ff00000000800 */
[----:B------:R-:W3:Y:S01]  /*53c0*/  MUFU.EX2 R175, R175 ;  /* 0x000000af00af7308 */ /* 0x000ee20000000800 */
[----:B-1----:R-:W-:Y:S01]  /*53d0*/  F2FP.BF16.F32.PACK_AB R164, R173, R172 ;  /* 0x000000acada4723e */ /* 0x002fe200000010ff */
[----:B------:R-:W-:-:S04]  /*53e0*/  FADD.FTZ R172, R172, R171 ;  /* 0x000000abacac7221 */ /* 0x000fc80000010000 */
[----:B------:R-:W-:Y:S02]  /*53f0*/  FADD.FTZ R173, R173, R172 ;  /* 0x000000acadad7221 */ /* 0x000fe40000010000 */
[----:B------:R-:W-:Y:S08]  /*5400*/  MUFU.EX2 R193, R50 ;  /* 0x0000003200c17308 */ /* 0x000ff00000000800 */
[----:B------:R-:W1:Y:S01]  /*5410*/  MUFU.EX2 R194, R51 ;  /* 0x0000003300c27308 */ /* 0x000e620000000800 */
[----:B---3--:R-:W-:-:S07]  /*5420*/  F2FP.BF16.F32.PACK_AB R166, R175, R174 ;  /* 0x000000aeafa6723e */ /* 0x008fce00000010ff */
[----:B------:R-:W-:Y:S08]  /*5430*/  MUFU.EX2 R195, R54 ;  /* 0x0000003600c37308 */ /* 0x000ff00000000800 */
[----:B------:R-:W3:Y:S01]  /*5440*/  MUFU.EX2 R196, R25 ;  /* 0x0000001900c47308 */ /* 0x000ee20000000800 */
[----:B-1----:R-:W-:Y:S01]  /*5450*/  F2FP.BF16.F32.PACK_AB R165, R194, R193 ;  /* 0x000000c1c2a5723e */ /* 0x002fe200000010ff */
[----:B------:R-:W-:-:S04]  /*5460*/  FADD.FTZ R193, R193, R192 ;  /* 0x000000c0c1c17221 */ /* 0x000fc80000010000 */
[----:B------:R-:W-:Y:S01]  /*5470*/  FADD.FTZ R194, R194, R193 ;  /* 0x000000c1c2c27221 */ /* 0x000fe20000010000 */
[----:B---3--:R-:W-:-:S03]  /*5480*/  F2FP.BF16.F32.PACK_AB R167, R196, R195 ;  /* 0x000000c3c4a7723e */ /* 0x008fc600000010ff */
[----:B------:R-:W-:Y:S02]  /*5490*/  FADD.FTZ R195, R195, R194 ;  /* 0x000000c2c3c37221 */ /* 0x000fe40000010000 */
[----:B------:R4:W-:Y:S01]  /*54a0*/  STSM.16.M88.4 [R184], R164 ;  /* 0x000000a4b8007844 */ /* 0x0009e20000000200 */
[----:B--2---:R-:W-:Y:S01]  /*54b0*/  WARPGROUP.ARRIVE ;  /* 0x00000000000079c5 */ /* 0x004fe20000000000 */
[----:B------:R-:W-:-:S05]  /*54c0*/  FADD.FTZ R10, R196, R195 ;  /* 0x000000c3c40a7221 */ /* 0x000fca0000010000 */
[----:B------:R-:W-:Y:S01]  /*54d0*/  HGMMA.64x256x16.F32.BF16 R24, R152, gdesc[UR4].tnspB, RZ, !UPT, gsb0 ;  /* 0x43e0000498187df0 */ /* 0x000fe2000c0018ff */
[----:B------:R-:W-:Y:S01]  /*54e0*/  R2UR UR6, R198 ;  /* 0x00000000c60672ca */ /* 0x000fe200000e0000 */
[----:B------:R-:W-:Y:S01]  /*54f0*/  UMOV UR7, 0x40000040 ;  /* 0x4000004000077882 */ /* 0x000fe20000000000 */
[C---:B------:R-:W-:Y:S01]  /*5500*/  IADD3 R198, R197.reuse, 0x100, RZ ;  /* 0x00000100c5c67810 */ /* 0x040fe20007ffe0ff */
[----:B------:R-:W-:Y:S01]  /*5510*/  VIADD R197, R197, 0x180 ;  /* 0x00000180c5c57836 */ /* 0x000fe20000000000 */
[----:B------:R-:W-:Y:S02]  /*5520*/  WARPGROUP.DEPBAR.LE gsb0, 0x0 ;  /* 0x00008000000079c5 */ /* 0x000fe40000010000 */
[----:B------:R-:W-:-:S15]  /*5530*/  WARPGROUP.ARRIVE ;  /* 0x00000000000079c5 */ /* 0x000fde0000000000 */
[----:B------:R-:W-:-:S06]  /*5540*/  NOP ;  /* 0x0000000000007918 */ /* 0x000fcc0000000000 */
[----:B------:R-:W-:Y:S01]  /*5550*/  HGMMA.64x256x16.F32.BF16 R24, R156, gdesc[UR4].tnspB, R24, gsb0 ;  /* 0x43e000049c187df0 */ /* 0x000fe20008001818 */
[----:B------:R-:W-:Y:S01]  /*5560*/  R2UR UR6, R198 ;  /* 0x00000000c60672ca */ /* 0x000fe200000e0000 */
[----:B------:R-:W-:Y:S01]  /*5570*/  UMOV UR7, 0x40000040 ;  /* 0x4000004000077882 */ /* 0x000fe20000000000 */
[----:B------:R-:W-:Y:S02]  /*5580*/  WARPGROUP.DEPBAR.LE gsb0, 0x0 ;  /* 0x00008000000079c5 */ /* 0x000fe40000010000 */
[----:B------:R-:W-:-:S15]  /*5590*/  WARPGROUP.ARRIVE ;  /* 0x00000000000079c5 */ /* 0x000fde0000000000 */
[----:B------:R-:W-:-:S08]  /*55a0*/  NOP ;  /* 0x0000000000007918 */ /* 0x000fd00000000000 */
[----:B------:R-:W-:Y:S01]  /*55b0*/  HGMMA.64x256x16.F32.BF16 R24, R160, gdesc[UR4].tnspB, R24, gsb0 ;  /* 0x43e00004a0187df0 */ /* 0x000fe20008001818 */
[----:B------:R-:W-:Y:S01]  /*55c0*/  R2UR UR6, R197 ;  /* 0x00000000c50672ca */ /* 0x000fe200000e0000 */
        /* <DEDUP_REMOVED lines=11> */
[----:B-1----:R-:W1:Y:S02]  /*5680*/  FENCE.VIEW.ASYNC.S ;  /* 0x00000000000073c6 */ /* 0x002e640000000000 */
[----:B-1----:R-:W-:Y:S01]  /*5690*/  NOP ;  /* 0x0000000000007918 */ /* 0x002fe20000000000 */
[----:B------:R-:W-:Y:S06]  /*56a0*/  BAR.ARV 0xe, 0x100 ;  /* 0x0384000000007b1d */ /* 0x000fec0000002000 */
[----:B------:R1:W-:Y:S02]  /*56b0*/  @!P1 SYNCS.ARRIVE.TRANS64.RED.A1T0 RZ, [R8+URZ], RZ ;  /* 0x000000ff08ff99a7 */ /* 0x0003e4000810043f */
[----:B-1----:R-:W-:-:S04]  /*56c0*/  FADD.FTZ R8, R174, R173 ;  /* 0x000000adae087221 */ /* 0x002fc80000010000 */
[----:B------:R-:W-:Y:S01]  /*56d0*/  FADD.FTZ R8, R175, R8 ;  /* 0x00000008af087221 */ /* 0x000fe20000010000 */
[----:B----4-:R-:W-:Y:S06]  /*56e0*/  @!P2 BRA `(.L_x_150) ;  /* 0x000000300074a947 */ /* 0x010fec0003800000 */
[----:B------:R-:W-:Y:S01]  /*56f0*/  MOV R14, R3 ;  /* 0x00000003000e7202 */ /* 0x000fe20000000f00 */
[----:B------:R-:W-:Y:S01]  /*5700*/  IMAD.MOV.U32 R13, RZ, RZ, R0 ;  /* 0x000000ffff0d7224 */ /* 0x000fe200078e0000 */
[----:B------:R-:W-:Y:S01]  /*5710*/  UIADD3 UR5, UR37, -0x2, URZ ;  /* 0xfffffffe25057890 */ /* 0x000fe2000fffe03f */
[----:B------:R-:W-:Y:S01]  /*5720*/  IMAD.MOV.U32 R12, RZ, RZ, R2 ;  /* 0x000000ffff0c7224 */ /* 0x000fe200078e0002 */
[----:B------:R-:W-:Y:S01]  /*5730*/  ULDC UR6, c[0x0][0xad0] ;  /* 0x0002b40000067ab9 */ /* 0x000fe20000000800 */
[----:B------:R-:W-:-:S09]  /*5740*/  ULDC UR4, c[0x0][0xa80] ;  /* 0x0002a00000047ab9 */ /* 0x000fd20000000800 */
.L_x_159:
[----:B------:R-:W-:Y:S01]  /*5750*/  IADD3 R2, R12, 0x1, RZ ;  /* 0x000000010c027810 */ /* 0x000fe20007ffe0ff */
[----:B------:R-:W-:Y:S01]  /*5760*/  IMAD.U32 R0, RZ, RZ, UR5 ;  /* 0x00000005ff007e24 */ /* 0x000fe2000f8e00ff */
[----:B------:R-:W-:Y:S02]  /*5770*/  UIADD3 UR5, UR5, -0x1, URZ ;  /* 0xffffffff05057890 */ /* 0x000fe4000fffe03f */
[----:B------:R-:W-:Y:S02]  /*5780*/  ISETP.NE.AND P3, PT, R2, 0x2, PT ;  /* 0x000000020200780c */ /* 0x000fe40003f65270 */
[----:B------:R-:W-:Y:S02]  /*5790*/  ISETP.GT.AND P2, PT, R0, RZ, PT ;  /* 0x000000ff0000720c */ /* 0x000fe40003f44270 */
[----:B------:R-:W-:Y:S02]  /*57a0*/  SEL R3, RZ, 0x1, P3 ;  /* 0x00000001ff037807 */ /* 0x000fe40001800000 */
[----:B------:R-:W-:-:S02]  /*57b0*/  SEL R2, R2, RZ, P3 ;  /* 0x000000ff02027207 */ /* 0x000fc40001800000 */
[----:B------:R-:W-:Y:S01]  /*57c0*/  LOP3.LUT R16, R16, R3, RZ, 0x3c, !PT ;  /* 0x0000000310107212 */ /* 0x000fe200078e3cff */
[----:B--2---:R-:W-:Y:S06]  /*57d0*/  @P0 BRA `(.L_x_151) ;  /* 0x0000000000040947 */ /* 0x004fec0003800000 */
[----:B------:R-:W-:Y:S01]  /*57e0*/  BPT.TRAP 0x1 ;  /* 0x000000040000795c */ /* 0x000fe20000300000 */
.L_x_151:
[----:B------:R-:W-:Y:S02]  /*57f0*/  LEA R11, R2, UR42, 0x3 ;  /* 0x0000002a020b7c11 */ /* 0x000fe4000f8e18ff */
[----:B------:R-:W-:-:S04]  /*5800*/  SHF.L.U32 R0, R16, 0x1f, RZ ;  /* 0x0000001f10007819 */ /* 0x000fc800000006ff */
[----:B------:R1:W2:Y:S01]  /*5810*/  SYNCS.PHASECHK.TRANS64.TRYWAIT P3, [R11+URZ+0x38830], R0 ;  /* 0x038830000b0075a7 */ /* 0x0002a2000806017f */
[----:B------:R-:W-:Y:S05]  /*5820*/  @P0 BRA `(.L_x_152) ;  /* 0x0000000000040947 */ /* 0x000fea0003800000 */
[----:B------:R-:W-:Y:S01]  /*5830*/  BPT.TRAP 0x1 ;  /* 0x000000040000795c */ /* 0x000fe20000300000 */
.L_x_152:
[----:B------:R-:W-:Y:S01]  /*5840*/  IMAD R3, R2, 0x200, R4 ;  /* 0x0000020002037824 */ /* 0x000fe200078e0204 */
[----:B--2---:R-:W-:Y:S06]  /*5850*/  @P3 BRA `(.L_x_153) ;  /* 0x0000000000083947 */ /* 0x004fec0003800000 */
[----:B------:R-:W2:Y:S02]  /*5860*/  SYNCS.PHASECHK.TRANS64.TRYWAIT P3, [R11+URZ+0x38830], R0 ;  /* 0x038830000b0075a7 */ /* 0x000ea4000806017f */
[----:B--2---:R-:W-:Y:S05]  /*5870*/  @!P3 BRA `(.L_x_154) ;  /* 0x0000008000ecb947 */ /* 0x004fea0003800000 */
.L_x_153:
[----:B------:R-:W-:Y:S01]  /*5880*/  UIADD3 UR7, UR42, 0x20400, URZ ;  /* 0x000204002a077890 */ /* 0x000fe2000fffe03f */
[----:B------:R-:W-:Y:S01]  /*5890*/  R2UR UR22, R3 ;  /* 0x00000000031672ca */ /* 0x000fe200000e0000 */
[----:B------:R-:W-:Y:S01]  /*58a0*/  WARPGROUP.ARRIVE ;  /* 0x00000000000079c5 */ /* 0x000fe20000000000 */
[----:B------:R-:W-:Y:S01]  /*58b0*/  UMOV UR23, 0x40000040 ;  /* 0x4000004000177882 */ /* 0x000fe20000000000 */
[----:B------:R-:W-:Y:S01]  /*58c0*/  USHF.R.U32.HI UR7, URZ, 0x4, UR7 ;  /* 0x000000043f077899 */ /* 0x000fe20008011607 */
[----:B------:R-:W-:Y:S01]  /*58d0*/  UMOV UR21, 0x40000040 ;  /* 0x4000004000157882 */ /* 0x000fe20000000000 */
[----:B------:R-:W-:Y:S02]  /*58e0*/  UMOV UR11, 0x40000040 ;  /* 0x40000040000b7882 */ /* 0x000fe40000000000 */
[----:B------:R-:W-:Y:S01]  /*58f0*/  ULOP3.LUT UR7, UR7, 0x3fff, URZ, 0xc0, !UPT ;  /* 0x00003fff07077892 */ /* 0x000fe2000f8ec03f */
[----:B------:R-:W-:Y:S01]  /*5900*/  UMOV UR15, 0x40000040 ;  /* 0x40000040000f7882 */ /* 0x000fe20000000000 */
[----:B------:R-:W-:-:S02]  /*5910*/  UMOV UR19, 0x40000040 ;  /* 0x4000004000137882 */ /* 0x000fc40000000000 */
        /* <DEDUP_REMOVED lines=15> */
[----:B------:R-:W-:Y:S05]  /*5a10*/  @P0 BRA `(.L_x_155) ;  /* 0x0000000000040947 */ /* 0x000fea0003800000 */
[----:B------:R-:W-:Y:S01]  /*5a20*/  BPT.TRAP 0x1 ;  /* 0x000000040000795c */ /* 0x000fe20000300000 */
.L_x_155:
[----:B------:R3:W4:Y:S01]  /*5a30*/  SYNCS.PHASECHK.TRANS64.TRYWAIT P3, [R11+URZ+0x38850], R0 ;  /* 0x038850000b0075a7 */ /* 0x000722000806017f */
[----:B------:R-:W-:Y:S05]  /*5a40*/  @P0 BRA `(.L_x_156) ;  /* 0x0000000000040947 */ /* 0x000fea0003800000 */
[----:B------:R-:W-:Y:S01]  /*5a50*/  BPT.TRAP 0x1 ;  /* 0x000000040000795c */ /* 0x000fe20000300000 */
.L_x_156:
[----:B----4-:R-:W-:Y:S05]  /*5a60*/  @P3 BRA `(.L_x_157) ;  /* 0x0000000000083947 */ /* 0x010fea0003800000 */
[----:B------:R-:W4:Y:S02]  /*5a70*/  SYNCS.PHASECHK.TRANS64.TRYWAIT P3, [R11+URZ+0x38850], R0 ;  /* 0x038850000b0075a7 */ /* 0x000f24000806017f */
[----:B----4-:R-:W-:Y:S05]  /*5a80*/  @!P3 BRA `(.L_x_158) ;  /* 0x00000080007cb947 */ /* 0x010fea0003800000 */
.L_x_157:
[----:B-1234-:R-:W-:Y:S01]  /*5a90*/  IADD3 R0, R5, 0x26400, RZ ;  /* 0x0002640005007810 */ /* 0x01efe20007ffe0ff */
[C---:B------:R-:W-:Y:S01]  /*5aa0*/  VIADD R20, R7.reuse, 0x4 ;  /* 0x0000000407147836 */ /* 0x040fe20000000000 */
[----:B------:R-:W-:Y:S01]  /*5ab0*/  WARPGROUP.ARRIVE ;  /* 0x00000000000079c5 */ /* 0x000fe20000000000 */
[----:B------:R-:W-:Y:S01]  /*5ac0*/  VIADD R3, R7, 0x6 ;  /* 0x0000000607037836 */ /* 0x000fe20000000000 */
[----:B------:R-:W-:Y:S01]  /*5ad0*/  SHF.R.U32.HI R0, RZ, 0x4, R0 ;  /* 0x00000004ff007819 */ /* 0x000fe20000011600 */
[----:B------:R-:W-:Y:S01]  /*5ae0*/  UMOV UR23, 0x40000040 ;  /* 0x4000004000177882 */ /* 0x000fe20000000000 */
[----:B------:R-:W-:Y:S02]  /*5af0*/  UMOV UR21, 0x40000040 ;  /* 0x4000004000157882 */ /* 0x000fe40000000000 */
[----:B------:R-:W1:Y:S01]  /*5b00*/  S2R R189, SR_TID.X ;  /* 0x0000000000bd7919 */ /* 0x000e620000002100 */
[----:B------:R-:W-:Y:S01]  /*5b10*/  LOP3.LUT R15, R0, 0x3fff, RZ, 0xc0, !PT ;  /* 0x00003fff000f7812 */ /* 0x000fe200078ec0ff */
[C---:B------:R-:W-:Y:S01]  /*5b20*/  IMAD R202, R2.reuse, 0x1000, R9 ;  /* 0x0000100002ca7824 */ /* 0x040fe200078e0209 */
[----:B------:R-:W-:Y:S01]  /*5b30*/  LEA R0, R2, R6, 0xc ;  /* 0x0000000602007211 */ /* 0x000fe200078e60ff */
[----:B------:R-:W-:Y:S01]  /*5b40*/  UMOV UR11, 0x40000040 ;  /* 0x40000040000b7882 */ /* 0x000fe20000000000 */
[----:B------:R-:W-:-:S02]  /*5b50*/  LOP3.LUT R7, R15, 0x10000, RZ, 0xfc, !PT ;  /* 0x000100000f077812 */ /* 0x000fc400078efcff */
[C---:B------:R-:W-:Y:S01]  /*5b60*/  R2UR UR22, R0.reuse ;  /* 0x00000000001672ca */ /* 0x040fe200000e0000 */
[C---:B------:R-:W-:Y:S01]  /*5b70*/  VIADD R15, R0.reuse, 0x2 ;  /* 0x00000002000f7836 */ /* 0x040fe20000000000 */
[C---:B------:R-:W-:Y:S01]  /*5b80*/  R2UR UR20, R7.reuse ;  /* 0x00000000071472ca */ /* 0x040fe200000e0000 */
[C---:B------:R-:W-:Y:S01]  /*5b90*/  VIADD R21, R7.reuse, 0x2 ;  /* 0x0000000207157836 */ /* 0x040fe20000000000 */
[----:B------:R-:W-:Y:S01]  /*5ba0*/  IADD3 R192, R7, 0x800, RZ ;  /* 0x0000080007c07810 */ /* 0x000fe20007ffe0ff */
[----:B------:R-:W-:Y:S01]  /*5bb0*/  VIADD R190, R0, 0x800 ;  /* 0x0000080000be7836 */ /* 0x000fe20000000000 */
[----:B------:R-:W-:-:S09]  /*5bc0*/  R2UR UR10, R202 ;  /* 0x00000000ca0a72ca */ /* 0x000fd200000e0000 */
[----:B------:R-:W-:Y:S01]  /*5bd0*/  HGMMA.64x64x16.F32.BF16 R152, gdesc[UR20], R152, gsb0 ;  /* 0x00e00000149879f0 */ /* 0x000fe20008001898 */
[----:B------:R-:W-:Y:S01]  /*5be0*/  R2UR UR22, R15 ;  /* 0x000000000f1672ca */ /* 0x000fe200000e0000 */
[----:B------:R-:W-:Y:S01]  /*5bf0*/  UMOV UR23, 0x40000040 ;  /* 0x4000004000177882 */ /* 0x000fe20000000000 */
[----:B------:R-:W-:Y:S01]  /*5c00*/  R2UR UR20, R21 ;  /* 0x00000000151472ca */ /* 0x000fe200000e0000 */
[----:B------:R-:W-:Y:S01]  /*5c10*/  UMOV UR21, 0x40000040 ;  /* 0x4000004000157882 */ /* 0x000fe20000000000 */
[----:B------:R-:W-:Y:S02]  /*5c20*/  IADD3 R15, R0, 0x4, RZ ;  /* 0x00000004000f7810 */ /* 0x000fe40007ffe0ff */
[----:B-1----:R-:W-:Y:S01]  /*5c30*/  SHF.R.U32.HI R189, RZ, 0x7, R189 ;  /* 0x00000007ffbd7819 */ /* 0x002fe200000116bd */
        /* <DEDUP_REMOVED lines=8> */
[----:B------:R-:W-:Y:S02]  /*5cc0*/  WARPGROUP.DEPBAR.LE gsb0, 0x0 ;  /* 0x00008000000079c5 */ /* 0x000fe40000010000 */
[----:B------:R-:W-:-:S08]  /*5cd0*/  WARPGROUP.ARRIVE ;  /* 0x00000000000079c5 */ /* 0x000fd00000000000 */
        /* <DEDUP_REMOVED lines=113> */
[----:B------:R-:W1:Y:S02]  /*63f0*/  SHFL.IDX PT, R3, R189, RZ, 0x1f ;  /* 0x00001fffbd037589 */ /* 0x000e6400000e0000 */
[----:B-1----:R-:W-:-:S04]  /*6400*/  ISETP.GT.AND P3, PT, R3, 0x7f, PT ;  /* 0x0000007f0300780c */ /* 0x002fc80003f64270 */
[----:B------:R-:W-:-:S05]  /*6410*/  SEL R3, RZ, 0x2, !P3 ;  /* 0x00000002ff037807 */ /* 0x000fca0005800000 */
[----:B------:R-:W-:Y:S02]  /*6420*/  IMAD.IADD R20, R3, 0x1, R190 ;  /* 0x0000000103147824 */ /* 0x000fe400078e02be */
        /* <DEDUP_REMOVED lines=8> */
[----:B------:R-:W-:-:S04]  /*64b0*/  MOV R20, 0x4 ;  /* 0x0000000400147802 */ /* 0x000fc80000000f00 */
[C---:B------:R-:W-:Y:S02]  /*64c0*/  SEL R15, R20.reuse, 0x2, P3 ;  /* 0x00000002140f7807 */ /* 0x040fe40001800000 */
[----:B------:R-:W-:-:S03]  /*64d0*/  SEL R20, R20, 0x6, !P3 ;  /* 0x0000000614147807 */ /* 0x000fc60005800000 */
[C-C-:B------:R-:W-:Y:S01]  /*64e0*/  IMAD.IADD R189, R190.reuse, 0x1, R15.reuse ;  /* 0x00000001bebd7824 */ /* 0x140fe200078e020f */
[----:B------:R-:W-:Y:S01]  /*64f0*/  IADD3 R190, R190, R20, RZ ;  /* 0x00000014bebe7210 */ /* 0x000fe20007ffe0ff */
        /* <DEDUP_REMOVED lines=9> */
[----:B------:R-:W-:Y:S01]  /*6590*/  MOV R189, 0xa00 ;  /* 0x00000a0000bd7802 */ /* 0x000fe20000000f00 */
[----:B------:R-:W-:-:S03]  /*65a0*/  VIADD R192, R7, 0xa00 ;  /* 0x00000a0007c07836 */ /* 0x000fc60000000000 */
[----:B------:R-:W-:Y:S01]  /*65b0*/  SEL R189, R189, 0x980, P3 ;  /* 0x00000980bdbd7807 */ /* 0x000fe20001800000 */
[----:B------:R-:W-:Y:S02]  /*65c0*/  WARPGROUP.DEPBAR.LE gsb0, 0x0 ;  /* 0x00008000000079c5 */ /* 0x000fe40000010000 */
[----:B------:R-:W-:-:S06]  /*65d0*/  WARPGROUP.ARRIVE ;  /* 0x00000000000079c5 */ /* 0x000fcc0000000000 */
[----:B------:R-:W-:Y:S01]  /*65e0*/  HGMMA.64x64x16.F32.BF16 R152, gdesc[UR20], R152, gsb0 ;  /* 0x00e00000149879f0 */ /* 0x000fe20008001898 */
[----:B------:R-:W-:Y:S01]  /*65f0*/  R2UR UR22, R190 ;  /* 0x00000000be1672ca */ /* 0x000fe200000e0000 */
[----:B------:R-:W-:Y:S01]  /*6600*/  UMOV UR23, 0x40000040 ;  /* 0x4000004000177882 */ /* 0x000fe20000000000 */
[----:B------:R-:W-:Y:S01]  /*6610*/  R2UR UR20, R21 ;  /* 0x00000000151472ca */ /* 0x000fe200000e0000 */
[----:B------:R-:W-:Y:S01]  /*6620*/  UMOV UR21, 0x40000040 ;  /* 0x4000004000157882 */ /* 0x000fe20000000000 */
[----:B------:R-:W-:Y:S01]  /*6630*/  IMAD.MOV.U32 R21, RZ, RZ, 0x28 ;  /* 0x00000028ff157424 */ /* 0x000fe200078e00ff */
[----:B------:R-:W-:-:S04]  /*6640*/  LOP3.LUT R190, R189, 0xa00, RZ, 0xc0, !PT ;  /* 0x00000a00bdbe7812 */ /* 0x000fc800078ec0ff */
[----:B------:R-:W-:-:S04]  /*6650*/  SEL R21, R21, 0x26, P3 ;  /* 0x0000002615157807 */ /* 0x000fc80001800000 */
[----:B------:R-:W-:-:S04]  /*6660*/  LOP3.LUT R21, R21, 0x6, RZ, 0xc0, !PT ;  /* 0x0000000615157812 */ /* 0x000fc800078ec0ff */
[CC--:B------:R-:W-:Y:S02]  /*6670*/  IADD3 R189, R21.reuse, R190.reuse, R7 ;  /* 0x000000be15bd7210 */ /* 0x0c0fe40007ffe007 */
[----:B------:R-:W-:Y:S01]  /*6680*/  IADD3 R21, R21, R190, R0 ;  /* 0x000000be15157210 */ /* 0x000fe20007ffe000 */
        /* <DEDUP_REMOVED lines=10> */
[----:B------:R-:W-:Y:S02]  /*6730*/  WARPGROUP.DEPBAR.LE gsb0, 0x0 ;  /* 0x00008000000079c5 */ /* 0x000fe40000010000 */
[----:B------:R-:W-:-:S07]  /*6740*/  WARPGROUP.ARRIVE ;  /* 0x00000000000079c5 */ /* 0x000fce0000000000 */
[----:B------:R-:W-:Y:S01]  /*6750*/  HGMMA.64x64x16.F32.BF16 R152, gdesc[UR20], R152, gsb0 ;  /* 0x00e00000149879f0 */ /* 0x000fe20008001898 */
[----:B------:R-:W-:Y:S01]  /*6760*/  R2UR UR22, R189 ;  /* 0x00000000bd1672ca */ /* 0x000fe200000e0000 */
[----:B------:R-:W-:Y:S01]  /*6770*/  UMOV UR23, 0x40000040 ;  /* 0x4000004000177882 */ /* 0x000fe20000000000 */
[----:B------:R-:W-:Y:S01]  /*6780*/  R2UR UR20, R21 ;  /* 0x00000000151472ca */ /* 0x000fe200000e0000 */
[----:B------:R-:W-:Y:S01]  /*6790*/  UMOV UR21, 0x40000040 ;  /* 0x4000004000157882 */ /* 0x000fe20000000000 */
[--C-:B------:R-:W-:Y:S01]  /*67a0*/  IMAD.IADD R189, R15, 0x1, R190.reuse ;  /* 0x000000010fbd7824 */ /* 0x100fe200078e02be */
        /* <DEDUP_REMOVED lines=10> */
[----:B------:R-:W-:Y:S01]  /*6850*/  IADD3 R192, R7, 0xc00, RZ ;  /* 0x00000c0007c07810 */ /* 0x000fe20007ffe0ff */
[----:B------:R-:W-:-:S05]  /*6860*/  IMAD.MOV.U32 R189, RZ, RZ, 0xc00 ;  /* 0x00000c00ffbd7424 */ /* 0x000fca00078e00ff */
        /* <DEDUP_REMOVED lines=8> */
[----:B------:R-:W-:Y:S02]  /*68f0*/  MOV R21, 0x30 ;  /* 0x0000003000157802 */ /* 0x000fe40000000f00 */
[----:B------:R-:W-:Y:S02]  /*6900*/  LOP3.LUT R190, R189, 0xe00, RZ, 0xc0, !PT ;  /* 0x00000e00bdbe7812 */ /* 0x000fe400078ec0ff */
        /* <DEDUP_REMOVED lines=31> */
[----:B------:R-:W-:Y:S01]  /*6b00*/  IADD3 R21, R192, R20, RZ ;  /* 0x00000014c0157210 */ /* 0x000fe20007ffe0ff */
[----:B------:R-:W-:Y:S02]  /*6b10*/  IMAD.MOV.U32 R189, RZ, RZ, 0xe00 ;  /* 0x00000e00ffbd7424 */ /* 0x000fe400078e00ff */
        /* <DEDUP_REMOVED lines=14> */
[----:B------:R-:W-:Y:S02]  /*6c00*/  IADD3 R21, R21, R190, R0 ;  /* 0x000000be15157210 */ /* 0x000fe40007ffe000 */
[----:B------:R-:W-:Y:S01]  /*6c10*/  IADD3 R190, R0, 0xe00, RZ ;  /* 0x00000e0000be7810 */ /* 0x000fe20007ffe0ff */
        /* <DEDUP_REMOVED lines=16> */
[----:B------:R-:W-:Y:S01]  /*6d20*/  IMAD.IADD R3, R15, 0x1, R190 ;  /* 0x000000010f037824 */ /* 0x000fe200078e02be */
        /* <DEDUP_REMOVED lines=67> */
[----:B--2---:R-:W-:Y:S01]  /*7160*/  FMNMX.FTZ R169, R3, R0, !PT ;  /* 0x0000000003a97209 */ /* 0x004fe20007810000 */
[----:B------:R-:W-:Y:S01]  /*7170*/  FMUL.FTZ R179, R179, UR6 ;  /* 0x00000006b3b37c20 */ /* 0x000fe20008410000 */
[----:B------:R-:W-:Y:S01]  /*7180*/  FMUL.FTZ R180, R182, UR6 ;  /* 0x00000006b6b47c20 */ /* 0x000fe20008410000 */
[----:B------:R-:W-:-:S04]  /*7190*/  FMUL.FTZ R183, R183, UR6 ;  /* 0x00000006b7b77c20 */ /* 0x000fc80008410000 */
[----:B------:R-:W2:Y:S01]  /*71a0*/  MUFU.TANH R156, R156 ;  /* 0x0000009c009c7308 */ /* 0x000ea20000002400 */
[----:B---3--:R-:W-:-:S07]  /*71b0*/  FMNMX.FTZ R0, R154, R169, !PT ;  /* 0x000000a99a007209 */ /* 0x008fce0007810000 */
[----:B------:R-:W3:Y:S01]  /*71c0*/  MUFU.TANH R157, R157 ;  /* 0x0000009d009d7308 */ /* 0x000ee20000002400 */
[----:B-1----:R-:W-:-:S07]  /*71d0*/  FMNMX.FTZ R169, R155, R0, !PT ;  /* 0x000000009ba97209 */ /* 0x002fce0007810000 */
[----:B------:R-:W1:Y:S01]  /*71e0*/  MUFU.TANH R158, R158 ;  /* 0x0000009e009e7308 */ /* 0x000e620000002400 */
[----:B--2---:R-:W-:Y:S01]  /*71f0*/  FMNMX.FTZ R0, R156, R169, !PT ;  /* 0x000000a99c007209 */ /* 0x004fe20007810000 */
[----:B------:R-:W-:-:S06]  /*7200*/  FMUL.FTZ R169, R177, UR6 ;  /* 0x00000006b1a97c20 */ /* 0x000fcc0008410000 */
[----:B------:R-:W2:Y:S01]  /*7210*/  MUFU.TANH R159, R159 ;  /* 0x0000009f009f7308 */ /* 0x000ea20000002400 */
[----:B---3--:R-:W-:-:S07]  /*7220*/  FMNMX.FTZ R173, R157, R0, !PT ;  /* 0x000000009dad7209 */ /* 0x008fce0007810000 */
[----:B------:R-:W3:Y:S01]  /*7230*/  MUFU.TANH R160, R160 ;  /* 0x000000a000a07308 */ /* 0x000ee20000002400 */
[----:B-1----:R-:W-:-:S07]  /*7240*/  FMNMX.FTZ R0, R158, R173, !PT ;  /* 0x000000ad9e007209 */ /* 0x002fce0007810000 */
[----:B------:R-:W1:Y:S01]  /*7250*/  MUFU.TANH R161, R161 ;  /* 0x000000a100a17308 */ /* 0x000e620000002400 */
[----:B--2---:R-:W-:-:S07]  /*7260*/  FMNMX.FTZ R173, R159, R0, !PT ;  /* 0x000000009fad7209 */ /* 0x004fce0007810000 */
[----:B------:R-:W2:Y:S01]  /*7270*/  MUFU.TANH R164, R164 ;  /* 0x000000a400a47308 */ /* 0x000ea20000002400 */
[----:B---3--:R-:W-:Y:S01]  /*7280*/  FMNMX.FTZ R0, R160, R173, !PT ;  /* 0x000000ada0007209 */ /* 0x008fe20007810000 */
[----:B------:R-:W-:-:S06]  /*7290*/  FMUL.FTZ R173, R181, UR6 ;  /* 0x00000006b5ad7c20 */ /* 0x000fcc0008410000 */
[----:B------:R-:W3:Y:S01]  /*72a0*/  MUFU.TANH R165, R165 ;  /* 0x000000a500a57308 */ /* 0x000ee20000002400 */
[----:B-1----:R-:W-:-:S07]  /*72b0*/  FMNMX.FTZ R177, R161, R0, !PT ;  /* 0x00000000a1b17209 */ /* 0x002fce0007810000 */
[----:B------:R-:W1:Y:S01]  /*72c0*/  MUFU.TANH R168, R168 ;  /* 0x000000a800a87308 */ /* 0x000e620000002400 */
[----:B--2---:R-:W-:-:S07]  /*72d0*/  FMNMX.FTZ R0, R164, R177, !PT ;  /* 0x000000b1a4007209 */ /* 0x004fce0007810000 */
[----:B------:R-:W2:Y:S01]  /*72e0*/  MUFU.TANH R169, R169 ;  /* 0x000000a900a97308 */ /* 0x000ea20000002400 */
[----:B---3--:R-:W-:-:S07]  /*72f0*/  FMNMX.FTZ R177, R165, R0, !PT ;  /* 0x00000000a5b17209 */ /* 0x008fce0007810000 */
[----:B------:R-:W3:Y:S01]  /*7300*/  MUFU.TANH R172, R172 ;  /* 0x000000ac00ac7308 */ /* 0x000ee20000002400 */
[----:B-1----:R-:W-:-:S07]  /*7310*/  FMNMX.FTZ R0, R168, R177, !PT ;  /* 0x000000b1a8007209 */ /* 0x002fce0007810000 */
[----:B------:R-:W1:Y:S01]  /*7320*/  MUFU.TANH R173, R173 ;  /* 0x000000ad00ad7308 */ /* 0x000e620000002400 */
[----:B--2---:R-:W-:-:S07]  /*7330*/  FMNMX.FTZ R177, R169, R0, !PT ;  /* 0x00000000a9b17209 */ /* 0x004fce0007810000 */
[----:B------:R-:W2:Y:S01]  /*7340*/  MUFU.TANH R15, R15 ;  /* 0x0000000f000f7308 */ /* 0x000ea20000002400 */
[----:B---3--:R-:W-:-:S07]  /*7350*/  FMNMX.FTZ R0, R172, R177, !PT ;  /* 0x000000b1ac007209 */ /* 0x008fce0007810000 */
[----:B------:R-:W3:Y:S01]  /*7360*/  MUFU.TANH R21, R21 ;  /* 0x0000001500157308 */ /* 0x000ee20000002400 */
[----:B-1----:R-:W-:-:S05]  /*7370*/  FMNMX.FTZ R0, R173, R0, !PT ;  /* 0x00000000ad007209 */ /* 0x002fca0007810000 */
[----:B------:R-:W1:Y:S02]  /*7380*/  SHFL.BFLY PT, R177, R0, 0x2, 0x1f ;  /* 0x0c401f0000b17f89 */ /* 0x000e6400000e0000 */
[----:B------:R-:W4:Y:S08]  /*7390*/  MUFU.TANH R152, R152 ;  /* 0x0000009800987308 */ /* 0x000f300000002400 */
[----:B------:R-:W5:Y:S08]  /*73a0*/  MUFU.TANH R153, R153 ;  /* 0x0000009900997308 */ /* 0x000f700000002400 */
[----:B------:R-:W5:Y:S01]  /*73b0*/  MUFU.TANH R162, R162 ;  /* 0x000000a200a27308 */ /* 0x000f620000002400 */
[----:B-1----:R-:W-:Y:S01]  /*73c0*/  FMNMX.FTZ R181, R0, R177, !PT ;  /* 0x000000b100b57209 */ /* 0x002fe20007810000 */
[----:B------:R-:W-:Y:S01]  /*73d0*/  FMUL.FTZ R177, R178, UR6 ;  /* 0x00000006b2b17c20 */ /* 0x000fe20008410000 */
[----:B--2---:R-:W-:-:S05]  /*73e0*/  FMNMX.FTZ R0, R15, R14, !PT ;  /* 0x0000000e0f007209 */ /* 0x004fca0007810000 */
[----:B------:R-:W1:Y:S01]  /*73f0*/  MUFU.TANH R163, R163 ;  /* 0x000000a300a37308 */ /* 0x000e620000002400 */
[----:B------:R-:W2:Y:S01]  /*7400*/  SHFL.BFLY PT, R190, R181, 0x1, 0x1f ;  /* 0x0c201f00b5be7f89 */ /* 0x000ea200000e0000 */
[----:B---3--:R-:W-:-:S04]  /*7410*/  FMNMX.FTZ R175, R21, R0, !PT ;  /* 0x0000000015af7209 */ /* 0x008fc80007810000 */
[----:B----4-:R-:W-:Y:S02]  /*7420*/  FMNMX.FTZ R0, R152, R175, !PT ;  /* 0x000000af98007209 */ /* 0x010fe40007810000 */
[----:B------:R-:W3:Y:S02]  /*7430*/  MUFU.TANH R166, R166 ;  /* 0x000000a600a67308 */ /* 0x000ee40000002400 */
[----:B-----5:R-:W-:-:S04]  /*7440*/  FMNMX.FTZ R175, R153, R0, !PT ;  /* 0x0000000099af7209 */ /* 0x020fc80007810000 */
[----:B------:R-:W-:Y:S02]  /*7450*/  FMNMX.FTZ R178, R162, R175, !PT ;  /* 0x000000afa2b27209 */ /* 0x000fe40007810000 */
[----:B------:R-:W4:Y:S02]  /*7460*/  MUFU.TANH R167, R167 ;  /* 0x000000a700a77308 */ /* 0x000f240000002400 */
[----:B-1----:R-:W-:-:S06]  /*7470*/  FMNMX.FTZ R175, R163, R178, !PT ;  /* 0x000000b2a3af7209 */ /* 0x002fcc0007810000 */
[----:B------:R-:W1:Y:S01]  /*7480*/  MUFU.TANH R170, R170 ;  /* 0x000000aa00aa7308 */ /* 0x000e620000002400 */
[----:B---3--:R-:W-:Y:S02]  /*7490*/  FMNMX.FTZ R178, R166, R175, !PT ;  /* 0x000000afa6b27209 */ /* 0x008fe40007810000 */
[----:B--2---:R-:W-:-:S05]  /*74a0*/  FMNMX.FTZ R0, R181, R190, !PT ;  /* 0x000000beb5007209 */ /* 0x004fca0007810000 */
[----:B------:R-:W2:Y:S01]  /*74b0*/  MUFU.TANH R171, R171 ;  /* 0x000000ab00ab7308 */ /* 0x000ea20000002400 */
[----:B----4-:R-:W-:Y:S01]  /*74c0*/  FMNMX.FTZ R175, R167, R178, !PT ;  /* 0x000000b2a7af7209 */ /* 0x010fe20007810000 */
[C---:B------:R-:W-:Y:S01]  /*74d0*/  FMUL.FTZ R196, R0.reuse, UR4 ;  /* 0x0000000400c47c20 */ /* 0x040fe20008410000 */
[----:B------:R-:W-:-:S03]  /*74e0*/  FADD.FTZ R13, -R0, R13 ;  /* 0x0000000d000d7221 */ /* 0x000fc60000010100 */
[--C-:B------:R-:W-:Y:S01]  /*74f0*/  FFMA.FTZ R182, R3, UR4, -R196.reuse ;  /* 0x0000000403b67c23 */ /* 0x100fe200080108c4 */
[--C-:B------:R-:W-:Y:S01]  /*7500*/  FFMA.FTZ R190, R154, UR4, -R196.reuse ;  /* 0x000000049abe7c23 */ /* 0x100fe200080108c4 */
[----:B------:R-:W3:Y:S01]  /*7510*/  MUFU.TANH R174, R174 ;  /* 0x000000ae00ae7308 */ /* 0x000ee20000002400 */
[----:B-1----:R-:W-:Y:S01]  /*7520*/  FMNMX.FTZ R178, R170, R175, !PT ;  /* 0x000000afaab27209 */ /* 0x002fe20007810000 */
[--C-:B------:R-:W-:Y:S01]  /*7530*/  FFMA.FTZ R181, R155, UR4, -R196.reuse ;  /* 0x000000049bb57c23 */ /* 0x100fe200080108c4 */
[--C-:B------:R-:W-:Y:S01]  /*7540*/  FFMA.FTZ R156, R156, UR4, -R196.reuse ;  /* 0x000000049c9c7c23 */ /* 0x100fe200080108c4 */
[--C-:B------:R-:W-:Y:S01]  /*7550*/  FFMA.FTZ R20, R20, UR4, -R196.reuse ;  /* 0x0000000414147c23 */ /* 0x100fe200080108c4 */
[--C-:B------:R-:W-:Y:S01]  /*7560*/  FFMA.FTZ R189, R157, UR4, -R196.reuse ;  /* 0x000000049dbd7c23 */ /* 0x100fe200080108c4 */
[--C-:B------:R-:W-:Y:S01]  /*7570*/  FFMA.FTZ R158, R158, UR4, -R196.reuse ;  /* 0x000000049e9e7c23 */ /* 0x100fe200080108c4 */
[--C-:B------:R-:W-:Y:S01]  /*7580*/  FFMA.FTZ R191, R159, UR4, -R196.reuse ;  /* 0x000000049fbf7c23 */ /* 0x100fe200080108c4 */
[----:B------:R-:W1:Y:S01]  /*7590*/  MUFU.TANH R176, R176 ;  /* 0x000000b000b07308 */ /* 0x000e620000002400 */
[----:B--2---:R-:W-:Y:S01]  /*75a0*/  FMNMX.FTZ R175, R171, R178, !PT ;  /* 0x000000b2abaf7209 */ /* 0x004fe20007810000 */
[--C-:B------:R-:W-:Y:S01]  /*75b0*/  FFMA.FTZ R192, R160, UR4, -R196.reuse ;  /* 0x00000004a0c07c23 */ /* 0x100fe200080108c4 */
[--C-:B------:R-:W-:Y:S01]  /*75c0*/  FFMA.FTZ R193, R161, UR4, -R196.reuse ;  /* 0x00000004a1c17c23 */ /* 0x100fe200080108c4 */
[--C-:B------:R-:W-:Y:S01]  /*75d0*/  FFMA.FTZ R194, R164, UR4, -R196.reuse ;  /* 0x00000004a4c27c23 */ /* 0x100fe200080108c4 */
[--C-:B------:R-:W-:Y:S01]  /*75e0*/  FFMA.FTZ R195, R165, UR4, -R196.reuse ;  /* 0x00000004a5c37c23 */ /* 0x100fe200080108c4 */
[--C-:B------:R-:W-:Y:S01]  /*75f0*/  FFMA.FTZ R168, R168, UR4, -R196.reuse ;  /* 0x00000004a8a87c23 */ /* 0x100fe200080108c4 */
[--C-:B------:R-:W-:Y:S01]  /*7600*/  FFMA.FTZ R169, R169, UR4, -R196.reuse ;  /* 0x00000004a9a97c23 */ /* 0x100fe200080108c4 */
[----:B------:R-:W2:Y:S01]  /*7610*/  MUFU.TANH R177, R177 ;  /* 0x000000b100b17308 */ /* 0x000ea20000002400 */
[----:B---3--:R-:W-:Y:S01]  /*7620*/  FMNMX.FTZ R175, R174, R175, !PT ;  /* 0x000000afaeaf7209 */ /* 0x008fe20007810000 */
[--C-:B------:R-:W-:Y:S01]  /*7630*/  FFMA.FTZ R172, R172, UR4, -R196.reuse ;  /* 0x00000004acac7c23 */ /* 0x100fe200080108c4 */
[----:B------:R-:W-:Y:S01]  /*7640*/  FFMA.FTZ R173, R173, UR4, -R196 ;  /* 0x00000004adad7c23 */ /* 0x000fe200080108c4 */
[----:B------:R-:W-:-:S04]  /*7650*/  FMUL.FTZ R13, R13, UR4 ;  /* 0x000000040d0d7c20 */ /* 0x000fc80008410000 */
[----:B------:R-:W3:Y:S01]  /*7660*/  MUFU.TANH R179, R179 ;  /* 0x000000b300b37308 */ /* 0x000ee20000002400 */
[----:B-1----:R-:W-:-:S07]  /*7670*/  FMNMX.FTZ R178, R176, R175, !PT ;  /* 0x000000afb0b27209 */ /* 0x002fce0007810000 */
[----:B------:R-:W1:Y:S01]  /*7680*/  MUFU.TANH R180, R180 ;  /* 0x000000b400b47308 */ /* 0x000e620000002400 */
[----:B--2---:R-:W-:-:S07]  /*7690*/  FMNMX.FTZ R178, R177, R178, !PT ;  /* 0x000000b2b1b27209 */ /* 0x004fce0007810000 */
[----:B------:R-:W2:Y:S01]  /*76a0*/  MUFU.TANH R183, R183 ;  /* 0x000000b700b77308 */ /* 0x000ea20000002400 */
[----:B---3--:R-:W-:-:S07]  /*76b0*/  FMNMX.FTZ R3, R179, R178, !PT ;  /* 0x000000b2b3037209 */ /* 0x008fce0007810000 */
[----:B------:R-:W-:Y:S01]  /*76c0*/  MUFU.EX2 R175, R182 ;  /* 0x000000b600af7308 */ /* 0x000fe20000000800 */
[----:B-1----:R-:W-:-:S07]  /*76d0*/  FMNMX.FTZ R154, R180, R3, !PT ;  /* 0x00000003b49a7209 */ /* 0x002fce0007810000 */
[----:B------:R-:W-:Y:S01]  /*76e0*/  MUFU.EX2 R182, R156 ;  /* 0x0000009c00b67308 */ /* 0x000fe20000000800 */
[----:B--2---:R-:W-:-:S05]  /*76f0*/  FMNMX.FTZ R154, R183, R154, !PT ;  /* 0x0000009ab79a7209 */ /* 0x004fca0007810000 */
[----:B------:R-:W1:Y:S02]  /*7700*/  SHFL.BFLY PT, R3, R154, 0x2, 0x1f ;  /* 0x0c401f009a037f89 */ /* 0x000e6400000e0000 */
[----:B------:R-:W2:Y:S08]  /*7710*/  MUFU.EX2 R13, R13 ;  /* 0x0000000d000d7308 */ /* 0x000eb00000000800 */
[----:B------:R-:W-:Y:S08]  /*7720*/  MUFU.EX2 R20, R20 ;  /* 0x0000001400147308 */ /* 0x000ff00000000800 */
[----:B------:R-:W-:Y:S01]  /*7730*/  MUFU.EX2 R178, R190 ;  /* 0x000000be00b27308 */ /* 0x000fe20000000800 */
[-C--:B--2---:R-:W-:Y:S01]  /*7740*/  FMUL.FTZ R24, R24, R13.reuse ;  /* 0x0000000d18187220 */ /* 0x084fe20000410000 */
[-C--:B------:R-:W-:Y:S01]  /*7750*/  FMUL.FTZ R25, R25, R13.reuse ;  /* 0x0000000d19197220 */ /* 0x080fe20000410000 */
[-C--:B------:R-:W-:Y:S01]  /*7760*/  FMUL.FTZ R28, R28, R13.reuse ;  /* 0x0000000d1c1c7220 */ /* 0x080fe20000410000 */
[-C--:B------:R-:W-:Y:S01]  /*7770*/  FMUL.FTZ R29, R29, R13.reuse ;  /* 0x0000000d1d1d7220 */ /* 0x080fe20000410000 */
[----:B------:R-:W-:Y:S01]  /*7780*/  FMUL.FTZ R32, R32, R13 ;  /* 0x0000000d20207220 */ /* 0x000fe20000410000 */
[----:B-1----:R-:W-:Y:S01]  /*7790*/  FMNMX.FTZ R155, R154, R3, !PT ;  /* 0x000000039a9b7209 */ /* 0x002fe20007810000 */
        /* <DEDUP_REMOVED lines=28> */
[----:B-1----:R-:W-:Y:S01]  /*7960*/  FMNMX.FTZ R3, R155, R154, !PT ;  /* 0x0000009a9b037209 */ /* 0x002fe20007810000 */
[-C--:B------:R-:W-:Y:S01]  /*7970*/  FMUL.FTZ R80, R80, R13.reuse ;  /* 0x0000000d50507220 */ /* 0x080fe20000410000 */
[-C--:B------:R-:W-:Y:S01]  /*7980*/  FMUL.FTZ R81, R81, R13.reuse ;  /* 0x0000000d51517220 */ /* 0x080fe20000410000 */
[-C--:B------:R-:W-:Y:S01]  /*7990*/  FMUL.FTZ R84, R84, R13.reuse ;  /* 0x0000000d54547220 */ /* 0x080fe20000410000 */
[-C--:B------:R-:W-:Y:S01]  /*79a0*/  FMUL.FTZ R85, R85, R13.reuse ;  /* 0x0000000d55557220 */ /* 0x080fe20000410000 */
[C---:B------:R-:W-:Y:S01]  /*79b0*/  FMUL.FTZ R156, R3.reuse, UR4 ;  /* 0x00000004039c7c20 */ /* 0x040fe20008410000 */
[----:B------:R-:W-:Y:S01]  /*79c0*/  FADD.FTZ R14, -R3, R14 ;  /* 0x0000000e030e7221 */ /* 0x000fe20000010100 */
[----:B------:R-:W-:Y:S01]  /*79d0*/  MUFU.EX2 R192, R192 ;  /* 0x000000c000c07308 */ /* 0x000fe20000000800 */
[----:B------:R-:W-:Y:S01]  /*79e0*/  FMUL.FTZ R88, R88, R13 ;  /* 0x0000000d58587220 */ /* 0x000fe20000410000 */
[----:B------:R-:W-:Y:S01]  /*79f0*/  FFMA.FTZ R196, R153, UR4, -R156 ;  /* 0x0000000499c47c23 */ /* 0x000fe2000801089c */
[----:B------:R-:W-:-:S02]  /*7a00*/  IMAD.MOV R153, RZ, RZ, -R19 ;  /* 0x000000ffff997224 */ /* 0x000fc400078e0a13 */
[----:B------:R-:W-:Y:S01]  /*7a10*/  FMUL.FTZ R197, R14, UR4 ;  /* 0x000000040ec57c20 */ /* 0x000fe20008410000 */
[--C-:B------:R-:W-:Y:S01]  /*7a20*/  FFMA.FTZ R14, R15, UR4, -R156.reuse ;  /* 0x000000040f0e7c23 */ /* 0x100fe2000801089c */
[--C-:B------:R-:W-:Y:S01]  /*7a30*/  FFMA.FTZ R15, R21, UR4, -R156.reuse ;  /* 0x00000004150f7c23 */ /* 0x100fe2000801089c */
[--C-:B------:R-:W-:Y:S01]  /*7a40*/  FFMA.FTZ R21, R152, UR4, -R156.reuse ;  /* 0x0000000498157c23 */ /* 0x100fe2000801089c */
[----:B------:R-:W-:Y:S01]  /*7a50*/  ISETP.NE.AND P3, PT, R18, R153, PT ;  /* 0x000000991200720c */ /* 0x000fe20003f65270 */
[--C-:B------:R-:W-:Y:S01]  /*7a60*/  FFMA.FTZ R203, R176, UR4, -R156.reuse ;  /* 0x00000004b0cb7c23 */ /* 0x100fe2000801089c */
[----:B------:R-:W1:Y:S01]  /*7a70*/  MUFU.EX2 R197, R197 ;  /* 0x000000c500c57308 */ /* 0x000e620000000800 */
[----:B------:R-:W-:Y:S01]  /*7a80*/  @!P1 IADD3 R152, R11, 0x38840, RZ ;  /* 0x000388400b989810 */ /* 0x000fe20007ffe0ff */
[--C-:B------:R-:W-:Y:S01]  /*7a90*/  FFMA.FTZ R198, R162, UR4, -R156.reuse ;  /* 0x00000004a2c67c23 */ /* 0x100fe2000801089c */
[--C-:B------:R-:W-:Y:S01]  /*7aa0*/  FFMA.FTZ R199, R163, UR4, -R156.reuse ;  /* 0x00000004a3c77c23 */ /* 0x100fe2000801089c */
[----:B------:R-:W-:Y:S01]  /*7ab0*/  FFMA.FTZ R200, R166, UR4, -R156 ;  /* 0x00000004a6c87c23 */ /* 0x000fe2000801089c */
[----:B------:R-:W-:Y:S01]  /*7ac0*/  @!P1 PRMT R152, RZ, 0x654, R152 ;  /* 0x00000654ff989816 */ /* 0x000fe20000000098 */
[--C-:B------:R-:W-:Y:S01]  /*7ad0*/  FFMA.FTZ R201, R167, UR4, -R156.reuse ;  /* 0x00000004a7c97c23 */ /* 0x100fe2000801089c */
[--C-:B------:R-:W-:Y:S01]  /*7ae0*/  FFMA.FTZ R176, R177, UR4, -R156.reuse ;  /* 0x00000004b1b07c23 */ /* 0x100fe2000801089c */
[--C-:B------:R-:W-:Y:S01]  /*7af0*/  FFMA.FTZ R170, R170, UR4, -R156.reuse ;  /* 0x00000004aaaa7c23 */ /* 0x100fe2000801089c */
[--C-:B------:R-:W-:Y:S01]  /*7b00*/  FFMA.FTZ R171, R171, UR4, -R156.reuse ;  /* 0x00000004abab7c23 */ /* 0x100fe2000801089c */
[----:B------:R-:W-:Y:S01]  /*7b10*/  FFMA.FTZ R174, R174, UR4, -R156 ;  /* 0x00000004aeae7c23 */ /* 0x000fe2000801089c */
[----:B------:R-:W-:-:S02]  /*7b20*/  @!P3 IMAD R12, R12, 0x40, R17 ;  /* 0x000000400c0cb824 */ /* 0x000fc400078e0211 */
[--C-:B------:R-:W-:Y:S01]  /*7b30*/  FFMA.FTZ R177, R179, UR4, -R156.reuse ;  /* 0x00000004b3b17c23 */ /* 0x100fe2000801089c */
[----:B------:R3:W-:Y:S01]  /*7b40*/  @!P1 SYNCS.ARRIVE.TRANS64.RED.A1T0 RZ, [R152+URZ], RZ ;  /* 0x000000ff98ff99a7 */ /* 0x0007e2000810043f */
[--C-:B------:R-:W-:Y:S01]  /*7b50*/  FFMA.FTZ R179, R183, UR4, -R156.reuse ;  /* 0x00000004b7b37c23 */ /* 0x100fe2000801089c */
[----:B------:R-:W-:Y:S01]  /*7b60*/  FFMA.FTZ R180, R180, UR4, -R156 ;  /* 0x00000004b4b47c23 */ /* 0x000fe2000801089c */
[----:B------:R-:W-:Y:S01]  /*7b70*/  @!P3 LEA R154, R12, UR42, 0x2 ;  /* 0x0000002a0c9abc11 */ /* 0x000fe2000f8e10ff */
[----:B------:R-:W-:Y:S01]  /*7b80*/  MUFU.EX2 R14, R14 ;  /* 0x0000000e000e7308 */ /* 0x000fe20000000800 */
[----:B--2---:R-:W-:Y:S01]  /*7b90*/  F2FP.BF16.F32.PACK_AB R156, R189, R182 ;  /* 0x000000b6bd9c723e */ /* 0x004fe200000010ff */
[-C--:B-1----:R-:W-:Y:S01]  /*7ba0*/  FMUL.FTZ R26, R26, R197.reuse ;  /* 0x000000c51a1a7220 */ /* 0x082fe20000410000 */
[----:B------:R-:W-:Y:S01]  /*7bb0*/  F2FP.BF16.F32.PACK_AB R158, R191, R190 ;  /* 0x000000bebf9e723e */ /* 0x000fe200000010ff */
[----:B------:R-:W-:Y:S01]  /*7bc0*/  @!P3 STS [R154+0x38400], R13 ;  /* 0x0384000d9a00b388 */ /* 0x000fe20000000800 */
[----:B---3--:R-:W-:Y:S01]  /*7bd0*/  F2FP.BF16.F32.PACK_AB R152, R175, R20 ;  /* 0x00000014af98723e */ /* 0x008fe200000010ff */
[-C--:B------:R-:W-:Y:S01]  /*7be0*/  FMUL.FTZ R27, R27, R197.reuse ;  /* 0x000000c51b1b7220 */ /* 0x080fe20000410000 */
[-C--:B------:R-:W-:Y:S01]  /*7bf0*/  FMUL.FTZ R30, R30, R197.reuse ;  /* 0x000000c51e1e7220 */ /* 0x080fe20000410000 */
[----:B------:R1:W-:Y:S01]  /*7c00*/  @!P3 STS [R154+0x38420], R197 ;  /* 0x038420c59a00b388 */ /* 0x0003e20000000800 */
        /* <DEDUP_REMOVED lines=9> */
[----:B-1----:R-:W-:Y:S01]  /*7ca0*/  F2FP.BF16.F32.PACK_AB R154, R181, R178 ;  /* 0x000000b2b59a723e */ /* 0x002fe200000010ff */
[-C--:B------:R-:W-:Y:S01]  /*7cb0*/  FMUL.FTZ R46, R46, R197.reuse ;  /* 0x000000c52e2e7220 */ /* 0x080fe20000410000 */
[-C--:B------:R-:W-:Y:S01]  /*7cc0*/  FMUL.FTZ R47, R47, R197.reuse ;  /* 0x000000c52f2f7220 */ /* 0x080fe20000410000 */
[-C--:B------:R-:W-:Y:S01]  /*7cd0*/  FMUL.FTZ R50, R50, R197.reuse ;  /* 0x000000c532327220 */ /* 0x080fe20000410000 */
[-C--:B------:R-:W-:Y:S01]  /*7ce0*/  FMUL.FTZ R51, R51, R197.reuse ;  /* 0x000000c533337220 */ /* 0x080fe20000410000 */
[-C--:B------:R-:W-:Y:S01]  /*7cf0*/  FMUL.FTZ R54, R54, R197.reuse ;  /* 0x000000c536367220 */ /* 0x080fe20000410000 */
[-C--:B------:R-:W-:Y:S01]  /*7d00*/  FMUL.FTZ R55, R55, R197.reuse ;  /* 0x000000c537377220 */ /* 0x080fe20000410000 */
[----:B------:R-:W1:Y:S01]  /*7d10*/  MUFU.EX2 R196, R196 ;  /* 0x000000c400c47308 */ /* 0x000e620000000800 */
[----:B--2---:R-:W-:Y:S01]  /*7d20*/  F2FP.BF16.F32.PACK_AB R153, R15, R14 ;  /* 0x0000000e0f99723e */ /* 0x004fe200000010ff */
        /* <DEDUP_REMOVED lines=14> */
[----:B------:R-:W2:Y:S01]  /*7e10*/  MUFU.EX2 R199, R199 ;  /* 0x000000c700c77308 */ /* 0x000ea20000000800 */
[----:B-1----:R-:W-:Y:S01]  /*7e20*/  F2FP.BF16.F32.PACK_AB R155, R196, R21 ;  /* 0x00000015c49b723e */ /* 0x002fe200000010ff */
[----:B------:R-:W-:Y:S01]  /*7e30*/  BAR.SYNC.DEFER_BLOCKING 0xf, 0x100 ;  /* 0x03c4000000007b1d */ /* 0x000fe20000010000 */
[-C--:B------:R-:W-:Y:S01]  /*7e40*/  FMUL.FTZ R83, R83, R197.reuse ;  /* 0x000000c553537220 */ /* 0x080fe20000410000 */
[-C--:B------:R-:W-:Y:S01]  /*7e50*/  FMUL.FTZ R86, R86, R197.reuse ;  /* 0x000000c556567220 */ /* 0x080fe20000410000 */
[----:B------:R-:W-:Y:S01]  /*7e60*/  FMUL.FTZ R87, R87, R197 ;  /* 0x000000c557577220 */ /* 0x000fe20000410000 */
[----:B------:R-:W-:Y:S01]  /*7e70*/  FMUL.FTZ R89, R89, R13 ;  /* 0x0000000d59597220 */ /* 0x000fe20000410000 */
[-C--:B------:R-:W-:Y:S01]  /*7e80*/  FMUL.FTZ R90, R90, R197.reuse ;  /* 0x000000c55a5a7220 */ /* 0x080fe20000410000 */
[----:B------:R-:W-:Y:S01]  /*7e90*/  MUFU.EX2 R200, R200 ;  /* 0x000000c800c87308 */ /* 0x000fe20000000800 */
[----:B------:R-:W-:Y:S01]  /*7ea0*/  FMUL.FTZ R91, R91, R197 ;  /* 0x000000c55b5b7220 */ /* 0x000fe20000410000 */
[-C--:B------:R-:W-:Y:S01]  /*7eb0*/  FMUL.FTZ R92, R92, R13.reuse ;  /* 0x0000000d5c5c7220 */ /* 0x080fe20000410000 */
[----:B------:R-:W-:Y:S01]  /*7ec0*/  FMUL.FTZ R93, R93, R13 ;  /* 0x0000000d5d5d7220 */ /* 0x000fe20000410000 */
[-C--:B------:R-:W-:Y:S01]  /*7ed0*/  FMUL.FTZ R94, R94, R197.reuse ;  /* 0x000000c55e5e7220 */ /* 0x080fe20000410000 */
[----:B------:R-:W-:Y:S01]  /*7ee0*/  FMUL.FTZ R95, R95, R197 ;  /* 0x000000c55f5f7220 */ /* 0x000fe20000410000 */
[-C--:B------:R-:W-:Y:S01]  /*7ef0*/  FMUL.FTZ R96, R96, R13.reuse ;  /* 0x0000000d60607220 */ /* 0x080fe20000410000 */
[----:B------:R-:W-:Y:S01]  /*7f00*/  FMUL.FTZ R97, R97, R13 ;  /* 0x0000000d61617220 */ /* 0x000fe20000410000 */
[----:B------:R-:W1:Y:S01]  /*7f10*/  MUFU.EX2 R201, R201 ;  /* 0x000000c900c97308 */ /* 0x000e620000000800 */
[----:B--2---:R-:W-:Y:S01]  /*7f20*/  F2FP.BF16.F32.PACK_AB R157, R199, R198 ;  /* 0x000000c6c79d723e */ /* 0x004fe200000010ff */
[-C--:B------:R-:W-:Y:S01]  /*7f30*/  FMUL.FTZ R98, R98, R197.reuse ;  /* 0x000000c562627220 */ /* 0x080fe20000410000 */
[----:B------:R-:W-:Y:S01]  /*7f40*/  FMUL.FTZ R99, R99, R197 ;  /* 0x000000c563637220 */ /* 0x000fe20000410000 */
[-C--:B------:R-:W-:Y:S01]  /*7f50*/  FMUL.FTZ R100, R100, R13.reuse ;  /* 0x0000000d64647220 */ /* 0x080fe20000410000 */
[----:B------:R-:W-:Y:S01]  /*7f60*/  FMUL.FTZ R101, R101, R13 ;  /* 0x0000000d65657220 */ /* 0x000fe20000410000 */
[-C--:B------:R-:W-:Y:S01]  /*7f70*/  FMUL.FTZ R102, R102, R197.reuse ;  /* 0x000000c566667220 */ /* 0x080fe20000410000 */
[----:B------:R-:W-:Y:S01]  /*7f80*/  FMUL.FTZ R103, R103, R197 ;  /* 0x000000c567677220 */ /* 0x000fe20000410000 */
[----:B------:R-:W2:Y:S01]  /*7f90*/  MUFU.EX2 R193, R193 ;  /* 0x000000c100c17308 */ /* 0x000ea20000000800 */
[-C--:B------:R-:W-:Y:S01]  /*7fa0*/  FMUL.FTZ R104, R104, R13.reuse ;  /* 0x0000000d68687220 */ /* 0x080fe20000410000 */
[----:B------:R-:W-:Y:S01]  /*7fb0*/  FMUL.FTZ R105, R105, R13 ;  /* 0x0000000d69697220 */ /* 0x000fe20000410000 */
[-C--:B------:R-:W-:Y:S01]  /*7fc0*/  FMUL.FTZ R106, R106, R197.reuse ;  /* 0x000000c56a6a7220 */ /* 0x080fe20000410000 */
[----:B------:R-:W-:Y:S01]  /*7fd0*/  FMUL.FTZ R107, R107, R197 ;  /* 0x000000c56b6b7220 */ /* 0x000fe20000410000 */
[-C--:B------:R-:W-:Y:S01]  /*7fe0*/  FMUL.FTZ R108, R108, R13.reuse ;  /* 0x0000000d6c6c7220 */ /* 0x080fe20000410000 */
[----:B------:R-:W-:Y:S01]  /*7ff0*/  FMUL.FTZ R109, R109, R13 ;  /* 0x0000000d6d6d7220 */ /* 0x000fe20000410000 */
[-C--:B------:R-:W-:Y:S01]  /*8000*/  FMUL.FTZ R110, R110, R197.reuse ;  /* 0x000000c56e6e7220 */ /* 0x080fe20000410000 */
[----:B------:R-:W-:Y:S01]  /*8010*/  MUFU.EX2 R194, R194 ;  /* 0x000000c200c27308 */ /* 0x000fe20000000800 */
[----:B-1----:R-:W-:Y:S01]  /*8020*/  F2FP.BF16.F32.PACK_AB R159, R201, R200 ;  /* 0x000000c8c99f723e */ /* 0x002fe200000010ff */
[----:B------:R-:W-:Y:S01]  /*8030*/  FMUL.FTZ R111, R111, R197 ;  /* 0x000000c56f6f7220 */ /* 0x000fe20000410000 */
[-C--:B------:R-:W-:Y:S01]  /*8040*/  FMUL.FTZ R112, R112, R13.reuse ;  /* 0x0000000d70707220 */ /* 0x080fe20000410000 */
[----:B------:R-:W-:Y:S01]  /*8050*/  FMUL.FTZ R113, R113, R13 ;  /* 0x0000000d71717220 */ /* 0x000fe20000410000 */
[-C--:B------:R-:W-:Y:S01]  /*8060*/  FMUL.FTZ R114, R114, R197.reuse ;  /* 0x000000c572727220 */ /* 0x080fe20000410000 */
[----:B------:R-:W-:Y:S01]  /*8070*/  FMUL.FTZ R115, R115, R197 ;  /* 0x000000c573737220 */ /* 0x000fe20000410000 */
[-C--:B------:R-:W-:Y:S01]  /*8080*/  FMUL.FTZ R116, R116, R13.reuse ;  /* 0x0000000d74747220 */ /* 0x080fe20000410000 */
[----:B------:R-:W1:Y:S01]  /*8090*/  MUFU.EX2 R195, R195 ;  /* 0x000000c300c37308 */ /* 0x000e620000000800 */
[----:B--2---:R-:W-:Y:S01]  /*80a0*/  F2FP.BF16.F32.PACK_AB R160, R193, R192 ;  /* 0x000000c0c1a0723e */ /* 0x004fe200000010ff */
[----:B------:R-:W-:Y:S01]  /*80b0*/  FMUL.FTZ R117, R117, R13 ;  /* 0x0000000d75757220 */ /* 0x000fe20000410000 */
[-C--:B------:R-:W-:Y:S01]  /*80c0*/  FMUL.FTZ R118, R118, R197.reuse ;  /* 0x000000c576767220 */ /* 0x080fe20000410000 */
[----:B------:R-:W-:Y:S01]  /*80d0*/  FMUL.FTZ R119, R119, R197 ;  /* 0x000000c577777220 */ /* 0x000fe20000410000 */
[-C--:B------:R-:W-:Y:S01]  /*80e0*/  FMUL.FTZ R120, R120, R13.reuse ;  /* 0x0000000d78787220 */ /* 0x080fe20000410000 */
        /* <DEDUP_REMOVED lines=10> */
[----:B------:R-:W2:Y:S01]  /*8190*/  MUFU.EX2 R171, R171 ;  /* 0x000000ab00ab7308 */ /* 0x000ea20000000800 */
[----:B-1----:R-:W-:Y:S01]  /*81a0*/  F2FP.BF16.F32.PACK_AB R162, R195, R194 ;  /* 0x000000c2c3a2723e */ /* 0x002fe200000010ff */
[-C--:B------:R-:W-:Y:S01]  /*81b0*/  FMUL.FTZ R130, R130, R197.reuse ;  /* 0x000000c582827220 */ /* 0x080fe20000410000 */
[----:B------:R-:W-:Y:S01]  /*81c0*/  FMUL.FTZ R131, R131, R197 ;  /* 0x000000c583837220 */ /* 0x000fe20000410000 */
[-C--:B------:R-:W-:Y:S01]  /*81d0*/  FMUL.FTZ R132, R132, R13.reuse ;  /* 0x0000000d84847220 */ /* 0x080fe20000410000 */
[----:B------:R-:W-:Y:S01]  /*81e0*/  FMUL.FTZ R133, R133, R13 ;  /* 0x0000000d85857220 */ /* 0x000fe20000410000 */
[-C--:B------:R-:W-:Y:S01]  /*81f0*/  FMUL.FTZ R134, R134, R197.reuse ;  /* 0x000000c586867220 */ /* 0x080fe20000410000 */
[----:B------:R-:W-:Y:S01]  /*8200*/  FMUL.FTZ R135, R135, R197 ;  /* 0x000000c587877220 */ /* 0x000fe20000410000 */
[----:B------:R-:W-:Y:S01]  /*8210*/  MUFU.EX2 R174, R174 ;  /* 0x000000ae00ae7308 */ /* 0x000fe20000000800 */
[-C--:B------:R-:W-:Y:S01]  /*8220*/  FMUL.FTZ R136, R136, R13.reuse ;  /* 0x0000000d88887220 */ /* 0x080fe20000410000 */
        /* <DEDUP_REMOVED lines=18> */
[----:B------:R2:W-:Y:S01]  /*8350*/  STSM.16.M88.4 [R23+0x36400], R152 ;  /* 0x0364009817007844 */ /* 0x0005e20000000200 */
[----:B------:R-:W-:Y:S01]  /*8360*/  FFMA.FTZ R8, R13, R8, R20 ;  /* 0x000000080d087223 */ /* 0x000fe20000010014 */
[----:B------:R-:W-:Y:S01]  /*8370*/  FFMA.FTZ R10, R197, R10, R14 ;  /* 0x0000000ac50a7223 */ /* 0x000fe2000001000e */
[----:B------:R-:W-:Y:S01]  /*8380*/  @!P1 VIADD R11, R11, 0x38860 ;  /* 0x000388600b0b9836 */ /* 0x000fe20000000000 */
[----:B------:R-:W3:Y:S01]  /*8390*/  MUFU.EX2 R169, R169 ;  /* 0x000000a900a97308 */ /* 0x000ee20000000800 */
[----:B-1----:R-:W-:Y:S01]  /*83a0*/  F2FP.BF16.F32.PACK_AB R163, R203, R174 ;  /* 0x000000aecba3723e */ /* 0x002fe200000010ff */
[----:B------:R2:W-:Y:S01]  /*83b0*/  STSM.16.M88.4 [R22], R156 ;  /* 0x0000009c16007844 */ /* 0x0005e20000000200 */
[----:B------:R-:W-:Y:S01]  /*83c0*/  FADD.FTZ R175, R175, R8 ;  /* 0x00000008afaf7221 */ /* 0x000fe20000010000 */
[----:B------:R-:W-:Y:S01]  /*83d0*/  FADD.FTZ R10, R15, R10 ;  /* 0x0000000a0f0a7221 */ /* 0x000fe20000010000 */
[----:B------:R-:W-:Y:S01]  /*83e0*/  @!P1 PRMT R11, RZ, 0x654, R11 ;  /* 0x00000654ff0b9816 */ /* 0x000fe2000000000b */
[----:B------:R2:W-:Y:S01]  /*83f0*/  STSM.16.M88.4 [R185], R160 ;  /* 0x000000a0b9007844 */ /* 0x0005e20000000200 */
[----:B------:R-:W-:Y:S01]  /*8400*/  FADD.FTZ R178, R178, R175 ;  /* 0x000000afb2b27221 */ /* 0x000fe20000010000 */
[----:B------:R-:W-:Y:S01]  /*8410*/  MUFU.EX2 R172, R172 ;  /* 0x000000ac00ac7308 */ /* 0x000fe20000000800 */
[----:B------:R-:W-:Y:S01]  /*8420*/  FADD.FTZ R21, R21, R10 ;  /* 0x0000000a15157221 */ /* 0x000fe20000010000 */
[----:B------:R-:W-:-:S02]  /*8430*/  IMAD.MOV.U32 R14, RZ, RZ, R3 ;  /* 0x000000ffff0e7224 */ /* 0x000fc400078e0003 */
[----:B------:R-:W-:Y:S01]  /*8440*/  FADD.FTZ R181, R181, R178 ;  /* 0x000000b2b5b57221 */ /* 0x000fe20000010000 */
[----:B------:R-:W-:Y:S02]  /*8450*/  IMAD.MOV.U32 R13, RZ, RZ, R0 ;  /* 0x000000ffff0d7224 */ /* 0x000fe400078e0000 */
[----:B------:R-:W-:Y:S01]  /*8460*/  FADD.FTZ R21, R196, R21 ;  /* 0x00000015c4157221 */ /* 0x000fe20000010000 */
[----:B------:R-:W-:Y:S01]  /*8470*/  FADD.FTZ R182, R182, R181 ;  /* 0x000000b5b6b67221 */ /* 0x000fe20000010000 */
[----:B------:R-:W1:Y:S01]  /*8480*/  MUFU.EX2 R173, R173 ;  /* 0x000000ad00ad7308 */ /* 0x000e620000000800 */
[----:B---3--:R-:W-:Y:S01]  /*8490*/  F2FP.BF16.F32.PACK_AB R164, R169, R168 ;  /* 0x000000a8a9a4723e */ /* 0x008fe200000010ff */
[----:B------:R-:W-:Y:S01]  /*84a0*/  FADD.FTZ R198, R198, R21 ;  /* 0x00000015c6c67221 */ /* 0x000fe20000010000 */
[----:B------:R-:W-:-:S03]  /*84b0*/  FADD.FTZ R189, R189, R182 ;  /* 0x000000b6bdbd7221 */ /* 0x000fc60000010000 */
[----:B------:R-:W-:Y:S01]  /*84c0*/  FADD.FTZ R199, R199, R198 ;  /* 0x000000c6c7c77221 */ /* 0x000fe20000010000 */
[----:B------:R-:W-:Y:S01]  /*84d0*/  FADD.FTZ R190, R190, R189 ;  /* 0x000000bdbebe7221 */ /* 0x000fe20000010000 */
[----:B------:R-:W-:Y:S02]  /*84e0*/  MUFU.EX2 R176, R176 ;  /* 0x000000b000b07308 */ /* 0x000fe40000000800 */
[----:B------:R-:W-:Y:S01]  /*84f0*/  FADD.FTZ R200, R200, R199 ;  /* 0x000000c7c8c87221 */ /* 0x000fe20000010000 */
[----:B------:R-:W-:-:S03]  /*8500*/  FADD.FTZ R191, R191, R190 ;  /* 0x000000bebfbf7221 */ /* 0x000fc60000010000 */
[----:B------:R-:W-:Y:S01]  /*8510*/  FADD.FTZ R201, R201, R200 ;  /* 0x000000c8c9c97221 */ /* 0x000fe20000010000 */
[----:B------:R-:W-:Y:S01]  /*8520*/  FADD.FTZ R192, R192, R191 ;  /* 0x000000bfc0c07221 */ /* 0x000fe20000010000 */
[----:B------:R-:W3:Y:S01]  /*8530*/  MUFU.EX2 R177, R177 ;  /* 0x000000b100b17308 */ /* 0x000ee20000000800 */
[----:B-1----:R-:W-:Y:S01]  /*8540*/  F2FP.BF16.F32.PACK_AB R166, R173, R172 ;  /* 0x000000acada6723e */ /* 0x002fe200000010ff */
[----:B------:R-:W-:Y:S01]  /*8550*/  FADD.FTZ R170, R170, R201 ;  /* 0x000000c9aaaa7221 */ /* 0x000fe20000010000 */
[----:B------:R-:W-:-:S03]  /*8560*/  FADD.FTZ R193, R193, R192 ;  /* 0x000000c0c1c17221 */ /* 0x000fc60000010000 */
[----:B------:R-:W-:Y:S01]  /*8570*/  FADD.FTZ R171, R171, R170 ;  /* 0x000000aaabab7221 */ /* 0x000fe20000010000 */
[----:B------:R-:W-:Y:S01]  /*8580*/  FADD.FTZ R194, R194, R193 ;  /* 0x000000c1c2c27221 */ /* 0x000fe20000010000 */
[----:B------:R1:W4:Y:S02]  /*8590*/  MUFU.EX2 R12, R180 ;  /* 0x000000b4000c7308 */ /* 0x0003240000000800 */
[----:B------:R-:W-:Y:S01]  /*85a0*/  FADD.FTZ R174, R174, R171 ;  /* 0x000000abaeae7221 */ /* 0x000fe20000010000 */
[----:B------:R-:W-:-:S03]  /*85b0*/  FADD.FTZ R195, R195, R194 ;  /* 0x000000c2c3c37221 */ /* 0x000fc60000010000 */
[----:B------:R-:W-:Y:S01]  /*85c0*/  FADD.FTZ R203, R203, R174 ;  /* 0x000000aecbcb7221 */ /* 0x000fe20000010000 */
[----:B------:R-:W-:Y:S01]  /*85d0*/  FADD.FTZ R168, R168, R195 ;  /* 0x000000c3a8a87221 */ /* 0x000fe20000010000 */
[----:B------:R-:W5:Y:S01]  /*85e0*/  MUFU.EX2 R179, R179 ;  /* 0x000000b300b37308 */ /* 0x000f620000000800 */
[----:B---3--:R-:W-:Y:S01]  /*85f0*/  F2FP.BF16.F32.PACK_AB R165, R177, R176 ;  /* 0x000000b0b1a5723e */ /* 0x008fe200000010ff */
[----:B-1----:R-:W-:Y:S02]  /*8600*/  VIADD R180, R202, 0x80 ;  /* 0x00000080cab47836 */ /* 0x002fe40000000000 */
[----:B------:R-:W-:Y:S01]  /*8610*/  FADD.FTZ R176, R176, R203 ;  /* 0x000000cbb0b07221 */ /* 0x000fe20000010000 */
[----:B------:R-:W-:-:S03]  /*8620*/  FADD.FTZ R169, R169, R168 ;  /* 0x000000a8a9a97221 */ /* 0x000fc60000010000 */
[----:B------:R-:W-:Y:S01]  /*8630*/  FADD.FTZ R177, R177, R176 ;  /* 0x000000b0b1b17221 */ /* 0x000fe20000010000 */
[----:B------:R-:W-:-:S03]  /*8640*/  FADD.FTZ R8, R172, R169 ;  /* 0x000000a9ac087221 */ /* 0x000fc60000010000 */
[----:B----4-:R-:W-:Y:S01]  /*8650*/  FADD.FTZ R10, R12, R177 ;  /* 0x000000b10c0a7221 */ /* 0x010fe20000010000 */
[----:B------:R-:W-:Y:S01]  /*8660*/  FADD.FTZ R8, R173, R8 ;  /* 0x00000008ad087221 */ /* 0x000fe20000010000 */
[C---:B-----5:R-:W-:Y:S02]  /*8670*/  F2FP.BF16.F32.PACK_AB R167, R179.reuse, R12 ;  /* 0x0000000cb3a7723e */ /* 0x060fe400000010ff */
[----:B------:R-:W-:Y:S01]  /*8680*/  FADD.FTZ R10, R179, R10 ;  /* 0x0000000ab30a7221 */ /* 0x000fe20000010000 */
[----:B------:R-:W-:Y:S02]  /*8690*/  MOV R12, R2 ;  /* 0x00000002000c7202 */ /* 0x000fe40000000f00 */
[----:B------:R2:W-:Y:S01]  /*86a0*/  STSM.16.M88.4 [R184], R164 ;  /* 0x000000a4b8007844 */ /* 0x0005e20000000200 */
[----:B------:R-:W-:-:S06]  /*86b0*/  WARPGROUP.ARRIVE ;  /* 0x00000000000079c5 */ /* 0x000fcc0000000000 */
[----:B------:R-:W-:Y:S01]  /*86c0*/  HGMMA.64x256x16.F32.BF16 R24, R152, gdesc[UR8].tnspB, R24, gsb0 ;  /* 0x43e0000898187df0 */ /* 0x000fe20008001818 */
        /* <DEDUP_REMOVED lines=29> */
[----:B------:R2:W-:Y:S01]  /*88a0*/  @!P1 SYNCS.ARRIVE.TRANS64.RED.A1T0 RZ, [R11+URZ], RZ ;  /* 0x000000ff0bff99a7 */ /* 0x0005e2000810043f */
[----:B------:R-:W-:Y:S05]  /*88b0*/  @P2 BRA `(.L_x_159) ;  /* 0xffffffcc00a42947 */ /* 0x000fea000383ffff */
.L_x_150:
[----:B------:R-:W1:Y:S01]  /*88c0*/  SHFL.BFLY PT, R5, R8, 0x2, 0x1f ;  /* 0x0c401f0008057f89 */ /* 0x000e6200000e0000 */
[----:B------:R-:W-:Y:S01]  /*88d0*/  IADD3 R9, -R19, RZ, RZ ;  /* 0x000000ff13097210 */ /* 0x000fe20007ffe1ff */
[----:B--2---:R-:W-:Y:S01]  /*88e0*/  IMAD.MOV.U32 R157, RZ, RZ, -0x800000 ;  /* 0xff800000ff9d7424 */ /* 0x004fe200078e00ff */
[----:B------:R-:W-:Y:S01]  /*88f0*/  MOV R13, UR4 ;  /* 0x00000004000d7c02 */ /* 0x000fe20008000f00 */
[----:B------:R-:W2:Y:S01]  /*8900*/  SHFL.BFLY PT, R7, R10, 0x2, 0x1f ;  /* 0x0c401f000a077f89 */ /* 0x000ea200000e0000 */
[----:B------:R-:W-:Y:S08]  /*8910*/  BAR.ARV 0x8, 0xa0 ;  /* 0x0202800000007b1d */ /* 0x000ff00000002000 */
[----:B------:R-:W-:Y:S01]  /*8920*/  BAR.SYNC.DEFER_BLOCKING 0xf, 0x100 ;  /* 0x03c4000000007b1d */ /* 0x000fe20000010000 */
[----:B------:R-:W-:Y:S01]  /*8930*/  ISETP.NE.AND P3, PT, R18, R9, PT ;  /* 0x000000091200720c */ /* 0x000fe20003f65270 */
[----:B------:R-:W-:Y:S01]  /*8940*/  IMAD.MOV.U32 R156, RZ, RZ, -0x800000 ;  /* 0xff800000ff9c7424 */ /* 0x000fe200078e00ff */
[----:B------:R-:W-:Y:S01]  /*8950*/  UIADD3 UR38, UR38, 0x1, URZ ;  /* 0x0000000126267890 */ /* 0x000fe2000fffe03f */
[----:B-1----:R-:W-:Y:S01]  /*8960*/  FADD.FTZ R5, R5, R8 ;  /* 0x0000000805057221 */ /* 0x002fe20000010000 */
[----:B------:R-:W-:-:S02]  /*8970*/  IMAD.MOV.U32 R8, RZ, RZ, RZ ;  /* 0x000000ffff087224 */ /* 0x000fc400078e00ff */
[----:B--2---:R-:W-:Y:S02]  /*8980*/  FADD.FTZ R7, R7, R10 ;  /* 0x0000000a07077221 */ /* 0x004fe40000010000 */
[----:B------:R-:W1:Y:S04]  /*8990*/  SHFL.BFLY PT, R4, R5, 0x1, 0x1f ;  /* 0x0c201f0005047f89 */ /* 0x000e6800000e0000 */
[----:B------:R-:W2:Y:S01]  /*89a0*/  SHFL.BFLY PT, R6, R7, 0x1, 0x1f ;  /* 0x0c201f0007067f89 */ /* 0x000ea200000e0000 */
[----:B-1----:R-:W-:Y:S01]  /*89b0*/  FADD.FTZ R11, R5, R4 ;  /* 0x00000004050b7221 */ /* 0x002fe20000010000 */
[C---:B------:R-:W-:Y:S02]  /*89c0*/  VIADD R4, R2.reuse, 0x1 ;  /* 0x0000000102047836 */ /* 0x040fe40000000000 */
[----:B------:R-:W-:-:S02]  /*89d0*/  @!P3 IMAD R2, R2, 0x40, R17 ;  /* 0x000000400202b824 */ /* 0x000fc400078e0211 */
[----:B--2---:R-:W-:Y:S01]  /*89e0*/  FADD.FTZ R6, R7, R6 ;  /* 0x0000000607067221 */ /* 0x004fe20000010000 */
[----:B------:R-:W-:Y:S01]  /*89f0*/  FSETP.NE.FTZ.AND P1, PT, R11, RZ, PT ;  /* 0x000000ff0b00720b */ /* 0x000fe20003f35000 */
[----:B------:R-:W-:Y:S01]  /*8a00*/  IMAD.U32 R7, RZ, RZ, UR4 ;  /* 0x00000004ff077e24 */ /* 0x000fe2000f8e00ff */
[----:B------:R-:W-:Y:S02]  /*8a10*/  ISETP.NE.AND P0, PT, R4, 0x2, PT ;  /* 0x000000020400780c */ /* 0x000fe40003f05270 */
[----:B------:R-:W-:Y:S02]  /*8a20*/  FSETP.NE.FTZ.AND P2, PT, R6, RZ, PT ;  /* 0x000000ff0600720b */ /* 0x000fe40003f55000 */
[----:B------:R-:W-:Y:S02]  /*8a30*/  SEL R5, RZ, 0x1, P0 ;  /* 0x00000001ff057807 */ /* 0x000fe40000000000 */
[----:B------:R-:W-:Y:S02]  /*8a40*/  @!P3 LEA R9, R2, UR42, 0x2 ;  /* 0x0000002a0209bc11 */ /* 0x000fe4000f8e10ff */
[----:B------:R-:W-:-:S02]  /*8a50*/  LOP3.LUT R16, R16, R5, RZ, 0x3c, !PT ;  /* 0x0000000510107212 */ /* 0x000fc400078e3cff */
[----:B------:R-:W-:Y:S01]  /*8a60*/  MOV R5, RZ ;  /* 0x000000ff00057202 */ /* 0x000fe20000000f00 */
[----:B------:R-:W1:Y:S01]  /*8a70*/  @P1 MUFU.RCP R8, R11 ;  /* 0x0000000b00081308 */ /* 0x000e620000001000 */
[----:B------:R-:W-:-:S03]  /*8a80*/  @P1 FMUL.FTZ R7, R7, 0.69314718246459960938 ;  /* 0x3f31721807071820 */ /* 0x000fc60000410000 */
[----:B------:R-:W-:-:S04]  /*8a90*/  @P2 FMUL.FTZ R13, R13, 0.69314718246459960938 ;  /* 0x3f3172180d0d2820 */ /* 0x000fc80000410000 */
[----:B------:R-:W2:Y:S08]  /*8aa0*/  @P2 MUFU.RCP R5, R6 ;  /* 0x0000000600052308 */ /* 0x000eb00000001000 */
[----:B------:R-:W3:Y:S01]  /*8ab0*/  @P1 MUFU.LG2 R2, R11 ;  /* 0x0000000b00021308 */ /* 0x000ee20000000c00 */
[----:B-1----:R1:W-:Y:S01]  /*8ac0*/  @!P3 STS [R9+0x38400], R8 ;  /* 0x038400080900b388 */ /* 0x0023e20000000800 */
[-C--:B------:R-:W-:Y:S01]  /*8ad0*/  FMUL.FTZ R24, R24, R8.reuse ;  /* 0x0000000818187220 */ /* 0x080fe20000410000 */
[-C--:B------:R-:W-:Y:S01]  /*8ae0*/  FMUL.FTZ R25, R25, R8.reuse ;  /* 0x0000000819197220 */ /* 0x080fe20000410000 */
[-C--:B------:R-:W-:Y:S01]  /*8af0*/  FMUL.FTZ R28, R28, R8.reuse ;  /* 0x000000081c1c7220 */ /* 0x080fe20000410000 */
[-C--:B------:R-:W-:Y:S01]  /*8b00*/  FMUL.FTZ R29, R29, R8.reuse ;  /* 0x000000081d1d7220 */ /* 0x080fe20000410000 */
[-C--:B------:R-:W-:Y:S01]  /*8b10*/  FMUL.FTZ R32, R32, R8.reuse ;  /* 0x0000000820207220 */ /* 0x080fe20000410000 */
[-C--:B------:R-:W-:Y:S01]  /*8b20*/  FMUL.FTZ R33, R33, R8.reuse ;  /* 0x0000000821217220 */ /* 0x080fe20000410000 */
[----:B------:R-:W4:Y:S01]  /*8b30*/  @P2 MUFU.LG2 R6, R6 ;  /* 0x0000000600062308 */ /* 0x000f220000000c00 */
        /* <DEDUP_REMOVED lines=8> */
[----:B---3--:R-:W-:Y:S01]  /*8bc0*/  @P1 FMUL.FTZ R2, R2, 0.69314718246459960938 ;  /* 0x3f31721802021820 */ /* 0x008fe20000410000 */
[-C--:B------:R-:W-:Y:S01]  /*8bd0*/  FMUL.FTZ R49, R49, R8.reuse ;  /* 0x0000000831317220 */ /* 0x080fe20000410000 */
[-C--:B------:R-:W-:Y:S01]  /*8be0*/  FMUL.FTZ R52, R52, R8.reuse ;  /* 0x0000000834347220 */ /* 0x080fe20000410000 */
[----:B------:R-:W-:Y:S01]  /*8bf0*/  FMUL.FTZ R53, R53, R8 ;  /* 0x0000000835357220 */ /* 0x000fe20000410000 */
[----:B------:R-:W-:Y:S01]  /*8c00*/  @P1 FFMA.FTZ R157, R7, R0, R2 ;  /* 0x00000000079d1223 */ /* 0x000fe20000010002 */
[-C--:B------:R-:W-:Y:S01]  /*8c10*/  FMUL.FTZ R56, R56, R8.reuse ;  /* 0x0000000838387220 */ /* 0x080fe20000410000 */
[-C--:B------:R-:W-:Y:S01]  /*8c20*/  FMUL.FTZ R57, R57, R8.reuse ;  /* 0x0000000839397220 */ /* 0x080fe20000410000 */
[-C--:B------:R-:W-:Y:S01]  /*8c30*/  FMUL.FTZ R60, R60, R8.reuse ;  /* 0x000000083c3c7220 */ /* 0x080fe20000410000 */
[----:B----4-:R-:W-:Y:S01]  /*8c40*/  @P2 FMUL.FTZ R6, R6, 0.69314718246459960938 ;  /* 0x3f31721806062820 */ /* 0x010fe20000410000 */
        /* <DEDUP_REMOVED lines=110> */
[----:B------:R-:W-:Y:S01]  /*9330*/  SEL R2, R4, RZ, P0 ;  /* 0x000000ff04027207 */ /* 0x000fe20000000000 */
[----:B-1----:R-:W-:Y:S06]  /*9340*/  BAR.ARV 0xe, 0x100 ;  /* 0x0384000000007b1d */ /* 0x002fec0000002000 */
.L_x_138:
        /* <DEDUP_REMOVED lines=16> */
[----:B--2---:R-:W-:Y:S01]  /*9450*/  ISETP.NE.AND P0, PT, R0, RZ, PT ;  /* 0x000000ff0000720c */ /* 0x004fe20003f05270 */
[----:B------:R-:W-:Y:S01]  /*9460*/  IMAD.U32 R115, RZ, RZ, UR5 ;  /* 0x00000005ff737e24 */ /* 0x000fe2000f8e00ff */
[----:B------:R-:W-:Y:S02]  /*9470*/  MOV R114, UR4 ;  /* 0x0000000400727c02 */ /* 0x000fe40008000f00 */
[----:B------:R-:W-:-:S02]  /*9480*/  F2FP.BF16.F32.PACK_AB R43, R47, R46 ;  /* 0x0000002e2f2b723e */ /* 0x000fc400000010ff */
[----:B------:R-:W-:Y:S01]  /*9490*/  F2FP.BF16.F32.PACK_AB R49, R51, R50 ;  /* 0x000000323331723e */ /* 0x000fe200000010ff */
[----:B------:R-:W-:Y:S01]  /*94a0*/  IMAD.WIDE R114, R188, 0x2, R114 ;  /* 0x00000002bc727825 */ /* 0x000fe200078e0272 */
[----:B------:R-:W-:Y:S02]  /*94b0*/  F2FP.BF16.F32.PACK_AB R56, R57, R56 ;  /* 0x000000383938723e */ /* 0x000fe400000010ff */
[----:B------:R-:W-:Y:S02]  /*94c0*/  F2FP.BF16.F32.PACK_AB R50, R53, R52 ;  /* 0x000000343532723e */ /* 0x000fe400000010ff */
[C---:B------:R-:W-:Y:S02]  /*94d0*/  IADD3 R173, P2, R114.reuse, 0x20, RZ ;  /* 0x0000002072ad7810 */ /* 0x040fe40007f5e0ff */
[C---:B------:R-:W-:Y:S02]  /*94e0*/  IADD3 R175, P4, R114.reuse, 0x60, RZ ;  /* 0x0000006072af7810 */ /* 0x040fe40007f9e0ff */
[C---:B------:R-:W-:Y:S01]  /*94f0*/  IADD3 R6, P3, R114.reuse, 0x40, RZ ;  /* 0x0000004072067810 */ /* 0x040fe20007f7e0ff */
[--C-:B------:R-:W-:Y:S01]  /*9500*/  IMAD.X R5, RZ, RZ, R115.reuse, P2 ;  /* 0x000000ffff057224 */ /* 0x100fe200010e0673 */
[C---:B------:R-:W-:Y:S01]  /*9510*/  LOP3.LUT R3, R114.reuse, 0x380, RZ, 0xc0, !PT ;  /* 0x0000038072037812 */ /* 0x040fe200078ec0ff */
[----:B------:R-:W-:Y:S01]  /*9520*/  IMAD.X R9, RZ, RZ, R115, P4 ;  /* 0x000000ffff097224 */ /* 0x000fe200020e0673 */
[----:B------:R-:W-:-:S02]  /*9530*/  IADD3 R177, P5, R114, 0x2000, RZ ;  /* 0x0000200072b17810 */ /* 0x000fc40007fbe0ff */
[C---:B------:R-:W-:Y:S02]  /*9540*/  IADD3 R14, P1, R114.reuse, 0x2040, RZ ;  /* 0x00002040720e7810 */ /* 0x040fe40007f3e0ff */
[C---:B------:R-:W-:Y:S01]  /*9550*/  IADD3 R181, P2, R114.reuse, 0x2060, RZ ;  /* 0x0000206072b57810 */ /* 0x040fe20007f5e0ff */
[--C-:B------:R-:W-:Y:S01]  /*9560*/  IMAD.X R11, RZ, RZ, R115.reuse, P5 ;  /* 0x000000ffff0b7224 */ /* 0x100fe200028e0673 */
[----:B------:R-:W-:Y:S01]  /*9570*/  IADD3.X R7, RZ, R115, RZ, P3, !PT ;  /* 0x00000073ff077210 */ /* 0x000fe20001ffe4ff */
[--C-:B------:R-:W-:Y:S01]  /*9580*/  IMAD.X R15, RZ, RZ, R115.reuse, P1 ;  /* 0x000000ffff0f7224 */ /* 0x100fe200008e0673 */
[C---:B------:R-:W-:Y:S01]  /*9590*/  IADD3 R189, P4, R114.reuse, 0x4020, RZ ;  /* 0x0000402072bd7810 */ /* 0x040fe20007f9e0ff */
[--C-:B------:R-:W-:Y:S01]  /*95a0*/  IMAD.X R21, RZ, RZ, R115.reuse, P2 ;  /* 0x000000ffff157224 */ /* 0x100fe200010e0673 */
[C---:B------:R-:W-:Y:S02]  /*95b0*/  IADD3 R179, P6, R114.reuse, 0x2020, RZ ;  /* 0x0000202072b37810 */ /* 0x040fe40007fde0ff */
[----:B------:R-:W-:Y:S01]  /*95c0*/  IADD3 R183, P3, R114, 0x4000, RZ ;  /* 0x0000400072b77810 */ /* 0x000fe20007f7e0ff */
[----:B------:R-:W-:Y:S01]  /*95d0*/  IMAD.X R87, RZ, RZ, R115, P4 ;  /* 0x000000ffff577224 */ /* 0x000fe200020e0673 */
[----:B------:R-:W-:-:S02]  /*95e0*/  SHF.R.U64 R3, R3, 0x3, RZ ;  /* 0x0000000303037819 */ /* 0x000fc400000012ff */
[-C--:B------:R-:W-:Y:S02]  /*95f0*/  IADD3.X R13, RZ, R115.reuse, RZ, P6, !PT ;  /* 0x00000073ff0d7210 */ /* 0x080fe400037fe4ff */
[----:B------:R-:W-:Y:S02]  /*9600*/  IADD3.X R83, RZ, R115, RZ, P3, !PT ;  /* 0x00000073ff537210 */ /* 0x000fe40001ffe4ff */
[C---:B------:R-:W-:Y:S02]  /*9610*/  IADD3 R90, P5, R114.reuse, 0x4040, RZ ;  /* 0x00004040725a7810 */ /* 0x040fe40007fbe0ff */
[C---:B------:R-:W-:Y:S02]  /*9620*/  IADD3 R191, P6, R114.reuse, 0x4060, RZ ;  /* 0x0000406072bf7810 */ /* 0x040fe40007fde0ff */
[C---:B------:R-:W-:Y:S01]  /*9630*/  IADD3 R193, P1, R114.reuse, 0x6000, RZ ;  /* 0x0000600072c17810 */ /* 0x040fe20007f3e0ff */
[----:B------:R-:W-:Y:S01]  /*9640*/  IMAD.X R91, RZ, RZ, R115, P5 ;  /* 0x000000ffff5b7224 */ /* 0x000fe200028e0673 */
[----:B------:R-:W-:-:S02]  /*9650*/  IADD3 R195, P2, R114, 0x6020, RZ ;  /* 0x0000602072c37810 */ /* 0x000fc40007f5e0ff */
[C---:B------:R-:W-:Y:S01]  /*9660*/  IADD3 R106, P3, R114.reuse, 0x6040, RZ ;  /* 0x00006040726a7810 */ /* 0x040fe20007f7e0ff */
[--C-:B------:R-:W-:Y:S01]  /*9670*/  IMAD.X R99, RZ, RZ, R115.reuse, P1 ;  /* 0x000000ffff637224 */ /* 0x100fe200008e0673 */
[----:B------:R-:W-:Y:S01]  /*9680*/  IADD3 R197, P4, R114, 0x6060, RZ ;  /* 0x0000606072c57810 */ /* 0x000fe20007f9e0ff */
[--C-:B------:R-:W-:Y:S01]  /*9690*/  IMAD.X R103, RZ, RZ, R115.reuse, P2 ;  /* 0x000000ffff677224 */ /* 0x100fe200010e0673 */
[----:B------:R-:W-:Y:S02]  /*96a0*/  LOP3.LUT R114, R3, R114, RZ, 0x3c, !PT ;  /* 0x0000007203727212 */ /* 0x000fe400078e3cff */
[----:B------:R-:W-:Y:S01]  /*96b0*/  LOP3.LUT R3, R6, 0x380, RZ, 0xc0, !PT ;  /* 0x0000038006037812 */ /* 0x000fe200078ec0ff */
[----:B------:R-:W-:Y:S01]  /*96c0*/  IMAD.X R111, RZ, RZ, R115, P4 ;  /* 0x000000ffff6f7224 */ /* 0x000fe200020e0673 */
[----:B------:R-:W-:Y:S02]  /*96d0*/  LOP3.LUT R0, R173, 0x380, RZ, 0xc0, !PT ;  /* 0x00000380ad007812 */ /* 0x000fe400078ec0ff */
[----:B------:R-:W-:-:S02]  /*96e0*/  SHF.R.U64 R3, R3, 0x3, RZ ;  /* 0x0000000303037819 */ /* 0x000fc400000012ff */
[----:B------:R-:W-:Y:S02]  /*96f0*/  SHF.R.U64 R0, R0, 0x3, RZ ;  /* 0x0000000300007819 */ /* 0x000fe400000012ff */
[----:B------:R-:W-:Y:S02]  /*9700*/  LOP3.LUT R6, R3, R6, RZ, 0x3c, !PT ;  /* 0x0000000603067212 */ /* 0x000fe400078e3cff */
[----:B------:R-:W-:Y:S02]  /*9710*/  LOP3.LUT R3, R14, 0x380, RZ, 0xc0, !PT ;  /* 0x000003800e037812 */ /* 0x000fe400078ec0ff */
[----:B------:R-:W-:Y:S02]  /*9720*/  LOP3.LUT R4, R0, R173, RZ, 0x3c, !PT ;  /* 0x000000ad00047212 */ /* 0x000fe400078e3cff */
[----:B------:R-:W-:Y:S02]  /*9730*/  LOP3.LUT R0, R179, 0x380, RZ, 0xc0, !PT ;  /* 0x00000380b3007812 */ /* 0x000fe400078ec0ff */
[----:B------:R-:W-:-:S02]  /*9740*/  SHF.R.U64 R3, R3, 0x3, RZ ;  /* 0x0000000303037819 */ /* 0x000fc400000012ff */
[----:B------:R-:W-:Y:S02]  /*9750*/  SHF.R.U64 R0, R0, 0x3, RZ ;  /* 0x0000000300007819 */ /* 0x000fe400000012ff */
[----:B------:R-:W-:Y:S02]  /*9760*/  LOP3.LUT R14, R3, R14, RZ, 0x3c, !PT ;  /* 0x0000000e030e7212 */ /* 0x000fe400078e3cff */
[----:B------:R-:W-:Y:S02]  /*9770*/  LOP3.LUT R3, R90, 0x380, RZ, 0xc0, !PT ;  /* 0x000003805a037812 */ /* 0x000fe400078ec0ff */
[----:B------:R-:W-:Y:S02]  /*9780*/  LOP3.LUT R12, R0, R179, RZ, 0x3c, !PT ;  /* 0x000000b3000c7212 */ /* 0x000fe400078e3cff */
[----:B------:R-:W-:Y:S02]  /*9790*/  LOP3.LUT R8, R175, 0x380, RZ, 0xc0, !PT ;  /* 0x00000380af087812 */ /* 0x000fe400078ec0ff */
[----:B------:R-:W-:-:S02]  /*97a0*/  LOP3.LUT R0, R189, 0x380, RZ, 0xc0, !PT ;  /* 0x00000380bd007812 */ /* 0x000fc400078ec0ff */
[----:B------:R-:W-:Y:S02]  /*97b0*/  LOP3.LUT R10, R177, 0x380, RZ, 0xc0, !PT ;  /* 0x00000380b10a7812 */ /* 0x000fe400078ec0ff */
[----:B------:R-:W-:Y:S02]  /*97c0*/  SHF.R.U64 R3, R3, 0x3, RZ ;  /* 0x0000000303037819 */ /* 0x000fe400000012ff */
[----:B------:R-:W-:Y:S02]  /*97d0*/  LOP3.LUT R27, R197, 0x380, RZ, 0xc0, !PT ;  /* 0x00000380c51b7812 */ /* 0x000fe400078ec0ff */
[----:B------:R-:W-:Y:S02]  /*97e0*/  LOP3.LUT R82, R183, 0x380, RZ, 0xc0, !PT ;  /* 0x00000380b7527812 */ /* 0x000fe400078ec0ff */
[----:B------:R-:W-:Y:S02]  /*97f0*/  SHF.R.U64 R8, R8, 0x3, RZ ;  /* 0x0000000308087819 */ /* 0x000fe400000012ff */
[----:B------:R-:W-:-:S02]  /*9800*/  LOP3.LUT R20, R181, 0x380, RZ, 0xc0, !PT ;  /* 0x00000380b5147812 */ /* 0x000fc400078ec0ff */
[----:B------:R-:W-:Y:S02]  /*9810*/  SHF.R.U64 R0, R0, 0x3, RZ ;  /* 0x0000000300007819 */ /* 0x000fe400000012ff */
[----:B------:R-:W-:Y:S02]  /*9820*/  SHF.R.U64 R10, R10, 0x3, RZ ;  /* 0x000000030a0a7819 */ /* 0x000fe400000012ff */
[----:B------:R-:W-:Y:S02]  /*9830*/  LOP3.LUT R98, R193, 0x380, RZ, 0xc0, !PT ;  /* 0x00000380c1627812 */ /* 0x000fe400078ec0ff */
[----:B------:R-:W-:Y:S02]  /*9840*/  LOP3.LUT R90, R3, R90, RZ, 0x3c, !PT ;  /* 0x0000005a035a7212 */ /* 0x000fe400078e3cff */
[----:B------:R-:W-:Y:S02]  /*9850*/  SHF.R.U64 R28, R27, 0x3, RZ ;  /* 0x000000031b1c7819 */ /* 0x000fe400000012ff */
[----:B------:R-:W-:-:S02]  /*9860*/  LOP3.LUT R3, R106, 0x380, RZ, 0xc0, !PT ;  /* 0x000003806a037812 */ /* 0x000fc400078ec0ff */
[----:B------:R-:W-:Y:S02]  /*9870*/  SHF.R.U64 R82, R82, 0x3, RZ ;  /* 0x0000000352527819 */ /* 0x000fe400000012ff */
[----:B------:R-:W-:Y:S02]  /*9880*/  LOP3.LUT R8, R8, R175, RZ, 0x3c, !PT ;  /* 0x000000af08087212 */ /* 0x000fe400078e3cff */
[----:B------:R-:W-:Y:S02]  /*9890*/  SHF.R.U64 R20, R20, 0x3, RZ ;  /* 0x0000000314147819 */ /* 0x000fe400000012ff */
[----:B------:R-:W-:Y:S02]  /*98a0*/  LOP3.LUT R94, R191, 0x380, RZ, 0xc0, !PT ;  /* 0x00000380bf5e7812 */ /* 0x000fe400078ec0ff */
[----:B------:R-:W-:Y:S02]  /*98b0*/  LOP3.LUT R86, R0, R189, RZ, 0x3c, !PT ;  /* 0x000000bd00567212 */ /* 0x000fe400078e3cff */
[----:B------:R-:W-:-:S02]  /*98c0*/  LOP3.LUT R10, R10, R177, RZ, 0x3c, !PT ;  /* 0x000000b10a0a7212 */ /* 0x000fc400078e3cff */
[----:B------:R-:W-:Y:S02]  /*98d0*/  SHF.R.U64 R98, R98, 0x3, RZ ;  /* 0x0000000362627819 */ /* 0x000fe400000012ff */
[----:B------:R-:W-:Y:S02]  /*98e0*/  MOV R114, R114 ;  /* 0x0000007200727202 */ /* 0x000fe40000000f00 */
[----:B------:R-:W-:Y:S02]  /*98f0*/  LOP3.LUT R0, R195, 0x380, RZ, 0xc0, !PT ;  /* 0x00000380c3007812 */ /* 0x000fe400078ec0ff */
[----:B------:R-:W-:Y:S02]  /*9900*/  F2FP.BF16.F32.PACK_AB R27, R31, R30 ;  /* 0x0000001e1f1b723e */ /* 0x000fe400000010ff */
[----:B------:R-:W-:Y:S02]  /*9910*/  LOP3.LUT R110, R28, R197, RZ, 0x3c, !PT ;  /* 0x000000c51c6e7212 */ /* 0x000fe400078e3cff */
[----:B------:R-:W-:Y:S01]  /*9920*/  SHF.R.U64 R3, R3, 0x3, RZ ;  /* 0x0000000303037819 */ /* 0x000fe200000012ff */
[----:B------:R1:W-:Y:S01]  /*9930*/  STSM.16.M88.4 [R114], R24 ;  /* 0x0000001872007844 */ /* 0x0003e20000000200 */
[----:B------:R-:W-:-:S02]  /*9940*/  MOV R28, R4 ;  /* 0x00000004001c7202 */ /* 0x000fc40000000f00 */
[----:B------:R-:W-:Y:S02]  /*9950*/  LOP3.LUT R82, R82, R183, RZ, 0x3c, !PT ;  /* 0x000000b752527212 */ /* 0x000fe400078e3cff */
[----:B------:R-:W-:Y:S01]  /*9960*/  MOV R6, R6 ;  /* 0x0000000600067202 */ /* 0x000fe20000000f00 */
[----:B------:R2:W-:Y:S01]  /*9970*/  STSM.16.M88.4 [R28], R32 ;  /* 0x000000201c007844 */ /* 0x0005e20000000200 */
[----:B------:R-:W-:Y:S02]  /*9980*/  LOP3.LUT R20, R20, R181, RZ, 0x3c, !PT ;  /* 0x000000b514147212 */ /* 0x000fe400078e3cff */
[----:B------:R-:W-:Y:S01]  /*9990*/  SHF.R.U64 R94, R94, 0x3, RZ ;  /* 0x000000035e5e7819 */ /* 0x000fe200000012ff */
[----:B------:R2:W-:Y:S01]  /*99a0*/  STSM.16.M88.4 [R6], R40 ;  /* 0x0000002806007844 */ /* 0x0005e20000000200 */
[----:B------:R-:W-:Y:S02]  /*99b0*/  MOV R8, R8 ;  /* 0x0000000800087202 */ /* 0x000fe40000000f00 */
[----:B------:R-:W-:-:S02]  /*99c0*/  F2FP.BF16.F32.PACK_AB R51, R55, R54 ;  /* 0x000000363733723e */ /* 0x000fc400000010ff */
[----:B------:R-:W-:Y:S02]  /*99d0*/  F2FP.BF16.F32.PACK_AB R57, R59, R58 ;  /* 0x0000003a3b39723e */ /* 0x000fe400000010ff */
[----:B------:R-:W-:Y:S01]  /*99e0*/  F2FP.BF16.F32.PACK_AB R64, R65, R64 ;  /* 0x000000404140723e */ /* 0x000fe200000010ff */
[----:B------:R2:W-:Y:S01]  /*99f0*/  STSM.16.M88.4 [R8], R48 ;  /* 0x0000003008007844 */ /* 0x0005e20000000200 */
[----:B------:R-:W-:Y:S02]  /*9a00*/  LOP3.LUT R98, R98, R193, RZ, 0x3c, !PT ;  /* 0x000000c162627212 */ /* 0x000fe400078e3cff */
[----:B------:R-:W-:Y:S02]  /*9a10*/  SHF.R.U64 R0, R0, 0x3, RZ ;  /* 0x0000000300007819 */ /* 0x000fe400000012ff */
[----:B------:R-:W-:Y:S02]  /*9a20*/  MOV R10, R10 ;  /* 0x0000000a000a7202 */ /* 0x000fe40000000f00 */
[----:B------:R-:W-:-:S02]  /*9a30*/  F2FP.BF16.F32.PACK_AB R58, R61, R60 ;  /* 0x0000003c3d3a723e */ /* 0x000fc400000010ff */
[----:B------:R-:W-:Y:S02]  /*9a40*/  F2FP.BF16.F32.PACK_AB R59, R63, R62 ;  /* 0x0000003e3f3b723e */ /* 0x000fe400000010ff */
[----:B------:R-:W-:Y:S02]  /*9a50*/  F2FP.BF16.F32.PACK_AB R65, R67, R66 ;  /* 0x000000424341723e */ /* 0x000fe400000010ff */
[----:B------:R-:W-:Y:S01]  /*9a60*/  F2FP.BF16.F32.PACK_AB R72, R73, R72 ;  /* 0x000000484948723e */ /* 0x000fe200000010ff */
[----:B------:R2:W-:Y:S01]  /*9a70*/  STSM.16.M88.4 [R10], R56 ;  /* 0x000000380a007844 */ /* 0x0005e20000000200 */
[----:B------:R-:W-:Y:S02]  /*9a80*/  IADD3.X R107, RZ, R115, RZ, P3, !PT ;  /* 0x00000073ff6b7210 */ /* 0x000fe40001ffe4ff */
[----:B------:R-:W-:Y:S02]  /*9a90*/  LOP3.LUT R106, R3, R106, RZ, 0x3c, !PT ;  /* 0x0000006a036a7212 */ /* 0x000fe400078e3cff */
[----:B------:R-:W-:-:S02]  /*9aa0*/  MOV R12, R12 ;  /* 0x0000000c000c7202 */ /* 0x000fc40000000f00 */
[----:B------:R-:W-:Y:S02]  /*9ab0*/  F2FP.BF16.F32.PACK_AB R66, R69, R68 ;  /* 0x000000444542723e */ /* 0x000fe400000010ff */
[----:B------:R-:W-:Y:S02]  /*9ac0*/  F2FP.BF16.F32.PACK_AB R67, R71, R70 ;  /* 0x000000464743723e */ /* 0x000fe400000010ff */
[----:B------:R-:W-:Y:S02]  /*9ad0*/  F2FP.BF16.F32.PACK_AB R73, R75, R74 ;  /* 0x0000004a4b49723e */ /* 0x000fe400000010ff */
[----:B------:R-:W-:Y:S01]  /*9ae0*/  MOV R14, R14 ;  /* 0x0000000e000e7202 */ /* 0x000fe20000000f00 */
[----:B------:R2:W-:Y:S01]  /*9af0*/  STSM.16.M88.4 [R12], R64 ;  /* 0x000000400c007844 */ /* 0x0005e20000000200 */
[----:B------:R-:W-:Y:S02]  /*9b00*/  MOV R5, R82 ;  /* 0x0000005200057202 */ /* 0x000fe40000000f00 */
[----:B------:R-:W-:-:S02]  /*9b10*/  F2FP.BF16.F32.PACK_AB R74, R77, R76 ;  /* 0x0000004c4d4a723e */ /* 0x000fc400000010ff */
[----:B------:R-:W-:Y:S02]  /*9b20*/  F2FP.BF16.F32.PACK_AB R75, R79, R78 ;  /* 0x0000004e4f4b723e */ /* 0x000fe400000010ff */
[----:B------:R-:W-:Y:S02]  /*9b30*/  F2FP.BF16.F32.PACK_AB R80, R81, R80 ;  /* 0x000000505150723e */ /* 0x000fe400000010ff */
[----:B------:R-:W-:Y:S01]  /*9b40*/  IADD3.X R95, RZ, R115, RZ, P6, !PT ;  /* 0x00000073ff5f7210 */ /* 0x000fe200037fe4ff */
[----:B------:R2:W-:Y:S01]  /*9b50*/  STSM.16.M88.4 [R14], R72 ;  /* 0x000000480e007844 */ /* 0x0005e20000000200 */
[----:B------:R-:W-:Y:S02]  /*9b60*/  LOP3.LUT R94, R94, R191, RZ, 0x3c, !PT ;  /* 0x000000bf5e5e7212 */ /* 0x000fe400078e3cff */
[----:B------:R-:W-:Y:S02]  /*9b70*/  MOV R20, R20 ;  /* 0x0000001400147202 */ /* 0x000fe40000000f00 */
[----:B------:R-:W-:-:S02]  /*9b80*/  MOV R4, R90 ;  /* 0x0000005a00047202 */ /* 0x000fc40000000f00 */
[----:B------:R-:W-:Y:S02]  /*9b90*/  F2FP.BF16.F32.PACK_AB R81, R153, R152 ;  /* 0x000000989951723e */ /* 0x000fe400000010ff */
[----:B------:R-:W-:Y:S02]  /*9ba0*/  F2FP.BF16.F32.PACK_AB R82, R85, R84 ;  /* 0x000000545552723e */ /* 0x000fe400000010ff */
[----:B------:R-:W-:Y:S02]  /*9bb0*/  F2FP.BF16.F32.PACK_AB R83, R155, R154 ;  /* 0x0000009a9b53723e */ /* 0x000fe400000010ff */
[----:B------:R-:W-:Y:S02]  /*9bc0*/  F2FP.BF16.F32.PACK_AB R88, R89, R88 ;  /* 0x000000585958723e */ /* 0x000fe400000010ff */
[----:B------:R-:W-:Y:S01]  /*9bd0*/  LOP3.LUT R102, R0, R195, RZ, 0x3c, !PT ;  /* 0x000000c300667212 */ /* 0x000fe200078e3cff */
[----:B------:R2:W-:Y:S01]  /*9be0*/  STSM.16.M88.4 [R20], R80 ;  /* 0x0000005014007844 */ /* 0x0005e20000000200 */
[----:B------:R-:W-:-:S02]  /*9bf0*/  MOV R3, R98 ;  /* 0x0000006200037202 */ /* 0x000fc40000000f00 */
[----:B------:R-:W-:Y:S02]  /*9c00*/  F2FP.BF16.F32.PACK_AB R89, R159, R158 ;  /* 0x0000009e9f59723e */ /* 0x000fe400000010ff */
[----:B------:R-:W-:Y:S02]  /*9c10*/  F2FP.BF16.F32.PACK_AB R90, R93, R92 ;  /* 0x0000005c5d5a723e */ /* 0x000fe400000010ff */
[----:B------:R-:W-:Y:S02]  /*9c20*/  F2FP.BF16.F32.PACK_AB R91, R161, R160 ;  /* 0x000000a0a15b723e */ /* 0x000fe400000010ff */
[----:B------:R-:W-:Y:S02]  /*9c30*/  F2FP.BF16.F32.PACK_AB R96, R97, R96 ;  /* 0x000000606160723e */ /* 0x000fe400000010ff */
[----:B------:R-:W-:Y:S01]  /*9c40*/  MOV R86, R86 ;  /* 0x0000005600567202 */ /* 0x000fe20000000f00 */
[----:B------:R2:W-:Y:S01]  /*9c50*/  STSM.16.M88.4 [R5], R88 ;  /* 0x0000005805007844 */ /* 0x0005e20000000200 */
[----:B------:R-:W-:-:S02]  /*9c60*/  MOV R0, R106 ;  /* 0x0000006a00007202 */ /* 0x000fc40000000f00 */
[----:B------:R-:W-:Y:S02]  /*9c70*/  F2FP.BF16.F32.PACK_AB R97, R163, R162 ;  /* 0x000000a2a361723e */ /* 0x000fe400000010ff */
[----:B------:R-:W-:Y:S02]  /*9c80*/  F2FP.BF16.F32.PACK_AB R98, R101, R100 ;  /* 0x000000646562723e */ /* 0x000fe400000010ff */
[----:B------:R-:W-:Y:S02]  /*9c90*/  F2FP.BF16.F32.PACK_AB R99, R165, R164 ;  /* 0x000000a4a563723e */ /* 0x000fe400000010ff */
[----:B------:R-:W-:Y:S02]  /*9ca0*/  F2FP.BF16.F32.PACK_AB R104, R105, R104 ;  /* 0x000000686968723e */ /* 0x000fe400000010ff */
[----:B------:R-:W-:Y:S01]  /*9cb0*/  F2FP.BF16.F32.PACK_AB R105, R167, R166 ;  /* 0x000000a6a769723e */ /* 0x000fe200000010ff */
[----:B------:R2:W-:Y:S01]  /*9cc0*/  STSM.16.M88.4 [R86], R96 ;  /* 0x0000006056007844 */ /* 0x0005e20000000200 */
[----:B------:R-:W-:-:S02]  /*9cd0*/  F2FP.BF16.F32.PACK_AB R106, R109, R108 ;  /* 0x0000006c6d6a723e */ /* 0x000fc400000010ff */
[----:B------:R-:W-:Y:S02]  /*9ce0*/  F2FP.BF16.F32.PACK_AB R107, R169, R168 ;  /* 0x000000a8a96b723e */ /* 0x000fe400000010ff */
[----:B------:R-:W-:Y:S02]  /*9cf0*/  F2FP.BF16.F32.PACK_AB R112, R113, R112 ;  /* 0x000000707170723e */ /* 0x000fe400000010ff */
[----:B------:R-:W-:Y:S01]  /*9d00*/  F2FP.BF16.F32.PACK_AB R120, R121, R120 ;  /* 0x000000787978723e */ /* 0x000fe200000010ff */
[----:B------:R2:W-:Y:S01]  /*9d10*/  STSM.16.M88.4 [R4], R104 ;  /* 0x0000006804007844 */ /* 0x0005e20000000200 */
[----:B------:R-:W-:Y:S02]  /*9d20*/  MOV R94, R94 ;  /* 0x0000005e005e7202 */ /* 0x000fe40000000f00 */
[----:B------:R-:W-:Y:S02]  /*9d30*/  F2FP.BF16.F32.PACK_AB R113, R171, R170 ;  /* 0x000000aaab71723e */ /* 0x000fe400000010ff */
[----:B-1----:R-:W-:-:S02]  /*9d40*/  F2FP.BF16.F32.PACK_AB R114, R117, R116 ;  /* 0x000000747572723e */ /* 0x002fc400000010ff */
[----:B------:R-:W-:Y:S02]  /*9d50*/  F2FP.BF16.F32.PACK_AB R115, R119, R118 ;  /* 0x000000767773723e */ /* 0x000fe400000010ff */
[----:B------:R-:W-:Y:S02]  /*9d60*/  F2FP.BF16.F32.PACK_AB R121, R123, R122 ;  /* 0x0000007a7b79723e */ /* 0x000fe400000010ff */
[----:B------:R-:W-:Y:S01]  /*9d70*/  F2FP.BF16.F32.PACK_AB R128, R129, R128 ;  /* 0x000000808180723e */ /* 0x000fe200000010ff */
[----:B------:R2:W-:Y:S01]  /*9d80*/  STSM.16.M88.4 [R94], R112 ;  /* 0x000000705e007844 */ /* 0x0005e20000000200 */
[----:B------:R-:W-:Y:S02]  /*9d90*/  F2FP.BF16.F32.PACK_AB R122, R125, R124 ;  /* 0x0000007c7d7a723e */ /* 0x000fe400000010ff */
[----:B------:R-:W-:Y:S02]  /*9da0*/  F2FP.BF16.F32.PACK_AB R123, R127, R126 ;  /* 0x0000007e7f7b723e */ /* 0x000fe400000010ff */
[----:B------:R-:W-:-:S02]  /*9db0*/  F2FP.BF16.F32.PACK_AB R129, R131, R130 ;  /* 0x000000828381723e */ /* 0x000fc400000010ff */
[----:B------:R-:W-:Y:S01]  /*9dc0*/  F2FP.BF16.F32.PACK_AB R136, R137, R136 ;  /* 0x000000888988723e */ /* 0x000fe200000010ff */
[----:B------:R2:W-:Y:S01]  /*9dd0*/  STSM.16.M88.4 [R3], R120 ;  /* 0x0000007803007844 */ /* 0x0005e20000000200 */
[----:B------:R-:W-:Y:S02]  /*9de0*/  MOV R102, R102 ;  /* 0x0000006600667202 */ /* 0x000fe40000000f00 */
        /* <DEDUP_REMOVED lines=36> */
[----:B------:R-:W-:Y:S02]  /*a030*/  IMAD.U32 R5, RZ, RZ, UR5 ;  /* 0x00000005ff057e24 */ /* 0x000fe4000f8e00ff */
[----:B------:R-:W-:Y:S01]  /*a040*/  IMAD.U32 R4, RZ, RZ, UR4 ;  /* 0x00000004ff047e24 */ /* 0x000fe2000f8e00ff */
        /* <DEDUP_REMOVED lines=8> */
[C---:B------:R-:W-:Y:S01]  /*a0d0*/  VIADD R8, R7.reuse, 0x8 ;  /* 0x0000000807087836 */ /* 0x040fe20000000000 */
[----:B------:R-:W-:Y:S01]  /*a0e0*/  IADD3 R0, P2, R7, R4, RZ ;  /* 0x0000000407007210 */ /* 0x000fe20007f5e0ff */
[----:B------:R-:W-:-:S03]  /*a0f0*/  IMAD R6, R9, UR36, R6 ;  /* 0x0000002409067c24 */ /* 0x000fc6000f8e0206 */
[----:B------:R-:W-:Y:S01]  /*a100*/  ISETP.GE.OR P0, PT, R8, UR4, P0 ;  /* 0x0000000408007c0c */ /* 0x000fe20008706670 */
[----:B------:R-:W-:Y:S01]  /*a110*/  ULDC.64 UR4, c[0x0][0xc40] ;  /* 0x0003100000047ab9 */ /* 0x000fe20000000a00 */
[----:B------:R-:W-:Y:S02]  /*a120*/  IADD3.X R3, R3, R5, R6, P2, !PT ;  /* 0x0000000503037210 */ /* 0x000fe400017fe406 */
[----:B------:R-:W-:-:S04]  /*a130*/  LEA R4, P2, R0, UR4, 0x2 ;  /* 0x0000000400047c11 */ /* 0x000fc8000f8410ff */
[----:B------:R-:W-:-:S05]  /*a140*/  LEA.HI.X R5, R0, UR5, R3, 0x2, P2 ;  /* 0x0000000500057c11 */ /* 0x000fca00090f1403 */
[----:B------:R1:W-:Y:S04]  /*a150*/  @!P1 STG.E desc[UR54][R4.64], R157 ;  /* 0x0000009d04009986 */ /* 0x0003e8000c101936 */
[----:B------:R1:W-:Y:S02]  /*a160*/  @!P0 STG.E desc[UR54][R4.64+0x20], R156 ;  /* 0x0000209c04008986 */ /* 0x0003e4000c101936 */
.L_x_160:
[----:B--2---:R-:W2:Y:S01]  /*a170*/  SHFL.IDX PT, R0, R187, RZ, 0x1f ;  /* 0x00001fffbb007589 */ /* 0x004ea200000e0000 */
[----:B------:R-:W-:Y:S02]  /*a180*/  ULDC UR4, c[0x0][0xc] ;  /* 0x0000030000047ab9 */ /* 0x000fe40000000800 */
[----:B------:R-:W-:Y:S01]  /*a190*/  UIADD3 UR41, UR4, UR41, URZ ;  /* 0x0000002904297290 */ /* 0x000fe2000fffe03f */
[----:B--2---:R-:W-:-:S13]  /*a1a0*/  ISETP.NE.AND P0, PT, R0, 0x7, PT ;  /* 0x000000070000780c */ /* 0x004fda0003f05270 */
        /* <DEDUP_REMOVED lines=26> */
[----:B--2---:R-:W-:Y:S01]  /*a350*/  UMOV UR32, UR6 ;  /* 0x0000000600207c82 */ /* 0x004fe20008000000 */
[----:B------:R-:W-:Y:S01]  /*a360*/  UMOV UR33, UR7 ;  /* 0x0000000700217c82 */ /* 0x000fe20008000000 */
[----:B------:R-:W-:Y:S01]  /*a370*/  UIADD3 UR6, UR42, 0xa000, URZ ;  /* 0x0000a0002a067890 */ /* 0x000fe2000fffe03f */
[----:B------:R2:W-:Y:S01]  /*a380*/  UTMASTG.5D [UR32], [UR4] ;  /* 0x00000020040073b5 */ /* 0x0005e20008020000 */
[----:B------:R-:W-:Y:S01]  /*a390*/  UMOV UR7, 0x140 ;  /* 0x0000014000077882 */ /* 0x000fe20000000000 */
[----:B--2---:R-:W-:Y:S01]  /*a3a0*/  UMOV UR32, UR8 ;  /* 0x0000000800207c82 */ /* 0x004fe20008000000 */
[----:B------:R-:W-:Y:S01]  /*a3b0*/  UMOV UR33, UR9 ;  /* 0x0000000900217c82 */ /* 0x000fe20008000000 */
[----:B------:R-:W-:Y:S01]  /*a3c0*/  UIADD3 UR8, UR42, 0xc000, URZ ;  /* 0x0000c0002a087890 */ /* 0x000fe2000fffe03f */
[----:B------:R2:W-:Y:S01]  /*a3d0*/  UTMASTG.5D [UR32], [UR4] ;  /* 0x00000020040073b5 */ /* 0x0005e20008020000 */
[----:B------:R-:W-:Y:S01]  /*a3e0*/  UIADD3 UR9, UR42, 0xe000, URZ ;  /* 0x0000e0002a097890 */ /* 0x000fe2000fffe03f */
[----:B--2---:R-:W-:Y:S01]  /*a3f0*/  UMOV UR32, UR10 ;  /* 0x0000000a00207c82 */ /* 0x004fe20008000000 */
[----:B------:R-:W-:-:S02]  /*a400*/  UMOV UR33, UR11 ;  /* 0x0000000b00217c82 */ /* 0x000fc40008000000 */
[----:B------:R2:W-:Y:S02]  /*a410*/  UTMASTG.5D [UR32], [UR4] ;  /* 0x00000020040073b5 */ /* 0x0005e40008020000 */
[----:B--2---:R-:W-:Y:S01]  /*a420*/  UMOV UR32, UR12 ;  /* 0x0000000c00207c82 */ /* 0x004fe20008000000 */
[----:B------:R-:W-:Y:S02]  /*a430*/  UMOV UR33, UR13 ;  /* 0x0000000d00217c82 */ /* 0x000fe40008000000 */
[----:B------:R2:W-:Y:S02]  /*a440*/  UTMASTG.5D [UR32], [UR4] ;  /* 0x00000020040073b5 */ /* 0x0005e40008020000 */
[----:B--2---:R-:W-:Y:S01]  /*a450*/  UMOV UR32, UR6 ;  /* 0x0000000600207c82 */ /* 0x004fe20008000000 */
[----:B------:R-:W-:Y:S01]  /*a460*/  UMOV UR33, UR7 ;  /* 0x0000000700217c82 */ /* 0x000fe20008000000 */
[----:B------:R-:W-:Y:S01]  /*a470*/  UMOV UR6, 0x180 ;  /* 0x0000018000067882 */ /* 0x000fe20000000000 */
[----:B------:R2:W-:Y:S02]  /*a480*/  UTMASTG.5D [UR32], [UR4] ;  /* 0x00000020040073b5 */ /* 0x0005e40008020000 */
[----:B--2---:R-:W-:Y:S01]  /*a490*/  UMOV UR32, UR8 ;  /* 0x0000000800207c82 */ /* 0x004fe20008000000 */
[----:B------:R-:W-:Y:S01]  /*a4a0*/  UMOV UR33, UR6 ;  /* 0x0000000600217c82 */ /* 0x000fe20008000000 */
[----:B------:R-:W-:Y:S01]  /*a4b0*/  UMOV UR6, 0x1c0 ;  /* 0x000001c000067882 */ /* 0x000fe20000000000 */
[----:B------:R2:W-:Y:S02]  /*a4c0*/  UTMASTG.5D [UR32], [UR4] ;  /* 0x00000020040073b5 */ /* 0x0005e40008020000 */
[----:B--2---:R-:W-:Y:S01]  /*a4d0*/  UMOV UR32, UR9 ;  /* 0x0000000900207c82 */ /* 0x004fe20008000000 */
[----:B------:R-:W-:Y:S01]  /*a4e0*/  UMOV UR33, UR6 ;  /* 0x0000000600217c82 */ /* 0x000fe20008000000 */
[----:B------:R-:W-:Y:S01]  /*a4f0*/  UIADD3 UR6, UR42, 0x38820, URZ ;  /* 0x000388202a067890 */ /* 0x000fe2000fffe03f */
[----:B------:R2:W-:Y:S03]  /*a500*/  UTMASTG.5D [UR32], [UR4] ;  /* 0x00000020040073b5 */ /* 0x0005e60008020000 */
[----:B------:R-:W-:Y:S01]  /*a510*/  UPRMT UR6, URZ, 0x654, UR6 ;  /* 0x000006543f067896 */ /* 0x000fe20008000006 */
[----:B------:R0:W-:Y:S01]  /*a520*/  UTMACMDFLUSH ;  /* 0x00000000000079b7 */ /* 0x0001e20000000000 */
[----:B------:R-:W-:-:S07]  /*a530*/  DEPBAR.LE SB0, 0x0 ;  /* 0x000080000000791a */ /* 0x000fce0000000000 */
[----:B--2---:R-:W-:Y:S03]  /*a540*/  SYNCS.ARRIVE.TRANS64.RED.A1T0 RZ, [UR6], RZ ;  /* 0x000000ffffff79a7 */ /* 0x004fe60008100406 */
.L_x_162:
[----:B------:R-:W-:Y:S05]  /*a550*/  BSYNC B0 ;  /* 0x0000000000007941 */ /* 0x000fea0003800000 */
.L_x_161:
[----:B------:R-:W2:Y:S02]  /*a560*/  LDC R0, c[0x0][0xea4] ;  /* 0x0003a900ff007b82 */ /* 0x000ea40000000800 */
[----:B--2---:R-:W-:-:S13]  /*a570*/  ISETP.LE.AND P0, PT, R0, UR41, PT ;  /* 0x0000002900007c0c */ /* 0x004fda000bf03270 */
[----:B------:R-:W-:Y:S05]  /*a580*/  @!P0 BRA `(.L_x_163) ;  /* 0xffffff6800408947 */ /* 0x000fea000383ffff */
[----:B------:R-:W-:Y:S05]  /*a590*/  EXIT ;  /* 0x000000000000794d */ /* 0x000fea0003800000 */
.L_x_133:
[----:B------:R-:W-:-:S08]  /*a5a0*/  NOP ;  /* 0x0000000000007918 */ /* 0x000fd00000000000 */
[----:B------:R-:W1:-:S00]  /*a5b0*/  USETMAXREG.DEALLOC.CTAPOOL 0x18 ;  /* 0x00000018000079c8 */ /* 0x000e4000080e0500 */
[----:B-1----:R-:W-:-:S06]  /*a5c0*/  LOP3.LUT R0, R0, 0x3, RZ, 0xc0, !PT ;  /* 0x0000000300007812 */ /* 0x002fcc00078ec0ff */
[----:B------:R-:W1:Y:S02]  /*a5d0*/  SHFL.IDX PT, R0, R0, RZ, 0x1f ;  /* 0x00001fff00007589 */ /* 0x000e6400000e0000 */
[----:B-1----:R-:W-:-:S13]  /*a5e0*/  ISETP.NE.AND P0, PT, R0, RZ, PT ;  /* 0x000000ff0000720c */ /* 0x002fda0003f05270 */
[----:B------:R-:W-:Y:S05]  /*a5f0*/  @P0 EXIT ;  /* 0x000000000000094d */ /* 0x000fea0003800000 */
[----:B------:R-:W1:Y:S01]  /*a600*/  S2UR UR4, SR_CTAID.X ;  /* 0x00000000000479c3 */ /* 0x000e620000002500 */
[----:B------:R-:W-:Y:S01]  /*a610*/  MOV R16, RZ ;  /* 0x000000ff00107202 */ /* 0x000fe20000000f00 */
[----:B------:R-:W-:Y:S02]  /*a620*/  IMAD.MOV.U32 R2, RZ, RZ, 0x1 ;  /* 0x00000001ff027424 */ /* 0x000fe400078e00ff */
[----:B------:R-:W-:-:S04]  /*a630*/  IMAD.MOV.U32 R17, RZ, RZ, 0x1 ;  /* 0x00000001ff117424 */ /* 0x000fc800078e00ff */
[----:B------:R-:W1:Y:S02]  /*a640*/  LDC R0, c[0x0][0xea4] ;  /* 0x0003a900ff007b82 */ /* 0x000e640000000800 */
[----:B-1----:R-:W-:-:S13]  /*a650*/  ISETP.LE.AND P0, PT, R0, UR4, PT ;  /* 0x0000000400007c0c */ /* 0x002fda000bf03270 */
[----:B------:R-:W-:Y:S05]  /*a660*/  @P0 BRA `(.L_x_164) ;  /* 0x0000003000600947 */ /* 0x000fea0003800000 */
[----:B------:R-:W-:Y:S01]  /*a670*/  MOV R0, UR4 ;  /* 0x0000000400007c02 */ /* 0x000fe20008000f00 */
[----:B------:R-:W-:Y:S01]  /*a680*/  ULDC UR4, c[0x0][0xc] ;  /* 0x0000030000047ab9 */ /* 0x000fe20000000800 */
[----:B------:R-:W-:Y:S01]  /*a690*/  IMAD.MOV.U32 R16, RZ, RZ, RZ ;  /* 0x000000ffff107224 */ /* 0x000fe200078e00ff */
[----:B------:R-:W-:Y:S01]  /*a6a0*/  ULDC.64 UR46, c[0x0][0x198] ;  /* 0x00006600002e7ab9 */ /* 0x000fe20000000a00 */
[----:B------:R-:W-:Y:S01]  /*a6b0*/  IMAD.MOV.U32 R17, RZ, RZ, 0x1 ;  /* 0x00000001ff117424 */ /* 0x000fe200078e00ff */
[----:B------:R1:W-:Y:S04]  /*a6c0*/  STL [R1+0xc], R0 ;  /* 0x00000c0001007387 */ /* 0x0003e80000100800 */
[----:B------:R2:W-:Y:S01]  /*a6d0*/  STL [R1+0x18], RZ ;  /* 0x000018ff01007387 */ /* 0x0005e20000100800 */
[----:B-1----:R-:W-:-:S05]  /*a6e0*/  MOV R0, UR4 ;  /* 0x0000000400007c02 */ /* 0x002fca0008000f00 */
[----:B------:R2:W-:Y:S02]  /*a6f0*/  STL [R1+0x1c], R0 ;  /* 0x00001c0001007387 */ /* 0x0005e40000100800 */
.L_x_208:
[----:B---3--:R-:W3:Y:S01]  /*a700*/  LDL R4, [R1+0xc] ;  /* 0x00000c0001047983 */ /* 0x008ee20000100800 */
[----:B-12---:R-:W1:Y:S01]  /*a710*/  LDC R0, c[0x0][0xea8] ;  /* 0x0003aa00ff007b82 */ /* 0x006e620000000800 */
[----:B------:R-:W-:Y:S05]  /*a720*/  YIELD ;  /* 0x0000000000007946 */ /* 0x000fea0003800000 */
[----:B------:R-:W-:Y:S02]  /*a730*/  ULDC.64 UR4, c[0x0][0x3f8] ;  /* 0x0000fe0000047ab9 */ /* 0x000fe40000000a00 */
[----:B------:R-:W2:Y:S01]  /*a740*/  LDC R19, c[0x0][0xeb4] ;  /* 0x0003ad00ff137b82 */ /* 0x000ea20000000800 */
[----:B------:R-:W-:-:S03]  /*a750*/  UISETP.NE.U32.AND UP0, UPT, UR4, URZ, UPT ;  /* 0x0000003f0400728c */ /* 0x000fc6000bf05070 */
[----:B------:R-:W-:Y:S01]  /*a760*/  ULDC UR4, c[0x0][0x404] ;  /* 0x0001010000047ab9 */ /* 0x000fe20000000800 */
[----:B------:R-:W-:-:S04]  /*a770*/  UISETP.NE.AND.EX UP0, UPT, UR5, URZ, UPT, UP0 ;  /* 0x0000003f0500728c */ /* 0x000fc8000bf05300 */
[----:B------:R-:W-:Y:S01]  /*a780*/  USEL UR4, UR4, 0x1, UP0 ;  /* 0x0000000104047887 */ /* 0x000fe20008000000 */
[----:B-1----:R-:W-:Y:S02]  /*a790*/  ISETP.NE.AND P0, PT, R0, 0x1, PT ;  /* 0x000000010000780c */ /* 0x002fe40003f05270 */
[----:B--2---:R-:W-:-:S11]  /*a7a0*/  ISETP.NE.AND P1, PT, R19, 0x1, PT ;  /* 0x000000011300780c */ /* 0x004fd60003f25270 */
[----:B------:R-:W3:Y:S08]  /*a7b0*/  @P0 LDC R0, c[0x0][0xeac] ;  /* 0x0003ab00ff000b82 */ /* 0x000ef00000000800 */
[----:B------:R-:W1:Y:S08]  /*a7c0*/  @P0 LDC R5, c[0x0][0xeb0] ;  /* 0x0003ac00ff050b82 */ /* 0x000e700000000800 */
[----:B------:R-:W2:Y:S01]  /*a7d0*/  @P1 LDC.64 R2, c[0x0][0xeb8] ;  /* 0x0003ae00ff021b82 */ /* 0x000ea20000000a00 */
[----:B---3--:R-:W-:-:S05]  /*a7e0*/  @P0 IMAD.HI.U32 R0, R4, R0, RZ ;  /* 0x0000000004000227 */ /* 0x008fca00078e00ff */
[----:B-1----:R-:W-:Y:S02]  /*a7f0*/  @P0 SHF.R.U32.HI R4, RZ, R5, R0 ;  /* 0x00000005ff040219 */ /* 0x002fe40000011600 */
[----:B------:R-:W1:Y:S01]  /*a800*/  S2R R5, SR_CgaCtaId ;  /* 0x0000000000057919 */ /* 0x000e620000008800 */
[----:B------:R-:W3:Y:S02]  /*a810*/  LDC R0, c[0x0][0x2e0] ;  /* 0x0000b800ff007b82 */ /* 0x000ee40000000800 */
[----:B--2---:R-:W-:Y:S01]  /*a820*/  @P1 IMAD.HI.U32 R2, R4, R2, RZ ;  /* 0x0000000204021227 */ /* 0x004fe200078e00ff */
[----:B------:R2:W-:Y:S03]  /*a830*/  STL [R1+0x4], R4 ;  /* 0x0000040401007387 */ /* 0x0005e60000100800 */
[----:B------:R-:W-:Y:S01]  /*a840*/  IMAD.MOV.U32 R18, RZ, RZ, R4 ;  /* 0x000000ffff127224 */ /* 0x000fe200078e0004 */
[----:B------:R-:W-:-:S02]  /*a850*/  @P1 SHF.R.U32.HI R18, RZ, R3, R2 ;  /* 0x00000003ff121219 */ /* 0x000fc40000011602 */
[----:B------:R-:W-:Y:S01]  /*a860*/  MOV R2, 0x400 ;  /* 0x0000040000027802 */ /* 0x000fe20000000f00 */
[----:B---3--:R-:W-:-:S03]  /*a870*/  IMAD R6, R0, UR4, RZ ;  /* 0x0000000400067c24 */ /* 0x008fc6000f8e02ff */
[----:B-1----:R-:W-:-:S05]  /*a880*/  LEA R7, R5, R2, 0x18 ;  /* 0x0000000205077211 */ /* 0x002fca00078ec0ff */
[----:B------:R-:W-:Y:S01]  /*a890*/  VIADD R0, R7, 0x22400 ;  /* 0x0002240007007836 */ /* 0x000fe20000000000 */
[----:B------:R2:W-:Y:S04]  /*a8a0*/  STL [R1], R7 ;  /* 0x0000000701007387 */ /* 0x0005e80000100800 */
[----:B------:R-:W-:Y:S01]  /*a8b0*/  LOP3.LUT P0, RZ, R0, 0x3ff, RZ, 0xc0, !PT ;  /* 0x000003ff00ff7812 */ /* 0x000fe2000780c0ff */
[----:B------:R2:W-:Y:S01]  /*a8c0*/  STL [R1+0x14], R6 ;  /* 0x0000140601007387 */ /* 0x0005e20000100800 */
[----:B------:R-:W-:-:S04]  /*a8d0*/  IADD3 R0, R6, 0x3f, RZ ;  /* 0x0000003f06007810 */ /* 0x000fc80007ffe0ff */
[----:B------:R-:W-:-:S04]  /*a8e0*/  SHF.R.S32.HI R3, RZ, 0x1f, R0 ;  /* 0x0000001fff037819 */ /* 0x000fc80000011400 */
[----:B------:R-:W-:Y:S01]  /*a8f0*/  LEA.HI R3, R3, R0, RZ, 0x6 ;  /* 0x0000000003037211 */ /* 0x000fe200078f30ff */
[----:B------:R-:W-:-:S04]  /*a900*/  IMAD.MOV R0, RZ, RZ, -R18 ;  /* 0x000000ffff007224 */ /* 0x000fc800078e0a12 */
        /* <DEDUP_REMOVED lines=8> */
[----:B--2---:R-:W-:Y:S01]  /*a990*/  IMAD.U32 R4, RZ, RZ, UR6 ;  /* 0x00000006ff047e24 */ /* 0x004fe2000f8e00ff */
[----:B------:R-:W-:Y:S01]  /*a9a0*/  MOV R5, UR7 ;  /* 0x0000000700057c02 */ /* 0x000fe20008000f00 */
[----:B------:R-:W1:Y:S01]  /*a9b0*/  LDC.64 R2, c[0x4][R2] ;  /* 0x0100000002027b82 */ /* 0x000e620000000a00 */
[----:B------:R-:W-:Y:S01]  /*a9c0*/  IMAD.U32 R6, RZ, RZ, UR8 ;  /* 0x00000008ff067e24 */ /* 0x000fe2000f8e00ff */
[----:B------:R-:W-:Y:S01]  /*a9d0*/  MOV R10, UR4 ;  /* 0x00000004000a7c02 */ /* 0x000fe20008000f00 */
[----:B------:R-:W-:Y:S01]  /*a9e0*/  IMAD.U32 R7, RZ, RZ, UR9 ;  /* 0x00000009ff077e24 */ /* 0x000fe2000f8e00ff */
[----:B------:R-:W-:Y:S01]  /*a9f0*/  MOV R12, 0x1 ;  /* 0x00000001000c7802 */ /* 0x000fe20000000f00 */
[----:B------:R-:W-:-:S02]  /*aa00*/  IMAD.U32 R11, RZ, RZ, UR5 ;  /* 0x00000005ff0b7e24 */ /* 0x000fc4000f8e00ff */
[----:B------:R-:W-:Y:S02]  /*aa10*/  IMAD.MOV.U32 R8, RZ, RZ, 0x70 ;  /* 0x00000070ff087424 */ /* 0x000fe400078e00ff */
[----:B------:R-:W-:-:S07]  /*aa20*/  IMAD.MOV.U32 R13, RZ, RZ, RZ ;  /* 0x000000ffff0d7224 */ /* 0x000fce00078e00ff */
[----:B------:R-:W-:-:S07]  /*aa30*/  LEPC R20, `(.L_x_165) ;  /* 0x000000001014794e */ /* 0x000fce0000000000 */
[----:B-1----:R-:W-:Y:S05]  /*aa40*/  CALL.ABS.NOINC R2 ;  /* 0x0000000002007343 */ /* 0x002fea0003c00000 */
.L_x_165:
[----:B------:R-:W2:Y:S02]  /*aa50*/  LDL R2, [R1] ;  /* 0x0000000001027983 */ /* 0x000ea40000100800 */
[----:B--2---:R-:W-:-:S05]  /*aa60*/  VIADD R0, R2, 0x400 ;  /* 0x0000040002007836 */ /* 0x004fca0000000000 */
        /* <DEDUP_REMOVED lines=18> */
.L_x_167:
[----:B------:R-:W-:Y:S01]  /*ab90*/  MOV R2, 0x0 ;  /* 0x0000000000027802 */ /* 0x000fe20000000f00 */
[----:B------:R-:W-:Y:S01]  /*aba0*/  ULDC.64 UR6, c[0x4][0x88] ;  /* 0x0100220000067ab9 */ /* 0x000fe20000000a00 */
[----:B------:R-:W-:Y:S01]  /*abb0*/  ULDC.64 UR8, c[0x4][0x90] ;  /* 0x0100240000087ab9 */ /* 0x000fe20000000a00 */
[----:B------:R-:W-:Y:S01]  /*abc0*/  ULDC.64 UR4, c[0x4][0x18] ;  /* 0x0100060000047ab9 */ /* 0x000fe20000000a00 */
[----:B------:R-:W-:Y:S01]  /*abd0*/  MOV R4, UR6 ;  /* 0x0000000600047c02 */ /* 0x000fe20008000f00 */
[----:B------:R-:W-:Y:S01]  /*abe0*/  IMAD.U32 R5, RZ, RZ, UR7 ;  /* 0x00000007ff057e24 */ /* 0x000fe2000f8e00ff */
        /* <DEDUP_REMOVED lines=10> */
.L_x_166:
[----:B------:R-:W2:Y:S01]  /*ac90*/  LDL.LU R5, [R1+0x4] ;  /* 0x0000040001057983 */ /* 0x000ea20000300800 */
[----:B------:R-:W1:Y:S01]  /*aca0*/  LDC R0, c[0x0][0x428] ;  /* 0x00010a00ff007b82 */ /* 0x000e620000000800 */
[----:B------:R-:W-:Y:S02]  /*acb0*/  ULDC.64 UR4, c[0x0][0xaf0] ;  /* 0x0002bc0000047ab9 */ /* 0x000fe40000000a00 */
[----:B------:R-:W3:Y:S01]  /*acc0*/  LDL R4, [R1+0xc] ;  /* 0x00000c0001047983 */ /* 0x000ee20000100800 */
[----:B------:R-:W-:Y:S01]  /*acd0*/  ISETP.NE.U32.AND P0, PT, RZ, UR4, PT ;  /* 0x00000004ff007c0c */ /* 0x000fe2000bf05070 */
[----:B------:R-:W-:Y:S01]  /*ace0*/  IMAD.MOV.U32 R6, RZ, RZ, R18 ;  /* 0x000000ffff067224 */ /* 0x000fe200078e0012 */
[----:B------:R-:W-:Y:S01]  /*acf0*/  ULDC UR4, c[0x0][0xea8] ;  /* 0x0003aa0000047ab9 */ /* 0x000fe20000000800 */
[----:B------:R-:W4:Y:S01]  /*ad00*/  S2R R7, SR_TID.X ;  /* 0x0000000000077919 */ /* 0x000f220000002100 */
[----:B------:R-:W-:Y:S02]  /*ad10*/  ISETP.NE.AND.EX P0, PT, RZ, UR5, PT, P0 ;  /* 0x00000005ff007c0c */ /* 0x000fe4000bf05300 */
[----:B-1----:R-:W-:-:S02]  /*ad20*/  ISETP.NE.AND P1, PT, R0, 0x1, PT ;  /* 0x000000010000780c */ /* 0x002fc40003f25270 */
[----:B------:R-:W-:-:S11]  /*ad30*/  MOV R0, R19 ;  /* 0x0000001300007202 */ /* 0x000fd60000000f00 */
        /* <DEDUP_REMOVED lines=15> */
[----:B--2---:R-:W-:-:S04]  /*ae30*/  IMAD.MOV R8, RZ, RZ, -R5 ;  /* 0x000000ffff087224 */ /* 0x004fc800078e0a05 */
[----:B---3--:R-:W-:-:S05]  /*ae40*/  IMAD R8, R8, UR4, R4 ;  /* 0x0000000408087c24 */ /* 0x008fca000f8e0204 */
[----:B-1----:R-:W-:-:S07]  /*ae50*/  SHF.L.U32 R8, R8, 0x6, RZ ;  /* 0x0000000608087819 */ /* 0x002fce00000006ff */
.L_x_168:
        /* <DEDUP_REMOVED lines=17> */
.L_x_223:
[----:B------:R-:W2:Y:S01]  /*af70*/  LDL R5, [R1+0x8] ;  /* 0x0000080001057983 */ /* 0x000ea20000100800 */
[----:B------:R-:W-:Y:S01]  /*af80*/  UMOV UR4, 0xffffffff ;  /* 0xffffffff00047882 */ /* 0x000fe20000000000 */
[----:B------:R-:W-:Y:S01]  /*af90*/  SHF.R.S32.HI R7, RZ, 0x1f, R6 ;  /* 0x0000001fff077819 */ /* 0x000fe20000011406 */
[----:B--2---:R-:W-:Y:S01]  /*afa0*/  VIADD R9, R5, 0xffffffff ;  /* 0xffffffff05097836 */ /* 0x004fe20000000000 */
[----:B------:R-:W-:Y:S06]  /*afb0*/  BRA.DIV UR4, `(.L_x_170) ;  /* 0x0000002e04787947 */ /* 0x000fec000b800000 */
[----:B------:R-:W-:-:S13]  /*afc0*/  ELECT P6, URZ, PT ;  /* 0x00000000003f782f */ /* 0x000fda00038c0000 */
.L_x_226:
        /* <DEDUP_REMOVED lines=11> */
[----:B------:R-:W-:-:S04]  /*b080*/  IMAD R10, R7, UR4, RZ ;  /* 0x00000004070a7c24 */ /* 0x000fc8000f8e02ff */
[----:B------:R-:W-:Y:S02]  /*b090*/  IMAD.MOV R5, RZ, RZ, -R4 ;  /* 0x000000ffff057224 */ /* 0x000fe400078e0a04 */
[----:B------:R-:W-:Y:S02]  /*b0a0*/  IMAD R10, R6, UR5, R10 ;  /* 0x00000005060a7c24 */ /* 0x000fe4000f8e020a */
[----:B------:R-:W-:-:S05]  /*b0b0*/  IMAD R5, R11, R5, R9 ;  /* 0x000000050b057224 */ /* 0x000fca00078e0209 */
[----:B------:R2:W-:Y:S02]  /*b0c0*/  STL [R1+0x10], R5 ;  /* 0x0000100501007387 */ /* 0x0005e40000100800 */
[----:B--2---:R-:W-:-:S03]  /*b0d0*/  SHF.R.S32.HI R5, RZ, 0x1f, R4 ;  /* 0x0000001fff057819 */ /* 0x004fc60000011404 */
[----:B------:R-:W-:-:S04]  /*b0e0*/  IMAD.WIDE.U32 R4, R6, UR4, R4 ;  /* 0x0000000406047c25 */ /* 0x000fc8000f8e0004 */
[----:B------:R-:W-:Y:S01]  /*b0f0*/  IMAD.IADD R5, R5, 0x1, R10 ;  /* 0x0000000105057824 */ /* 0x000fe200078e020a */
[----:B------:R-:W-:-:S04]  /*b100*/  LEA R10, P1, R4, R2, 0x2 ;  /* 0x00000002040a7211 */ /* 0x000fc800078210ff */
[----:B------:R-:W-:-:S05]  /*b110*/  LEA.HI.X R11, R4, R3, R5, 0x2, P1 ;  /* 0x00000003040b7211 */ /* 0x000fca00008f1405 */
[----:B------:R2:W5:Y:S04]  /*b120*/  LDG.E R4, desc[UR54][R10.64] ;  /* 0x000000360a047981 */ /* 0x000568000c1e1900 */
.L_x_172:
[----:B--2---:R-:W2:Y:S01]  /*b130*/  S2R R10, SR_CgaCtaId ;  /* 0x00000000000a7919 */ /* 0x004ea20000008800 */
[----:B------:R-:W-:-:S04]  /*b140*/  MOV R5, 0x400 ;  /* 0x0000040000057802 */ /* 0x000fc80000000f00 */
[----:B--2---:R-:W-:-:S04]  /*b150*/  LEA R5, R10, R5, 0x18 ;  /* 0x000000050a057211 */ /* 0x004fc800078ec0ff */
[----:B------:R-:W-:Y:S02]  /*b160*/  LEA R10, R16, R5, 0x3 ;  /* 0x00000005100a7211 */ /* 0x000fe400078e18ff */
[----:B------:R-:W-:-:S04]  /*b170*/  SHF.L.U32 R5, R17, 0x1f, RZ ;  /* 0x0000001f11057819 */ /* 0x000fc800000006ff */
[----:B------:R-:W2:Y:S02]  /*b180*/  SYNCS.PHASECHK.TRANS64.TRYWAIT P1, [R10+URZ+0x38840], R5 ;  /* 0x038840050a0075a7 */ /* 0x000ea4000802017f */
[----:B--2---:R-:W-:Y:S05]  /*b190*/  @!P1 BRA `(.L_x_173) ;  /* 0x0000002c00209947 */ /* 0x004fea0003800000 */
.L_x_227:
        /* <DEDUP_REMOVED lines=11> */
.L_x_174:
[----:B------:R-:W3:Y:S01]  /*b250*/  LDL R11, [R1+0x10] ;  /* 0x00001000010b7983 */ /* 0x000ee20000100800 */
[----:B--2---:R-:W-:Y:S01]  /*b260*/  MOV R5, 0x400 ;  /* 0x0000040000057802 */ /* 0x004fe20000000f00 */
[----:B------:R-:W2:Y:S01]  /*b270*/  S2R R12, SR_CgaCtaId ;  /* 0x00000000000c7919 */ /* 0x000ea20000008800 */
[----:B------:R-:W-:Y:S01]  /*b280*/  R2UR UR9, R10 ;  /* 0x000000000a0972ca */ /* 0x000fe200000e0000 */
[----:B------:R-:W-:Y:S01]  /*b290*/  UIADD3 UR4, UP0, UR46, 0x370, URZ ;  /* 0x000003702e047890 */ /* 0x000fe2000ff1e03f */
[----:B------:R-:W-:Y:S02]  /*b2a0*/  R2UR UR12, R0 ;  /* 0x00000000000c72ca */ /* 0x000fe400000e0000 */
[----:B-----5:R-:W-:Y:S01]  /*b2b0*/  R2UR UR13, R4 ;  /* 0x00000000040d72ca */ /* 0x020fe200000e0000 */
[----:B------:R-:W-:Y:S01]  /*b2c0*/  UIADD3.X UR5, URZ, UR47, URZ, UP0, !UPT ;  /* 0x0000002f3f057290 */ /* 0x000fe200087fe43f */
[----:B--2---:R-:W-:-:S04]  /*b2d0*/  LEA R5, R12, R5, 0x18 ;  /* 0x000000050c057211 */ /* 0x004fc800078ec0ff */
[----:B------:R-:W-:-:S04]  /*b2e0*/  LEA R5, R16, R5, 0xd ;  /* 0x0000000510057211 */ /* 0x000fc800078e68ff */
[----:B------:R-:W-:Y:S01]  /*b2f0*/  R2UR UR8, R5 ;  /* 0x00000000050872ca */ /* 0x000fe200000e0000 */
[----:B------:R-:W-:Y:S01]  /*b300*/  UIADD3 UR9, UR9, 0x38830, URZ ;  /* 0x0003883009097890 */ /* 0x000fe2000fffe03f */
[----:B------:R-:W-:Y:S01]  /*b310*/  UMOV UR6, 0x0 ;  /* 0x0000000000067882 */ /* 0x000fe20000000000 */
[----:B------:R-:W-:Y:S01]  /*b320*/  UMOV UR7, 0x14f00000 ;  /* 0x14f0000000077882 */ /* 0x000fe20000000000 */
[----:B------:R-:W-:-:S09]  /*b330*/  UMOV UR10, URZ ;  /* 0x0000003f000a7c82 */ /* 0x000fd20008000000 */
[----:B------:R-:W-:Y:S01]  /*b340*/  UIADD3 UR8, UR8, 0x22400, URZ ;  /* 0x0002240008087890 */ /* 0x000fe2000fffe03f */
[----:B---3--:R-:W-:-:S13]  /*b350*/  R2UR UR11, R11 ;  /* 0x000000000b0b72ca */ /* 0x008fda00000e0000 */
[----:B------:R-:W-:-:S09]  /*b360*/  USHF.L.U32 UR11, UR11, 0x6, URZ ;  /* 0x000000060b0b7899 */ /* 0x000fd2000800063f */
[----:B------:R2:W-:Y:S02]  /*b370*/  UTMALDG.4D [UR8], [UR4], desc[UR6] ;  /* 0x00000608040075b4 */ /* 0x0005e40008019000 */
[----:B--2---:R-:W-:Y:S01]  /*b380*/  NOP ;  /* 0x0000000000007918 */ /* 0x004fe20000000000 */
.L_x_171:
[----:B------:R-:W2:Y:S01]  /*b390*/  S2R R12, SR_CgaCtaId ;  /* 0x00000000000c7919 */ /* 0x000ea20000008800 */
[----:B------:R-:W-:Y:S05]  /*b3a0*/  WARPSYNC.ALL ;  /* 0x0000000000007948 */ /* 0x000fea0003800000 */
[----:B------:R-:W-:Y:S01]  /*b3b0*/  BAR.SYNC.DEFER_BLOCKING 0x8, 0xa0 ;  /* 0x0202800000007b1d */ /* 0x000fe20000010000 */
[----:B------:R-:W-:Y:S02]  /*b3c0*/  ELECT P1, URZ, PT ;  /* 0x00000000003f782f */ /* 0x000fe40003820000 */
[----:B------:R-:W-:-:S03]  /*b3d0*/  MOV R11, 0x400 ;  /* 0x00000400000b7802 */ /* 0x000fc60000000f00 */
[----:B------:R-:W-:Y:S01]  /*b3e0*/  BSSY B0, `(.L_x_175) ;  /* 0x000004c000007945 */ /* 0x000fe20003800000 */
[----:B--2---:R-:W-:-:S07]  /*b3f0*/  LEA R11, R12, R11, 0x18 ;  /* 0x0000000b0c0b7211 */ /* 0x004fce00078ec0ff */
[----:B------:R-:W-:Y:S05]  /*b400*/  @!P1 BRA `(.L_x_176) ;  /* 0x0000000400249947 */ /* 0x000fea0003800000 */
[----:B------:R-:W-:Y:S01]  /*b410*/  R2UR UR16, R11 ;  /* 0x000000000b1072ca */ /* 0x000fe200000e0000 */
[----:B------:R-:W-:Y:S01]  /*b420*/  UIADD3 UR14, UP0, UR46, 0x270, URZ ;  /* 0x000002702e0e7890 */ /* 0x000fe2000ff1e03f */
[----:B------:R-:W-:Y:S01]  /*b430*/  R2UR UR11, R8 ;  /* 0x00000000080b72ca */ /* 0x000fe200000e0000 */
[----:B------:R-:W-:Y:S01]  /*b440*/  IMAD.MOV.U32 R5, RZ, RZ, 0x2000 ;  /* 0x00002000ff057424 */ /* 0x000fe200078e00ff */
[----:B------:R-:W-:Y:S01]  /*b450*/  R2UR UR12, R19 ;  /* 0x00000000130c72ca */ /* 0x000fe200000e0000 */
[----:B------:R-:W-:Y:S01]  /*b460*/  UIADD3.X UR15, URZ, UR47, URZ, UP0, !UPT ;  /* 0x0000002f3f0f7290 */ /* 0x000fe200087fe43f */
[----:B------:R-:W-:Y:S01]  /*b470*/  R2UR UR13, R18 ;  /* 0x00000000120d72ca */ /* 0x000fe200000e0000 */
[----:B------:R-:W-:Y:S01]  /*b480*/  UIADD3 UR4, UP0, UR46, 0x770, URZ ;  /* 0x000007702e047890 */ /* 0x000fe2000ff1e03f */
[----:B------:R2:W-:Y:S01]  /*b490*/  SYNCS.ARRIVE.TRANS64 RZ, [R11+URZ+0x38800], R5 ;  /* 0x038800050bff79a7 */ /* 0x0005e2000800003f */
[----:B------:R-:W-:Y:S01]  /*b4a0*/  UMOV UR6, 0x0 ;  /* 0x0000000000067882 */ /* 0x000fe20000000000 */
[----:B------:R-:W-:Y:S01]  /*b4b0*/  UMOV UR7, 0x12f00000 ;  /* 0x12f0000000077882 */ /* 0x000fe20000000000 */
[----:B------:R-:W-:Y:S01]  /*b4c0*/  UMOV UR10, URZ ;  /* 0x0000003f000a7c82 */ /* 0x000fe20008000000 */
[----:B------:R-:W-:Y:S01]  /*b4d0*/  UIADD3.X UR5, URZ, UR47, URZ, UP0, !UPT ;  /* 0x0000002f3f057290 */ /* 0x000fe200087fe43f */
[----:B------:R-:W-:Y:S01]  /*b4e0*/  MOV R8, UR54 ;  /* 0x0000003600087c02 */ /* 0x000fe20008000f00 */
[----:B------:R-:W-:-:S02]  /*b4f0*/  UIADD3 UR8, UR16, 0x20400, URZ ;  /* 0x0002040010087890 */ /* 0x000fc4000fffe03f */
[----:B------:R-:W-:Y:S01]  /*b500*/  UIADD3 UR9, UR16, 0x38800, URZ ;  /* 0x0003880010097890 */ /* 0x000fe2000fffe03f */
[----:B------:R-:W-:Y:S01]  /*b510*/  R2UR UR54, R8 ;  /* 0x00000000083672ca */ /* 0x000fe200000e0000 */
[----:B------:R-:W-:Y:S01]  /*b520*/  UIADD3 UR48, UR16, 0x28400, URZ ;  /* 0x0002840010307890 */ /* 0x000fe2000fffe03f */
[----:B--2---:R-:W-:Y:S01]  /*b530*/  MOV R5, 0x10000 ;  /* 0x0001000000057802 */ /* 0x004fe20000000f00 */
[----:B------:R-:W-:Y:S01]  /*b540*/  UMOV UR50, 0xc0 ;  /* 0x000000c000327882 */ /* 0x000fe20000000000 */
[----:B------:R-:W-:Y:S01]  /*b550*/  UMOV UR51, UR11 ;  /* 0x0000000b00337c82 */ /* 0x000fe20008000000 */
[----:B------:R-:W-:Y:S01]  /*b560*/  MOV R10, UR50 ;  /* 0x00000032000a7c02 */ /* 0x000fe20008000f00 */
[----:B------:R-:W-:Y:S01]  /*b570*/  UMOV UR50, 0x40 ;  /* 0x0000004000327882 */ /* 0x000fe20000000000 */
[----:B------:R-:W-:Y:S01]  /*b580*/  UMOV UR52, UR12 ;  /* 0x0000000c00347c82 */ /* 0x000fe20008000000 */
[----:B------:R2:W-:Y:S01]  /*b590*/  UTMALDG.4D [UR8], [UR14], desc[UR6] ;  /* 0x000006080e0075b4 */ /* 0x0005e20008019000 */
[----:B------:R3:W-:Y:S01]  /*b5a0*/  SYNCS.ARRIVE.TRANS64 RZ, [R11+URZ+0x38810], R5 ;  /* 0x038810050bff79a7 */ /* 0x0007e2000800003f */
[----:B------:R-:W-:Y:S01]  /*b5b0*/  UMOV UR53, UR13 ;  /* 0x0000000d00357c82 */ /* 0x000fe20008000000 */
[----:B------:R-:W-:-:S02]  /*b5c0*/  UIADD3 UR56, UR16, 0x2a400, URZ ;  /* 0x0002a40010387890 */ /* 0x000fc4000fffe03f */
[----:B------:R-:W-:Y:S02]  /*b5d0*/  UIADD3 UR40, UR16, 0x2e400, URZ ;  /* 0x0002e40010287890 */ /* 0x000fe4000fffe03f */
[----:B------:R-:W-:Y:S02]  /*b5e0*/  UIADD3 UR32, UR16, 0x30400, URZ ;  /* 0x0003040010207890 */ /* 0x000fe4000fffe03f */
[----:B------:R-:W-:Y:S01]  /*b5f0*/  UIADD3 UR24, UR16, 0x32400, URZ ;  /* 0x0003240010187890 */ /* 0x000fe2000fffe03f */
[----:B------:R-:W-:Y:S01]  /*b600*/  UMOV UR58, 0x80 ;  /* 0x00000080003a7882 */ /* 0x000fe20000000000 */
[----:B------:R-:W-:Y:S01]  /*b610*/  UMOV UR59, UR11 ;  /* 0x0000000b003b7c82 */ /* 0x000fe20008000000 */
[----:B------:R-:W-:Y:S01]  /*b620*/  UMOV UR60, UR12 ;  /* 0x0000000c003c7c82 */ /* 0x000fe20008000000 */
[----:B------:R-:W-:Y:S01]  /*b630*/  UMOV UR61, UR13 ;  /* 0x0000000d003d7c82 */ /* 0x000fe20008000000 */
        /* <DEDUP_REMOVED lines=11> */
[----:B--2---:R-:W-:Y:S01]  /*b6f0*/  UIADD3 UR8, UR16, 0x26400, URZ ;  /* 0x0002640010087890 */ /* 0x004fe2000fffe03f */
[----:B---3--:R-:W-:Y:S01]  /*b700*/  MOV R5, UR55 ;  /* 0x0000003700057c02 */ /* 0x008fe20008000f00 */
[----:B------:R-:W-:Y:S01]  /*b710*/  UIADD3 UR9, UR16, 0x38810, URZ ;  /* 0x0003881010097890 */ /* 0x000fe2000fffe03f */
[----:B------:R-:W-:Y:S01]  /*b720*/  UMOV UR29, UR13 ;  /* 0x0000000d001d7c82 */ /* 0x000fe20008000000 */
[----:B------:R-:W-:Y:S01]  /*b730*/  UMOV UR18, 0x1c0 ;  /* 0x000001c000127882 */ /* 0x000fe20000000000 */
[----:B------:R-:W-:Y:S01]  /*b740*/  UMOV UR19, UR11 ;  /* 0x0000000b00137c82 */ /* 0x000fe20008000000 */
[----:B------:R-:W-:Y:S01]  /*b750*/  UMOV UR20, UR12 ;  /* 0x0000000c00147c82 */ /* 0x000fe20008000000 */
[----:B------:R-:W-:-:S02]  /*b760*/  UMOV UR21, UR13 ;  /* 0x0000000d00157c82 */ /* 0x000fc40008000000 */
[----:B------:R-:W-:Y:S01]  /*b770*/  UMOV UR49, UR9 ;  /* 0x0000000900317c82 */ /* 0x000fe20008000000 */
[----:B------:R-:W-:Y:S01]  /*b780*/  UMOV UR57, UR9 ;  /* 0x0000000900397c82 */ /* 0x000fe20008000000 */
[----:B------:R-:W-:Y:S01]  /*b790*/  UTMALDG.4D [UR8], [UR4], desc[UR6] ;  /* 0x00000608040075b4 */ /* 0x000fe20008019000 */
[----:B------:R-:W-:Y:S01]  /*b7a0*/  UMOV UR41, UR9 ;  /* 0x0000000900297c82 */ /* 0x000fe20008000000 */
[----:B------:R-:W-:Y:S01]  /*b7b0*/  UMOV UR33, UR9 ;  /* 0x0000000900217c82 */ /* 0x000fe20008000000 */
[----:B------:R-:W-:Y:S01]  /*b7c0*/  UMOV UR25, UR9 ;  /* 0x0000000900197c82 */ /* 0x000fe20008000000 */
[----:B------:R-:W-:Y:S01]  /*b7d0*/  UMOV UR17, UR9 ;  /* 0x0000000900117c82 */ /* 0x000fe20008000000 */
[----:B------:R-:W-:Y:S01]  /*b7e0*/  R2UR UR55, R5 ;  /* 0x00000000053772ca */ /* 0x000fe200000e0000 */
[----:B------:R2:W-:Y:S01]  /*b7f0*/  UTMALDG.4D [UR48], [UR4], desc[UR6] ;  /* 0x00000630040075b4 */ /* 0x0005e20008019000 */
[----:B------:R3:W-:Y:S01]  /*b800*/  UTMALDG.4D [UR56], [UR4], desc[UR6] ;  /* 0x00000638040075b4 */ /* 0x0007e20008019000 */
[----:B--2---:R-:W-:Y:S01]  /*b810*/  R2UR UR50, R10 ;  /* 0x000000000a3272ca */ /* 0x004fe200000e0000 */
[----:B------:R-:W-:-:S02]  /*b820*/  UIADD3 UR48, UR16, 0x2c400, URZ ;  /* 0x0002c40010307890 */ /* 0x000fc4000fffe03f */
[----:B------:R-:W-:-:S10]  /*b830*/  UIADD3 UR16, UR16, 0x34400, URZ ;  /* 0x0003440010107890 */ /* 0x000fd4000fffe03f */
[----:B------:R3:W-:Y:S01]  /*b840*/  UTMALDG.4D [UR48], [UR4], desc[UR6] ;  /* 0x00000630040075b4 */ /* 0x0007e20008019000 */
[----:B------:R3:W-:Y:S01]  /*b850*/  UTMALDG.4D [UR40], [UR4], desc[UR6] ;  /* 0x00000628040075b4 */ /* 0x0007e20008019000 */
[----:B------:R3:W-:Y:S01]  /*b860*/  UTMALDG.4D [UR32], [UR4], desc[UR6] ;  /* 0x00000620040075b4 */ /* 0x0007e20008019000 */
[----:B------:R3:W-:Y:S01]  /*b870*/  UTMALDG.4D [UR24], [UR4], desc[UR6] ;  /* 0x00000618040075b4 */ /* 0x0007e20008019000 */
[----:B------:R3:W-:Y:S02]  /*b880*/  UTMALDG.4D [UR16], [UR4], desc[UR6] ;  /* 0x00000610040075b4 */ /* 0x0007e40008019000 */
[----:B---3--:R-:W-:Y:S01]  /*b890*/  NOP ;  /* 0x0000000000007918 */ /* 0x008fe20000000000 */
.L_x_176:
[----:B------:R-:W-:Y:S05]  /*b8a0*/  BSYNC B0 ;  /* 0x0000000000007941 */ /* 0x000fea0003800000 */
.L_x_175:
[----:B------:R-:W2:Y:S01]  /*b8b0*/  LDL R5, [R1+0x18] ;  /* 0x0000180001057983 */ /* 0x000ea20000100800 */
[----:B------:R-:W-:Y:S01]  /*b8c0*/  ULDC.64 UR38, c[0x0][0x408] ;  /* 0x0001020000267ab9 */ /* 0x000fe20000000a00 */
[----:B------:R-:W-:Y:S01]  /*b8d0*/  BSSY B0, `(.L_x_177) ;  /* 0x0000005000007945 */ /* 0x000fe20003800000 */
[----:B--2---:R-:W-:-:S04]  /*b8e0*/  LOP3.LUT R5, R5, 0x1, RZ, 0xc, !PT ;  /* 0x0000000105057812 */ /* 0x004fc800078e0cff */
[----:B------:R-:W-:-:S04]  /*b8f0*/  SHF.L.U32 R5, R5, 0x1f, RZ ;  /* 0x0000001f05057819 */ /* 0x000fc800000006ff */
[----:B------:R-:W2:Y:S02]  /*b900*/  SYNCS.PHASECHK.TRANS64.TRYWAIT P1, [R11+URZ+0x38820], R5 ;  /* 0x038820050b0075a7 */ /* 0x000ea4000802017f */
[----:B--2---:R-:W-:Y:S05]  /*b910*/  @!P1 BRA `(.L_x_178) ;  /* 0x0000002400549947 */ /* 0x004fea0003800000 */
.L_x_228:
[----:B------:R-:W-:Y:S05]  /*b920*/  BSYNC B0 ;  /* 0x0000000000007941 */ /* 0x000fea0003800000 */
.L_x_177:
[----:B------:R-:W-:Y:S04]  /*b930*/  BSSY B0, `(.L_x_179) ;  /* 0x000004b000007945 */ /* 0x000fe80003800000 */
[----:B------:R-:W-:Y:S05]  /*b940*/  @!P6 BRA `(.L_x_180) ;  /* 0x000000040024e947 */ /* 0x000fea0003800000 */
[----:B------:R-:W3:Y:S01]  /*b950*/  S2R R11, SR_CgaCtaId ;  /* 0x00000000000b7919 */ /* 0x000ee20000008800 */
[----:B--2---:R-:W-:Y:S01]  /*b960*/  MOV R8, 0x400 ;  /* 0x0000040000087802 */ /* 0x004fe20000000f00 */
[----:B------:R-:W2:Y:S03]  /*b970*/  S2R R10, SR_TID.X ;  /* 0x00000000000a7919 */ /* 0x000ea60000002100 */
[----:B---3--:R-:W-:Y:S02]  /*b980*/  LEA R8, R11, R8, 0x18 ;  /* 0x000000080b087211 */ /* 0x008fe400078ec0ff */
[----:B--2---:R-:W-:-:S03]  /*b990*/  LOP3.LUT R10, R10, 0x7f, RZ, 0xc0, !PT ;  /* 0x0000007f0a0a7812 */ /* 0x004fc600078ec0ff */
[----:B------:R-:W-:Y:S01]  /*b9a0*/  IMAD R5, R16, 0x8, R8 ;  /* 0x0000000810057824 */ /* 0x000fe200078e0208 */
[----:B------:R-:W-:Y:S02]  /*b9b0*/  SHF.L.U32 R8, R17, 0x1f, RZ ;  /* 0x0000001f11087819 */ /* 0x000fe400000006ff */
[----:B------:R-:W-:Y:S02]  /*b9c0*/  ISETP.NE.AND P2, PT, R10, RZ, PT ;  /* 0x000000ff0a00720c */ /* 0x000fe40003f45270 */
[----:B------:R-:W2:Y:S02]  /*b9d0*/  SYNCS.PHASECHK.TRANS64.TRYWAIT P1, [R5+URZ+0x38860], R8 ;  /* 0x03886008050075a7 */ /* 0x000ea4000802017f */
[----:B--2---:R-:W-:Y:S09]  /*b9e0*/  @!P1 BRA `(.L_x_181) ;  /* 0x0000002400409947 */ /* 0x004ff20003800000 */
.L_x_229:
        /* <DEDUP_REMOVED lines=8> */
.L_x_182:
[----:B--2---:R-:W2:Y:S01]  /*ba70*/  LDL R8, [R1+0x10] ;  /* 0x0000100001087983 */ /* 0x004ea20000100800 */
[----:B------:R-:W-:Y:S01]  /*ba80*/  MOV R10, 0x400 ;  /* 0x00000400000a7802 */ /* 0x000fe20000000f00 */
[----:B------:R-:W3:Y:S01]  /*ba90*/  S2R R11, SR_CgaCtaId ;  /* 0x00000000000b7919 */ /* 0x000ee20000008800 */
[----:B------:R-:W-:Y:S01]  /*baa0*/  R2UR UR9, R5 ;  /* 0x00000000050972ca */ /* 0x000fe200000e0000 */
[----:B------:R-:W-:Y:S01]  /*bab0*/  UIADD3 UR4, UP0, UR46, 0x470, URZ ;  /* 0x000004702e047890 */ /* 0x000fe2000ff1e03f */
[----:B------:R-:W-:Y:S02]  /*bac0*/  R2UR UR12, R0 ;  /* 0x00000000000c72ca */ /* 0x000fe400000e0000 */
[----:B------:R-:W-:Y:S01]  /*bad0*/  R2UR UR13, R4 ;  /* 0x00000000040d72ca */ /* 0x000fe200000e0000 */
[----:B------:R-:W-:Y:S01]  /*bae0*/  UIADD3.X UR5, URZ, UR47, URZ, UP0, !UPT ;  /* 0x0000002f3f057290 */ /* 0x000fe200087fe43f */
[----:B---3--:R-:W-:-:S05]  /*baf0*/  LEA R10, R11, R10, 0x18 ;  /* 0x0000000a0b0a7211 */ /* 0x008fca00078ec0ff */
        /* <DEDUP_REMOVED lines=15> */
[----:B--2---:R-:W-:-:S13]  /*bbf0*/  R2UR UR11, R8 ;  /* 0x00000000080b72ca */ /* 0x004fda00000e0000 */
[----:B------:R-:W-:-:S09]  /*bc00*/  USHF.L.U32 UR11, UR11, 0x6, URZ ;  /* 0x000000060b0b7899 */ /* 0x000fd2000800063f */
        /* <DEDUP_REMOVED lines=15> */
[----:B------:R-:W-:-:S02]  /*bd00*/  UMOV UR10, UR21 ;  /* 0x00000015000a7c82 */ /* 0x000fc40008000000 */
[----:B------:R2:W-:Y:S01]  /*bd10*/  UTMALDG.4D [UR8], [UR4], desc[UR6] ;  /* 0x00000608040075b4 */ /* 0x0005e20008019000 */
        /* <DEDUP_REMOVED lines=12> */
.L_x_180:
[----:B------:R-:W-:Y:S05]  /*bde0*/  BSYNC B0 ;  /* 0x0000000000007941 */ /* 0x000fea0003800000 */
.L_x_179:
        /* <DEDUP_REMOVED lines=9> */
[----:B------:R-:W-:Y:S01]  /*be80*/  MOV R5, 0x1 ;  /* 0x0000000100057802 */ /* 0x000fe20000000f00 */
[----:B--2---:R-:W-:Y:S01]  /*be90*/  IMAD.MOV R10, RZ, RZ, -R11 ;  /* 0x000000ffff0a7224 */ /* 0x004fe200078e0a0b */
[----:B------:R-:W-:-:S04]  /*bea0*/  IADD3 R8, R11, -0x2, RZ ;  /* 0xfffffffe0b087810 */ /* 0x000fc80007ffe0ff */
[----:B------:R-:W-:-:S05]  /*beb0*/  VIADDMNMX R10, R10, R5, 0xffffffff, !PT ;  /* 0xffffffff0a0a7446 */ /* 0x000fca0007800105 */
[----:B------:R-:W-:-:S05]  /*bec0*/  IMAD.IADD R5, R11, 0x1, R10 ;  /* 0x000000010b057824 */ /* 0x000fca00078e020a */
        /* <DEDUP_REMOVED lines=10> */
[----:B--2---:R-:W-:-:S04]  /*bf70*/  @P1 IMAD.HI.U32 R11, R8, R4, RZ ;  /* 0x00000004080b1227 */ /* 0x004fc800078e00ff */
[----:B------:R-:W-:Y:S01]  /*bf80*/  IMAD.MOV.U32 R4, RZ, RZ, R8 ;  /* 0x000000ffff047224 */ /* 0x000fe200078e0008 */
[----:B------:R-:W-:Y:S01]  /*bf90*/  @P1 SHF.R.U32.HI R4, RZ, R5, R11 ;  /* 0x00000005ff041219 */ /* 0x000fe2000001160b */
[----:B------:R-:W-:-:S03]  /*bfa0*/  IMAD R11, R7, UR4, RZ ;  /* 0x00000004070b7c24 */ /* 0x000fc6000f8e02ff */
[----:B------:R-:W-:Y:S01]  /*bfb0*/  IADD3 R5, -R4, RZ, RZ ;  /* 0x000000ff04057210 */ /* 0x000fe20007ffe1ff */
[----:B------:R-:W-:-:S04]  /*bfc0*/  IMAD R11, R6, UR5, R11 ;  /* 0x00000005060b7c24 */ /* 0x000fc8000f8e020b */
[----:B------:R-:W-:Y:S01]  /*bfd0*/  IMAD R8, R12, R5, R8 ;  /* 0x000000050c087224 */ /* 0x000fe200078e0208 */
[----:B------:R-:W-:-:S03]  /*bfe0*/  SHF.R.S32.HI R5, RZ, 0x1f, R4 ;  /* 0x0000001fff057819 */ /* 0x000fc60000011404 */
[----:B------:R-:W-:-:S04]  /*bff0*/  IMAD.WIDE.U32 R4, R6, UR4, R4 ;  /* 0x0000000406047c25 */ /* 0x000fc8000f8e0004 */
[----:B------:R-:W-:Y:S01]  /*c000*/  IMAD.IADD R11, R11, 0x1, R5 ;  /* 0x000000010b0b7824 */ /* 0x000fe200078e0205 */
[----:B------:R-:W-:-:S04]  /*c010*/  LEA R2, P1, R4, R2, 0x2 ;  /* 0x0000000204027211 */ /* 0x000fc800078210ff */
[----:B------:R-:W-:-:S05]  /*c020*/  LEA.HI.X R3, R4, R3, R11, 0x2, P1 ;  /* 0x0000000304037211 */ /* 0x000fca00008f140b */
[----:B------:R2:W5:Y:S04]  /*c030*/  LDG.E R4, desc[UR54][R2.64] ;  /* 0x0000003602047981 */ /* 0x000568000c1e1900 */
.L_x_187:
        /* <DEDUP_REMOVED lines=10> */
.L_x_230:
        /* <DEDUP_REMOVED lines=8> */
.L_x_189:
[----:B------:R-:W3:Y:S01]  /*c160*/  S2R R11, SR_CgaCtaId ;  /* 0x00000000000b7919 */ /* 0x000ee20000008800 */
[----:B------:R-:W-:Y:S01]  /*c170*/  MOV R5, 0x400 ;  /* 0x0000040000057802 */ /* 0x000fe20000000f00 */
[----:B------:R-:W-:Y:S01]  /*c180*/  IMAD.SHL.U32 R8, R8, 0x40, RZ ;  /* 0x0000004008087824 */ /* 0x000fe200078e00ff */
[----:B------:R-:W-:Y:S01]  /*c190*/  R2UR UR9, R2 ;  /* 0x00000000020972ca */ /* 0x000fe200000e0000 */
[----:B------:R-:W-:Y:S01]  /*c1a0*/  UIADD3 UR4, UP0, UR46, 0x370, URZ ;  /* 0x000003702e047890 */ /* 0x000fe2000ff1e03f */
[----:B------:R-:W-:Y:S01]  /*c1b0*/  R2UR UR12, R0 ;  /* 0x00000000000c72ca */ /* 0x000fe200000e0000 */
[----:B------:R-:W-:Y:S01]  /*c1c0*/  UMOV UR6, 0x0 ;  /* 0x0000000000067882 */ /* 0x000fe20000000000 */
[----:B-----5:R-:W-:Y:S01]  /*c1d0*/  R2UR UR13, R4 ;  /* 0x00000000040d72ca */ /* 0x020fe200000e0000 */
[----:B------:R-:W-:Y:S01]  /*c1e0*/  UIADD3.X UR5, URZ, UR47, URZ, UP0, !UPT ;  /* 0x0000002f3f057290 */ /* 0x000fe200087fe43f */
[----:B------:R-:W-:Y:S01]  /*c1f0*/  R2UR UR11, R8 ;  /* 0x00000000080b72ca */ /* 0x000fe200000e0000 */
[----:B------:R-:W-:Y:S01]  /*c200*/  UMOV UR7, 0x14f00000 ;  /* 0x14f0000000077882 */ /* 0x000fe20000000000 */
[----:B------:R-:W-:-:S05]  /*c210*/  UMOV UR10, URZ ;  /* 0x0000003f000a7c82 */ /* 0x000fca0008000000 */
        /* <DEDUP_REMOVED lines=8> */
.L_x_231:
        /* <DEDUP_REMOVED lines=8> */
.L_x_191:
        /* <DEDUP_REMOVED lines=17> */
[----:B----4-:R-:W-:-:S05]  /*c430*/  LEA R3, R5, R3, 0x18 ;  /* 0x0000000305037211 */ /* 0x010fca00078ec0ff */
[----:B------:R-:W-:-:S05]  /*c440*/  IMAD R2, R16, 0x10000, R3 ;  /* 0x0001000010027824 */ /* 0x000fca00078e0203 */
        /* <DEDUP_REMOVED lines=34> */
.L_x_186:
[----:B------:R-:W-:Y:S05]  /*c670*/  BSYNC B0 ;  /* 0x0000000000007941 */ /* 0x000fea0003800000 */
.L_x_185:
[----:B------:R-:W2:Y:S01]  /*c680*/  LDL.LU R3, [R1+0x8] ;  /* 0x0000080001037983 */ /* 0x000ea20000300800 */
[----:B------:R-:W-:-:S04]  /*c690*/  IADD3 R16, R16, 0x1, RZ ;  /* 0x0000000110107810 */ /* 0x000fc80007ffe0ff */
[----:B------:R-:W-:-:S04]  /*c6a0*/  ISETP.NE.AND P1, PT, R16, 0x2, PT ;  /* 0x000000021000780c */ /* 0x000fc80003f25270 */
[----:B------:R-:W-:Y:S02]  /*c6b0*/  SEL R2, RZ, 0x1, P1 ;  /* 0x00000001ff027807 */ /* 0x000fe40000800000 */
[----:B------:R-:W-:Y:S02]  /*c6c0*/  SEL R16, R16, RZ, P1 ;  /* 0x000000ff10107207 */ /* 0x000fe40000800000 */
[----:B------:R-:W-:Y:S01]  /*c6d0*/  LOP3.LUT R17, R17, R2, RZ, 0x3c, !PT ;  /* 0x0000000211117212 */ /* 0x000fe200078e3cff */
[----:B--2---:R-:W-:-:S07]  /*c6e0*/  VIADD R8, R3, 0xfffffffd ;  /* 0xfffffffd03087836 */ /* 0x004fce0000000000 */
.L_x_184:
[----:B------:R-:W-:Y:S01]  /*c6f0*/  IADD3 R10, -R10, RZ, RZ ;  /* 0x000000ff0a0a7210 */ /* 0x000fe20007ffe1ff */
[----:B------:R-:W-:Y:S03]  /*c700*/  BSSY B0, `(.L_x_183) ;  /* 0x0000102000007945 */ /* 0x000fe60003800000 */
[----:B------:R-:W-:-:S13]  /*c710*/  ISETP.NE.AND P1, PT, R9, R10, PT ;  /* 0x0000000a0900720c */ /* 0x000fda0003f25270 */
[----:B------:R-:W-:Y:S05]  /*c720*/  @!P1 BRA `(.L_x_192) ;  /* 0x0000000c00fc9947 */ /* 0x000fea0003800000 */
.L_x_207:
[----:B------:R-:W-:Y:S04]  /*c730*/  BSSY B1, `(.L_x_193) ;  /* 0x0000078000017945 */ /* 0x000fe80003800000 */
[----:B------:R-:W-:Y:S05]  /*c740*/  @!P6 BRA `(.L_x_194) ;  /* 0x0000000400d8e947 */ /* 0x000fea0003800000 */
[----:B-1----:R-:W-:Y:S01]  /*c750*/  IMAD.MOV.U32 R9, RZ, RZ, R8 ;  /* 0x000000ffff097224 */ /* 0x002fe200078e0008 */
[----:B------:R-:W-:Y:S06]  /*c760*/  @!P0 BRA `(.L_x_195) ;  /* 0x0000000000448947 */ /* 0x000fec0003800000 */
[----:B------:R-:W1:Y:S01]  /*c770*/  LDC R9, c[0x0][0x41c] ;  /* 0x00010700ff097b82 */ /* 0x000e620000000800 */
[----:B------:R-:W-:-:S04]  /*c780*/  IMAD R11, R7, UR38, RZ ;  /* 0x00000026070b7c24 */ /* 0x000fc8000f8e02ff */
[----:B------:R-:W-:Y:S01]  /*c790*/  IMAD R10, R6, UR39, R11 ;  /* 0x00000027060a7c24 */ /* 0x000fe2000f8e020b */
[----:B-1----:R-:W-:-:S13]  /*c7a0*/  ISETP.NE.AND P1, PT, R9, 0x1, PT ;  /* 0x000000010900780c */ /* 0x002fda0003f25270 */
[----:B------:R-:W1:Y:S02]  /*c7b0*/  @P1 LDC.64 R2, c[0x0][0x420] ;  /* 0x00010800ff021b82 */ /* 0x000e640000000a00 */
[----:B-1----:R-:W-:Y:S01]  /*c7c0*/  @P1 IMAD.HI.U32 R4, R8, R2, RZ ;  /* 0x0000000208041227 */ /* 0x002fe200078e00ff */
[----:B------:R-:W-:-:S04]  /*c7d0*/  MOV R2, R8 ;  /* 0x0000000800027202 */ /* 0x000fc80000000f00 */
[----:B------:R-:W-:Y:S02]  /*c7e0*/  @P1 SHF.R.U32.HI R2, RZ, R3, R4 ;  /* 0x00000003ff021219 */ /* 0x000fe40000011604 */
[----:B------:R-:W1:Y:S03]  /*c7f0*/  LDC.64 R4, c[0x0][0x3f8] ;  /* 0x0000fe00ff047b82 */ /* 0x000e660000000a00 */
[----:B------:R-:W-:-:S04]  /*c800*/  IMAD.MOV R3, RZ, RZ, -R2 ;  /* 0x000000ffff037224 */ /* 0x000fc800078e0a02 */
[----:B------:R-:W-:Y:S01]  /*c810*/  IMAD R9, R9, R3, R8 ;  /* 0x0000000309097224 */ /* 0x000fe200078e0208 */
[----:B------:R-:W-:-:S03]  /*c820*/  SHF.R.S32.HI R3, RZ, 0x1f, R2 ;  /* 0x0000001fff037819 */ /* 0x000fc60000011402 */
[----:B------:R-:W-:-:S05]  /*c830*/  IMAD.WIDE.U32 R2, R6, UR38, R2 ;  /* 0x0000002606027c25 */ /* 0x000fca000f8e0002 */
[----:B------:R-:W-:Y:S02]  /*c840*/  IADD3 R10, R10, R3, RZ ;  /* 0x000000030a0a7210 */ /* 0x000fe40007ffe0ff */
[----:B-1----:R-:W-:-:S04]  /*c850*/  LEA R4, P1, R2, R4, 0x2 ;  /* 0x0000000402047211 */ /* 0x002fc800078210ff */
[----:B------:R-:W-:-:S05]  /*c860*/  LEA.HI.X R5, R2, R5, R10, 0x2, P1 ;  /* 0x0000000502057211 */ /* 0x000fca00008f140a */
[----:B------:R1:W5:Y:S04]  /*c870*/  LDG.E R4, desc[UR54][R4.64] ;  /* 0x0000003604047981 */ /* 0x000368000c1e1900 */
.L_x_195:
[----:B------:R-:W2:Y:S01]  /*c880*/  S2R R3, SR_CgaCtaId ;  /* 0x0000000000037919 */ /* 0x000ea20000008800 */
[----:B------:R-:W-:Y:S01]  /*c890*/  MOV R2, 0x400 ;  /* 0x0000040000027802 */ /* 0x000fe20000000f00 */
[----:B-1----:R-:W1:Y:S03]  /*c8a0*/  S2R R5, SR_TID.X ;  /* 0x0000000000057919 */ /* 0x002e660000002100 */
[----:B--2---:R-:W-:Y:S02]  /*c8b0*/  LEA R2, R3, R2, 0x18 ;  /* 0x0000000203027211 */ /* 0x004fe400078ec0ff */
[----:B------:R-:W-:Y:S02]  /*c8c0*/  SHF.L.U32 R3, R17, 0x1f, RZ ;  /* 0x0000001f11037819 */ /* 0x000fe400000006ff */
[----:B-1----:R-:W-:Y:S01]  /*c8d0*/  LOP3.LUT R5, R5, 0x7f, RZ, 0xc0, !PT ;  /* 0x0000007f05057812 */ /* 0x002fe200078ec0ff */
[----:B------:R-:W-:-:S03]  /*c8e0*/  IMAD R2, R16, 0x8, R2 ;  /* 0x0000000810027824 */ /* 0x000fc600078e0202 */
[----:B------:R-:W-:Y:S01]  /*c8f0*/  ISETP.NE.AND P1, PT, R5, RZ, PT ;  /* 0x000000ff0500720c */ /* 0x000fe20003f25270 */
[----:B------:R-:W1:Y:S02]  /*c900*/  SYNCS.PHASECHK.TRANS64.TRYWAIT P2, [R2+URZ+0x38840], R3 ;  /* 0x03884003020075a7 */ /* 0x000e64000804017f */
[----:B-1----:R-:W-:Y:S10]  /*c910*/  @!P2 BRA `(.L_x_196) ;  /* 0x0000001400b0a947 */ /* 0x002ff40003800000 */
.L_x_232:
        /* <DEDUP_REMOVED lines=8> */
.L_x_197:
        /* <DEDUP_REMOVED lines=11> */
[----:B--2---:R-:W-:-:S05]  /*ca50*/  LEA R5, R10, R5, 0x18 ;  /* 0x000000050a057211 */ /* 0x004fca00078ec0ff */
[----:B------:R-:W-:-:S05]  /*ca60*/  IMAD R5, R16, 0x2000, R5 ;  /* 0x0000200010057824 */ /* 0x000fca00078e0205 */
[----:B------:R-:W-:Y:S02]  /*ca70*/  R2UR UR8, R5 ;  /* 0x00000000050872ca */ /* 0x000fe400000e0000 */
[----:B------:R-:W-:-:S04]  /*ca80*/  SHF.L.U32 R5, R9, 0x6, RZ ;  /* 0x0000000609057819 */ /* 0x000fc800000006ff */
[----:B------:R-:W-:-:S07]  /*ca90*/  R2UR UR11, R5 ;  /* 0x00000000050b72ca */ /* 0x000fce00000e0000 */
[----:B------:R-:W-:-:S09]  /*caa0*/  UIADD3 UR8, UR8, 0x22400, URZ ;  /* 0x0002240008087890 */ /* 0x000fd2000fffe03f */
[----:B------:R2:W-:Y:S01]  /*cab0*/  UTMALDG.4D [UR8], [UR4], desc[UR6] ;  /* 0x00000608040075b4 */ /* 0x0005e20008019000 */
[----:B------:R-:W3:Y:S02]  /*cac0*/  SYNCS.PHASECHK.TRANS64.TRYWAIT P2, [R2+URZ+0x38860], R3 ;  /* 0x03886003020075a7 */ /* 0x000ee4000804017f */
[----:B--23--:R-:W-:Y:S05]  /*cad0*/  @!P2 BRA `(.L_x_198) ;  /* 0x000000140054a947 */ /* 0x00cfea0003800000 */
.L_x_233:
[----:B------:R-:W-:Y:S05]  /*cae0*/  @P1 BRA `(.L_x_199) ;  /* 0x00000000001c1947 */ /* 0x000fea0003800000 */
[----:B------:R-:W3:Y:S01]  /*caf0*/  S2R R9, SR_TID.X ;  /* 0x0000000000097919 */ /* 0x000ee20000002100 */
[----:B-12---:R-:W-:-:S04]  /*cb00*/  IMAD.MOV.U32 R3, RZ, RZ, 0x10000 ;  /* 0x00010000ff037424 */ /* 0x006fc800078e00ff */
[----:B------:R4:W-:Y:S01]  /*cb10*/  SYNCS.ARRIVE.TRANS64 RZ, [R2+URZ+0x38850], R3 ;  /* 0x0388500302ff79a7 */ /* 0x0009e2000800003f */
[----:B---3--:R-:W-:-:S04]  /*cb20*/  LOP3.LUT R9, R9, 0x1f, RZ, 0xc0, !PT ;  /* 0x0000001f09097812 */ /* 0x008fc800078ec0ff */
[----:B------:R-:W-:-:S13]  /*cb30*/  ISETP.NE.AND P1, PT, R9, RZ, PT ;  /* 0x000000ff0900720c */ /* 0x000fda0003f25270 */
[----:B----4-:R-:W-:Y:S05]  /*cb40*/  @!P1 BRA `(.L_x_199) ;  /* 0x0000000000049947 */ /* 0x010fea0003800000 */
[----:B------:R-:W-:Y:S01]  /*cb50*/  BPT.TRAP 0x1 ;  /* 0x000000040000795c */ /* 0x000fe20000300000 */
.L_x_199:
        /* <DEDUP_REMOVED lines=53> */
.L_x_194:
[----:B------:R-:W-:Y:S05]  /*ceb0*/  BSYNC B1 ;  /* 0x0000000000017941 */ /* 0x000fea0003800000 */
.L_x_193:
[----:B-1----:R-:W-:Y:S01]  /*cec0*/  VIADD R9, R16, 0x1 ;  /* 0x0000000110097836 */ /* 0x002fe20000000000 */
[----:B------:R-:W-:Y:S04]  /*ced0*/  BSSY B1, `(.L_x_200) ;  /* 0x000007c000017945 */ /* 0x000fe80003800000 */
        /* <DEDUP_REMOVED lines=19> */
[----:B------:R-:W-:-:S04]  /*d010*/  IMAD.WIDE.U32 R2, R6, UR38, R2 ;  /* 0x0000002606027c25 */ /* 0x000fc8000f8e0002 */
[----:B------:R-:W-:Y:S01]  /*d020*/  IMAD.IADD R11, R11, 0x1, R3 ;  /* 0x000000010b0b7824 */ /* 0x000fe200078e0203 */
[----:B-1----:R-:W-:-:S04]  /*d030*/  LEA R4, P1, R2, R4, 0x2 ;  /* 0x0000000402047211 */ /* 0x002fc800078210ff */
[----:B------:R-:W-:-:S05]  /*d040*/  LEA.HI.X R5, R2, R5, R11, 0x2, P1 ;  /* 0x0000000502057211 */ /* 0x000fca00008f140b */
[----:B------:R1:W5:Y:S04]  /*d050*/  LDG.E R4, desc[UR54][R4.64] ;  /* 0x0000003604047981 */ /* 0x000368000c1e1900 */
.L_x_202:
[----:B------:R-:W2:Y:S01]  /*d060*/  S2R R3, SR_CgaCtaId ;  /* 0x0000000000037919 */ /* 0x000ea20000008800 */
[----:B------:R-:W-:Y:S01]  /*d070*/  MOV R2, 0x400 ;  /* 0x0000040000027802 */ /* 0x000fe20000000f00 */
[----:B-1----:R-:W1:Y:S03]  /*d080*/  S2R R5, SR_TID.X ;  /* 0x0000000000057919 */ /* 0x002e660000002100 */
[----:B--2---:R-:W-:Y:S02]  /*d090*/  LEA R2, R3, R2, 0x18 ;  /* 0x0000000203027211 */ /* 0x004fe400078ec0ff */
[----:B------:R-:W-:Y:S02]  /*d0a0*/  SHF.L.U32 R3, R17, 0x1f, RZ ;  /* 0x0000001f11037819 */ /* 0x000fe400000006ff */
[----:B------:R-:W-:Y:S02]  /*d0b0*/  LEA R2, R9, R2, 0x3 ;  /* 0x0000000209027211 */ /* 0x000fe400078e18ff */
[----:B-1----:R-:W-:-:S02]  /*d0c0*/  LOP3.LUT R5, R5, 0x7f, RZ, 0xc0, !PT ;  /* 0x0000007f05057812 */ /* 0x002fc400078ec0ff */
[----:B------:R-:W1:Y:S02]  /*d0d0*/  SYNCS.PHASECHK.TRANS64.TRYWAIT P2, [R2+URZ+0x38840], R3 ;  /* 0x03884003020075a7 */ /* 0x000e64000804017f */
[----:B------:R-:W-:Y:S01]  /*d0e0*/  ISETP.NE.AND P1, PT, R5, RZ, PT ;  /* 0x000000ff0500720c */ /* 0x000fe20003f25270 */
[----:B-1----:R-:W-:-:S12]  /*d0f0*/  @!P2 BRA `(.L_x_203) ;  /* 0x0000000c00e0a947 */ /* 0x002fd80003800000 */
.L_x_234:
[----:B------:R-:W-:Y:S05]  /*d100*/  @P1 BRA `(.L_x_204) ;  /* 0x00000000001c1947 */ /* 0x000fea0003800000 */
[----:B------:R-:W2:Y:S01]  /*d110*/  S2R R11, SR_TID.X ;  /* 0x00000000000b7919 */ /* 0x000ea20000002100 */
[----:B------:R-:W-:-:S04]  /*d120*/  IMAD.MOV.U32 R5, RZ, RZ, 0x2000 ;  /* 0x00002000ff057424 */ /* 0x000fc800078e00ff */
[----:B------:R3:W-:Y:S01]  /*d130*/  SYNCS.ARRIVE.TRANS64 RZ, [R2+URZ+0x38830], R5 ;  /* 0x0388300502ff79a7 */ /* 0x0007e2000800003f */
[----:B--2---:R-:W-:-:S04]  /*d140*/  LOP3.LUT R11, R11, 0x1f, RZ, 0xc0, !PT ;  /* 0x0000001f0b0b7812 */ /* 0x004fc800078ec0ff */
[----:B------:R-:W-:-:S13]  /*d150*/  ISETP.NE.AND P2, PT, R11, RZ, PT ;  /* 0x000000ff0b00720c */ /* 0x000fda0003f45270 */
[----:B---3--:R-:W-:Y:S05]  /*d160*/  @!P2 BRA `(.L_x_204) ;  /* 0x000000000004a947 */ /* 0x008fea0003800000 */
[----:B------:R-:W-:Y:S01]  /*d170*/  BPT.TRAP 0x1 ;  /* 0x000000040000795c */ /* 0x000fe20000300000 */
.L_x_204:
[----:B------:R-:W2:Y:S01]  /*d180*/  S2R R11, SR_CgaCtaId ;  /* 0x00000000000b7919 */ /* 0x000ea20000008800 */
        /* <DEDUP_REMOVED lines=12> */
[----:B--2---:R-:W-:-:S04]  /*d250*/  LEA R5, R11, R5, 0x18 ;  /* 0x000000050b057211 */ /* 0x004fc800078ec0ff */
[----:B------:R-:W-:-:S04]  /*d260*/  LEA R5, R9, R5, 0xd ;  /* 0x0000000509057211 */ /* 0x000fc800078e68ff */
[----:B------:R-:W-:-:S13]  /*d270*/  R2UR UR8, R5 ;  /* 0x00000000050872ca */ /* 0x000fda00000e0000 */
[----:B------:R-:W-:-:S09]  /*d280*/  UIADD3 UR8, UR8, 0x22400, URZ ;  /* 0x0002240008087890 */ /* 0x000fd2000fffe03f */
[----:B------:R2:W-:Y:S01]  /*d290*/  UTMALDG.4D [UR8], [UR4], desc[UR6] ;  /* 0x00000608040075b4 */ /* 0x0005e20008019000 */
[----:B------:R-:W3:Y:S02]  /*d2a0*/  SYNCS.PHASECHK.TRANS64.TRYWAIT P2, [R2+URZ+0x38860], R3 ;  /* 0x03886003020075a7 */ /* 0x000ee4000804017f */
[----:B--23--:R-:W-:Y:S05]  /*d2b0*/  @!P2 BRA `(.L_x_205) ;  /* 0x0000000c0084a947 */ /* 0x00cfea0003800000 */
.L_x_235:
        /* <DEDUP_REMOVED lines=8> */
.L_x_206:
        /* <DEDUP_REMOVED lines=17> */
[----:B---3--:R-:W-:-:S05]  /*d450*/  LEA R3, R5, R3, 0x18 ;  /* 0x0000000305037211 */ /* 0x008fca00078ec0ff */
[----:B------:R-:W-:-:S05]  /*d460*/  IMAD R2, R9, 0x10000, R3 ;  /* 0x0001000009027824 */ /* 0x000fca00078e0203 */
        /* <DEDUP_REMOVED lines=34> */
.L_x_201:
[----:B------:R-:W-:Y:S05]  /*d690*/  BSYNC B1 ;  /* 0x0000000000017941 */ /* 0x000fea0003800000 */
.L_x_200:
        /* <DEDUP_REMOVED lines=8> */
.L_x_192:
[----:B------:R-:W-:Y:S05]  /*d720*/  BSYNC B0 ;  /* 0x0000000000007941 */ /* 0x000fea0003800000 */
.L_x_183:
[----:B------:R-:W2:Y:S04]  /*d730*/  LDL R3, [R1+0x1c] ;  /* 0x00001c0001037983 */ /* 0x000ea80000100800 */
[----:B------:R-:W3:Y:S04]  /*d740*/  LDL.LU R2, [R1+0xc] ;  /* 0x00000c0001027983 */ /* 0x000ee80000300800 */
[----:B------:R-:W4:Y:S01]  /*d750*/  LDL.LU R0, [R1+0x18] ;  /* 0x0000180001007983 */ /* 0x000f220000300800 */
[----:B--2---:R-:W-:Y:S01]  /*d760*/  R2UR UR4, R3 ;  /* 0x00000000030472ca */ /* 0x004fe200000e0000 */
[----:B----4-:R-:W-:-:S12]  /*d770*/  VIADD R0, R0, 0x1 ;  /* 0x0000000100007836 */ /* 0x010fd80000000000 */
[----:B---3--:R-:W-:Y:S01]  /*d780*/  IADD3 R2, R2, UR4, RZ ;  /* 0x0000000402027c10 */ /* 0x008fe2000fffe0ff */
[----:B------:R-:W-:-:S03]  /*d790*/  ULDC UR4, c[0x0][0xea4] ;  /* 0x0003a90000047ab9 */ /* 0x000fc60000000800 */
[----:B------:R-:W-:Y:S01]  /*d7a0*/  ISETP.GE.AND P0, PT, R2, UR4, PT ;  /* 0x0000000402007c0c */ /* 0x000fe2000bf06270 */
[----:B------:R3:W-:Y:S04]  /*d7b0*/  STL [R1+0xc], R2 ;  /* 0x00000c0201007387 */ /* 0x0007e80000100800 */
[----:B------:R3:W-:Y:S08]  /*d7c0*/  STL [R1+0x18], R0 ;  /* 0x0000180001007387 */ /* 0x0007f00000100800 */
[----:B------:R-:W-:Y:S05]  /*d7d0*/  @!P0 BRA `(.L_x_208) ;  /* 0xffffffcc00c88947 */ /* 0x000fea000383ffff */
[----:B---3--:R-:W-:-:S07]  /*d7e0*/  LOP3.LUT R2, R0, 0x1, RZ, 0xc, !PT ;  /* 0x0000000100027812 */ /* 0x008fce00078e0cff */
.L_x_164:
[----:B------:R-:W2:Y:S01]  /*d7f0*/  S2R R3, SR_CgaCtaId ;  /* 0x0000000000037919 */ /* 0x000ea20000008800 */
[----:B------:R-:W-:Y:S01]  /*d800*/  MOV R0, 0x400 ;  /* 0x0000040000007802 */ /* 0x000fe20000000f00 */
[----:B------:R-:W-:Y:S03]  /*d810*/  BSSY B0, `(.L_x_209) ;  /* 0x0000005000007945 */ /* 0x000fe60003800000 */
[----:B--2---:R-:W-:Y:S02]  /*d820*/  LEA R0, R3, R0, 0x18 ;  /* 0x0000000003007211 */ /* 0x004fe400078ec0ff */
[----:B------:R-:W-:-:S04]  /*d830*/  SHF.L.U32 R3, R2, 0x1f, RZ ;  /* 0x0000001f02037819 */ /* 0x000fc800000006ff */
[----:B------:R-:W2:Y:S02]  /*d840*/  SYNCS.PHASECHK.TRANS64.TRYWAIT P0, [R0+URZ+0x38820], R3 ;  /* 0x03882003000075a7 */ /* 0x000ea4000800017f */
[----:B--2---:R-:W-:Y:S05]  /*d850*/  @!P0 BRA `(.L_x_210) ;  /* 0x0000000800308947 */ /* 0x004fea0003800000 */
.L_x_236:
[----:B------:R-:W-:Y:S05]  /*d860*/  BSYNC B0 ;  /* 0x0000000000007941 */ /* 0x000fea0003800000 */
.L_x_209:
[----:B------:R-:W-:-:S03]  /*d870*/  UMOV UR4, 0xffffffff ;  /* 0xffffffff00047882 */ /* 0x000fc60000000000 */
[----:B------:R-:W-:Y:S05]  /*d880*/  BRA.DIV UR4, `(.L_x_211) ;  /* 0x0000000a04387947 */ /* 0x000fea000b800000 */
[----:B------:R-:W3:Y:S02]  /*d890*/  S2R R2, SR_TID.X ;  /* 0x0000000000027919 */ /* 0x000ee40000002100 */
[----:B---3--:R-:W-:-:S04]  /*d8a0*/  SHF.R.U32.HI R2, RZ, 0x5, R2 ;  /* 0x00000005ff027819 */ /* 0x008fc80000011602 */
[----:B------:R-:W-:-:S05]  /*d8b0*/  LOP3.LUT R2, R2, 0x3, RZ, 0xc0, !PT ;  /* 0x0000000302027812 */ /* 0x000fca00078ec0ff */
[----:B------:R3:W4:Y:S02]  /*d8c0*/  SHFL.IDX PT, R14, R2, RZ, 0x1f ;  /* 0x00001fff020e7589 */ /* 0x00072400000e0000 */
.L_x_239:
[----:B----4-:R-:W-:Y:S01]  /*d8d0*/  ISETP.NE.AND P0, PT, R14, RZ, PT ;  /* 0x000000ff0e00720c */ /* 0x010fe20003f05270 */
[----:B------:R-:W-:-:S12]  /*d8e0*/  BSSY B0, `(.L_x_212) ;  /* 0x000001d000007945 */ /* 0x000fd80003800000 */
[----:B------:R-:W-:Y:S05]  /*d8f0*/  @P0 BRA `(.L_x_213) ;  /* 0x00000000006c0947 */ /* 0x000fea0003800000 */
[----:B------:R-:W-:-:S03]  /*d900*/  UMOV UR4, 0xffffffff ;  /* 0xffffffff00047882 */ /* 0x000fc60000000000 */
[----:B------:R-:W-:Y:S05]  /*d910*/  BRA.DIV UR4, `(.L_x_214) ;  /* 0x0000000a04487947 */ /* 0x000fea000b800000 */
[----:B------:R-:W-:-:S13]  /*d920*/  ELECT P6, URZ, PT ;  /* 0x00000000003f782f */ /* 0x000fda00038c0000 */
.L_x_242:
[----:B------:R-:W-:Y:S05]  /*d930*/  @!P6 BRA `(.L_x_213) ;  /* 0x00000000005ce947 */ /* 0x000fea0003800000 */
[----:B--2---:R-:W-:Y:S02]  /*d940*/  IADD3 R3, R0, 0x38840, RZ ;  /* 0x0003884000037810 */ /* 0x004fe40007ffe0ff */
[----:B------:R-:W-:Y:S02]  /*d950*/  SHF.L.U32 R5, R17, 0x1f, RZ ;  /* 0x0000001f11057819 */ /* 0x000fe400000006ff */
[C---:B---3--:R-:W-:Y:S01]  /*d960*/  IADD3 R2, R16.reuse, 0x1, RZ ;  /* 0x0000000110027810 */ /* 0x048fe20007ffe0ff */
[----:B------:R-:W-:-:S03]  /*d970*/  IMAD R6, R16, 0x8, R3 ;  /* 0x0000000810067824 */ /* 0x000fc600078e0203 */
[----:B------:R-:W-:Y:S01]  /*d980*/  ISETP.NE.AND P1, PT, R2, 0x2, PT ;  /* 0x000000020200780c */ /* 0x000fe20003f25270 */
[----:B------:R-:W2:Y:S03]  /*d990*/  SYNCS.PHASECHK.TRANS64.TRYWAIT P0, [R6+URZ], R5 ;  /* 0x00000005060075a7 */ /* 0x000ea6000800017f */
[----:B------:R-:W-:-:S04]  /*d9a0*/  SEL R4, RZ, 0x1, P1 ;  /* 0x00000001ff047807 */ /* 0x000fc80000800000 */
[----:B------:R-:W-:Y:S02]  /*d9b0*/  LOP3.LUT R17, R17, R4, RZ, 0x3c, !PT ;  /* 0x0000000411117212 */ /* 0x000fe400078e3cff */
[----:B------:R-:W-:Y:S02]  /*d9c0*/  SEL R4, R2, RZ, P1 ;  /* 0x000000ff02047207 */ /* 0x000fe40000800000 */
[----:B------:R-:W-:-:S03]  /*d9d0*/  SHF.L.U32 R2, R17, 0x1f, RZ ;  /* 0x0000001f11027819 */ /* 0x000fc600000006ff */
[----:B------:R-:W-:Y:S01]  /*d9e0*/  IMAD R7, R4, 0x8, R3 ;  /* 0x0000000804077824 */ /* 0x000fe200078e0203 */
[----:B--2---:R-:W-:Y:S06]  /*d9f0*/  @!P0 BRA `(.L_x_215) ;  /* 0x0000000800308947 */ /* 0x004fec0003800000 */
.L_x_243:
[----:B------:R-:W3:Y:S01]  /*da00*/  SYNCS.PHASECHK.TRANS64.TRYWAIT P0, [R7+URZ], R2 ;  /* 0x00000002070075a7 */ /* 0x000ee2000800017f */
[----:B------:R-:W-:-:S05]  /*da10*/  IADD3 R3, R0, 0x38860, RZ ;  /* 0x0003886000037810 */ /* 0x000fca0007ffe0ff */
[----:B------:R-:W-:Y:S01]  /*da20*/  IMAD R16, R16, 0x8, R3 ;  /* 0x0000000810107824 */ /* 0x000fe200078e0203 */
[----:B---3--:R-:W-:Y:S06]  /*da30*/  @!P0 BRA `(.L_x_216) ;  /* 0x0000000800348947 */ /* 0x008fec0003800000 */
.L_x_244:
[----:B------:R-:W4:Y:S02]  /*da40*/  SYNCS.PHASECHK.TRANS64.TRYWAIT P0, [R16+URZ], R5 ;  /* 0x00000005100075a7 */ /* 0x000f24000800017f */
[----:B----4-:R-:W-:Y:S05]  /*da50*/  @!P0 BRA `(.L_x_217) ;  /* 0x0000000800408947 */ /* 0x010fea0003800000 */
.L_x_245:
[----:B------:R-:W-:-:S07]  /*da60*/  LEA R3, R4, R3, 0x3 ;  /* 0x0000000304037211 */ /* 0x000fce00078e18ff */
.L_x_218:
[----:B------:R1:W1:Y:S02]  /*da70*/  SYNCS.PHASECHK.TRANS64.TRYWAIT P0, [R3+URZ], R2 ;  /* 0x00000002030075a7 */ /* 0x000264000800017f */
[----:B-1----:R-:W-:Y:S05]  /*da80*/  @!P0 NANOSLEEP.SYNCS 0x989680 ;  /* 0x009896800000895d */ /* 0x002fea0003900000 */
[----:B------:R-:W1:Y:S02]  /*da90*/  @!P0 SYNCS.PHASECHK.TRANS64 P0, [R3+URZ], R2 ;  /* 0x00000002030085a7 */ /* 0x000e64000800007f */
[----:B-1----:R-:W-:Y:S05]  /*daa0*/  @!P0 BRA `(.L_x_218) ;  /* 0xfffffffc00f08947 */ /* 0x002fea000383ffff */
.L_x_213:
[----:B------:R-:W-:Y:S05]  /*dab0*/  BSYNC B0 ;  /* 0x0000000000007941 */ /* 0x000fea0003800000 */
.L_x_212:
[----:B------:R-:W-:Y:S05]  /*dac0*/  EXIT ;  /* 0x000000000000794d */ /* 0x000fea0003800000 */
.L_x_140:
[----:B-1----:R-:W-:-:S04]  /*dad0*/  IMAD.U32 R3, RZ, RZ, UR42 ;  /* 0x0000002aff037e24 */ /* 0x002fc8000f8e00ff */
[----:B------:R1:W2:Y:S03]  /*dae0*/  SYNCS.PHASECHK.TRANS64.TRYWAIT P1, [R3+URZ+0x38800], R0 ;  /* 0x03880000030075a7 */ /* 0x0002a6000802017f */
[----:B--2---:R-:W-:Y:S05]  /*daf0*/  @!P1 NANOSLEEP.SYNCS 0x989680 ;  /* 0x009896800000995d */ /* 0x004fea0003900000 */
[----:B------:R-:W2:Y:S02]  /*db00*/  @!P1 SYNCS.PHASECHK.TRANS64 P1, [R3+URZ+0x38800], R0 ;  /* 0x03880000030095a7 */ /* 0x000ea4000802007f */
[----:B--2---:R-:W-:Y:S05]  /*db10*/  @!P1 BRA `(.L_x_140) ;  /* 0xfffffffc00ec9947 */ /* 0x004fea000383ffff */
[----:B------:R-:W-:Y:S05]  /*db20*/  BRA `(.L_x_219) ;  /* 0xffffff4c00b87947 */ /* 0x000fea000383ffff */
.L_x_144:
[----:B---3--:R3:W4:Y:S02]  /*db30*/  SYNCS.PHASECHK.TRANS64.TRYWAIT P1, [R8+URZ+0x38830], R9 ;  /* 0x03883009080075a7 */ /* 0x008724000802017f */
[----:B----4-:R-:W-:Y:S05]  /*db40*/  @!P1 NANOSLEEP.SYNCS 0x989680 ;  /* 0x009896800000995d */ /* 0x010fea0003900000 */
[----:B------:R-:W4:Y:S02]  /*db50*/  @!P1 SYNCS.PHASECHK.TRANS64 P1, [R8+URZ+0x38830], R9 ;  /* 0x03883009080095a7 */ /* 0x000f24000802007f */
[----:B----4-:R-:W-:Y:S05]  /*db60*/  @!P1 BRA `(.L_x_144) ;  /* 0xfffffffc00f09947 */ /* 0x010fea000383ffff */
[----:B------:R-:W-:Y:S05]  /*db70*/  BRA `(.L_x_143) ;  /* 0xffffff4c00cc7947 */ /* 0x000fea000383ffff */
.L_x_145:
[----:B-1----:R-:W-:-:S04]  /*db80*/  MOV R3, UR42 ;  /* 0x0000002a00037c02 */ /* 0x002fc80008000f00 */
[----:B------:R1:W4:Y:S03]  /*db90*/  SYNCS.PHASECHK.TRANS64.TRYWAIT P1, [R3+URZ+0x38810], R0 ;  /* 0x03881000030075a7 */ /* 0x000326000802017f */
[----:B----4-:R-:W-:Y:S05]  /*dba0*/  @!P1 NANOSLEEP.SYNCS 0x989680 ;  /* 0x009896800000995d */ /* 0x010fea0003900000 */
[----:B------:R-:W4:Y:S02]  /*dbb0*/  @!P1 SYNCS.PHASECHK.TRANS64 P1, [R3+URZ+0x38810], R0 ;  /* 0x03881000030095a7 */ /* 0x000f24000802007f */
[----:B----4-:R-:W-:Y:S05]  /*dbc0*/  @!P1 BRA `(.L_x_145) ;  /* 0xfffffffc00ec9947 */ /* 0x010fea000383ffff */
[----:B------:R-:W-:Y:S05]  /*dbd0*/  BRA `(.L_x_220) ;  /* 0xffffff5000547947 */ /* 0x000fea000383ffff */
.L_x_149:
[----:B------:R1:W1:Y:S02]  /*dbe0*/  SYNCS.PHASECHK.TRANS64.TRYWAIT P1, [R8+URZ+0x38850], R9 ;  /* 0x03885009080075a7 */ /* 0x000264000802017f */
[----:B-1----:R-:W-:Y:S05]  /*dbf0*/  @!P1 NANOSLEEP.SYNCS 0x989680 ;  /* 0x009896800000995d */ /* 0x002fea0003900000 */
[----:B------:R-:W1:Y:S02]  /*dc00*/  @!P1 SYNCS.PHASECHK.TRANS64 P1, [R8+URZ+0x38850], R9 ;  /* 0x03885009080095a7 */ /* 0x000e64000802007f */
[----:B-1----:R-:W-:Y:S05]  /*dc10*/  @!P1 BRA `(.L_x_149) ;  /* 0xfffffffc00f09947 */ /* 0x002fea000383ffff */
[----:B------:R-:W-:Y:S05]  /*dc20*/  BRA `(.L_x_148) ;  /* 0xffffff5000887947 */ /* 0x000fea000383ffff */
.L_x_154:
[----:B--2---:R2:W3:Y:S02]  /*dc30*/  SYNCS.PHASECHK.TRANS64.TRYWAIT P3, [R11+URZ+0x38830], R0 ;  /* 0x038830000b0075a7 */ /* 0x0044e4000806017f */
[----:B---3--:R-:W-:Y:S05]  /*dc40*/  @!P3 NANOSLEEP.SYNCS 0x989680 ;  /* 0x009896800000b95d */ /* 0x008fea0003900000 */
[----:B------:R-:W3:Y:S02]  /*dc50*/  @!P3 SYNCS.PHASECHK.TRANS64 P3, [R11+URZ+0x38830], R0 ;  /* 0x038830000b00b5a7 */ /* 0x000ee4000806007f */
[----:B---3--:R-:W-:Y:S05]  /*dc60*/  @!P3 BRA `(.L_x_154) ;  /* 0xfffffffc00f0b947 */ /* 0x008fea000383ffff */
[----:B------:R-:W-:Y:S05]  /*dc70*/  BRA `(.L_x_153) ;  /* 0xffffff7c00007947 */ /* 0x000fea000383ffff */
.L_x_158:
[----:B----4-:R4:W1:Y:S02]  /*dc80*/  SYNCS.PHASECHK.TRANS64.TRYWAIT P3, [R11+URZ+0x38850], R0 ;  /* 0x038850000b0075a7 */ /* 0x010864000806017f */
[----:B-1----:R-:W-:Y:S05]  /*dc90*/  @!P3 NANOSLEEP.SYNCS 0x989680 ;  /* 0x009896800000b95d */ /* 0x002fea0003900000 */
[----:B------:R-:W1:Y:S02]  /*dca0*/  @!P3 SYNCS.PHASECHK.TRANS64 P3, [R11+URZ+0x38850], R0 ;  /* 0x038850000b00b5a7 */ /* 0x000e64000806007f */
[----:B-1----:R-:W-:Y:S05]  /*dcb0*/  @!P3 BRA `(.L_x_158) ;  /* 0xfffffffc00f0b947 */ /* 0x002fea000383ffff */
[----:B------:R-:W-:Y:S05]  /*dcc0*/  BRA `(.L_x_157) ;  /* 0xffffff7c00707947 */ /* 0x000fea000383ffff */
.L_x_169:
[----:B------:R-:W1:Y:S01]  /*dcd0*/  S2R R5, SR_TID.X ;  /* 0x0000000000057919 */ /* 0x000e620000002100 */
[----:B------:R-:W-:Y:S01]  /*dce0*/  BSSY B0, `(.L_x_221) ;  /* 0x000000a000007945 */ /* 0x000fe20003800000 */
[----:B------:R-:W-:Y:S01]  /*dcf0*/  MOV R12, RZ ;  /* 0x000000ff000c7202 */ /* 0x000fe20000000f00 */
[----:B------:R-:W-:Y:S01]  /*dd00*/  IMAD.MOV.U32 R11, RZ, RZ, 0x1f ;  /* 0x0000001fff0b7424 */ /* 0x000fe200078e00ff */
[----:B------:R-:W-:Y:S02]  /*dd10*/  MOV R15, 0xffffffff ;  /* 0xffffffff000f7802 */ /* 0x000fe40000000f00 */
[----:B-1----:R-:W-:-:S04]  /*dd20*/  SHF.R.U32.HI R5, RZ, 0x5, R5 ;  /* 0x00000005ff057819 */ /* 0x002fc80000011605 */
[----:B------:R-:W-:-:S05]  /*dd30*/  LOP3.LUT R5, R5, 0x3, RZ, 0xc0, !PT ;  /* 0x0000000305057812 */ /* 0x000fca00078ec0ff */
[----:B------:R-:W-:-:S07]  /*dd40*/  IMAD.MOV.U32 R13, RZ, RZ, R5 ;  /* 0x000000ffff0d7224 */ /* 0x000fce00078e0005 */
[----:B------:R-:W-:Y:S05]  /*dd50*/  WARPSYNC.COLLECTIVE R15, `(.L_x_222) ;  /* 0x000000000f087348 */ /* 0x000fea0003c00000 */
[----:B------:R1:W2:Y:S02]  /*dd60*/  SHFL.IDX P6, R14, R13, R12, R11 ;  /* 0x0000000c0d0e7389 */ /* 0x0002a400000c000b */
[----:B-12---:R-:W-:Y:S01]  /*dd70*/  ENDCOLLECTIVE ;  /* 0x000000000000791b */ /* 0x006fe20003800000 */
.L_x_222:
[----:B------:R-:W-:Y:S05]  /*dd80*/  BSYNC B0 ;  /* 0x0000000000007941 */ /* 0x000fea0003800000 */
.L_x_221:
[----:B------:R-:W-:Y:S05]  /*dd90*/  BRA `(.L_x_223) ;  /* 0xffffffd000747947 */ /* 0x000fea000383ffff */
.L_x_170:
[----:B------:R-:W-:Y:S01]  /*dda0*/  BSSY B0, `(.L_x_224) ;  /* 0x0000006000007945 */ /* 0x000fe20003800000 */
[----:B------:R-:W-:-:S07]  /*ddb0*/  IMAD.MOV.U32 R15, RZ, RZ, -0x1 ;  /* 0xffffffffff0f7424 */ /* 0x000fce00078e00ff */
[----:B------:R-:W-:Y:S05]  /*ddc0*/  WARPSYNC.COLLECTIVE R15, `(.L_x_225) ;  /* 0x000000000f0c7348 */ /* 0x000fea0003c00000 */
[----:B------:R-:W-:Y:S02]  /*ddd0*/  ELECT P6, UR62, PT ;  /* 0x00000000003e782f */ /* 0x000fe400038c0000 */
[----:B------:R-:W-:Y:S01]  /*dde0*/  MOV R14, UR62 ;  /* 0x0000003e000e7c02 */ /* 0x000fe20008000f00 */
[----:B------:R-:W-:Y:S10]  /*ddf0*/  ENDCOLLECTIVE ;  /* 0x000000000000791b */ /* 0x000ff40003800000 */
.L_x_225:
[----:B------:R-:W-:Y:S05]  /*de00*/  BSYNC B0 ;  /* 0x0000000000007941 */ /* 0x000fea0003800000 */
.L_x_224:
[----:B------:R-:W-:Y:S05]  /*de10*/  BRA `(.L_x_226) ;  /* 0xffffffd0006c7947 */ /* 0x000fea000383ffff */
.L_x_173:
[----:B--2---:R2:W3:Y:S02]  /*de20*/  SYNCS.PHASECHK.TRANS64.TRYWAIT P1, [R10+URZ+0x38840], R5 ;  /* 0x038840050a0075a7 */ /* 0x0044e4000802017f */
[----:B---3--:R-:W-:Y:S05]  /*de30*/  @!P1 NANOSLEEP.SYNCS 0x989680 ;  /* 0x009896800000995d */ /* 0x008fea0003900000 */
[----:B------:R-:W3:Y:S02]  /*de40*/  @!P1 SYNCS.PHASECHK.TRANS64 P1, [R10+URZ+0x38840], R5 ;  /* 0x038840050a0095a7 */ /* 0x000ee4000802007f */
[----:B---3--:R-:W-:Y:S05]  /*de50*/  @!P1 BRA `(.L_x_173) ;  /* 0xfffffffc00f09947 */ /* 0x008fea000383ffff */
[----:B------:R-:W-:Y:S05]  /*de60*/  BRA `(.L_x_227) ;  /* 0xffffffd000cc7947 */ /* 0x000fea000383ffff */
.L_x_178:
        /* <DEDUP_REMOVED lines=8> */
.L_x_181:
[----:B--2---:R2:W3:Y:S02]  /*def0*/  SYNCS.PHASECHK.TRANS64.TRYWAIT P1, [R5+URZ+0x38860], R8 ;  /* 0x03886008050075a7 */ /* 0x0044e4000802017f */
[----:B---3--:R-:W-:Y:S05]  /*df00*/  @!P1 NANOSLEEP.SYNCS 0x989680 ;  /* 0x009896800000995d */ /* 0x008fea0003900000 */
[----:B------:R-:W3:Y:S02]  /*df10*/  @!P1 SYNCS.PHASECHK.TRANS64 P1, [R5+URZ+0x38860], R8 ;  /* 0x03886008050095a7 */ /* 0x000ee4000802007f */
[----:B---3--:R-:W-:Y:S05]  /*df20*/  @!P1 BRA `(.L_x_181) ;  /* 0xfffffffc00f09947 */ /* 0x008fea000383ffff */
[----:B------:R-:W-:Y:S05]  /*df30*/  BRA `(.L_x_229) ;  /* 0xffffffd800ac7947 */ /* 0x000fea000383ffff */
.L_x_188:
[----:B--2---:R2:W3:Y:S02]  /*df40*/  SYNCS.PHASECHK.TRANS64.TRYWAIT P2, [R2+URZ+0x38840], R3 ;  /* 0x03884003020075a7 */ /* 0x0044e4000804017f */
[----:B---3--:R-:W-:Y:S05]  /*df50*/  @!P2 NANOSLEEP.SYNCS 0x989680 ;  /* 0x009896800000a95d */ /* 0x008fea0003900000 */
[----:B------:R-:W3:Y:S02]  /*df60*/  @!P2 SYNCS.PHASECHK.TRANS64 P2, [R2+URZ+0x38840], R3 ;  /* 0x038840030200a5a7 */ /* 0x000ee4000804007f */
[----:B---3--:R-:W-:Y:S05]  /*df70*/  @!P2 BRA `(.L_x_188) ;  /* 0xfffffffc00f0a947 */ /* 0x008fea000383ffff */
[----:B------:R-:W-:Y:S05]  /*df80*/  BRA `(.L_x_230) ;  /* 0xffffffe000547947 */ /* 0x000fea000383ffff */
.L_x_190:
[----:B---3--:R3:W4:Y:S02]  /*df90*/  SYNCS.PHASECHK.TRANS64.TRYWAIT P2, [R2+URZ+0x38860], R3 ;  /* 0x03886003020075a7 */ /* 0x008724000804017f */
[----:B----4-:R-:W-:Y:S05]  /*dfa0*/  @!P2 NANOSLEEP.SYNCS 0x989680 ;  /* 0x009896800000a95d */ /* 0x010fea0003900000 */
[----:B------:R-:W4:Y:S02]  /*dfb0*/  @!P2 SYNCS.PHASECHK.TRANS64 P2, [R2+URZ+0x38860], R3 ;  /* 0x038860030200a5a7 */ /* 0x000f24000804007f */
[----:B----4-:R-:W-:Y:S05]  /*dfc0*/  @!P2 BRA `(.L_x_190) ;  /* 0xfffffffc00f0a947 */ /* 0x010fea000383ffff */
[----:B------:R-:W-:Y:S05]  /*dfd0*/  BRA `(.L_x_231) ;  /* 0xffffffe000b07947 */ /* 0x000fea000383ffff */
.L_x_196:
[----:B-1----:R1:W2:Y:S02]  /*dfe0*/  SYNCS.PHASECHK.TRANS64.TRYWAIT P2, [R2+URZ+0x38840], R3 ;  /* 0x03884003020075a7 */ /* 0x0022a4000804017f */
[----:B--2---:R-:W-:Y:S05]  /*dff0*/  @!P2 NANOSLEEP.SYNCS 0x989680 ;  /* 0x009896800000a95d */ /* 0x004fea0003900000 */
[----:B------:R-:W2:Y:S02]  /*e000*/  @!P2 SYNCS.PHASECHK.TRANS64 P2, [R2+URZ+0x38840], R3 ;  /* 0x038840030200a5a7 */ /* 0x000ea4000804007f */
[----:B--2---:R-:W-:Y:S05]  /*e010*/  @!P2 BRA `(.L_x_196) ;  /* 0xfffffffc00f0a947 */ /* 0x004fea000383ffff */
[----:B------:R-:W-:Y:S05]  /*e020*/  BRA `(.L_x_232) ;  /* 0xffffffe8003c7947 */ /* 0x000fea000383ffff */
.L_x_198:
[----:B--2---:R2:W3:Y:S02]  /*e030*/  SYNCS.PHASECHK.TRANS64.TRYWAIT P2, [R2+URZ+0x38860], R3 ;  /* 0x03886003020075a7 */ /* 0x0044e4000804017f */
[----:B---3--:R-:W-:Y:S05]  /*e040*/  @!P2 NANOSLEEP.SYNCS 0x989680 ;  /* 0x009896800000a95d */ /* 0x008fea0003900000 */
[----:B------:R-:W3:Y:S02]  /*e050*/  @!P2 SYNCS.PHASECHK.TRANS64 P2, [R2+URZ+0x38860], R3 ;  /* 0x038860030200a5a7 */ /* 0x000ee4000804007f */
[----:B---3--:R-:W-:Y:S05]  /*e060*/  @!P2 BRA `(.L_x_198) ;  /* 0xfffffffc00f0a947 */ /* 0x008fea000383ffff */
[----:B------:R-:W-:Y:S05]  /*e070*/  BRA `(.L_x_233) ;  /* 0xffffffe800987947 */ /* 0x000fea000383ffff */
.L_x_203:
[----:B-1----:R1:W2:Y:S02]  /*e080*/  SYNCS.PHASECHK.TRANS64.TRYWAIT P2, [R2+URZ+0x38840], R3 ;  /* 0x03884003020075a7 */ /* 0x0022a4000804017f */
[----:B--2---:R-:W-:Y:S05]  /*e090*/  @!P2 NANOSLEEP.SYNCS 0x989680 ;  /* 0x009896800000a95d */ /* 0x004fea0003900000 */
[----:B------:R-:W2:Y:S02]  /*e0a0*/  @!P2 SYNCS.PHASECHK.TRANS64 P2, [R2+URZ+0x38840], R3 ;  /* 0x038840030200a5a7 */ /* 0x000ea4000804007f */
[----:B--2---:R-:W-:Y:S05]  /*e0b0*/  @!P2 BRA `(.L_x_203) ;  /* 0xfffffffc00f0a947 */ /* 0x004fea000383ffff */
[----:B------:R-:W-:Y:S05]  /*e0c0*/  BRA `(.L_x_234) ;  /* 0xfffffff0000c7947 */ /* 0x000fea000383ffff */
.L_x_205:
[----:B--2---:R2:W3:Y:S02]  /*e0d0*/  SYNCS.PHASECHK.TRANS64.TRYWAIT P2, [R2+URZ+0x38860], R3 ;  /* 0x03886003020075a7 */ /* 0x0044e4000804017f */
[----:B---3--:R-:W-:Y:S05]  /*e0e0*/  @!P2 NANOSLEEP.SYNCS 0x989680 ;  /* 0x009896800000a95d */ /* 0x008fea0003900000 */
[----:B------:R-:W3:Y:S02]  /*e0f0*/  @!P2 SYNCS.PHASECHK.TRANS64 P2, [R2+URZ+0x38860], R3 ;  /* 0x038860030200a5a7 */ /* 0x000ee4000804007f */
[----:B---3--:R-:W-:Y:S05]  /*e100*/  @!P2 BRA `(.L_x_205) ;  /* 0xfffffffc00f0a947 */ /* 0x008fea000383ffff */
[----:B------:R-:W-:Y:S05]  /*e110*/  BRA `(.L_x_235) ;  /* 0xfffffff000687947 */ /* 0x000fea000383ffff */
.L_x_210:
[----:B--2---:R2:W3:Y:S02]  /*e120*/  SYNCS.PHASECHK.TRANS64.TRYWAIT P0, [R0+URZ+0x38820], R3 ;  /* 0x03882003000075a7 */ /* 0x0044e4000800017f */
[----:B---3--:R-:W-:Y:S05]  /*e130*/  @!P0 NANOSLEEP.SYNCS 0x989680 ;  /* 0x009896800000895d */ /* 0x008fea0003900000 */
[----:B------:R-:W3:Y:S02]  /*e140*/  @!P0 SYNCS.PHASECHK.TRANS64 P0, [R0+URZ+0x38820], R3 ;  /* 0x03882003000085a7 */ /* 0x000ee4000800007f */
[----:B---3--:R-:W-:Y:S05]  /*e150*/  @!P0 BRA `(.L_x_210) ;  /* 0xfffffffc00f08947 */ /* 0x008fea000383ffff */
[----:B------:R-:W-:Y:S05]  /*e160*/  BRA `(.L_x_236) ;  /* 0xfffffff400bc7947 */ /* 0x000fea000383ffff */
.L_x_211:
[----:B------:R-:W3:Y:S01]  /*e170*/  S2R R2, SR_TID.X ;  /* 0x0000000000027919 */ /* 0x000ee20000002100 */
[----:B------:R-:W-:Y:S01]  /*e180*/  BSSY B0, `(.L_x_237) ;  /* 0x000000a000007945 */ /* 0x000fe20003800000 */
[----:B------:R-:W-:Y:S01]  /*e190*/  IMAD.MOV.U32 R12, RZ, RZ, RZ ;  /* 0x000000ffff0c7224 */ /* 0x000fe200078e00ff */
[----:B------:R-:W-:Y:S01]  /*e1a0*/  MOV R11, 0x1f ;  /* 0x0000001f000b7802 */ /* 0x000fe20000000f00 */
[----:B------:R-:W-:Y:S01]  /*e1b0*/  IMAD.MOV.U32 R15, RZ, RZ, -0x1 ;  /* 0xffffffffff0f7424 */ /* 0x000fe200078e00ff */
[----:B---3--:R-:W-:-:S04]  /*e1c0*/  SHF.R.U32.HI R2, RZ, 0x5, R2 ;  /* 0x00000005ff027819 */ /* 0x008fc80000011602 */
[----:B------:R-:W-:-:S04]  /*e1d0*/  LOP3.LUT R2, R2, 0x3, RZ, 0xc0, !PT ;  /* 0x0000000302027812 */ /* 0x000fc800078ec0ff */
[----:B------:R-:W-:-:S07]  /*e1e0*/  MOV R13, R2 ;  /* 0x00000002000d7202 */ /* 0x000fce0000000f00 */
[----:B-12---:R-:W-:Y:S05]  /*e1f0*/  WARPSYNC.COLLECTIVE R15, `(.L_x_238) ;  /* 0x000000000f087348 */ /* 0x006fea0003c00000 */
[----:B------:R3:W4:Y:S02]  /*e200*/  SHFL.IDX P6, R14, R13, R12, R11 ;  /* 0x0000000c0d0e7389 */ /* 0x00072400000c000b */
[----:B-1234-:R-:W-:Y:S01]  /*e210*/  ENDCOLLECTIVE ;  /* 0x000000000000791b */ /* 0x01efe20003800000 */
.L_x_238:
[----:B------:R-:W-:Y:S05]  /*e220*/  BSYNC B0 ;  /* 0x0000000000007941 */ /* 0x000fea0003800000 */
.L_x_237:
[----:B------:R-:W-:Y:S05]  /*e230*/  BRA `(.L_x_239) ;  /* 0xfffffff400a47947 */ /* 0x000fea000383ffff */
.L_x_214:
[----:B------:R-:W-:Y:S01]  /*e240*/  BSSY B1, `(.L_x_240) ;  /* 0x0000006000017945 */ /* 0x000fe20003800000 */
[----:B------:R-:W-:-:S07]  /*e250*/  MOV R15, 0xffffffff ;  /* 0xffffffff000f7802 */ /* 0x000fce0000000f00 */
[----:B-123--:R-:W-:Y:S05]  /*e260*/  WARPSYNC.COLLECTIVE R15, `(.L_x_241) ;  /* 0x000000000f0c7348 */ /* 0x00efea0003c00000 */
[----:B------:R-:W-:Y:S02]  /*e270*/  ELECT P6, UR62, PT ;  /* 0x00000000003e782f */ /* 0x000fe400038c0000 */
[----:B------:R-:W-:Y:S01]  /*e280*/  MOV R14, UR62 ;  /* 0x0000003e000e7c02 */ /* 0x000fe20008000f00 */
[----:B-123--:R-:W-:Y:S10]  /*e290*/  ENDCOLLECTIVE ;  /* 0x000000000000791b */ /* 0x00eff40003800000 */
.L_x_241:
[----:B------:R-:W-:Y:S05]  /*e2a0*/  BSYNC B1 ;  /* 0x0000000000017941 */ /* 0x000fea0003800000 */
.L_x_240:
[----:B------:R-:W-:Y:S05]  /*e2b0*/  BRA `(.L_x_242) ;  /* 0xfffffff4009c7947 */ /* 0x000fea000383ffff */
.L_x_215:
[----:B--2---:R2:W3:Y:S02]  /*e2c0*/  SYNCS.PHASECHK.TRANS64.TRYWAIT P0, [R6+URZ], R5 ;  /* 0x00000005060075a7 */ /* 0x0044e4000800017f */
[----:B---3--:R-:W-:Y:S05]  /*e2d0*/  @!P0 NANOSLEEP.SYNCS 0x989680 ;  /* 0x009896800000895d */ /* 0x008fea0003900000 */
[----:B------:R-:W3:Y:S02]  /*e2e0*/  @!P0 SYNCS.PHASECHK.TRANS64 P0, [R6+URZ], R5 ;  /* 0x00000005060085a7 */ /* 0x000ee4000800007f */
[----:B---3--:R-:W-:Y:S05]  /*e2f0*/  @!P0 BRA `(.L_x_215) ;  /* 0xfffffffc00f08947 */ /* 0x008fea000383ffff */
[----:B------:R-:W-:Y:S05]  /*e300*/  BRA `(.L_x_243) ;  /* 0xfffffff400bc7947 */ /* 0x000fea000383ffff */
.L_x_216:
[----:B---3--:R3:W4:Y:S02]  /*e310*/  SYNCS.PHASECHK.TRANS64.TRYWAIT P0, [R7+URZ], R2 ;  /* 0x00000002070075a7 */ /* 0x008724000800017f */
[----:B----4-:R-:W-:Y:S05]  /*e320*/  @!P0 NANOSLEEP.SYNCS 0x989680 ;  /* 0x009896800000895d */ /* 0x010fea0003900000 */
[----:B------:R-:W4:Y:S02]  /*e330*/  @!P0 SYNCS.PHASECHK.TRANS64 P0, [R7+URZ], R2 ;  /* 0x00000002070085a7 */ /* 0x000f24000800007f */
[----:B----4-:R-:W-:Y:S05]  /*e340*/  @!P0 BRA `(.L_x_216) ;  /* 0xfffffffc00f08947 */ /* 0x010fea000383ffff */
[----:B------:R-:W-:Y:S05]  /*e350*/  BRA `(.L_x_244) ;  /* 0xfffffff400b87947 */ /* 0x000fea000383ffff */
.L_x_217:
[----:B----4-:R4:W1:Y:S02]  /*e360*/  SYNCS.PHASECHK.TRANS64.TRYWAIT P0, [R16+URZ], R5 ;  /* 0x00000005100075a7 */ /* 0x010864000800017f */
[----:B-1----:R-:W-:Y:S05]  /*e370*/  @!P0 NANOSLEEP.SYNCS 0x989680 ;  /* 0x009896800000895d */ /* 0x002fea0003900000 */
[----:B------:R-:W1:Y:S02]  /*e380*/  @!P0 SYNCS.PHASECHK.TRANS64 P0, [R16+URZ], R5 ;  /* 0x00000005100085a7 */ /* 0x000e64000800007f */
[----:B-1----:R-:W-:Y:S05]  /*e390*/  @!P0 BRA `(.L_x_217) ;  /* 0xfffffffc00f08947 */ /* 0x002fea000383ffff */
[----:B------:R-:W-:Y:S05]  /*e3a0*/  BRA `(.L_x_245) ;  /* 0xfffffff400ac7947 */ /* 0x000fea000383ffff */
.L_x_246:
        /* <DEDUP_REMOVED lines=13> */
.L_x_4550:


//--------------------- .text._ZN7cutlass13device_kernelIN5flash11enable_sm90INS1_16FlashAttnFwdSm90INS1_25CollectiveMainloopFwdSm90ILi2EN4cute5tupleIJNS5_1CILi1EEES8_S8_EEENS6_IJNS7_ILi64EEESA_SA_EEELi512ENS_10bfloat16_tEfNS_4arch4Sm90ELb0ELb0ELb1ELb1ELb0ELb0ELb0ELb0ELb0ELb0ELb0ELb0EEENS1_21CollectiveEpilogueFwdINS6_IJSA_NS7_ILi512EEESA_EEES9_SC_SE_Li256ELb1ELb0ELb0ELb0EEENS1_36VarlenDynamicPersistentTileSchedulerILi64ELi64ELi256ELi32ELb0ELb0ELb1ELb0ELb1ELb1EEEEEEEEEvNT_6ParamsE --------------------------
	.section	.text._ZN7cutlass13device_kernelIN5flash11enable_sm90INS1_16FlashAttnFwdSm90INS1_25CollectiveMainloopFwdSm90ILi2EN4cute5tupleIJNS5_1CILi1EEES8_S8_EEENS6_IJNS7_ILi64EEESA_SA_EEELi512ENS_10bfloat16_tEfNS_4arch4Sm90ELb0ELb0ELb1ELb1ELb0ELb0ELb0ELb0ELb0ELb0ELb0ELb0EEENS1_21CollectiveEpilogueFwdINS6_IJSA_NS7_ILi512EEESA_EEES9_SC_SE_Li256ELb1ELb0ELb0ELb0EEENS1_36VarlenDynamicPersistentTileSchedulerILi64ELi64ELi256ELi32ELb0ELb0ELb1ELb0ELb1ELb1EEEEEEEEEvNT_6ParamsE,"ax",@progbits
	.align	128
.text._ZN7cutlass13device_kernelIN5flash11enable_sm90INS1_16FlashAttnFwdSm90INS1_25CollectiveMainloopFwdSm90ILi2EN4cute5tupleIJNS5_1CILi1EEES8_S8_EEENS6_IJNS7_ILi64EEESA_SA_EEELi512ENS_10bfloat16_tEfNS_4arch4Sm90ELb0ELb0ELb1ELb1ELb0ELb0ELb0ELb0ELb0ELb0ELb0ELb0EEENS1_21CollectiveEpilogueFwdINS6_IJSA_NS7_ILi512EEESA_EEES9_SC_SE_Li256ELb1ELb0ELb0ELb0EEENS1_36VarlenDynamicPersistentTileSchedulerILi64ELi64ELi256ELi32ELb0ELb0ELb1ELb0ELb1ELb1EEEEEEEEEvNT_6ParamsE:
        .type           _ZN7cutlass13device_kernelIN5flash11enable_sm90INS1_16FlashAttnFwdSm90INS1_25CollectiveMainloopFwdSm90ILi2EN4cute5tupleIJNS5_1CILi1EEES8_S8_EEENS6_IJNS7_ILi64EEESA_SA_EEELi512ENS_10bfloat16_tEfNS_4arch4Sm90ELb0ELb0ELb1ELb1ELb0ELb0ELb0ELb0ELb0ELb0ELb0ELb0EEENS1_21CollectiveEpilogueFwdINS6_IJSA_NS7_ILi512EEESA_EEES9_SC_SE_Li256ELb1ELb0ELb0ELb0EEENS1_36VarlenDynamicPersistentTileSchedulerILi64ELi64ELi256ELi32ELb0ELb0ELb1ELb0ELb1ELb1EEEEEEEEEvNT_6ParamsE,@function
        .size           _ZN7cutlass13device_kernelIN5flash11enable_sm90INS1_16FlashAttnFwdSm90INS1_25CollectiveMainloopFwdSm90ILi2EN4cute5tupleIJNS5_1CILi1EEES8_S8_EEENS6_IJNS7_ILi64EEESA_SA_EEELi512ENS_10bfloat16_tEfNS_4arch4Sm90ELb0ELb0ELb1ELb1ELb0ELb0ELb0ELb0ELb0ELb0ELb0ELb0EEENS1_21CollectiveEpilogueFwdINS6_IJSA_NS7_ILi512EEESA_EEES9_SC_SE_Li256ELb1ELb0ELb0ELb0EEENS1_36VarlenDynamicPersistentTileSchedulerILi64ELi64ELi256ELi32ELb0ELb0ELb1ELb0ELb1ELb1EEEEEEEEEvNT_6ParamsE,(.L_x_4551 - _ZN7cutlass13device_kernelIN5flash11enable_sm90INS1_16FlashAttnFwdSm90INS1_25CollectiveMainloopFwdSm90ILi2EN4cute5tupleIJNS5_1CILi1EEES8_S8_EEENS6_IJNS7_ILi64EEESA_SA_EEELi512ENS_10bfloat16_tEfNS_4arch4Sm90ELb0ELb0ELb1ELb1ELb0ELb0ELb0ELb0ELb0ELb0ELb0ELb0EEENS1_21CollectiveEpilogueFwdINS6_IJSA_NS7_ILi512EEESA_EEES9_SC_SE_Li256ELb1ELb0ELb0ELb0EEENS1_36VarlenDynamicPersistentTileSchedulerILi64ELi64ELi256ELi32ELb0ELb0ELb1ELb0ELb1ELb1EEEEEEEEEvNT_6ParamsE)
        .other          _ZN7cutlass13device_kernelIN5flash11enable_sm90INS1_16FlashAttnFwdSm90INS1_25CollectiveMainloopFwdSm90ILi2EN4cute5tupleIJNS5_1CILi1EEES8_S8_EEENS6_IJNS7_ILi64EEESA_SA_EEELi512ENS_10bfloat16_tEfNS_4arch4Sm90ELb0ELb0ELb1ELb1ELb0ELb0ELb0ELb0ELb0ELb0ELb0ELb0EEENS1_21CollectiveEpilogueFwdINS6_IJSA_NS7_ILi512EEESA_EEES9_SC_SE_Li256ELb1ELb0ELb0ELb0EEENS1_36VarlenDynamicPersistentTileSchedulerILi64ELi64ELi256ELi32ELb0ELb0ELb1ELb0ELb1ELb1EEEEEEEEEvNT_6ParamsE,@"STO_CUDA_ENTRY STV_DEFAULT"
_ZN7cutlass13device_kernelIN5flash11enable_sm90INS1_16FlashAttnFwdSm90INS1_25CollectiveMainloopFwdSm90ILi2EN4cute5tupleIJNS5_1CILi1EEES8_S8_EEENS6_IJNS7_ILi64EEESA_SA_EEELi512ENS_10bfloat16_tEfNS_4arch4Sm90ELb0ELb0ELb1ELb1ELb0ELb0ELb0ELb0ELb0ELb0ELb0ELb0EEENS1_21CollectiveEpilogueFwdINS6_IJSA_NS7_ILi512EEESA_EEES9_SC_SE_Li256ELb1ELb0ELb0ELb0EEENS1_36VarlenDynamicPersistentTileSchedulerILi64ELi64ELi256ELi32ELb0ELb0ELb1ELb0ELb1ELb1EEEEEEEEEvNT_6ParamsE:
[----:B------:R-:W0:Y:S02]  /*0000*/  LDC R1, c[0x0][0x28] ;  /* 0x00000a00ff017b82 */ /* 0x000e240000000800 */
[----:B0-----:R-:W-:Y:S01]  /*0010*/  VIADD R1, R1, 0xffffffd0 ;  /* 0xffffffd001017836 */ /* 0x001fe20000000000 */
[----:B------:R-:W0:Y:S01]  /*0020*/  S2R R3, SR_TID.X ;  /* 0x0000000000037919 */ /* 0x000e220000002100 */
[----:B------:R-:W-:Y:S01]  /*0030*/  ELECT P0, URZ, PT ;  /* 0x00000000003f782f */ /* 0x000fe20003800000 */
[----:B------:R-:W-:Y:S01]  /*0040*/  BSSY B0, `(.L_x_247) ;  /* 0x0000011000007945 */ /* 0x000fe20003800000 */
[----:B0-----:R-:W-:-:S05]  /*0050*/  SHF.R.U32.HI R0, RZ, 0x5, R3 ;  /* 0x00000005ff007819 */ /* 0x001fca0000011603 */
[----:B------:R-:W0:Y:S02]  /*0060*/  SHFL.IDX PT, R2, R0, RZ, 0x1f ;  /* 0x00001fff00027589 */ /* 0x000e2400000e0000 */
[----:B0-----:R-:W-:Y:S02]  /*0070*/  ISETP.EQ.AND P0, PT, R2, RZ, P0 ;  /* 0x000000ff0200720c */ /* 0x001fe40000702270 */
[----:B------:R-:W-:-:S11]  /*0080*/  SHF.R.U32.HI R2, RZ, 0x7, R3 ;  /* 0x00000007ff027819 */ /* 0x000fd60000011603 */
[----:B------:R-:W-:Y:S05]  /*0090*/  @!P0 BRA `(.L_x_248) ;  /* 0x00000000002c8947 */ /* 0x000fea0003800000 */
[----:B------:R-:W-:Y:S02]  /*00a0*/  ULDC.64 UR4, c[0x0][0x198] ;  /* 0x0000660000047ab9 */ /* 0x000fe40000000a00 */
[----:B------:R-:W-:Y:S02]  /*00b0*/  UIADD3 UR6, UP0, UR4, 0x270, URZ ;  /* 0x0000027004067890 */ /* 0x000fe4000ff1e03f */
[----:B------:R-:W-:Y:S02]  /*00c0*/  UIADD3 UR8, UP1, UR4, 0x370, URZ ;  /* 0x0000037004087890 */ /* 0x000fe4000ff3e03f */
[----:B------:R-:W-:Y:S02]  /*00d0*/  UIADD3 UR4, UP2, UR4, 0x470, URZ ;  /* 0x0000047004047890 */ /* 0x000fe4000ff5e03f */
[----:B------:R-:W-:Y:S02]  /*00e0*/  UIADD3.X UR7, URZ, UR5, URZ, UP0, !UPT ;  /* 0x000000053f077290 */ /* 0x000fe400087fe43f */
[----:B------:R-:W-:-:S02]  /*00f0*/  UIADD3.X UR9, URZ, UR5, URZ, UP1, !UPT ;  /* 0x000000053f097290 */ /* 0x000fc40008ffe43f */
[----:B------:R-:W-:-:S05]  /*0100*/  UIADD3.X UR5, URZ, UR5, URZ, UP2, !UPT ;  /* 0x000000053f057290 */ /* 0x000fca00097fe43f */
[----:B------:R0:W-:Y:S02]  /*0110*/  UTMACCTL.PF [UR6] ;  /* 0x00000000060079b9 */ /* 0x0001e40008040000 */
[----:B------:R0:W-:Y:S02]  /*0120*/  UTMACCTL.PF [UR8] ;  /* 0x00000000080079b9 */ /* 0x0001e40008040000 */
[----:B------:R0:W-:Y:S02]  /*0130*/  UTMACCTL.PF [UR4] ;  /* 0x00000000040079b9 */ /* 0x0001e40008040000 */
[----:B0-----:R-:W-:Y:S01]  /*0140*/  NOP ;  /* 0x0000000000007918 */ /* 0x001fe20000000000 */
.L_x_248:
[----:B------:R-:W-:Y:S05]  /*0150*/  BSYNC B0 ;  /* 0x0000000000007941 */ /* 0x000fea0003800000 */
.L_x_247:
[----:B------:R-:W-:Y:S01]  /*0160*/  VOTEU.ANY UP0, P0 ;  /* 0x00000000003f7886 */ /* 0x000fe20000000100 */
[----:B------:R-:W0:Y:S01]  /*0170*/  SHFL.IDX PT, R2, R2, RZ, 0x1f ;  /* 0x00001fff02027589 */ /* 0x000e2200000e0000 */
[----:B------:R-:W-:Y:S01]  /*0180*/  UMOV UR4, 0x1 ;  /* 0x0000000100047882 */ /* 0x000fe20000000000 */
[----:B------:R-:W-:Y:S01]  /*0190*/  UMOV UR7, 0x100 ;  /* 0x0000010000077882 */ /* 0x000fe20000000000 */
[----:B------:R-:W-:Y:S01]  /*01a0*/  VOTEU.ANY UP1, P0 ;  /* 0x00000000003f7886 */ /* 0x000fe20000020100 */
[----:B------:R-:W1:Y:S01]  /*01b0*/  @UP0 S2UR UR8, SR_CgaCtaId ;  /* 0x00000000000809c3 */ /* 0x000e620000008800 */
[----:B------:R-:W2:Y:S01]  /*01c0*/  SHFL.IDX PT, R3, R0, RZ, 0x1f ;  /* 0x00001fff00037589 */ /* 0x000ea200000e0000 */
[----:B------:R-:W-:Y:S01]  /*01d0*/  @UP0 UMOV UR6, 0x400 ;  /* 0x0000040000060882 */ /* 0x000fe20000000000 */
[----:B------:R-:W-:-:S04]  /*01e0*/  @UP0 UIADD3 UR4, -UR4, 0x100000, URZ ;  /* 0x0010000004040890 */ /* 0x000fc8000fffe13f */
[----:B------:R-:W-:Y:S02]  /*01f0*/  @UP0 USHF.L.U32 UR5, UR4, 0xb, URZ ;  /* 0x0000000b04050899 */ /* 0x000fe4000800063f */
[----:B------:R-:W-:Y:S01]  /*0200*/  @UP0 USHF.L.U32 UR4, UR4, 0x1, URZ ;  /* 0x0000000104040899 */ /* 0x000fe2000800063f */
[----:B------:R-:W-:Y:S01]  /*0210*/  VOTEU.ANY UP2, P0 ;  /* 0x00000000003f7886 */ /* 0x000fe20000040100 */
[----:B0-----:R-:W-:Y:S01]  /*0220*/  R2UR UR47, R2 ;  /* 0x00000000022f72ca */ /* 0x001fe200000e0000 */
[----:B-1----:R-:W-:Y:S01]  /*0230*/  @UP0 ULEA UR8, UR8, UR6, 0x18 ;  /* 0x0000000608080291 */ /* 0x002fe2000f8ec03f */
[----:B--2---:R-:W-:Y:S01]  /*0240*/  ISETP.NE.AND P1, PT, R3, RZ, PT ;  /* 0x000000ff0300720c */ /* 0x004fe20003f25270 */
[----:B------:R-:W-:-:S04]  /*0250*/  @UP0 UIADD3 UR6, -UR7, 0x100000, URZ ;  /* 0x0010000007060890 */ /* 0x000fc8000fffe13f */
[----:B------:R-:W-:Y:S02]  /*0260*/  @UP0 USHF.L.U32 UR7, UR6, 0xb, URZ ;  /* 0x0000000b06070899 */ /* 0x000fe4000800063f */
[----:B------:R-:W-:-:S04]  /*0270*/  @UP0 USHF.L.U32 UR6, UR6, 0x1, URZ ;  /* 0x0000000106060899 */ /* 0x000fc8000800063f */
[----:B------:R-:W-:Y:S01]  /*0280*/  UISETP.NE.AND UP0, UPT, UR47, URZ, UPT ;  /* 0x0000003f2f00728c */ /* 0x000fe2000bf05270 */
[----:B------:R-:W0:Y:S02]  /*0290*/  FENCE.VIEW.ASYNC.S ;  /* 0x00000000000073c6 */ /* 0x000e240000000000 */
[----:B0-----:R0:W1:Y:S05]  /*02a0*/  @UP1 SYNCS.EXCH.64 URZ, [UR8+0x28c00], UR4 ;  /* 0x028c0004083f15b2 */ /* 0x00106a0008000100 */
[----:B------:R0:W2:Y:S01]  /*02b0*/  @UP2 SYNCS.EXCH.64 URZ, [UR8+0x28c20], UR6 ;  /* 0x028c2006083f25b2 */ /* 0x0000a20008000100 */
[----:B------:R-:W-:Y:S05]  /*02c0*/  @P1 BRA `(.L_x_249) ;  /* 0x0000000000381947 */ /* 0x000fea0003800000 */
[----:B0-----:R-:W0:Y:S01]  /*02d0*/  S2UR UR5, SR_CgaCtaId ;  /* 0x00000000000579c3 */ /* 0x001e220000008800 */
[----:B------:R-:W-:Y:S01]  /*02e0*/  UMOV UR4, 0x400 ;  /* 0x0000040000047882 */ /* 0x000fe20000000000 */
[----:B------:R-:W-:Y:S01]  /*02f0*/  UMOV UR7, 0x1 ;  /* 0x0000000100077882 */ /* 0x000fe20000000000 */
[----:B------:R-:W-:Y:S01]  /*0300*/  ELECT P0, URZ, PT ;  /* 0x00000000003f782f */ /* 0x000fe20003800000 */
[----:B0-----:R-:W-:Y:S02]  /*0310*/  ULEA UR6, UR5, UR4, 0x18 ;  /* 0x0000000405067291 */ /* 0x001fe4000f8ec03f */
[----:B------:R-:W-:-:S04]  /*0320*/  UIADD3 UR4, -UR7, 0x100000, URZ ;  /* 0x0010000007047890 */ /* 0x000fc8000fffe13f */
[----:B------:R-:W-:Y:S02]  /*0330*/  USHF.L.U32 UR5, UR4, 0xb, URZ ;  /* 0x0000000b04057899 */ /* 0x000fe4000800063f */
[----:B------:R-:W-:Y:S01]  /*0340*/  USHF.L.U32 UR4, UR4, 0x1, URZ ;  /* 0x0000000104047899 */ /* 0x000fe2000800063f */
[----:B------:R-:W0:Y:S11]  /*0350*/  FENCE.VIEW.ASYNC.S ;  /* 0x00000000000073c6 */ /* 0x000e360000000000 */
[----:B0-----:R3:W4:Y:S01]  /*0360*/  SYNCS.EXCH.64 URZ, [UR6+0x28c30], UR4 ;  /* 0x028c3004063f75b2 */ /* 0x0017220008000100 */
[----:B------:R3:W0:Y:S01]  /*0370*/  SYNCS.EXCH.64 URZ, [UR6+0x28c40], UR4 ;  /* 0x028c4004063f75b2 */ /* 0x0006220008000100 */
[----:B------:R3:W0:Y:S01]  /*0380*/  SYNCS.EXCH.64 URZ, [UR6+0x28c38], UR4 ;  /* 0x028c3804063f75b2 */ /* 0x0006220008000100 */
[----:B------:R3:W0:Y:S02]  /*0390*/  SYNCS.EXCH.64 URZ, [UR6+0x28c48], UR4 ;  /* 0x028c4804063f75b2 */ /* 0x0006240008000100 */
[----:B---3--:R-:W-:Y:S01]  /*03a0*/  NOP ;  /* 0x0000000000007918 */ /* 0x008fe20000000000 */
.L_x_249:
[----:B------:R-:W3:Y:S01]  /*03b0*/  SHFL.IDX PT, R2, R0, RZ, 0x1f ;  /* 0x00001fff00027589 */ /* 0x000ee200000e0000 */
[----:B------:R-:W-:Y:S01]  /*03c0*/  NOP ;  /* 0x0000000000007918 */ /* 0x000fe20000000000 */
[----:B---3--:R-:W-:-:S13]  /*03d0*/  ISETP.NE.AND P0, PT, R2, RZ, PT ;  /* 0x000000ff0200720c */ /* 0x008fda0003f05270 */
[----:B------:R-:W-:Y:S05]  /*03e0*/  @P0 BRA `(.L_x_250) ;  /* 0x0000000000480947 */ /* 0x000fea0003800000 */
[----:B0-----:R-:W0:Y:S01]  /*03f0*/  S2UR UR5, SR_CgaCtaId ;  /* 0x00000000000579c3 */ /* 0x001e220000008800 */
[----:B------:R-:W-:Y:S01]  /*0400*/  UMOV UR4, 0x400 ;  /* 0x0000040000047882 */ /* 0x000fe20000000000 */
[----:B------:R-:W-:Y:S01]  /*0410*/  UMOV UR6, 0x1 ;  /* 0x0000000100067882 */ /* 0x000fe20000000000 */
[----:B------:R-:W-:Y:S01]  /*0420*/  UMOV UR9, 0x2 ;  /* 0x0000000200097882 */ /* 0x000fe20000000000 */
[----:B------:R-:W-:-:S04]  /*0430*/  UIADD3 UR6, -UR6, 0x100000, URZ ;  /* 0x0010000006067890 */ /* 0x000fc8000fffe13f */
[----:B------:R-:W-:Y:S02]  /*0440*/  USHF.L.U32 UR7, UR6, 0xb, URZ ;  /* 0x0000000b06077899 */ /* 0x000fe4000800063f */
[----:B------:R-:W-:Y:S01]  /*0450*/  USHF.L.U32 UR6, UR6, 0x1, URZ ;  /* 0x0000000106067899 */ /* 0x000fe2000800063f */
[----:B------:R-:W-:Y:S01]  /*0460*/  ELECT P0, URZ, PT ;  /* 0x00000000003f782f */ /* 0x000fe20003800000 */
[----:B0-----:R-:W-:Y:S02]  /*0470*/  ULEA UR8, UR5, UR4, 0x18 ;  /* 0x0000000405087291 */ /* 0x001fe4000f8ec03f */
[----:B------:R-:W-:-:S04]  /*0480*/  UIADD3 UR4, -UR9, 0x100000, URZ ;  /* 0x0010000009047890 */ /* 0x000fc8000fffe13f */
[----:B------:R-:W-:Y:S02]  /*0490*/  USHF.L.U32 UR5, UR4, 0xb, URZ ;  /* 0x0000000b04057899 */ /* 0x000fe4000800063f */
[----:B------:R-:W-:Y:S01]  /*04a0*/  USHF.L.U32 UR4, UR4, 0x1, URZ ;  /* 0x0000000104047899 */ /* 0x000fe2000800063f */
[----:B------:R-:W0:Y:S03]  /*04b0*/  FENCE.VIEW.ASYNC.S ;  /* 0x00000000000073c6 */ /* 0x000e260000000000 */
[----:B0-----:R3:W0:Y:S08]  /*04c0*/  SYNCS.EXCH.64 URZ, [UR8+0x28c50], UR6 ;  /* 0x028c5006083f75b2 */ /* 0x0016300008000100 */
[----:B------:R3:W0:Y:S01]  /*04d0*/  SYNCS.EXCH.64 URZ, [UR8+0x28c60], UR4 ;  /* 0x028c6004083f75b2 */ /* 0x0006220008000100 */
[----:B------:R3:W0:Y:S01]  /*04e0*/  SYNCS.EXCH.64 URZ, [UR8+0x28c58], UR6 ;  /* 0x028c5806083f75b2 */ /* 0x0006220008000100 */
[----:B------:R3:W0:Y:S02]  /*04f0*/  SYNCS.EXCH.64 URZ, [UR8+0x28c68], UR4 ;  /* 0x028c6804083f75b2 */ /* 0x0006240008000100 */
[----:B---3--:R-:W-:Y:S01]  /*0500*/  NOP ;  /* 0x0000000000007918 */ /* 0x008fe20000000000 */
.L_x_250:
[----:B------:R-:W3:Y:S01]  /*0510*/  SHFL.IDX PT, R2, R0, RZ, 0x1f ;  /* 0x00001fff00027589 */ /* 0x000ee200000e0000 */
[----:B------:R-:W-:Y:S01]  /*0520*/  NOP ;  /* 0x0000000000007918 */ /* 0x000fe20000000000 */
[----:B---3--:R-:W-:-:S13]  /*0530*/  ISETP.NE.AND P0, PT, R2, RZ, PT ;  /* 0x000000ff0200720c */ /* 0x008fda0003f05270 */
        /* <DEDUP_REMOVED lines=10> */
[----:B0-----:R3:W0:Y:S01]  /*05e0*/  SYNCS.EXCH.64 URZ, [UR6+0x28c70], UR4 ;  /* 0x028c7004063f75b2 */ /* 0x0016220008000100 */
[----:B------:R3:W0:Y:S01]  /*05f0*/  SYNCS.EXCH.64 URZ, [UR6+0x28c80], UR4 ;  /* 0x028c8004063f75b2 */ /* 0x0006220008000100 */
[----:B------:R3:W0:Y:S01]  /*0600*/  SYNCS.EXCH.64 URZ, [UR6+0x28c78], UR4 ;  /* 0x028c7804063f75b2 */ /* 0x0006220008000100 */
[----:B------:R3:W0:Y:S02]  /*0610*/  SYNCS.EXCH.64 URZ, [UR6+0x28c88], UR4 ;  /* 0x028c8804063f75b2 */ /* 0x0006240008000100 */
[----:B---3--:R-:W-:Y:S01]  /*0620*/  NOP ;  /* 0x0000000000007918 */ /* 0x008fe20000000000 */
.L_x_251:
        /* <DEDUP_REMOVED lines=8> */
[----:B------:R-:W-:Y:S01]  /*06b0*/  ELECT P0, URZ, PT ;  /* 0x00000000003f782f */ /* 0x000fe20003800000 */
[----:B0-----:R-:W-:Y:S02]  /*06c0*/  ULEA UR8, UR5, UR4, 0x18 ;  /* 0x0000000405087291 */ /* 0x001fe4000f8ec03f */
[----:B------:R-:W-:-:S04]  /*06d0*/  UIADD3 UR4, -UR6, 0x100000, URZ ;  /* 0x0010000006047890 */ /* 0x000fc8000fffe13f */
[----:B------:R-:W-:Y:S02]  /*06e0*/  USHF.L.U32 UR5, UR4, 0xb, URZ ;  /* 0x0000000b04057899 */ /* 0x000fe4000800063f */
[----:B------:R-:W-:Y:S02]  /*06f0*/  USHF.L.U32 UR4, UR4, 0x1, URZ ;  /* 0x0000000104047899 */ /* 0x000fe4000800063f */
        /* <DEDUP_REMOVED lines=9> */
.L_x_252:
        /* <DEDUP_REMOVED lines=22> */
.L_x_253:
[----:B------:R-:W-:Y:S01]  /*08f0*/  PLOP3.LUT P0, PT, PT, PT, UP0, 0x80, 0x0 ;  /* 0x000000000000781c */ /* 0x000fe20003f0f008 */
[----:B------:R-:W-:Y:S01]  /*0900*/  UMOV UR36, 0x1 ;  /* 0x0000000100247882 */ /* 0x000fe20000000000 */
[----:B------:R-:W-:Y:S01]  /*0910*/  NOP ;  /* 0x0000000000007918 */ /* 0x000fe20000000000 */
[----:B------:R-:W-:Y:S01]  /*0920*/  USEL UR36, UR36, 0x2, !UP0 ;  /* 0x0000000224247887 */ /* 0x000fe2000c000000 */
[----:B------:R-:W-:Y:S01]  /*0930*/  ULDC.64 UR38, c[0x0][0x208] ;  /* 0x0000820000267ab9 */ /* 0x000fe20000000a00 */
[----:B012-4-:R-:W-:Y:S08]  /*0940*/  BAR.SYNC.DEFER_BLOCKING 0x0 ;  /* 0x0000000000007b1d */ /* 0x017ff00000010000 */
[----:B------:R-:W-:Y:S05]  /*0950*/  @!P0 BRA `(.L_x_254) ;  /* 0x0000009000588947 */ /* 0x000fea0003800000 */
.L_x_255:
[----:B------:R-:W-:-:S08]  /*0960*/  NOP ;  /* 0x0000000000007918 */ /* 0x000fd00000000000 */
[----:B------:R-:W0:Y:S02]  /*0970*/  USETMAXREG.TRY_ALLOC.CTAPOOL UP0, 0xf0 ;  /* 0x000000f0000079c8 */ /* 0x000e240008000600 */
[----:B0-----:R-:W-:-:S13]  /*0980*/  PLOP3.LUT P0, PT, PT, PT, UP0, 0x80, 0x0 ;  /* 0x000000000000781c */ /* 0x001fda0003f0f008 */
[----:B------:R-:W-:Y:S05]  /*0990*/  @!P0 BRA `(.L_x_255) ;  /* 0xfffffffc00f08947 */ /* 0x000fea000383ffff */
[----:B------:R-:W0:Y:S01]  /*09a0*/  S2R R2, SR_TID.X ;  /* 0x0000000000027919 */ /* 0x000e220000002100 */
[----:B------:R-:W1:Y:S01]  /*09b0*/  S2UR UR4, SR_CgaCtaId ;  /* 0x00000000000479c3 */ /* 0x000e620000008800 */
[----:B------:R-:W-:Y:S02]  /*09c0*/  UMOV UR42, 0x400 ;  /* 0x00000400002a7882 */ /* 0x000fe40000000000 */
[----:B-1----:R-:W-:-:S03]  /*09d0*/  ULEA UR42, UR4, UR42, 0x18 ;  /* 0x0000002a042a7291 */ /* 0x002fc6000f8ec03f */
[----:B------:R-:W-:Y:S01]  /*09e0*/  ULDC UR4, c[0x0][0xc14] ;  /* 0x0003050000047ab9 */ /* 0x000fe20000000800 */
[----:B0-----:R-:W-:-:S04]  /*09f0*/  LOP3.LUT R0, R2, 0xffffff80, RZ, 0xc0, !PT ;  /* 0xffffff8002007812 */ /* 0x001fc800078ec0ff */
[----:B------:R-:W-:-:S13]  /*0a00*/  ISETP.NE.AND P0, PT, R0, 0x80, PT ;  /* 0x000000800000780c */ /* 0x000fda0003f05270 */
[----:B------:R-:W-:Y:S06]  /*0a10*/  @!P0 BAR.ARV 0x8, 0xa0 ;  /* 0x0202800000008b1d */ /* 0x000fec0000002000 */
[----:B------:R-:W-:-:S13]  /*0a20*/  ISETP.GE.U32.AND P0, PT, R2, 0x100, PT ;  /* 0x000001000200780c */ /* 0x000fda0003f06070 */
[----:B------:R-:W-:Y:S08]  /*0a30*/  @P0 BAR.ARV 0xf, 0x100 ;  /* 0x03c4000000000b1d */ /* 0x000ff00000002000 */
[----:B------:R-:W-:Y:S06]  /*0a40*/  BAR.SYNC.DEFER_BLOCKING 0x5, 0x120 ;  /* 0x0144800000007b1d */ /* 0x000fec0000010000 */
[----:B------:R-:W0:Y:S02]  /*0a50*/  LDS.128 R20, [UR42+0x28cd0] ;  /* 0x028cd02aff147984 */ /* 0x000e240008000c00 */
[----:B------:R-:W-:Y:S06]  /*0a60*/  BAR.ARV 0x4, 0x120 ;  /* 0x0104800000007b1d */ /* 0x000fec0000002000 */
[----:B0-----:R-:W-:-:S13]  /*0a70*/  ISETP.GE.AND P0, PT, R23, UR4, PT ;  /* 0x0000000417007c0c */ /* 0x001fda000bf06270 */
[----:B------:R-:W-:Y:S05]  /*0a80*/  @P0 EXIT ;  /* 0x000000000000094d */ /* 0x000fea0003800000 */
[----:B------:R-:W-:Y:S01]  /*0a90*/  VIADD R190, R2, 0xffffff80 ;  /* 0xffffff8002be7836 */ /* 0x000fe20000000000 */
[----:B------:R-:W-:Y:S01]  /*0aa0*/  R2UR UR5, R22 ;  /* 0x00000000160572ca */ /* 0x000fe200000e0000 */
[----:B------:R-:W-:Y:S01]  /*0ab0*/  IMAD.MOV.U32 R185, RZ, RZ, 0x40 ;  /* 0x00000040ffb97424 */ /* 0x000fe200078e00ff */
[----:B------:R-:W-:Y:S02]  /*0ac0*/  ULOP3.LUT UR43, UR36, 0x1, URZ, 0xfc, !UPT ;  /* 0x00000001242b7892 */ /* 0x000fe4000f8efc3f */
[----:B------:R-:W-:Y:S01]  /*0ad0*/  SHF.R.S32.HI R3, RZ, 0x1f, R190 ;  /* 0x0000001fff037819 */ /* 0x000fe200000114be */
[----:B------:R-:W-:Y:S01]  /*0ae0*/  UMOV UR37, URZ ;  /* 0x0000003f00257c82 */ /* 0x000fe20008000000 */
[----:B------:R-:W-:Y:S01]  /*0af0*/  UMOV UR40, URZ ;  /* 0x0000003f00287c82 */ /* 0x000fe20008000000 */
[----:B------:R-:W-:Y:S01]  /*0b00*/  UMOV UR41, URZ ;  /* 0x0000003f00297c82 */ /* 0x000fe20008000000 */
[CC--:B------:R-:W-:Y:S02]  /*0b10*/  LEA.HI R0, R3.reuse, R190.reuse, RZ, 0x4 ;  /* 0x000000be03007211 */ /* 0x0c0fe400078f20ff */
[----:B------:R-:W-:-:S02]  /*0b20*/  LEA.HI R4, R3, R190, RZ, 0x5 ;  /* 0x000000be03047211 */ /* 0x000fc400078f28ff */
[----:B------:R-:W-:Y:S02]  /*0b30*/  SHF.R.S32.HI R11, RZ, 0x4, R0 ;  /* 0x00000004ff0b7819 */ /* 0x000fe40000011400 */
[C---:B------:R-:W-:Y:S02]  /*0b40*/  LOP3.LUT R5, R0.reuse, 0xfffffff0, RZ, 0xc0, !PT ;  /* 0xfffffff000057812 */ /* 0x040fe400078ec0ff */
[--C-:B------:R-:W-:Y:S02]  /*0b50*/  SHF.R.S32.HI R13, RZ, 0x5, R4.reuse ;  /* 0x00000005ff0d7819 */ /* 0x100fe40000011404 */
[----:B------:R-:W-:Y:S01]  /*0b60*/  LEA.HI R2, R0, R11, RZ, 0x1 ;  /* 0x0000000b00027211 */ /* 0x000fe200078f08ff */
[----:B------:R-:W-:Y:S01]  /*0b70*/  IMAD.IADD R7, R190, 0x1, -R5 ;  /* 0x00000001be077824 */ /* 0x000fe200078e0a05 */
[----:B------:R-:W-:Y:S02]  /*0b80*/  SHF.R.S32.HI R4, RZ, 0x1f, R4 ;  /* 0x0000001fff047819 */ /* 0x000fe40000011404 */
[----:B------:R-:W-:-:S02]  /*0b90*/  LEA.HI R9, R3, R190, RZ, 0x7 ;  /* 0x000000be03097211 */ /* 0x000fc400078f38ff */
[----:B------:R-:W-:Y:S02]  /*0ba0*/  LOP3.LUT R2, R2, 0x1ffffffe, RZ, 0xc0, !PT ;  /* 0x1ffffffe02027812 */ /* 0x000fe400078ec0ff */
[----:B------:R-:W-:Y:S02]  /*0bb0*/  LEA.HI R4, R4, R13, RZ, 0x2 ;  /* 0x0000000d04047211 */ /* 0x000fe400078f10ff */
[----:B------:R-:W-:Y:S01]  /*0bc0*/  SHF.R.S32.HI R0, RZ, 0x1f, R7 ;  /* 0x0000001fff007819 */ /* 0x000fe20000011407 */
[----:B------:R-:W-:Y:S01]  /*0bd0*/  IMAD.IADD R11, R11, 0x1, -R2 ;  /* 0x000000010b0b7824 */ /* 0x000fe200078e0a02 */
[----:B------:R-:W-:Y:S02]  /*0be0*/  SHF.R.S32.HI R188, RZ, 0x7, R9 ;  /* 0x00000007ffbc7819 */ /* 0x000fe40000011409 */
[----:B------:R-:W-:Y:S01]  /*0bf0*/  LOP3.LUT R4, R4, 0x3ffffc, RZ, 0xc0, !PT ;  /* 0x003ffffc04047812 */ /* 0x000fe200078ec0ff */
[----:B------:R-:W-:Y:S01]  /*0c00*/  IMAD.SHL.U32 R11, R11, 0x8, RZ ;  /* 0x000000080b0b7824 */ /* 0x000fe200078e00ff */
[----:B------:R-:W-:Y:S01]  /*0c10*/  LEA.HI R2, R0, R7, RZ, 0x3 ;  /* 0x0000000700027211 */ /* 0x000fe200078f18ff */
[----:B------:R-:W-:Y:S01]  /*0c20*/  IMAD R15, R188, 0x100, R7 ;  /* 0x00000100bc0f7824 */ /* 0x000fe200078e0207 */
[----:B------:R-:W-:Y:S01]  /*0c30*/  LOP3.LUT R5, R9, 0xffffff80, RZ, 0xc0, !PT ;  /* 0xffffff8009057812 */ /* 0x000fe200078ec0ff */
[----:B------:R-:W-:Y:S01]  /*0c40*/  IMAD.IADD R6, R13, 0x1, -R4 ;  /* 0x000000010d067824 */ /* 0x000fe200078e0a04 */
[C---:B------:R-:W-:Y:S01]  /*0c50*/  LOP3.LUT R4, R2.reuse, 0xfffffff8, RZ, 0xc0, !PT ;  /* 0xfffffff802047812 */ /* 0x040fe200078ec0ff */
[----:B------:R-:W-:Y:S01]  /*0c60*/  IMAD.SHL.U32 R8, R2, 0x40, RZ ;  /* 0x0000004002087824 */ /* 0x000fe200078e00ff */
[----:B------:R-:W-:Y:S01]  /*0c70*/  IADD3 R5, R190, -R5, RZ ;  /* 0x80000005be057210 */ /* 0x000fe20007ffe0ff */
[----:B------:R-:W-:Y:S01]  /*0c80*/  IMAD R12, R6, 0x10, R15 ;  /* 0x00000010060c7824 */ /* 0x000fe200078e020f */
[----:B------:R-:W-:-:S02]  /*0c90*/  IADD3 R6, R7, -R4, RZ ;  /* 0x8000000407067210 */ /* 0x000fc40007ffe0ff */
[----:B------:R-:W-:Y:S01]  /*0ca0*/  SHF.R.S32.HI R0, RZ, 0x1f, R5 ;  /* 0x0000001fff007819 */ /* 0x000fe20000011405 */
[----:B------:R-:W-:Y:S01]  /*0cb0*/  IMAD.U32 R189, R12, 0x40, R11 ;  /* 0x000000400cbd7824 */ /* 0x000fe200078e000b */
[----:B------:R-:W-:Y:S01]  /*0cc0*/  LOP3.LUT R10, R8, 0x7ffffe00, RZ, 0xc0, !PT ;  /* 0x7ffffe00080a7812 */ /* 0x000fe200078ec0ff */
[----:B------:R-:W-:Y:S01]  /*0cd0*/  IMAD.SHL.U32 R8, R6, 0x40, RZ ;  /* 0x0000004006087824 */ /* 0x000fe200078e00ff */
[CC--:B------:R-:W-:Y:S02]  /*0ce0*/  LEA.HI R2, R0.reuse, R5.reuse, RZ, 0x2 ;  /* 0x0000000500027211 */ /* 0x0c0fe400078f10ff */
[----:B------:R-:W-:Y:S01]  /*0cf0*/  LEA.HI R0, R0, R5, RZ, 0x5 ;  /* 0x0000000500007211 */ /* 0x000fe200078f28ff */
[----:B------:R-:W-:Y:S01]  /*0d00*/  IMAD R10, R13, 0x400, R10 ;  /* 0x000004000d0a7824 */ /* 0x000fe200078e020a */
[--C-:B------:R-:W-:Y:S02]  /*0d10*/  SHF.R.S32.HI R4, RZ, 0x2, R2.reuse ;  /* 0x00000002ff047819 */ /* 0x100fe40000011402 */
[----:B------:R-:W-:-:S02]  /*0d20*/  SHF.R.S32.HI R7, RZ, 0x1f, R2 ;  /* 0x0000001fff077819 */ /* 0x000fc40000011402 */
[----:B------:R-:W-:Y:S02]  /*0d30*/  LOP3.LUT R8, R8, 0x1c0, RZ, 0xc0, !PT ;  /* 0x000001c008087812 */ /* 0x000fe400078ec0ff */
[----:B------:R-:W-:Y:S02]  /*0d40*/  LEA.HI R7, R7, R4, RZ, 0x3 ;  /* 0x0000000407077211 */ /* 0x000fe400078f18ff */
[----:B------:R-:W-:Y:S02]  /*0d50*/  LOP3.LUT R11, R8, 0x8, R11, 0xf8, !PT ;  /* 0x00000008080b7812 */ /* 0x000fe400078ef80b */
[----:B------:R-:W-:Y:S02]  /*0d60*/  SHF.R.U32.HI R8, RZ, 0x3, R8 ;  /* 0x00000003ff087819 */ /* 0x000fe40000011608 */
[----:B------:R-:W-:Y:S02]  /*0d70*/  LOP3.LUT R7, R7, 0xfffffff8, RZ, 0xc0, !PT ;  /* 0xfffffff807077812 */ /* 0x000fe400078ec0ff */
[----:B------:R-:W-:-:S02]  /*0d80*/  LOP3.LUT R11, R11, R8, RZ, 0x3c, !PT ;  /* 0x000000080b0b7212 */ /* 0x000fc400078e3cff */
[----:B------:R-:W-:Y:S02]  /*0d90*/  IADD3 R7, R4, -R7, RZ ;  /* 0x8000000704077210 */ /* 0x000fe40007ffe0ff */
[----:B------:R-:W-:Y:S01]  /*0da0*/  SHF.R.S32.HI R0, RZ, 0x5, R0 ;  /* 0x00000005ff007819 */ /* 0x000fe20000011400 */
[----:B------:R-:W-:Y:S01]  /*0db0*/  IMAD.IADD R10, R10, 0x1, R11 ;  /* 0x000000010a0a7824 */ /* 0x000fe200078e020b */
[----:B------:R-:W-:Y:S02]  /*0dc0*/  R2P PR, R6, 0x6 ;  /* 0x0000000606007804 */ /* 0x000fe40000000000 */
[----:B------:R-:W-:Y:S01]  /*0dd0*/  LEA.HI R3, R3, R190, RZ, 0x3 ;  /* 0x000000be03037211 */ /* 0x000fe200078f18ff */
[----:B------:R-:W-:Y:S01]  /*0de0*/  IMAD R16, R0, 0x10, R7 ;  /* 0x0000001000107824 */ /* 0x000fe200078e0207 */
[----:B------:R-:W-:Y:S02]  /*0df0*/  MOV R7, R23 ;  /* 0x0000001700077202 */ /* 0x000fe40000000f00 */
[----:B------:R-:W-:-:S02]  /*0e00*/  LEA.HI R9, R9, R188, RZ, 0x1 ;  /* 0x000000bc09097211 */ /* 0x000fc400078f08ff */
[----:B------:R-:W-:Y:S02]  /*0e10*/  LEA R23, R10, UR42, 0x1 ;  /* 0x0000002a0a177c11 */ /* 0x000fe4000f8e08ff */
[----:B------:R-:W-:Y:S02]  /*0e20*/  LOP3.LUT R2, R2, 0x7ffffffc, RZ, 0xc0, !PT ;  /* 0x7ffffffc02027812 */ /* 0x000fe400078ec0ff */
[----:B------:R-:W-:Y:S01]  /*0e30*/  LOP3.LUT R11, R3, 0x1ffffff8, RZ, 0xc0, !PT ;  /* 0x1ffffff8030b7812 */ /* 0x000fe200078ec0ff */
[----:B------:R-:W-:Y:S01]  /*0e40*/  VIADD R186, R23, 0x26800 ;  /* 0x0002680017ba7836 */ /* 0x000fe20000000000 */
[----:B------:R-:W-:Y:S01]  /*0e50*/  LOP3.LUT R9, R9, 0xfffffe, RZ, 0xc0, !PT ;  /* 0x00fffffe09097812 */ /* 0x000fe200078ec0ff */
[----:B------:R-:W-:Y:S01]  /*0e60*/  IMAD.IADD R17, R5, 0x1, -R2 ;  /* 0x0000000105117824 */ /* 0x000fe200078e0a02 */
[----:B------:R-:W-:Y:S01]  /*0e70*/  SEL R185, R185, 0xffffffc0, !P2 ;  /* 0xffffffc0b9b97807 */ /* 0x000fe20005000000 */
[----:B------:R-:W-:Y:S01]  /*0e80*/  VIADD R184, R23, 0x26820 ;  /* 0x0002682017b87836 */ /* 0x000fe20000000000 */
[----:B------:R-:W-:Y:S01]  /*0e90*/  IADD3 R9, R188, -R9, RZ ;  /* 0x80000009bc097210 */ /* 0x000fe20007ffe0ff */
[----:B------:R-:W-:Y:S01]  /*0ea0*/  IMAD.IADD R2, R190, 0x1, -R11 ;  /* 0x00000001be027824 */ /* 0x000fe200078e0a0b */
[----:B------:R-:W-:Y:S01]  /*0eb0*/  SHF.R.S32.HI R18, RZ, 0x3, R3 ;  /* 0x00000003ff127819 */ /* 0x000fe20000011403 */
[C---:B------:R-:W-:Y:S01]  /*0ec0*/  @P1 VIADD R184, R186.reuse, 0xffffffe0 ;  /* 0xffffffe0bab81836 */ /* 0x040fe20000000000 */
[----:B------:R-:W-:Y:S01]  /*0ed0*/  IADD3 R186, R186, R185, RZ ;  /* 0x000000b9baba7210 */ /* 0x000fe20007ffe0ff */
[----:B------:R-:W-:-:S02]  /*0ee0*/  IMAD.MOV.U32 R5, RZ, RZ, R21 ;  /* 0x000000ffff057224 */ /* 0x000fc400078e0015 */
[----:B------:R-:W-:Y:S02]  /*0ef0*/  IMAD.SHL.U32 R2, R2, 0x8, RZ ;  /* 0x0000000802027824 */ /* 0x000fe400078e00ff */
[----:B------:R-:W-:Y:S02]  /*0f00*/  IMAD.SHL.U32 R22, R9, 0x100, RZ ;  /* 0x0000010009167824 */ /* 0x000fe400078e00ff */
[----:B------:R-:W-:Y:S02]  /*0f10*/  IMAD.SHL.U32 R17, R17, 0x2, RZ ;  /* 0x0000000211117824 */ /* 0x000fe400078e00ff */
[----:B------:R-:W-:-:S07]  /*0f20*/  IMAD.IADD R185, R185, 0x1, R184 ;  /* 0x00000001b9b97824 */ /* 0x000fce00078e02b8 */
.L_x_299:
[----:B0-2---:R-:W0:Y:S01]  /*0f30*/  LDC.64 R8, c[0x0][0xc60] ;  /* 0x00031800ff087b82 */ /* 0x005e220000000a00 */
[----:B------:R-:W-:Y:S01]  /*0f40*/  ULDC.64 UR6, c[0x0][0xa28] ;  /* 0x00028a0000067ab9 */ /* 0x000fe20000000a00 */
[----:B------:R-:W-:Y:S01]  /*0f50*/  ULDC.64 UR8, c[0x0][0xa20] ;  /* 0x0002880000087ab9 */ /* 0x000fe20000000a00 */
[----:B------:R-:W-:Y:S01]  /*0f60*/  IMAD.MOV.U32 R3, RZ, RZ, RZ ;  /* 0x000000ffff037224 */ /* 0x000fe200078e00ff */
[----:B------:R-:W-:Y:S01]  /*0f70*/  ULDC UR4, c[0x0][0x404] ;  /* 0x0001010000047ab9 */ /* 0x000fe20000000800 */
[----:B0-----:R-:W-:-:S06]  /*0f80*/  IMAD.WIDE R6, R7, 0x4, R8 ;  /* 0x0000000407067825 */ /* 0x001fcc00078e0208 */
[----:B------:R-:W2:Y:S01]  /*0f90*/  LDG.E R6, desc[UR38][R6.64] ;  /* 0x0000002606067981 */ /* 0x000ea2000c1e1900 */
[----:B------:R-:W-:-:S04]  /*0fa0*/  UISETP.NE.U32.AND UP0, UPT, UR6, URZ, UPT ;  /* 0x0000003f0600728c */ /* 0x000fc8000bf05070 */
[----:B------:R-:W-:-:S06]  /*0fb0*/  UISETP.NE.AND.EX UP0, UPT, UR7, URZ, UPT, UP0 ;  /* 0x0000003f0700728c */ /* 0x000fcc000bf05300 */
[----:B------:R-:W-:Y:S02]  /*0fc0*/  PLOP3.LUT P0, PT, PT, PT, UP0, 0x80, 0x0 ;  /* 0x000000000000781c */ /* 0x000fe40003f0f008 */
[----:B--2---:R-:W-:-:S13]  /*0fd0*/  R2UR UR44, R6 ;  /* 0x00000000062c72ca */ /* 0x004fda00000e0000 */
[----:B------:R-:W-:Y:S02]  /*0fe0*/  USHF.R.S32.HI UR45, URZ, 0x1f, UR44 ;  /* 0x0000001f3f2d7899 */ /* 0x000fe4000801142c */
[----:B------:R-:W-:-:S04]  /*0ff0*/  @UP0 ULEA UR6, UP1, UR44, UR6, 0x2 ;  /* 0x000000062c060291 */ /* 0x000fc8000f82103f */
[----:B------:R-:W-:Y:S02]  /*1000*/  @UP0 ULEA.HI.X UR7, UR44, UR7, UR45, 0x2, UP1 ;  /* 0x000000072c070291 */ /* 0x000fe400088f142d */
[----:B------:R-:W-:Y:S01]  /*1010*/  UISETP.NE.U32.AND UP0, UPT, UR8, URZ, UPT ;  /* 0x0000003f0800728c */ /* 0x000fe2000bf05070 */
[----:B------:R-:W-:-:S03]  /*1020*/  IMAD.U32 R8, RZ, RZ, UR6 ;  /* 0x00000006ff087e24 */ /* 0x000fc6000f8e00ff */
[----:B------:R-:W-:Y:S01]  /*1030*/  MOV R9, UR7 ;  /* 0x0000000700097c02 */ /* 0x000fe20008000f00 */
[----:B------:R-:W-:Y:S01]  /*1040*/  ULDC.64 UR6, c[0x0][0x3f8] ;  /* 0x0000fe0000067ab9 */ /* 0x000fe20000000a00 */
[----:B------:R-:W-:Y:S02]  /*1050*/  UISETP.NE.AND.EX UP0, UPT, UR9, URZ, UPT, UP0 ;  /* 0x0000003f0900728c */ /* 0x000fe4000bf05300 */
[----:B------:R-:W-:Y:S01]  /*1060*/  UISETP.NE.U32.AND UP1, UPT, UR6, URZ, UPT ;  /* 0x0000003f0600728c */ /* 0x000fe2000bf25070 */
[----:B------:R0:W5:Y:S03]  /*1070*/  @P0 LDG.E R3, desc[UR38][R8.64] ;  /* 0x0000002608030981 */ /* 0x000166000c1e1900 */
[----:B------:R-:W-:Y:S01]  /*1080*/  UISETP.NE.AND.EX UP1, UPT, UR7, URZ, UPT, UP1 ;  /* 0x0000003f0700728c */ /* 0x000fe2000bf25310 */
[----:B------:R-:W-:Y:S02]  /*1090*/  PLOP3.LUT P0, PT, PT, PT, UP0, 0x80, 0x0 ;  /* 0x000000000000781c */ /* 0x000fe40003f0f008 */
[----:B------:R-:W-:Y:S01]  /*10a0*/  ULDC UR7, c[0x0][0x2e0] ;  /* 0x0000b80000077ab9 */ /* 0x000fe20000000800 */
[----:B------:R-:W-:-:S02]  /*10b0*/  USEL UR4, UR4, 0x1, UP1 ;  /* 0x0000000104047887 */ /* 0x000fc40008800000 */
[----:B------:R-:W-:Y:S02]  /*10c0*/  @UP0 ULEA UR6, UP1, UR44, UR8, 0x2 ;  /* 0x000000082c060291 */ /* 0x000fe4000f82103f */
[----:B------:R-:W-:Y:S02]  /*10d0*/  UIMAD UR4, UR4, UR7, URZ ;  /* 0x00000007040472a4 */ /* 0x000fe4000f8e023f */
[----:B------:R-:W-:Y:S02]  /*10e0*/  @UP0 ULEA.HI.X UR7, UR44, UR9, UR45, 0x2, UP1 ;  /* 0x000000092c070291 */ /* 0x000fe400088f142d */
[----:B------:R-:W-:Y:S02]  /*10f0*/  IMAD.U32 R6, RZ, RZ, UR6 ;  /* 0x00000006ff067e24 */ /* 0x000fe4000f8e00ff */
[----:B------:R-:W-:Y:S02]  /*1100*/  IMAD.U32 R152, RZ, RZ, UR4 ;  /* 0x00000004ff987e24 */ /* 0x000fe4000f8e00ff */
[----:B------:R-:W-:-:S05]  /*1110*/  IMAD.U32 R7, RZ, RZ, UR7 ;  /* 0x00000007ff077e24 */ /* 0x000fca000f8e00ff */
[----:B------:R0:W5:Y:S01]  /*1120*/  @P0 LDG.E R152, desc[UR38][R6.64] ;  /* 0x0000002606980981 */ /* 0x000162000c1e1900 */
[----:B------:R-:W-:Y:S01]  /*1130*/  UMOV UR46, UR5 ;  /* 0x00000005002e7c82 */ /* 0x000fe20008000000 */
[----:B-1-3--:R-:W-:Y:S05]  /*1140*/  @P0 BRA `(.L_x_256) ;  /* 0x00000000002c0947 */ /* 0x00afea0003800000 */
[----:B------:R-:W-:Y:S02]  /*1150*/  ULDC.64 UR4, c[0x0][0xa08] ;  /* 0x0002820000047ab9 */ /* 0x000fe40000000a00 */
[----:B------:R-:W-:-:S04]  /*1160*/  ISETP.NE.U32.AND P0, PT, RZ, UR4, PT ;  /* 0x00000004ff007c0c */ /* 0x000fc8000bf05070 */
[----:B------:R-:W-:-:S13]  /*1170*/  ISETP.NE.AND.EX P0, PT, RZ, UR5, PT, P0 ;  /* 0x00000005ff007c0c */ /* 0x000fda000bf05300 */
[----:B------:R-:W-:Y:S05]  /*1180*/  @!P0 BRA `(.L_x_256) ;  /* 0x00000000001c8947 */ /* 0x000fea0003800000 */
[----:B------:R-:W-:Y:S02]  /*1190*/  ULDC.64 UR4, c[0x0][0xa08] ;  /* 0x0002820000047ab9 */ /* 0x000fe40000000a00 */
[----:B------:R-:W-:-:S06]  /*11a0*/  UIMAD.WIDE UR4, UR44, 0x4, UR4 ;  /* 0x000000042c0478a5 */ /* 0x000fcc000f8e0204 */
[----:B0-----:R-:W-:Y:S01]  /*11b0*/  MOV R6, UR4 ;  /* 0x0000000400067c02 */ /* 0x001fe20008000f00 */
[----:B------:R-:W-:-:S05]  /*11c0*/  IMAD.U32 R7, RZ, RZ, UR5 ;  /* 0x00000005ff077e24 */ /* 0x000fca000f8e00ff */
[----:B-----5:R-:W2:Y:S04]  /*11d0*/  LDG.E R152, desc[UR38][R6.64] ;  /* 0x0000002606987981 */ /* 0x020ea8000c1e1900 */
[----:B------:R-:W2:Y:S02]  /*11e0*/  LDG.E R9, desc[UR38][R6.64+0x4] ;  /* 0x0000042606097981 */ /* 0x000ea4000c1e1900 */
[----:B--2---:R-:W-:-:S07]  /*11f0*/  IMAD.IADD R152, R9, 0x1, -R152 ;  /* 0x0000000109987824 */ /* 0x004fce00078e0a98 */
.L_x_256:
[----:B------:R-:W-:Y:S01]  /*1200*/  UISETP.NE.AND UP0, UPT, UR47, 0x1, UPT ;  /* 0x000000012f00788c */ /* 0x000fe2000bf05270 */
[----:B-----5:R-:W-:Y:S01]  /*1210*/  IMAD.IADD R152, R152, 0x1, -R3 ;  /* 0x0000000198987824 */ /* 0x020fe200078e0a03 */
[----:B------:R-:W-:Y:S01]  /*1220*/  CS2R R150, SRZ ;  /* 0x0000000000967805 */ /* 0x000fe2000001ff00 */
[----:B------:R-:W-:Y:S01]  /*1230*/  IMAD.MOV.U32 R187, RZ, RZ, R5 ;  /* 0x000000ffffbb7224 */ /* 0x000fe200078e0005 */
[----:B------:R-:W-:Y:S02]  /*1240*/  CS2R R148, SRZ ;  /* 0x0000000000947805 */ /* 0x000fe4000001ff00 */
[----:B------:R-:W-:Y:S02]  /*1250*/  CS2R R146, SRZ ;  /* 0x0000000000927805 */ /* 0x000fe4000001ff00 */
[----:B------:R-:W-:Y:S02]  /*1260*/  PLOP3.LUT P0, PT, PT, PT, UP0, 0x80, 0x0 ;  /* 0x000000000000781c */ /* 0x000fe40003f0f008 */
[----:B------:R-:W-:-:S02]  /*1270*/  CS2R R144, SRZ ;  /* 0x0000000000907805 */ /* 0x000fc4000001ff00 */
[----:B------:R-:W-:Y:S02]  /*1280*/  IADD3 R0, R152, 0x3f, RZ ;  /* 0x0000003f98007810 */ /* 0x000fe40007ffe0ff */
[----:B------:R-:W-:Y:S02]  /*1290*/  CS2R R142, SRZ ;  /* 0x00000000008e7805 */ /* 0x000fe4000001ff00 */
[----:B------:R-:W-:Y:S02]  /*12a0*/  CS2R R140, SRZ ;  /* 0x00000000008c7805 */ /* 0x000fe4000001ff00 */
[----:B------:R-:W-:Y:S02]  /*12b0*/  CS2R R138, SRZ ;  /* 0x00000000008a7805 */ /* 0x000fe4000001ff00 */
[----:B------:R-:W-:Y:S02]  /*12c0*/  SHF.R.S32.HI R3, RZ, 0x1f, R0 ;  /* 0x0000001fff037819 */ /* 0x000fe40000011400 */
[----:B------:R-:W-:-:S02]  /*12d0*/  CS2R R136, SRZ ;  /* 0x0000000000887805 */ /* 0x000fc4000001ff00 */
[----:B------:R-:W-:Y:S02]  /*12e0*/  MOV R176, RZ ;  /* 0x000000ff00b07202 */ /* 0x000fe40000000f00 */
[----:B------:R-:W-:Y:S02]  /*12f0*/  CS2R R174, SRZ ;  /* 0x0000000000ae7805 */ /* 0x000fe4000001ff00 */
[----:B------:R-:W-:Y:S01]  /*1300*/  LEA.HI R167, R3, R0, RZ, 0x6 ;  /* 0x0000000003a77211 */ /* 0x000fe200078f30ff */
[----:B------:R-:W-:Y:S01]  /*1310*/  IMAD.MOV.U32 R0, RZ, RZ, RZ ;  /* 0x000000ffff007224 */ /* 0x000fe200078e00ff */
[----:B------:R-:W-:Y:S01]  /*1320*/  CS2R R132, SRZ ;  /* 0x0000000000847805 */ /* 0x000fe2000001ff00 */
[----:B------:R-:W-:Y:S01]  /*1330*/  IMAD.MOV.U32 R3, RZ, RZ, RZ ;  /* 0x000000ffff037224 */ /* 0x000fe200078e00ff */
[----:B------:R-:W-:Y:S02]  /*1340*/  CS2R R172, SRZ ;  /* 0x0000000000ac7805 */ /* 0x000fe4000001ff00 */
[----:B------:R-:W-:-:S02]  /*1350*/  CS2R R128, SRZ ;  /* 0x0000000000807805 */ /* 0x000fc4000001ff00 */
[----:B------:R-:W-:Y:S02]  /*1360*/  CS2R R170, SRZ ;  /* 0x0000000000aa7805 */ /* 0x000fe4000001ff00 */
[----:B------:R-:W-:Y:S02]  /*1370*/  CS2R R124, SRZ ;  /* 0x00000000007c7805 */ /* 0x000fe4000001ff00 */
[----:B------:R-:W-:Y:S02]  /*1380*/  CS2R R168, SRZ ;  /* 0x0000000000a87805 */ /* 0x000fe4000001ff00 */
[----:B------:R-:W-:Y:S01]  /*1390*/  CS2R R120, SRZ ;  /* 0x0000000000787805 */ /* 0x000fe2000001ff00 */
[----:B------:R-:W-:Y:S01]  /*13a0*/  IMAD.MOV.U32 R166, RZ, RZ, RZ ;  /* 0x000000ffffa67224 */ /* 0x000fe200078e00ff */
[----:B------:R-:W-:Y:S02]  /*13b0*/  CS2R R116, SRZ ;  /* 0x0000000000747805 */ /* 0x000fe4000001ff00 */
[----:B------:R-:W-:-:S02]  /*13c0*/  CS2R R164, SRZ ;  /* 0x0000000000a47805 */ /* 0x000fc4000001ff00 */
[----:B------:R-:W-:Y:S02]  /*13d0*/  CS2R R162, SRZ ;  /* 0x0000000000a27805 */ /* 0x000fe4000001ff00 */
[----:B------:R-:W-:Y:S02]  /*13e0*/  CS2R R112, SRZ ;  /* 0x0000000000707805 */ /* 0x000fe4000001ff00 */
[----:B------:R-:W-:Y:S02]  /*13f0*/  CS2R R160, SRZ ;  /* 0x0000000000a07805 */ /* 0x000fe4000001ff00 */
[----:B------:R-:W-:Y:S02]  /*1400*/  CS2R R108, SRZ ;  /* 0x00000000006c7805 */ /* 0x000fe4000001ff00 */
        /* <DEDUP_REMOVED lines=36> */
[----:B------:R-:W-:Y:S01]  /*1650*/  CS2R R38, SRZ ;  /* 0x0000000000267805 */ /* 0x000fe2000001ff00 */
[----:B------:R-:W-:Y:S01]  /*1660*/  IMAD.MOV.U32 R153, RZ, RZ, RZ ;  /* 0x000000ffff997224 */ /* 0x000fe200078e00ff */
[----:B------:R-:W-:-:S02]  /*1670*/  CS2R R34, SRZ ;  /* 0x0000000000227805 */ /* 0x000fc4000001ff00 */
[----:B------:R-:W-:Y:S01]  /*1680*/  CS2R R10, SRZ ;  /* 0x00000000000a7805 */ /* 0x000fe2000001ff00 */
[----:B------:R-:W-:Y:S01]  /*1690*/  IMAD.MOV.U32 R12, RZ, RZ, RZ ;  /* 0x000000ffff0c7224 */ /* 0x000fe200078e00ff */
[----:B0-----:R-:W-:Y:S02]  /*16a0*/  CS2R R8, SRZ ;  /* 0x0000000000087805 */ /* 0x001fe4000001ff00 */
[----:B------:R-:W-:Y:S01]  /*16b0*/  SHF.R.S32.HI R167, RZ, 0x6, R167 ;  /* 0x00000006ffa77819 */ /* 0x000fe200000114a7 */
[----:B------:R-:W-:Y:S06]  /*16c0*/  @!P0 BRA `(.L_x_257) ;  /* 0x0000001800508947 */ /* 0x000fec0003800000 */
[----:B------:R-:W-:Y:S02]  /*16d0*/  ISETP.GE.AND P1, PT, R152, 0x1, PT ;  /* 0x000000019800780c */ /* 0x000fe40003f26270 */
[----:B------:R-:W-:-:S11]  /*16e0*/  PLOP3.LUT P0, PT, PT, PT, PT, 0x80, 0x0 ;  /* 0x000000000000781c */ /* 0x000fd60003f0f070 */
[----:B------:R-:W-:Y:S05]  /*16f0*/  @!P1 BRA `(.L_x_258) ;  /* 0x0000005800c09947 */ /* 0x000fea0003800000 */
[----:B------:R-:W0:Y:S01]  /*1700*/  SHFL.IDX PT, R0, R188, RZ, 0x1f ;  /* 0x00001fffbc007589 */ /* 0x000e2200000e0000 */
[----:B------:R-:W-:-:S06]  /*1710*/  UISETP.NE.AND UP0, UPT, UR43, 0x3, UPT ;  /* 0x000000032b00788c */ /* 0x000fcc000bf05270 */
[----:B------:R-:W-:Y:S02]  /*1720*/  PLOP3.LUT P0, PT, PT, PT, UP0, 0x80, 0x0 ;  /* 0x000000000000781c */ /* 0x000fe40003f0f008 */
[----:B0-----:R-:W-:-:S13]  /*1730*/  R2UR UR4, R0 ;  /* 0x00000000000472ca */ /* 0x001fda00000e0000 */
        /* <DEDUP_REMOVED lines=10> */
.L_x_259:
[----:B------:R-:W-:Y:S01]  /*17e0*/  ULEA UR16, UR41, UR42, 0x3 ;  /* 0x0000002a29107291 */ /* 0x000fe2000f8e183f */
[----:B------:R-:W-:-:S04]  /*17f0*/  MOV R0, UR40 ;  /* 0x0000002800007c02 */ /* 0x000fc80008000f00 */
[----:B------:R-:W-:-:S04]  /*1800*/  SHF.L.U32 R0, R0, 0x1f, RZ ;  /* 0x0000001f00007819 */ /* 0x000fc800000006ff */
[----:B------:R-:W0:Y:S02]  /*1810*/  SYNCS.PHASECHK.TRANS64.TRYWAIT P0, [UR16+0x28c50], R0 ;  /* 0x028c5000ff0075a7 */ /* 0x000e240008000150 */
[----:B0-----:R-:W-:Y:S05]  /*1820*/  @!P0 BRA `(.L_x_260) ;  /* 0x000000cc00988947 */ /* 0x001fea0003800000 */
.L_x_383:
[----:B------:R-:W-:Y:S01]  /*1830*/  BAR.SYNC.DEFER_BLOCKING 0xe, 0x100 ;  /* 0x0384000000007b1d */ /* 0x000fe20000010000 */
[----:B------:R-:W-:Y:S01]  /*1840*/  UIADD3 UR4, UR42, 0x26800, URZ ;  /* 0x000268002a047890 */ /* 0x000fe2000fffe03f */
[----:B0-----:R-:W-:Y:S01]  /*1850*/  IMAD.U32 R0, RZ, RZ, UR16 ;  /* 0x00000010ff007e24 */ /* 0x001fe2000f8e00ff */
[----:B------:R-:W-:Y:S02]  /*1860*/  ULEA UR12, UR41, UR20, 0xc ;  /* 0x00000014290c7291 */ /* 0x000fe4000f8e603f */
[----:B------:R-:W-:Y:S01]  /*1870*/  USHF.R.U32.HI UR4, URZ, 0x4, UR4 ;  /* 0x000000043f047899 */ /* 0x000fe20008011604 */
[----:B------:R-:W-:Y:S01]  /*1880*/  UMOV UR7, 0x40000040 ;  /* 0x4000004000077882 */ /* 0x000fe20000000000 */
[----:B------:R-:W-:Y:S02]  /*1890*/  UMOV UR5, 0x40000040 ;  /* 0x4000004000057882 */ /* 0x000fe40000000000 */
[----:B------:R-:W-:Y:S01]  /*18a0*/  ULOP3.LUT UR4, UR4, 0x3fff, URZ, 0xc0, !UPT ;  /* 0x00003fff04047892 */ /* 0x000fe2000f8ec03f */
[----:B------:R-:W0:Y:S01]  /*18b0*/  S2R R3, SR_TID.X ;  /* 0x0000000000037919 */ /* 0x000e220000002100 */
        /* <DEDUP_REMOVED lines=9> */
[----:B------:R-:W-:-:S06]  /*1950*/  WARPGROUP.ARRIVE ;  /* 0x00000000000079c5 */ /* 0x000fcc0000000000 */
[----:B------:R-:W-:Y:S01]  /*1960*/  HGMMA.64x256x16.F32.BF16 R24, gdesc[UR4].tnspB, RZ, !UPT, gsb0 ;  /* 0x43e00000041879f0 */ /* 0x000fe2000c0018ff */
[----:B------:R-:W-:Y:S02]  /*1970*/  UIADD3 UR6, UR12, 0x80, URZ ;  /* 0x000000800c067890 */ /* 0x000fe4000fffe03f */
[----:B------:R-:W-:Y:S01]  /*1980*/  UIADD3 UR4, UR13, 0x2, URZ ;  /* 0x000000020d047890 */ /* 0x000fe2000fffe03f */
[----:B------:R-:W-:Y:S01]  /*1990*/  UMOV UR7, 0x40000040 ;  /* 0x4000004000077882 */ /* 0x000fe20000000000 */
[----:B------:R-:W-:Y:S01]  /*19a0*/  UMOV UR5, 0x40000040 ;  /* 0x4000004000057882 */ /* 0x000fe20000000000 */
[----:B------:R-:W-:-:S03]  /*19b0*/  UIADD3 UR12, UR13, 0x6, URZ ;  /* 0x000000060d0c7890 */ /* 0x000fc6000fffe03f */
[----:B------:R-:W-:Y:S01]  /*19c0*/  UMOV UR13, 0x40000040 ;  /* 0x40000040000d7882 */ /* 0x000fe20000000000 */
[----:B0-----:R-:W-:-:S04]  /*19d0*/  LOP3.LUT R3, R3, 0x7f, RZ, 0xc0, !PT ;  /* 0x0000007f03037812 */ /* 0x001fc800078ec0ff */
[----:B------:R-:W-:-:S13]  /*19e0*/  ISETP.NE.AND P0, PT, R3, RZ, PT ;  /* 0x000000ff0300720c */ /* 0x000fda0003f05270 */
        /* <DEDUP_REMOVED lines=16> */
[----:B------:R-:W-:-:S13]  /*1af0*/  ISETP.GE.AND P0, PT, R152, 0x41, PT ;  /* 0x000000419800780c */ /* 0x000fda0003f06270 */
[----:B0-----:R-:W-:Y:S05]  /*1b00*/  @!P0 BRA `(.L_x_261) ;  /* 0x0000000c00008947 */ /* 0x001fea0003800000 */
[----:B------:R-:W-:-:S07]  /*1b10*/  VIADD R167, R167, 0xfffffffe ;  /* 0xfffffffea7a77836 */ /* 0x000fce0000000000 */
.L_x_266:
[----:B------:R-:W-:Y:S01]  /*1b20*/  BAR.SYNC.DEFER_BLOCKING 0xe, 0x100 ;  /* 0x0384000000007b1d */ /* 0x000fe20000010000 */
[----:B------:R-:W-:Y:S01]  /*1b30*/  MOV R3, UR41 ;  /* 0x0000002900037c02 */ /* 0x000fe20008000f00 */
[----:B------:R-:W-:Y:S01]  /*1b40*/  UISETP.NE.AND UP1, UPT, UR43, 0x3, UPT ;  /* 0x000000032b00788c */ /* 0x000fe2000bf25270 */
[C---:B------:R-:W-:Y:S01]  /*1b50*/  ISETP.GT.AND P1, PT, R167.reuse, RZ, PT ;  /* 0x000000ffa700720c */ /* 0x040fe20003f24270 */
[----:B------:R-:W-:Y:S01]  /*1b60*/  UIADD3 UR41, UR41, 0x1, URZ ;  /* 0x0000000129297890 */ /* 0x000fe2000fffe03f */
[----:B------:R-:W-:Y:S02]  /*1b70*/  VIADD R167, R167, 0xffffffff ;  /* 0xffffffffa7a77836 */ /* 0x000fe40000000000 */
[----:B0-----:R-:W-:Y:S01]  /*1b80*/  IMAD R0, R3, 0x40, R16 ;  /* 0x0000004003007824 */ /* 0x001fe200078e0210 */
[----:B------:R-:W-:Y:S01]  /*1b90*/  PLOP3.LUT P2, PT, PT, PT, UP1, 0x80, 0x0 ;  /* 0x000000000000781c */ /* 0x000fe20003f4f018 */
[----:B------:R-:W-:-:S03]  /*1ba0*/  UISETP.NE.AND UP0, UPT, UR41, 0x2, UPT ;  /* 0x000000022900788c */ /* 0x000fc6000bf05270 */
[----:B------:R-:W-:Y:S01]  /*1bb0*/  LEA R0, R0, UR42, 0x2 ;  /* 0x0000002a00007c11 */ /* 0x000fe2000f8e10ff */
[----:B------:R-:W-:Y:S02]  /*1bc0*/  USEL UR6, URZ, 0x1, UP0 ;  /* 0x000000013f067887 */ /* 0x000fe40008000000 */
[----:B------:R-:W-:Y:S02]  /*1bd0*/  USEL UR41, UR41, URZ, UP0 ;  /* 0x0000003f29297287 */ /* 0x000fe40008000000 */
[----:B------:R-:W-:Y:S01]  /*1be0*/  ULOP3.LUT UR40, UR40, UR6, URZ, 0x3c, !UPT ;  /* 0x0000000628287292 */ /* 0x000fe2000f8e3c3f */
[----:B------:R-:W0:Y:S04]  /*1bf0*/  LDS R3, [R0+0x28800] ;  /* 0x0288000000037984 */ /* 0x000e280000000800 */
[----:B------:R-:W1:Y:S01]  /*1c00*/  LDS R4, [R0+0x28820] ;  /* 0x0288200000047984 */ /* 0x000e620000000800 */
[-C--:B0-----:R-:W-:Y:S01]  /*1c10*/  FMUL.FTZ R24, R24, R3.reuse ;  /* 0x0000000318187220 */ /* 0x081fe20000410000 */
        /* <DEDUP_REMOVED lines=129> */
.L_x_262:
[----:B------:R-:W-:Y:S01]  /*2430*/  ULEA UR6, UR41, UR42, 0x3 ;  /* 0x0000002a29067291 */ /* 0x000fe2000f8e183f */
[----:B------:R-:W-:-:S05]  /*2440*/  IMAD.U32 R0, RZ, RZ, UR40 ;  /* 0x00000028ff007e24 */ /* 0x000fca000f8e00ff */
[----:B------:R-:W-:-:S04]  /*2450*/  SHF.L.U32 R0, R0, 0x1f, RZ ;  /* 0x0000001f00007819 */ /* 0x000fc800000006ff */
[----:B------:R0:W1:Y:S01]  /*2460*/  SYNCS.PHASECHK.TRANS64.TRYWAIT P0, [UR6+0x28c50], R0 ;  /* 0x028c5000ff0075a7 */ /* 0x0000620008000146 */
[----:B------:R-:W-:Y:S05]  /*2470*/  @!P2 BRA `(.L_x_263) ;  /* 0x000000000004a947 */ /* 0x000fea0003800000 */
[----:B------:R-:W-:Y:S01]  /*2480*/  BPT.TRAP 0x1 ;  /* 0x000000040000795c */ /* 0x000fe20000300000 */
.L_x_263:
[----:B-1----:R-:W-:Y:S05]  /*2490*/  @P0 BRA `(.L_x_264) ;  /* 0x0000000000080947 */ /* 0x002fea0003800000 */
[----:B------:R-:W1:Y:S02]  /*24a0*/  SYNCS.PHASECHK.TRANS64.TRYWAIT P0, [UR6+0x28c50], R0 ;  /* 0x028c5000ff0075a7 */ /* 0x000e640008000146 */
[----:B-1----:R-:W-:Y:S05]  /*24b0*/  @!P0 BRA `(.L_x_265) ;  /* 0x000000c0008c8947 */ /* 0x002fea0003800000 */
.L_x_264:
[----:B------:R-:W-:Y:S01]  /*24c0*/  UIADD3 UR6, UR42, 0x26800, URZ ;  /* 0x000268002a067890 */ /* 0x000fe2000fffe03f */
[----:B------:R-:W-:Y:S01]  /*24d0*/  WARPGROUP.ARRIVE ;  /* 0x00000000000079c5 */ /* 0x000fe20000000000 */
[----:B------:R-:W-:-:S05]  /*24e0*/  ULEA UR18, UR41, UR20, 0xc ;  /* 0x0000001429127291 */ /* 0x000fca000f8e603f */
[----:B-1----:R-:W1:Y:S01]  /*24f0*/  S2R R3, SR_TID.X ;  /* 0x0000000000037919 */ /* 0x002e620000002100 */
[----:B------:R-:W-:Y:S01]  /*2500*/  USHF.R.U32.HI UR6, URZ, 0x4, UR6 ;  /* 0x000000043f067899 */ /* 0x000fe20008011606 */
[----:B0-----:R-:W-:Y:S01]  /*2510*/  MOV R0, UR41 ;  /* 0x0000002900007c02 */ /* 0x001fe20008000f00 */
        /* <DEDUP_REMOVED lines=11> */
[----:B-1----:R-:W-:-:S04]  /*25d0*/  LOP3.LUT R3, R3, 0x7f, RZ, 0xc0, !PT ;  /* 0x0000007f03037812 */ /* 0x002fc800078ec0ff */
        /* <DEDUP_REMOVED lines=19> */
.L_x_261:
[----:B------:R-:W-:Y:S01]  /*2710*/  BAR.SYNC.DEFER_BLOCKING 0xe, 0x100 ;  /* 0x0384000000007b1d */ /* 0x000fe20000010000 */
[----:B------:R-:W-:Y:S01]  /*2720*/  IMAD.U32 R3, RZ, RZ, UR41 ;  /* 0x00000029ff037e24 */ /* 0x000fe2000f8e00ff */
[----:B------:R-:W-:Y:S01]  /*2730*/  UIADD3 UR41, UR41, 0x1, URZ ;  /* 0x0000000129297890 */ /* 0x000fe2000fffe03f */
[----:B------:R-:W-:Y:S02]  /*2740*/  PLOP3.LUT P0, PT, PT, PT, PT, 0x8, 0x0 ;  /* 0x000000000000781c */ /* 0x000fe40003f0e170 */
[----:B0-----:R-:W-:Y:S01]  /*2750*/  IMAD R0, R3, 0x40, R16 ;  /* 0x0000004003007824 */ /* 0x001fe200078e0210 */
[----:B------:R-:W-:-:S04]  /*2760*/  UISETP.NE.AND UP0, UPT, UR41, 0x2, UPT ;  /* 0x000000022900788c */ /* 0x000fc8000bf05270 */
[----:B------:R-:W-:Y:S01]  /*2770*/  LEA R3, R0, UR42, 0x2 ;  /* 0x0000002a00037c11 */ /* 0x000fe2000f8e10ff */
[----:B------:R-:W-:Y:S02]  /*2780*/  USEL UR4, URZ, 0x1, UP0 ;  /* 0x000000013f047887 */ /* 0x000fe40008000000 */
[----:B------:R-:W-:Y:S02]  /*2790*/  USEL UR41, UR41, URZ, UP0 ;  /* 0x0000003f29297287 */ /* 0x000fe40008000000 */
[----:B------:R-:W-:Y:S01]  /*27a0*/  ULOP3.LUT UR40, UR40, UR4, URZ, 0x3c, !UPT ;  /* 0x0000000428287292 */ /* 0x000fe2000f8e3c3f */
[----:B------:R-:W0:Y:S04]  /*27b0*/  LDS R4, [R3+0x28800] ;  /* 0x0288000003047984 */ /* 0x000e280000000800 */
[----:B------:R1:W2:Y:S02]  /*27c0*/  LDS R0, [R3+0x28820] ;  /* 0x0288200003007984 */ /* 0x0002a40000000800 */
[----:B-1----:R-:W-:Y:S01]  /*27d0*/  MOV R3, RZ ;  /* 0x000000ff00037202 */ /* 0x002fe20000000f00 */
[-C--:B0-----:R-:W-:Y:S01]  /*27e0*/  FMUL.FTZ R161, R32, R4.reuse ;  /* 0x0000000420a17220 */ /* 0x081fe20000410000 */
        /* <DEDUP_REMOVED lines=127> */
[----:B------:R-:W-:Y:S01]  /*2fe0*/  IMAD.MOV.U32 R0, RZ, RZ, RZ ;  /* 0x000000ffff007224 */ /* 0x000fe200078e00ff */
[----:B------:R-:W-:Y:S06]  /*2ff0*/  BAR.ARV 0xf, 0x100 ;  /* 0x03c4000000007b1d */ /* 0x000fec0000002000 */
[----:B------:R-:W-:Y:S05]  /*3000*/  BRA `(.L_x_258) ;  /* 0x00000040007c7947 */ /* 0x000fea0003800000 */
.L_x_257:
[----:B------:R-:W-:Y:S02]  /*3010*/  ISETP.GE.AND P1, PT, R152, 0x1, PT ;  /* 0x000000019800780c */ /* 0x000fe40003f26270 */
[----:B------:R-:W-:-:S11]  /*3020*/  PLOP3.LUT P0, PT, PT, PT, PT, 0x80, 0x0 ;  /* 0x000000000000781c */ /* 0x000fd60003f0f070 */
[----:B------:R-:W-:Y:S05]  /*3030*/  @!P1 BRA `(.L_x_258) ;  /* 0x0000004000709947 */ /* 0x000fea0003800000 */
[----:B------:R-:W0:Y:S02]  /*3040*/  SHFL.IDX PT, R0, R188, RZ, 0x1f ;  /* 0x00001fffbc007589 */ /* 0x000e2400000e0000 */
[----:B0-----:R-:W-:-:S13]  /*3050*/  R2UR UR4, R0 ;  /* 0x00000000000472ca */ /* 0x001fda00000e0000 */
        /* <DEDUP_REMOVED lines=15> */
[----:B------:R0:W1:Y:S01]  /*3150*/  LDC.64 R14, c[0x4][R0] ;  /* 0x01000000000e7b82 */ /* 0x0000620000000a00 */
[----:B------:R-:W-:Y:S01]  /*3160*/  IMAD.U32 R5, RZ, RZ, UR5 ;  /* 0x00000005ff057e24 */ /* 0x000fe2000f8e00ff */
[----:B------:R-:W-:Y:S01]  /*3170*/  ULDC.64 UR4, c[0x4][0x90] ;  /* 0x0100240000047ab9 */ /* 0x000fe20000000a00 */
[----:B------:R-:W-:Y:S01]  /*3180*/  IMAD.U32 R10, RZ, RZ, UR6 ;  /* 0x00000006ff0a7e24 */ /* 0x000fe2000f8e00ff */
[----:B------:R-:W-:Y:S01]  /*3190*/  MOV R6, UR4 ;  /* 0x0000000400067c02 */ /* 0x000fe20008000f00 */
[----:B------:R-:W-:Y:S01]  /*31a0*/  IMAD.U32 R7, RZ, RZ, UR5 ;  /* 0x00000005ff077e24 */ /* 0x000fe2000f8e00ff */
[----:B------:R-:W-:Y:S01]  /*31b0*/  MOV R8, 0x70 ;  /* 0x0000007000087802 */ /* 0x000fe20000000f00 */
[----:B------:R-:W-:-:S02]  /*31c0*/  IMAD.U32 R11, RZ, RZ, UR7 ;  /* 0x00000007ff0b7e24 */ /* 0x000fc4000f8e00ff */
[----:B------:R-:W-:Y:S02]  /*31d0*/  IMAD.MOV.U32 R12, RZ, RZ, 0x1 ;  /* 0x00000001ff0c7424 */ /* 0x000fe400078e00ff */
[----:B0-----:R-:W-:-:S07]  /*31e0*/  IMAD.MOV.U32 R13, RZ, RZ, RZ ;  /* 0x000000ffff0d7224 */ /* 0x001fce00078e00ff */
[----:B------:R-:W-:-:S07]  /*31f0*/  LEPC R20, `(.L_x_267) ;  /* 0x000000001014794e */ /* 0x000fce0000000000 */
[----:B-1----:R-:W-:Y:S05]  /*3200*/  CALL.ABS.NOINC R14 ;  /* 0x000000000e007343 */ /* 0x002fea0003c00000 */
.L_x_267:
[----:B------:R-:W-:Y:S01]  /*3210*/  ULEA.HI UR4, UR37, UR37, URZ, 0x1 ;  /* 0x0000002525047291 */ /* 0x000fe2000f8f083f */
[----:B------:R-:W-:-:S03]  /*3220*/  MOV R3, UR43 ;  /* 0x0000002b00037c02 */ /* 0x000fc60008000f00 */
[----:B------:R-:W-:Y:S01]  /*3230*/  ULOP3.LUT UR4, UR4, 0xfffffffe, URZ, 0xc0, !UPT ;  /* 0xfffffffe04047892 */ /* 0x000fe2000f8ec03f */
[----:B------:R-:W-:-:S03]  /*3240*/  ISETP.NE.AND P0, PT, R3, 0x3, PT ;  /* 0x000000030300780c */ /* 0x000fc60003f05270 */
[----:B------:R-:W-:-:S06]  /*3250*/  UIADD3 UR4, UR37, -UR4, URZ ;  /* 0x8000000425047290 */ /* 0x000fcc000fffe03f */
[----:B------:R-:W-:-:S05]  /*3260*/  IMAD.U32 R0, RZ, RZ, UR4 ;  /* 0x00000004ff007e24 */ /* 0x000fca000f8e00ff */
[----:B------:R-:W-:-:S04]  /*3270*/  SHF.L.U32 R0, R0, 0x1f, RZ ;  /* 0x0000001f00007819 */ /* 0x000fc800000006ff */
[----:B------:R-:W0:Y:S02]  /*3280*/  SYNCS.PHASECHK.TRANS64.TRYWAIT P1, [UR42+0x28c00], R0 ;  /* 0x028c0000ff0075a7 */ /* 0x000e24000802016a */
[----:B0-----:R-:W-:Y:S05]  /*3290*/  @!P1 BRA `(.L_x_268) ;  /* 0x000000b4002c9947 */ /* 0x001fea0003800000 */
.L_x_384:
[----:B------:R-:W-:Y:S05]  /*32a0*/  @!P0 BRA `(.L_x_269) ;  /* 0x0000000000048947 */ /* 0x000fea0003800000 */
[----:B------:R-:W-:Y:S01]  /*32b0*/  BPT.TRAP 0x1 ;  /* 0x000000040000795c */ /* 0x000fe20000300000 */
.L_x_269:
[----:B------:R-:W-:Y:S02]  /*32c0*/  IMAD.U32 R7, RZ, RZ, UR41 ;  /* 0x00000029ff077e24 */ /* 0x000fe4000f8e00ff */
[----:B------:R-:W-:-:S03]  /*32d0*/  IMAD.U32 R8, RZ, RZ, UR40 ;  /* 0x00000028ff087e24 */ /* 0x000fc6000f8e00ff */
[----:B------:R-:W-:Y:S02]  /*32e0*/  LEA R7, R7, UR42, 0x3 ;  /* 0x0000002a07077c11 */ /* 0x000fe4000f8e18ff */
[----:B------:R-:W-:-:S04]  /*32f0*/  SHF.L.U32 R8, R8, 0x1f, RZ ;  /* 0x0000001f08087819 */ /* 0x000fc800000006ff */
[----:B------:R1:W2:Y:S01]  /*3300*/  SYNCS.PHASECHK.TRANS64.TRYWAIT P1, [R7+URZ+0x28c30], R8 ;  /* 0x028c3008070075a7 */ /* 0x0002a2000802017f */
[----:B------:R-:W-:Y:S05]  /*3310*/  @!P0 BRA `(.L_x_270) ;  /* 0x0000000000048947 */ /* 0x000fea0003800000 */
[----:B------:R-:W-:Y:S01]  /*3320*/  BPT.TRAP 0x1 ;  /* 0x000000040000795c */ /* 0x000fe20000300000 */
.L_x_270:
[----:B--2---:R-:W-:Y:S05]  /*3330*/  @P1 BRA `(.L_x_271) ;  /* 0x0000000000081947 */ /* 0x004fea0003800000 */
[----:B------:R-:W2:Y:S02]  /*3340*/  SYNCS.PHASECHK.TRANS64.TRYWAIT P1, [R7+URZ+0x28c30], R8 ;  /* 0x028c3008070075a7 */ /* 0x000ea4000802017f */
[----:B--2---:R-:W-:Y:S05]  /*3350*/  @!P1 BRA `(.L_x_272) ;  /* 0x000000b400149947 */ /* 0x004fea0003800000 */
.L_x_271:
[----:B0-----:R-:W0:Y:S01]  /*3360*/  S2R R0, SR_TID.X ;  /* 0x0000000000007919 */ /* 0x001e220000002100 */
[----:B------:R-:W-:-:S04]  /*3370*/  UIADD3 UR4, UR42, 0x22400, URZ ;  /* 0x000224002a047890 */ /* 0x000fc8000fffe03f */
[----:B------:R-:W-:-:S04]  /*3380*/  USHF.R.U32.HI UR4, URZ, 0x4, UR4 ;  /* 0x000000043f047899 */ /* 0x000fc80008011604 */
[----:B------:R-:W-:Y:S01]  /*3390*/  ULOP3.LUT UR4, UR4, 0x3fff, URZ, 0xc0, !UPT ;  /* 0x00003fff04047892 */ /* 0x000fe2000f8ec03f */
[----:B0-----:R-:W-:-:S05]  /*33a0*/  LOP3.LUT R3, R0, 0x7f, RZ, 0xc0, !PT ;  /* 0x0000007f00037812 */ /* 0x001fca00078ec0ff */
[----:B------:R-:W-:Y:S01]  /*33b0*/  IMAD.U32 R0, RZ, RZ, UR4 ;  /* 0x00000004ff007e24 */ /* 0x000fe2000f8e00ff */
[----:B------:R-:W-:Y:S05]  /*33c0*/  WARPSYNC.ALL ;  /* 0x0000000000007948 */ /* 0x000fea0003800000 */
[----:B------:R-:W-:Y:S02]  /*33d0*/  ISETP.NE.AND P1, PT, R3, RZ, PT ;  /* 0x000000ff0300720c */ /* 0x000fe40003f25270 */
[----:B------:R-:W-:-:S04]  /*33e0*/  LOP3.LUT R0, R0, 0x10000, RZ, 0xfc, !PT ;  /* 0x0001000000007812 */ /* 0x000fc800078efcff */
[----:B------:R-:W-:Y:S01]  /*33f0*/  R2UR UR12, R0 ;  /* 0x00000000000c72ca */ /* 0x000fe200000e0000 */
[----:B------:R-:W-:Y:S01]  /*3400*/  UIADD3 UR4, UR42, 0x20400, URZ ;  /* 0x000204002a047890 */ /* 0x000fe2000fffe03f */
[----:B------:R-:W-:Y:S01]  /*3410*/  WARPGROUP.ARRIVE ;  /* 0x00000000000079c5 */ /* 0x000fe20000000000 */
[----:B------:R-:W-:Y:S01]  /*3420*/  UMOV UR7, 0x40000040 ;  /* 0x4000004000077882 */ /* 0x000fe20000000000 */
[----:B------:R-:W-:Y:S01]  /*3430*/  UMOV UR5, 0x40000040 ;  /* 0x4000004000057882 */ /* 0x000fe20000000000 */
[----:B------:R-:W-:Y:S01]  /*3440*/  USHF.R.U32.HI UR4, URZ, 0x4, UR4 ;  /* 0x000000043f047899 */ /* 0x000fe20008011604 */
[----:B------:R-:W-:Y:S01]  /*3450*/  IMAD R4, R167, -0x40, R152 ;  /* 0xffffffc0a7047824 */ /* 0x000fe200078e0298 */
[----:B------:R-:W-:Y:S01]  /*3460*/  UMOV UR11, 0x40000040 ;  /* 0x40000040000b7882 */ /* 0x000fe20000000000 */
[----:B------:R-:W-:Y:S01]  /*3470*/  UMOV UR9, 0x40000040 ;  /* 0x4000004000097882 */ /* 0x000fe20000000000 */
[----:B------:R-:W-:Y:S01]  /*3480*/  ULOP3.LUT UR4, UR4, 0x3fff, URZ, 0xc0, !UPT ;  /* 0x00003fff04047892 */ /* 0x000fe2000f8ec03f */
[----:B------:R-:W-:Y:S01]  /*3490*/  UMOV UR15, 0x40000040 ;  /* 0x40000040000f7882 */ /* 0x000fe20000000000 */
[----:B------:R-:W-:-:S02]  /*34a0*/  IADD3 R4, -R17, 0x40, R4 ;  /* 0x0000004011047810 */ /* 0x000fc40007ffe104 */
[----:B------:R-:W-:Y:S02]  /*34b0*/  ULEA UR12, UR41, UR12, 0x9 ;  /* 0x0000000c290c7291 */ /* 0x000fe4000f8e483f */
[----:B------:R-:W-:Y:S01]  /*34c0*/  ULOP3.LUT UR13, UR4, 0x10000, URZ, 0xfc, !UPT ;  /* 0x00010000040d7892 */ /* 0x000fe2000f8efc3f */
[C---:B------:R-:W-:Y:S01]  /*34d0*/  ISETP.GT.AND P3, PT, R4.reuse, RZ, PT ;  /* 0x000000ff0400720c */ /* 0x040fe20003f64270 */
[----:B------:R-:W-:Y:S01]  /*34e0*/  UIADD3 UR10, UR12, 0x4, URZ ;  /* 0x000000040c0a7890 */ /* 0x000fe2000fffe03f */
[C---:B------:R-:W-:Y:S01]  /*34f0*/  ISETP.GT.AND P6, PT, R4.reuse, 0x1, PT ;  /* 0x000000010400780c */ /* 0x040fe20003fc4270 */
[----:B------:R-:W-:Y:S01]  /*3500*/  UIADD3 UR8, UR13, 0x4, URZ ;  /* 0x000000040d087890 */ /* 0x000fe2000fffe03f */
[C---:B------:R-:W-:Y:S01]  /*3510*/  ISETP.GT.AND P5, PT, R4.reuse, 0x8, PT ;  /* 0x000000080400780c */ /* 0x040fe20003fa4270 */
[----:B------:R-:W-:Y:S01]  /*3520*/  UMOV UR6, UR12 ;  /* 0x0000000c00067c82 */ /* 0x000fe20008000000 */
[----:B------:R-:W-:Y:S01]  /*3530*/  UMOV UR4, UR13 ;  /* 0x0000000d00047c82 */ /* 0x000fe20008000000 */
[----:B------:R-:W-:Y:S01]  /*3540*/  UIADD3 UR14, UR12, 0x6, URZ ;  /* 0x000000060c0e7890 */ /* 0x000fe2000fffe03f */
[----:B------:R-:W-:Y:S01]  /*3550*/  HGMMA.64x64x16.F32.BF16 R24, gdesc[UR4], RZ, !UPT, gsb0 ;  /* 0x00e00000041879f0 */ /* 0x000fe2000c0018ff */
[----:B------:R-:W-:Y:S01]  /*3560*/  UIADD3 UR6, UR12, 0x2, URZ ;  /* 0x000000020c067890 */ /* 0x000fe2000fffe03f */
[C---:B------:R-:W-:Y:S01]  /*3570*/  ISETP.GT.AND P4, PT, R4.reuse, 0x9, PT ;  /* 0x000000090400780c */ /* 0x040fe20003f84270 */
[----:B------:R-:W-:Y:S01]  /*3580*/  UIADD3 UR4, UR13, 0x2, URZ ;  /* 0x000000020d047890 */ /* 0x000fe2000fffe03f */
[----:B------:R-:W-:Y:S01]  /*3590*/  ISETP.GT.AND P2, PT, R4, 0x10, PT ;  /* 0x000000100400780c */ /* 0x000fe20003f44270 */
[----:B------:R-:W-:Y:S01]  /*35a0*/  UMOV UR7, 0x40000040 ;  /* 0x4000004000077882 */ /* 0x000fe20000000000 */
[----:B------:R-:W-:Y:S01]  /*35b0*/  UMOV UR5, 0x40000040 ;  /* 0x4000004000057882 */ /* 0x000fe20000000000 */
[----:B------:R-:W-:Y:S01]  /*35c0*/  UIADD3 UR12, UR13, 0x6, URZ ;  /* 0x000000060d0c7890 */ /* 0x000fe2000fffe03f */
[----:B------:R-:W-:-:S02]  /*35d0*/  ULDC UR20, c[0x0][0x988] ;  /* 0x0002620000147ab9 */ /* 0x000fc40000000800 */
[----:B------:R-:W-:Y:S01]  /*35e0*/  UMOV UR13, 0x40000040 ;  /* 0x40000040000d7882 */ /* 0x000fe20000000000 */
[----:B------:R-:W-:Y:S02]  /*35f0*/  WARPGROUP.DEPBAR.LE gsb0, 0x0 ;  /* 0x00008000000079c5 */ /* 0x000fe40000010000 */
[----:B------:R-:W-:-:S06]  /*3600*/  WARPGROUP.ARRIVE ;  /* 0x00000000000079c5 */ /* 0x000fcc0000000000 */
[----:B------:R-:W-:Y:S01]  /*3610*/  HGMMA.64x64x16.F32.BF16 R24, gdesc[UR4], R24, gsb0 ;  /* 0x00e00000041879f0 */ /* 0x000fe20008001818 */
[----:B------:R-:W-:Y:S02]  /*3620*/  ULDC UR6, c[0x0][0x9d8] ;  /* 0x0002760000067ab9 */ /* 0x000fe40000000800 */
        /* <DEDUP_REMOVED lines=13> */
[----:B------:R-:W0:Y:S01]  /*3700*/  MUFU.TANH R24, R24 ;  /* 0x0000001800187308 */ /* 0x000e220000002400 */
        /* <DEDUP_REMOVED lines=16> */
[----:B0-----:R-:W-:Y:S01]  /*3810*/  FSEL R24, R24, -INF , P3 ;  /* 0xff80000018187808 */ /* 0x001fe20001800000 */
[----:B------:R-:W-:Y:S01]  /*3820*/  FMUL.FTZ R42, R42, UR6 ;  /* 0x000000062a2a7c20 */ /* 0x000fe20008410000 */
[----:B------:R-:W-:Y:S01]  /*3830*/  FMUL.FTZ R48, R48, UR6 ;  /* 0x0000000630307c20 */ /* 0x000fe20008410000 */
[----:B------:R-:W-:Y:S01]  /*3840*/  FMUL.FTZ R43, R43, UR6 ;  /* 0x000000062b2b7c20 */ /* 0x000fe20008410000 */
[----:B------:R-:W-:Y:S01]  /*3850*/  FMUL.FTZ R49, R49, UR6 ;  /* 0x0000000631317c20 */ /* 0x000fe20008410000 */
[----:B------:R-:W-:Y:S01]  /*3860*/  FMUL.FTZ R46, R46, UR6 ;  /* 0x000000062e2e7c20 */ /* 0x000fe20008410000 */
[----:B------:R-:W-:Y:S01]  /*3870*/  FMUL.FTZ R52, R52, UR6 ;  /* 0x0000000634347c20 */ /* 0x000fe20008410000 */
[----:B------:R-:W0:Y:S01]  /*3880*/  MUFU.TANH R29, R29 ;  /* 0x0000001d001d7308 */ /* 0x000e220000002400 */
[----:B---3--:R-:W-:Y:S01]  /*3890*/  FSEL R25, R25, -INF , P6 ;  /* 0xff80000019197808 */ /* 0x008fe20003000000 */
[----:B------:R-:W-:Y:S01]  /*38a0*/  FMUL.FTZ R53, R53, UR6 ;  /* 0x0000000635357c20 */ /* 0x000fe20008410000 */
[----:B------:R-:W-:Y:S01]  /*38b0*/  FMUL.FTZ R47, R47, UR6 ;  /* 0x000000062f2f7c20 */ /* 0x000fe20008410000 */
[----:B------:R-:W-:Y:S01]  /*38c0*/  FMUL.FTZ R50, R50, UR6 ;  /* 0x0000000632327c20 */ /* 0x000fe20008410000 */
[----:B------:R-:W-:Y:S01]  /*38d0*/  FMNMX.FTZ R3, R24, R25, !PT ;  /* 0x0000001918037209 */ /* 0x000fe20007810000 */
[----:B------:R-:W-:Y:S01]  /*38e0*/  FMUL.FTZ R51, R51, UR6 ;  /* 0x0000000633337c20 */ /* 0x000fe20008410000 */
[----:B------:R-:W-:Y:S01]  /*38f0*/  FMUL.FTZ R54, R54, UR6 ;  /* 0x0000000636367c20 */ /* 0x000fe20008410000 */
[----:B------:R-:W3:Y:S01]  /*3900*/  MUFU.TANH R26, R26 ;  /* 0x0000001a001a7308 */ /* 0x000ee20000002400 */
[----:B----4-:R-:W-:Y:S01]  /*3910*/  FSEL R28, R28, -INF , P5 ;  /* 0xff8000001c1c7808 */ /* 0x010fe20002800000 */
[----:B------:R-:W-:-:S03]  /*3920*/  FMUL.FTZ R55, R55, UR6 ;  /* 0x0000000637377c20 */ /* 0x000fc60008410000 */
[----:B------:R-:W-:-:S03]  /*3930*/  FMNMX.FTZ R6, R28, R3, !PT ;  /* 0x000000031c067209 */ /* 0x000fc60007810000 */
[----:B------:R-:W4:Y:S01]  /*3940*/  MUFU.TANH R32, R32 ;  /* 0x0000002000207308 */ /* 0x000f220000002400 */
[----:B0-----:R-:W-:-:S04]  /*3950*/  FSEL R29, R29, -INF , P4 ;  /* 0xff8000001d1d7808 */ /* 0x001fc80002000000 */
[----:B------:R-:W-:-:S03]  /*3960*/  FMNMX.FTZ R3, R29, R6, !PT ;  /* 0x000000061d037209 */ /* 0x000fc60007810000 */
[----:B------:R-:W0:Y:S01]  /*3970*/  MUFU.TANH R27, R27 ;  /* 0x0000001b001b7308 */ /* 0x000e220000002400 */
[----:B---3--:R-:W-:Y:S02]  /*3980*/  FSEL R26, R26, -INF , P3 ;  /* 0xff8000001a1a7808 */ /* 0x008fe40001800000 */
[----:B------:R-:W-:-:S05]  /*3990*/  ISETP.GT.AND P3, PT, R4, 0x11, PT ;  /* 0x000000110400780c */ /* 0x000fca0003f64270 */
[----:B------:R-:W3:Y:S01]  /*39a0*/  MUFU.TANH R33, R33 ;  /* 0x0000002100217308 */ /* 0x000ee20000002400 */
[----:B----4-:R-:W-:-:S04]  /*39b0*/  FSEL R32, R32, -INF , P2 ;  /* 0xff80000020207808 */ /* 0x010fc80001000000 */
[----:B------:R-:W-:-:S03]  /*39c0*/  FMNMX.FTZ R6, R32, R3, !PT ;  /* 0x0000000320067209 */ /* 0x000fc60007810000 */
[----:B------:R-:W4:Y:S01]  /*39d0*/  MUFU.TANH R30, R30 ;  /* 0x0000001e001e7308 */ /* 0x000f220000002400 */
[----:B0-----:R-:W-:Y:S02]  /*39e0*/  FSEL R27, R27, -INF , P6 ;  /* 0xff8000001b1b7808 */ /* 0x001fe40003000000 */
[----:B------:R-:W-:-:S05]  /*39f0*/  ISETP.GT.AND P6, PT, R4, 0x18, PT ;  /* 0x000000180400780c */ /* 0x000fca0003fc4270 */
[----:B------:R-:W0:Y:S01]  /*3a00*/  MUFU.TANH R36, R36 ;  /* 0x0000002400247308 */ /* 0x000e220000002400 */
[----:B---3--:R-:W-:-:S04]  /*3a10*/  FSEL R33, R33, -INF , P3 ;  /* 0xff80000021217808 */ /* 0x008fc80001800000 */
[----:B------:R-:W-:-:S03]  /*3a20*/  FMNMX.FTZ R3, R33, R6, !PT ;  /* 0x0000000621037209 */ /* 0x000fc60007810000 */
[----:B------:R-:W3:Y:S01]  /*3a30*/  MUFU.TANH R31, R31 ;  /* 0x0000001f001f7308 */ /* 0x000ee20000002400 */
[----:B----4-:R-:W-:Y:S02]  /*3a40*/  FSEL R30, R30, -INF , P5 ;  /* 0xff8000001e1e7808 */ /* 0x010fe40002800000 */
[----:B------:R-:W-:-:S05]  /*3a50*/  ISETP.GT.AND P5, PT, R4, 0x19, PT ;  /* 0x000000190400780c */ /* 0x000fca0003fa4270 */
        /* <DEDUP_REMOVED lines=50> */
[----:B------:R-:W-:Y:S02]  /*3d80*/  FMNMX.FTZ R4, R52, R3, !PT ;  /* 0x0000000334047209 */ /* 0x000fe40007810000 */
[----:B------:R-:W-:Y:S01]  /*3d90*/  FMNMX.FTZ R3, R26, R27, !PT ;  /* 0x0000001b1a037209 */ /* 0x000fe20007810000 */
[----:B------:R-:W3:Y:S01]  /*3da0*/  MUFU.TANH R50, R50 ;  /* 0x0000003200327308 */ /* 0x000ee20000002400 */
[----:B----4-:R-:W-:-:S04]  /*3db0*/  FSEL R53, R53, -INF , P2 ;  /* 0xff80000035357808 */ /* 0x010fc80001000000 */
[----:B------:R-:W-:-:S03]  /*3dc0*/  FMNMX.FTZ R5, R53, R4, !PT ;  /* 0x0000000435057209 */ /* 0x000fc60007810000 */
[----:B------:R-:W4:Y:S01]  /*3dd0*/  MUFU.TANH R51, R51 ;  /* 0x0000003300337308 */ /* 0x000f220000002400 */
[----:B0-----:R-:W-:Y:S01]  /*3de0*/  FSEL R47, R47, -INF , P6 ;  /* 0xff8000002f2f7808 */ /* 0x001fe20003000000 */
[----:B------:R-:W0:Y:S06]  /*3df0*/  SHFL.BFLY PT, R4, R5, 0x2, 0x1f ;  /* 0x0c401f0005047f89 */ /* 0x000e2c00000e0000 */
[----:B------:R-:W5:Y:S01]  /*3e00*/  MUFU.TANH R54, R54 ;  /* 0x0000003600367308 */ /* 0x000f620000002400 */
[----:B---3--:R-:W-:-:S07]  /*3e10*/  FSEL R50, R50, -INF , P5 ;  /* 0xff80000032327808 */ /* 0x008fce0002800000 */
[----:B------:R-:W3:Y:S01]  /*3e20*/  MUFU.TANH R55, R55 ;  /* 0x0000003700377308 */ /* 0x000ee20000002400 */
[----:B----4-:R-:W-:Y:S02]  /*3e30*/  FSEL R51, R51, -INF , P4 ;  /* 0xff80000033337808 */ /* 0x010fe40002000000 */
[----:B-----5:R-:W-:Y:S02]  /*3e40*/  FSEL R54, R54, -INF , P3 ;  /* 0xff80000036367808 */ /* 0x020fe40001800000 */
[----:B0-----:R-:W-:Y:S02]  /*3e50*/  FMNMX.FTZ R9, R5, R4, !PT ;  /* 0x0000000405097209 */ /* 0x001fe40007810000 */
[----:B------:R-:W-:-:S03]  /*3e60*/  FMNMX.FTZ R4, R30, R3, !PT ;  /* 0x000000031e047209 */ /* 0x000fc60007810000 */
[----:B------:R-:W0:Y:S01]  /*3e70*/  SHFL.BFLY PT, R10, R9, 0x1, 0x1f ;  /* 0x0c201f00090a7f89 */ /* 0x000e2200000e0000 */
[----:B------:R-:W-:Y:S02]  /*3e80*/  FMNMX.FTZ R3, R31, R4, !PT ;  /* 0x000000041f037209 */ /* 0x000fe40007810000 */
[----:B---3--:R-:W-:Y:S02]  /*3e90*/  FSEL R55, R55, -INF , P2 ;  /* 0xff80000037377808 */ /* 0x008fe40001000000 */
[----:B------:R-:W-:-:S04]  /*3ea0*/  FMNMX.FTZ R4, R34, R3, !PT ;  /* 0x0000000322047209 */ /* 0x000fc80007810000 */
[----:B------:R-:W-:-:S04]  /*3eb0*/  FMNMX.FTZ R3, R35, R4, !PT ;  /* 0x0000000423037209 */ /* 0x000fc80007810000 */
[----:B------:R-:W-:-:S04]  /*3ec0*/  FMNMX.FTZ R6, R38, R3, !PT ;  /* 0x0000000326067209 */ /* 0x000fc80007810000 */
[----:B------:R-:W-:-:S04]  /*3ed0*/  FMNMX.FTZ R3, R39, R6, !PT ;  /* 0x0000000627037209 */ /* 0x000fc80007810000 */
[----:B------:R-:W-:Y:S02]  /*3ee0*/  FMNMX.FTZ R6, R42, R3, !PT ;  /* 0x000000032a067209 */ /* 0x000fe40007810000 */
[----:B0-----:R-:W-:Y:S02]  /*3ef0*/  FMNMX.FTZ R4, R9, R10, !PT ;  /* 0x0000000a09047209 */ /* 0x001fe40007810000 */
        /* <DEDUP_REMOVED lines=21> */
[----:B------:R-:W0:Y:S01]  /*4050*/  SHFL.BFLY PT, R3, R6, 0x2, 0x1f ;  /* 0x0c401f0006037f89 */ /* 0x000e2200000e0000 */
[----:B------:R-:W3:Y:S01]  /*4060*/  MUFU.EX2 R25, R25 ;  /* 0x0000001900197308 */ /* 0x000ee20000000800 */
        /* <DEDUP_REMOVED lines=8> */
[----:B---3--:R-:W-:Y:S02]  /*40f0*/  F2FP.BF16.F32.PACK_AB R156, R25, R24 ;  /* 0x00000018199c723e */ /* 0x008fe400000010ff */
[----:B0-----:R-:W-:-:S05]  /*4100*/  FMNMX.FTZ R3, R6, R3, !PT ;  /* 0x0000000306037209 */ /* 0x001fca0007810000 */
[----:B------:R-:W-:Y:S01]  /*4110*/  MUFU.EX2 R32, R32 ;  /* 0x0000002000207308 */ /* 0x000fe20000000800 */
[----:B------:R-:W0:Y:S07]  /*4120*/  SHFL.BFLY PT, R6, R3, 0x1, 0x1f ;  /* 0x0c201f0003067f89 */ /* 0x000e2e00000e0000 */
[----:B------:R-:W3:Y:S01]  /*4130*/  MUFU.EX2 R33, R33 ;  /* 0x0000002100217308 */ /* 0x000ee20000000800 */
[----:B----4-:R-:W-:-:S07]  /*4140*/  F2FP.BF16.F32.PACK_AB R158, R29, R28 ;  /* 0x0000001c1d9e723e */ /* 0x010fce00000010ff */
[----:B------:R-:W-:Y:S08]  /*4150*/  MUFU.EX2 R36, R36 ;  /* 0x0000002400247308 */ /* 0x000ff00000000800 */
[----:B------:R-:W4:Y:S01]  /*4160*/  MUFU.EX2 R37, R37 ;  /* 0x0000002500257308 */ /* 0x000f220000000800 */
[----:B---3--:R-:W-:Y:S02]  /*4170*/  F2FP.BF16.F32.PACK_AB R160, R33, R32 ;  /* 0x0000002021a0723e */ /* 0x008fe400000010ff */
[----:B0-----:R-:W-:-:S04]  /*4180*/  FMNMX.FTZ R5, R3, R6, !PT ;  /* 0x0000000603057209 */ /* 0x001fc80007810000 */
[C---:B------:R-:W-:Y:S01]  /*4190*/  FSETP.NEU.FTZ.AND P2, PT, R5.reuse, -INF , PT ;  /* 0xff8000000500780b */ /* 0x040fe20003f5d000 */
[----:B------:R-:W-:Y:S01]  /*41a0*/  FMUL.FTZ R3, R5, UR20 ;  /* 0x0000001405037c20 */ /* 0x000fe20008410000 */
[----:B------:R-:W-:Y:S04]  /*41b0*/  MUFU.EX2 R40, R40 ;  /* 0x0000002800287308 */ /* 0x000fe80000000800 */
[----:B------:R-:W-:Y:S01]  /*41c0*/  FSEL R6, R3, RZ, P2 ;  /* 0x000000ff03067208 */ /* 0x000fe20001000000 */
[----:B------:R-:W-:Y:S01]  /*41d0*/  FADD.FTZ R3, R24, R25 ;  /* 0x0000001918037221 */ /* 0x000fe20000010000 */
[----:B----4-:R-:W-:Y:S02]  /*41e0*/  F2FP.BF16.F32.PACK_AB R162, R37, R36 ;  /* 0x0000002425a2723e */ /* 0x010fe400000010ff */
[----:B------:R-:W0:Y:S01]  /*41f0*/  MUFU.EX2 R41, R41 ;  /* 0x0000002900297308 */ /* 0x000e220000000800 */
[--C-:B------:R-:W-:Y:S01]  /*4200*/  FFMA.FTZ R26, R26, UR20, -R6.reuse ;  /* 0x000000141a1a7c23 */ /* 0x100fe20008010806 */
[--C-:B------:R-:W-:Y:S01]  /*4210*/  FFMA.FTZ R27, R27, UR20, -R6.reuse ;  /* 0x000000141b1b7c23 */ /* 0x100fe20008010806 */
[--C-:B------:R-:W-:Y:S01]  /*4220*/  FFMA.FTZ R30, R30, UR20, -R6.reuse ;  /* 0x000000141e1e7c23 */ /* 0x100fe20008010806 */
[--C-:B------:R-:W-:Y:S01]  /*4230*/  FFMA.FTZ R31, R31, UR20, -R6.reuse ;  /* 0x000000141f1f7c23 */ /* 0x100fe20008010806 */
[--C-:B------:R-:W-:Y:S01]  /*4240*/  FFMA.FTZ R34, R34, UR20, -R6.reuse ;  /* 0x0000001422227c23 */ /* 0x100fe20008010806 */
[--C-:B------:R-:W-:Y:S01]  /*4250*/  FFMA.FTZ R35, R35, UR20, -R6.reuse ;  /* 0x0000001423237c23 */ /* 0x100fe20008010806 */
[--C-:B------:R-:W-:Y:S01]  /*4260*/  FFMA.FTZ R38, R38, UR20, -R6.reuse ;  /* 0x0000001426267c23 */ /* 0x100fe20008010806 */
[----:B------:R-:W-:Y:S01]  /*4270*/  MUFU.EX2 R26, R26 ;  /* 0x0000001a001a7308 */ /* 0x000fe20000000800 */
[----:B------:R-:W-:Y:S01]  /*4280*/  FADD.FTZ R10, R28, R3 ;  /* 0x000000031c0a7221 */ /* 0x000fe20000010000 */
[----:B------:R-:W-:Y:S01]  /*4290*/  @!P1 IADD3 R3, R7, 0x28c40, RZ ;  /* 0x00028c4007039810 */ /* 0x000fe20007ffe0ff */
[--C-:B------:R-:W-:Y:S01]  /*42a0*/  FFMA.FTZ R39, R39, UR20, -R6.reuse ;  /* 0x0000001427277c23 */ /* 0x100fe20008010806 */
[----:B------:R-:W-:Y:S01]  /*42b0*/  FFMA.FTZ R42, R42, UR20, -R6 ;  /* 0x000000142a2a7c23 */ /* 0x000fe20008010806 */
[----:B------:R-:W-:Y:S01]  /*42c0*/  FADD.FTZ R13, R29, R10 ;  /* 0x0000000a1d0d7221 */ /* 0x000fe20000010000 */
[----:B------:R-:W-:Y:S01]  /*42d0*/  @!P1 PRMT R3, RZ, 0x654, R3 ;  /* 0x00000654ff039816 */ /* 0x000fe20000000003 */
[--C-:B------:R-:W-:Y:S01]  /*42e0*/  FFMA.FTZ R43, R43, UR20, -R6.reuse ;  /* 0x000000142b2b7c23 */ /* 0x100fe20008010806 */
[----:B------:R-:W3:Y:S01]  /*42f0*/  MUFU.EX2 R27, R27 ;  /* 0x0000001b001b7308 */ /* 0x000ee20000000800 */
[----:B------:R-:W-:Y:S01]  /*4300*/  FADD.FTZ R12, R32, R13 ;  /* 0x0000000d200c7221 */ /* 0x000fe20000010000 */
[----:B------:R4:W-:Y:S01]  /*4310*/  @!P1 SYNCS.ARRIVE.TRANS64.RED.A1T0 RZ, [R3+URZ], RZ ;  /* 0x000000ff03ff99a7 */ /* 0x0009e2000810043f */
[--C-:B------:R-:W-:Y:S01]  /*4320*/  FFMA.FTZ R46, R46, UR20, -R6.reuse ;  /* 0x000000142e2e7c23 */ /* 0x100fe20008010806 */
[--C-:B------:R-:W-:Y:S01]  /*4330*/  FFMA.FTZ R47, R47, UR20, -R6.reuse ;  /* 0x000000142f2f7c23 */ /* 0x100fe20008010806 */
[--C-:B------:R-:W-:Y:S01]  /*4340*/  FFMA.FTZ R50, R50, UR20, -R6.reuse ;  /* 0x0000001432327c23 */ /* 0x100fe20008010806 */
[--C-:B------:R-:W-:Y:S01]  /*4350*/  FFMA.FTZ R51, R51, UR20, -R6.reuse ;  /* 0x0000001433337c23 */ /* 0x100fe20008010806 */
[--C-:B------:R-:W-:Y:S01]  /*4360*/  FFMA.FTZ R54, R54, UR20, -R6.reuse ;  /* 0x0000001436367c23 */ /* 0x100fe20008010806 */
[----:B------:R-:W5:Y:S01]  /*4370*/  MUFU.EX2 R30, R30 ;  /* 0x0000001e001e7308 */ /* 0x000f620000000800 */
[----:B------:R-:W-:Y:S01]  /*4380*/  FFMA.FTZ R6, R55, UR20, -R6 ;  /* 0x0000001437067c23 */ /* 0x000fe20008010806 */
[----:B0-----:R-:W-:-:S06]  /*4390*/  F2FP.BF16.F32.PACK_AB R168, R41, R40 ;  /* 0x0000002829a8723e */ /* 0x001fcc00000010ff */
[----:B------:R-:W4:Y:S01]  /*43a0*/  MUFU.EX2 R31, R31 ;  /* 0x0000001f001f7308 */ /* 0x000f220000000800 */
[----:B---3--:R-:W-:Y:S01]  /*43b0*/  FADD.FTZ R11, R26, R27 ;  /* 0x0000001b1a0b7221 */ /* 0x008fe20000010000 */
[----:B------:R-:W-:-:S06]  /*43c0*/  F2FP.BF16.F32.PACK_AB R157, R27, R26 ;  /* 0x0000001a1b9d723e */ /* 0x000fcc00000010ff */
[----:B------:R-:W0:Y:S01]  /*43d0*/  MUFU.EX2 R34, R34 ;  /* 0x0000002200227308 */ /* 0x000e220000000800 */
[----:B-----5:R-:W-:Y:S01]  /*43e0*/  FADD.FTZ R10, R30, R11 ;  /* 0x0000000b1e0a7221 */ /* 0x020fe20000010000 */
[----:B------:R-:W-:-:S04]  /*43f0*/  FADD.FTZ R11, R33, R12 ;  /* 0x0000000c210b7221 */ /* 0x000fc80000010000 */
[----:B------:R-:W-:Y:S02]  /*4400*/  FADD.FTZ R12, R36, R11 ;  /* 0x0000000b240c7221 */ /* 0x000fe40000010000 */
[----:B------:R-:W3:Y:S01]  /*4410*/  MUFU.EX2 R35, R35 ;  /* 0x0000002300237308 */ /* 0x000ee20000000800 */
[----:B----4-:R-:W-:Y:S01]  /*4420*/  FADD.FTZ R3, R31, R10 ;  /* 0x0000000a1f037221 */ /* 0x010fe20000010000 */
[----:B------:R-:W-:Y:S01]  /*4430*/  FADD.FTZ R11, R37, R12 ;  /* 0x0000000c250b7221 */ /* 0x000fe20000010000 */
[----:B------:R-:W-:Y:S01]  /*4440*/  F2FP.BF16.F32.PACK_AB R159, R31, R30 ;  /* 0x0000001e1f9f723e */ /* 0x000fe200000010ff */
[----:B------:R-:W-:Y:S02]  /*4450*/  BAR.SYNC.DEFER_BLOCKING 0xf, 0x100 ;  /* 0x03c4000000007b1d */ /* 0x000fe40000010000 */
[----:B------:R-:W-:Y:S01]  /*4460*/  FADD.FTZ R12, R40, R11 ;  /* 0x0000000b280c7221 */ /* 0x000fe20000010000 */
[----:B0-----:R-:W-:-:S03]  /*4470*/  FADD.FTZ R10, R34, R3 ;  /* 0x00000003220a7221 */ /* 0x001fc60000010000 */
[----:B------:R-:W0:Y:S01]  /*4480*/  MUFU.EX2 R38, R38 ;  /* 0x0000002600267308 */ /* 0x000e220000000800 */
[----:B------:R-:W-:Y:S01]  /*4490*/  FADD.FTZ R13, R41, R12 ;  /* 0x0000000c290d7221 */ /* 0x000fe20000010000 */
[----:B---3--:R-:W-:-:S06]  /*44a0*/  FADD.FTZ R3, R35, R10 ;  /* 0x0000000a23037221 */ /* 0x008fcc0000010000 */
[----:B------:R-:W3:Y:S01]  /*44b0*/  MUFU.EX2 R39, R39 ;  /* 0x0000002700277308 */ /* 0x000ee20000000800 */
[----:B------:R-:W-:-:S07]  /*44c0*/  F2FP.BF16.F32.PACK_AB R161, R35, R34 ;  /* 0x0000002223a1723e */ /* 0x000fce00000010ff */
[----:B------:R-:W4:Y:S01]  /*44d0*/  MUFU.EX2 R42, R42 ;  /* 0x0000002a002a7308 */ /* 0x000f220000000800 */
[----:B0-----:R-:W-:Y:S01]  /*44e0*/  FADD.FTZ R10, R38, R3 ;  /* 0x00000003260a7221 */ /* 0x001fe20000010000 */
[----:B------:R0:W-:Y:S06]  /*44f0*/  STSM.16.M88.4 [R23+0x26800], R156 ;  /* 0x0268009c17007844 */ /* 0x0001ec0000000200 */
[----:B------:R-:W5:Y:S01]  /*4500*/  MUFU.EX2 R43, R43 ;  /* 0x0000002b002b7308 */ /* 0x000f620000000800 */
[C---:B---3--:R-:W-:Y:S01]  /*4510*/  FADD.FTZ R11, R39.reuse, R10 ;  /* 0x0000000a270b7221 */ /* 0x048fe20000010000 */
[----:B------:R-:W-:-:S05]  /*4520*/  F2FP.BF16.F32.PACK_AB R163, R39, R38 ;  /* 0x0000002627a3723e */ /* 0x000fca00000010ff */
[----:B------:R0:W-:Y:S01]  /*4530*/  STSM.16.M88.4 [R184], R160 ;  /* 0x000000a0b8007844 */ /* 0x0001e20000000200 */
[----:B------:R-:W-:Y:S01]  /*4540*/  MUFU.EX2 R44, R44 ;  /* 0x0000002c002c7308 */ /* 0x000fe20000000800 */
[----:B----4-:R-:W-:-:S07]  /*4550*/  FADD.FTZ R10, R42, R11 ;  /* 0x0000000b2a0a7221 */ /* 0x010fce0000010000 */
[----:B------:R-:W3:Y:S01]  /*4560*/  MUFU.EX2 R46, R46 ;  /* 0x0000002e002e7308 */ /* 0x000ee20000000800 */
[C---:B-----5:R-:W-:Y:S01]  /*4570*/  FADD.FTZ R11, R43.reuse, R10 ;  /* 0x0000000a2b0b7221 */ /* 0x060fe20000010000 */
[----:B------:R-:W-:-:S06]  /*4580*/  F2FP.BF16.F32.PACK_AB R169, R43, R42 ;  /* 0x0000002a2ba9723e */ /* 0x000fcc00000010ff */
[----:B------:R-:W4:Y:S08]  /*4590*/  MUFU.EX2 R45, R45 ;  /* 0x0000002d002d7308 */ /* 0x000f300000000800 */
[----:B------:R-:W5:Y:S01]  /*45a0*/  MUFU.EX2 R47, R47 ;  /* 0x0000002f002f7308 */ /* 0x000f620000000800 */
[----:B---3--:R-:W-:-:S07]  /*45b0*/  FADD.FTZ R10, R46, R11 ;  /* 0x0000000b2e0a7221 */ /* 0x008fce0000010000 */
[----:B------:R-:W-:Y:S01]  /*45c0*/  MUFU.EX2 R48, R48 ;  /* 0x0000003000307308 */ /* 0x000fe20000000800 */
[----:B----4-:R-:W-:-:S07]  /*45d0*/  F2FP.BF16.F32.PACK_AB R170, R45, R44 ;  /* 0x0000002c2daa723e */ /* 0x010fce00000010ff */
[----:B------:R-:W3:Y:S01]  /*45e0*/  MUFU.EX2 R49, R49 ;  /* 0x0000003100317308 */ /* 0x000ee20000000800 */
[C---:B-----5:R-:W-:Y:S01]  /*45f0*/  F2FP.BF16.F32.PACK_AB R171, R47.reuse, R46 ;  /* 0x0000002e2fab723e */ /* 0x060fe200000010ff */
[----:B------:R-:W-:-:S04]  /*4600*/  FADD.FTZ R47, R47, R10 ;  /* 0x0000000a2f2f7221 */ /* 0x000fc80000010000 */
[----:B------:R0:W-:Y:S02]  /*4610*/  STSM.16.M88.4 [R186], R168 ;  /* 0x000000a8ba007844 */ /* 0x0001e40000000200 */
[----:B------:R-:W-:Y:S08]  /*4620*/  MUFU.EX2 R50, R50 ;  /* 0x0000003200327308 */ /* 0x000ff00000000800 */
[----:B------:R-:W4:Y:S01]  /*4630*/  MUFU.EX2 R51, R51 ;  /* 0x0000003300337308 */ /* 0x000f220000000800 */
[----:B---3--:R-:W-:-:S07]  /*4640*/  F2FP.BF16.F32.PACK_AB R172, R49, R48 ;  /* 0x0000003031ac723e */ /* 0x008fce00000010ff */
[----:B------:R-:W-:Y:S08]  /*4650*/  MUFU.EX2 R52, R52 ;  /* 0x0000003400347308 */ /* 0x000ff00000000800 */
[----:B------:R-:W3:Y:S01]  /*4660*/  MUFU.EX2 R9, R9 ;  /* 0x0000000900097308 */ /* 0x000ee20000000800 */
[----:B----4-:R-:W-:Y:S01]  /*4670*/  F2FP.BF16.F32.PACK_AB R173, R51, R50 ;  /* 0x0000003233ad723e */ /* 0x010fe200000010ff */
[----:B------:R-:W-:-:S04]  /*4680*/  FADD.FTZ R50, R50, R47 ;  /* 0x0000002f32327221 */ /* 0x000fc80000010000 */
[----:B------:R-:W-:Y:S02]  /*4690*/  FADD.FTZ R51, R51, R50 ;  /* 0x0000003233337221 */ /* 0x000fe40000010000 */
[----:B------:R-:W-:Y:S08]  /*46a0*/  MUFU.EX2 R54, R54 ;  /* 0x0000003600367308 */ /* 0x000ff00000000800 */
[----:B------:R4:W5:Y:S01]  /*46b0*/  MUFU.EX2 R3, R6 ;  /* 0x0000000600037308 */ /* 0x0009620000000800 */
[----:B---3--:R-:W-:Y:S01]  /*46c0*/  F2FP.BF16.F32.PACK_AB R174, R9, R52 ;  /* 0x0000003409ae723e */ /* 0x008fe200000010ff */
[----:B----4-:R-:W-:-:S04]  /*46d0*/  FADD.FTZ R6, R44, R13 ;  /* 0x0000000d2c067221 */ /* 0x010fc80000010000 */
[----:B------:R-:W-:-:S04]  /*46e0*/  FADD.FTZ R45, R45, R6 ;  /* 0x000000062d2d7221 */ /* 0x000fc80000010000 */
[----:B------:R-:W-:Y:S01]  /*46f0*/  FADD.FTZ R48, R48, R45 ;  /* 0x0000002d30307221 */ /* 0x000fe20000010000 */
[----:B-----5:R-:W-:Y:S01]  /*4700*/  F2FP.BF16.F32.PACK_AB R175, R3, R54 ;  /* 0x0000003603af723e */ /* 0x020fe200000010ff */
[----:B------:R-:W-:Y:S02]  /*4710*/  FADD.FTZ R54, R54, R51 ;  /* 0x0000003336367221 */ /* 0x000fe40000010000 */
[----:B------:R-:W-:Y:S02]  /*4720*/  FADD.FTZ R49, R49, R48 ;  /* 0x0000003031317221 */ /* 0x000fe40000010000 */
[----:B------:R0:W-:Y:S01]  /*4730*/  STSM.16.M88.4 [R185], R172 ;  /* 0x000000acb9007844 */ /* 0x0001e20000000200 */
[----:B------:R-:W-:Y:S01]  /*4740*/  FADD.FTZ R3, R3, R54 ;  /* 0x0000003603037221 */ /* 0x000fe20000010000 */
[----:B------:R-:W-:-:S04]  /*4750*/  FADD.FTZ R6, R52, R49 ;  /* 0x0000003134067221 */ /* 0x000fc80000010000 */
[----:B------:R-:W-:Y:S01]  /*4760*/  FADD.FTZ R6, R9, R6 ;  /* 0x0000000609067221 */ /* 0x000fe20000010000 */
[----:B------:R-:W-:Y:S06]  /*4770*/  @!P0 BRA `(.L_x_273) ;  /* 0x0000000000048947 */ /* 0x000fec0003800000 */
[----:B------:R-:W-:Y:S01]  /*4780*/  BPT.TRAP 0x1 ;  /* 0x000000040000795c */ /* 0x000fe20000300000 */
.L_x_273:
[----:B------:R3:W4:Y:S01]  /*4790*/  SYNCS.PHASECHK.TRANS64.TRYWAIT P2, [R7+URZ+0x28c50], R8 ;  /* 0x028c5008070075a7 */ /* 0x000722000804017f */
[----:B------:R-:W-:Y:S05]  /*47a0*/  @!P0 BRA `(.L_x_274) ;  /* 0x0000000000048947 */ /* 0x000fea0003800000 */
[----:B------:R-:W-:Y:S01]  /*47b0*/  BPT.TRAP 0x1 ;  /* 0x000000040000795c */ /* 0x000fe20000300000 */
.L_x_274:
[----:B------:R-:W-:Y:S01]  /*47c0*/  ULOP3.LUT UR48, UR48, 0x2000000, URZ, 0xfc, !UPT ;  /* 0x0200000030307892 */ /* 0x000fe2000f8efc3f */
[----:B----4-:R-:W-:Y:S11]  /*47d0*/  @P2 BRA `(.L_x_275) ;  /* 0x0000000000082947 */ /* 0x010ff60003800000 */
[----:B------:R-:W4:Y:S02]  /*47e0*/  SYNCS.PHASECHK.TRANS64.TRYWAIT P2, [R7+URZ+0x28c50], R8 ;  /* 0x028c5008070075a7 */ /* 0x000f24000804017f */
[----:B----4-:R-:W-:Y:S05]  /*47f0*/  @!P2 BRA `(.L_x_276) ;  /* 0x000000a00000a947 */ /* 0x010fea0003800000 */
.L_x_275:
[----:B------:R-:W-:Y:S01]  /*4800*/  ULEA UR6, UR41, UR48, 0xc ;  /* 0x0000003029067291 */ /* 0x000fe2000f8e603f */
[----:B------:R-:W-:Y:S01]  /*4810*/  WARPGROUP.ARRIVE ;  /* 0x00000000000079c5 */ /* 0x000fe20000000000 */
[----:B------:R-:W-:Y:S01]  /*4820*/  UMOV UR7, 0x40000040 ;  /* 0x4000004000077882 */ /* 0x000fe20000000000 */
[----:B------:R-:W-:Y:S01]  /*4830*/  UMOV UR11, 0x40000040 ;  /* 0x40000040000b7882 */ /* 0x000fe20000000000 */
[----:B------:R-:W-:Y:S01]  /*4840*/  UIADD3 UR10, UR6, 0x80, URZ ;  /* 0x00000080060a7890 */ /* 0x000fe2000fffe03f */
[----:B------:R-:W-:Y:S01]  /*4850*/  ISETP.GE.AND P2, PT, R152, 0x41, PT ;  /* 0x000000419800780c */ /* 0x000fe20003f46270 */
[----:B-1234-:R-:W-:-:S03]  /*4860*/  @!P1 VIADD R7, R7, 0x28c60 ;  /* 0x00028c6007079836 */ /* 0x01efc60000000000 */
[----:B------:R-:W-:Y:S01]  /*4870*/  HGMMA.64x256x16.F32.BF16 R24, R156, gdesc[UR4].tnspB, RZ, !UPT, gsb0 ;  /* 0x43e000049c187df0 */ /* 0x000fe2000c0018ff */
[----:B------:R-:W-:Y:S01]  /*4880*/  UMOV UR7, 0x40000040 ;  /* 0x4000004000077882 */ /* 0x000fe20000000000 */
[----:B------:R-:W-:Y:S01]  /*4890*/  @!P1 PRMT R7, RZ, 0x654, R7 ;  /* 0x00000654ff079816 */ /* 0x000fe20000000007 */
[----:B------:R-:W-:Y:S02]  /*48a0*/  WARPGROUP.DEPBAR.LE gsb0, 0x0 ;  /* 0x00008000000079c5 */ /* 0x000fe40000010000 */
[----:B------:R-:W-:-:S15]  /*48b0*/  WARPGROUP.ARRIVE ;  /* 0x00000000000079c5 */ /* 0x000fde0000000000 */
[----:B------:R-:W-:-:S08]  /*48c0*/  NOP ;  /* 0x0000000000007918 */ /* 0x000fd00000000000 */
[----:B------:R-:W-:Y:S01]  /*48d0*/  HGMMA.64x256x16.F32.BF16 R24, R160, gdesc[UR8].tnspB, R24, gsb0 ;  /* 0x43e00008a0187df0 */ /* 0x000fe20008001818 */
[----:B------:R-:W-:Y:S01]  /*48e0*/  UIADD3 UR10, UR6, 0x100, URZ ;  /* 0x00000100060a7890 */ /* 0x000fe2000fffe03f */
[----:B------:R-:W-:Y:S01]  /*48f0*/  UMOV UR11, 0x40000040 ;  /* 0x40000040000b7882 */ /* 0x000fe20000000000 */
[----:B------:R-:W-:Y:S01]  /*4900*/  UIADD3 UR6, UR6, 0x180, URZ ;  /* 0x0000018006067890 */ /* 0x000fe2000fffe03f */
[----:B------:R-:W-:Y:S02]  /*4910*/  WARPGROUP.DEPBAR.LE gsb0, 0x0 ;  /* 0x00008000000079c5 */ /* 0x000fe40000010000 */
[----:B------:R-:W-:-:S15]  /*4920*/  WARPGROUP.ARRIVE ;  /* 0x00000000000079c5 */ /* 0x000fde0000000000 */
[----:B------:R-:W-:-:S07]  /*4930*/  NOP ;  /* 0x0000000000007918 */ /* 0x000fce0000000000 */
[----:B------:R-:W-:Y:S03]  /*4940*/  HGMMA.64x256x16.F32.BF16 R24, R168, gdesc[UR8].tnspB, R24, gsb0 ;  /* 0x43e00008a8187df0 */ /* 0x000fe60008001818 */
        /* <DEDUP_REMOVED lines=14> */
[----:B------:R-:W-:Y:S05]  /*4a30*/  @!P2 BRA `(.L_x_277) ;  /* 0x0000001c0044a947 */ /* 0x000fea0003800000 */
[----:B-1----:R-:W-:Y:S01]  /*4a40*/  VIADD R7, R167, 0xfffffffe ;  /* 0xfffffffea7077836 */ /* 0x002fe20000000000 */
[----:B------:R-:W-:Y:S01]  /*4a50*/  MOV R15, R4 ;  /* 0x00000004000f7202 */ /* 0x000fe20000000f00 */
[----:B------:R-:W-:Y:S01]  /*4a60*/  IMAD.MOV.U32 R10, RZ, RZ, R5 ;  /* 0x000000ffff0a7224 */ /* 0x000fe200078e0005 */
[----:B------:R-:W-:Y:S01]  /*4a70*/  UMOV UR21, UR41 ;  /* 0x0000002900157c82 */ /* 0x000fe20008000000 */
[----:B------:R-:W-:Y:S01]  /*4a80*/  ULDC UR22, c[0x0][0x9d8] ;  /* 0x0002760000167ab9 */ /* 0x000fe20000000800 */
[----:B------:R-:W-:-:S05]  /*4a90*/  ULDC UR20, c[0x0][0x988] ;  /* 0x0002620000147ab9 */ /* 0x000fca0000000800 */
.L_x_286:
[----:B------:R-:W-:Y:S01]  /*4aa0*/  UIADD3 UR41, UR21, 0x1, URZ ;  /* 0x0000000115297890 */ /* 0x000fe2000fffe03f */
[C---:B------:R-:W-:Y:S01]  /*4ab0*/  ISETP.GT.AND P2, PT, R7.reuse, RZ, PT ;  /* 0x000000ff0700720c */ /* 0x040fe20003f44270 */
[----:B------:R-:W-:Y:S02]  /*4ac0*/  VIADD R7, R7, 0xffffffff ;  /* 0xffffffff07077836 */ /* 0x000fe40000000000 */
[----:B------:R-:W-:-:S04]  /*4ad0*/  UISETP.NE.AND UP0, UPT, UR41, 0x2, UPT ;  /* 0x000000022900788c */ /* 0x000fc8000bf05270 */
[----:B------:R-:W-:Y:S02]  /*4ae0*/  USEL UR6, URZ, 0x1, UP0 ;  /* 0x000000013f067887 */ /* 0x000fe40008000000 */
[----:B------:R-:W-:Y:S02]  /*4af0*/  USEL UR41, UR41, URZ, UP0 ;  /* 0x0000003f29297287 */ /* 0x000fe40008000000 */
[----:B------:R-:W-:Y:S01]  /*4b00*/  ULOP3.LUT UR40, UR40, UR6, URZ, 0x3c, !UPT ;  /* 0x0000000628287292 */ /* 0x000fe2000f8e3c3f */
[----:B0-23--:R-:W-:Y:S11]  /*4b10*/  @!P0 BRA `(.L_x_278) ;  /* 0x0000000000048947 */ /* 0x00dff60003800000 */
[----:B------:R-:W-:Y:S01]  /*4b20*/  BPT.TRAP 0x1 ;  /* 0x000000040000795c */ /* 0x000fe20000300000 */
.L_x_278:
[----:B------:R-:W-:Y:S01]  /*4b30*/  ULEA UR23, UR41, UR42, 0x3 ;  /* 0x0000002a29177291 */ /* 0x000fe2000f8e183f */
[----:B------:R-:W-:-:S05]  /*4b40*/  IMAD.U32 R8, RZ, RZ, UR40 ;  /* 0x00000028ff087e24 */ /* 0x000fca000f8e00ff */
[----:B------:R-:W-:-:S04]  /*4b50*/  SHF.L.U32 R8, R8, 0x1f, RZ ;  /* 0x0000001f08087819 */ /* 0x000fc800000006ff */
[----:B------:R1:W2:Y:S01]  /*4b60*/  SYNCS.PHASECHK.TRANS64.TRYWAIT P3, [UR23+0x28c30], R8 ;  /* 0x028c3008ff0075a7 */ /* 0x0002a20008060157 */
[----:B------:R-:W-:Y:S05]  /*4b70*/  @!P0 BRA `(.L_x_279) ;  /* 0x0000000000048947 */ /* 0x000fea0003800000 */
[----:B------:R-:W-:Y:S01]  /*4b80*/  BPT.TRAP 0x1 ;  /* 0x000000040000795c */ /* 0x000fe20000300000 */
.L_x_279:
[----:B--2---:R-:W-:Y:S05]  /*4b90*/  @P3 BRA `(.L_x_280) ;  /* 0x0000000000083947 */ /* 0x004fea0003800000 */
[----:B------:R-:W2:Y:S02]  /*4ba0*/  SYNCS.PHASECHK.TRANS64.TRYWAIT P3, [UR23+0x28c30], R8 ;  /* 0x028c3008ff0075a7 */ /* 0x000ea40008060157 */
[----:B--2---:R-:W-:Y:S05]  /*4bb0*/  @!P3 BRA `(.L_x_281) ;  /* 0x0000009c0024b947 */ /* 0x004fea0003800000 */
.L_x_280:
[----:B------:R-:W-:Y:S01]  /*4bc0*/  R2UR UR18, R0 ;  /* 0x00000000001272ca */ /* 0x000fe200000e0000 */
[----:B------:R-:W-:Y:S01]  /*4bd0*/  UIADD3 UR6, UR42, 0x20400, URZ ;  /* 0x000204002a067890 */ /* 0x000fe2000fffe03f */
[----:B0-----:R-:W-:Y:S01]  /*4be0*/  WARPGROUP.ARRIVE ;  /* 0x00000000000079c5 */ /* 0x001fe20000000000 */
        /* <DEDUP_REMOVED lines=24> */
[----:B--2---:R-:W-:Y:S01]  /*4d70*/  FMUL.FTZ R5, R153, UR22 ;  /* 0x0000001699057c20 */ /* 0x004fe20008410000 */
        /* <DEDUP_REMOVED lines=21> */
[----:B0-----:R-:W-:Y:S01]  /*4ed0*/  FMNMX.FTZ R4, R14, R15, !PT ;  /* 0x0000000f0e047209 */ /* 0x001fe20007810000 */
[----:B------:R-:W-:Y:S01]  /*4ee0*/  FMUL.FTZ R163, R163, UR22 ;  /* 0x00000016a3a37c20 */ /* 0x000fe20008410000 */
[----:B------:R-:W-:-:S05]  /*4ef0*/  FMUL.FTZ R172, R179, UR22 ;  /* 0x00000016b3ac7c20 */ /* 0x000fca0008410000 */
[----:B------:R-:W0:Y:S01]  /*4f00*/  MUFU.TANH R21, R21 ;  /* 0x0000001500157308 */ /* 0x000e220000002400 */
[----:B--2---:R-:W-:-:S07]  /*4f10*/  FMNMX.FTZ R161, R5, R4, !PT ;  /* 0x0000000405a17209 */ /* 0x004fce0007810000 */
[----:B------:R-:W2:Y:S01]  /*4f20*/  MUFU.TANH R152, R152 ;  /* 0x0000009800987308 */ /* 0x000ea20000002400 */
[----:B---3--:R-:W-:-:S07]  /*4f30*/  FMNMX.FTZ R4, R20, R161, !PT ;  /* 0x000000a114047209 */ /* 0x008fce0007810000 */
[----:B------:R-:W3:Y:S01]  /*4f40*/  MUFU.TANH R153, R153 ;  /* 0x0000009900997308 */ /* 0x000ee20000002400 */
[----:B0-----:R-:W-:-:S07]  /*4f50*/  FMNMX.FTZ R161, R21, R4, !PT ;  /* 0x0000000415a17209 */ /* 0x001fce0007810000 */
[----:B------:R-:W0:Y:S01]  /*4f60*/  MUFU.TANH R154, R154 ;  /* 0x0000009a009a7308 */ /* 0x000e220000002400 */
[----:B--2---:R-:W-:Y:S01]  /*4f70*/  FMNMX.FTZ R4, R152, R161, !PT ;  /* 0x000000a198047209 */ /* 0x004fe20007810000 */
[----:B------:R-:W-:-:S06]  /*4f80*/  FMUL.FTZ R161, R177, UR22 ;  /* 0x00000016b1a17c20 */ /* 0x000fcc0008410000 */
[----:B------:R-:W2:Y:S01]  /*4f90*/  MUFU.TANH R155, R155 ;  /* 0x0000009b009b7308 */ /* 0x000ea20000002400 */
[----:B---3--:R-:W-:-:S07]  /*4fa0*/  FMNMX.FTZ R165, R153, R4, !PT ;  /* 0x0000000499a57209 */ /* 0x008fce0007810000 */
[----:B------:R-:W3:Y:S01]  /*4fb0*/  MUFU.TANH R156, R156 ;  /* 0x0000009c009c7308 */ /* 0x000ee20000002400 */
[----:B0-----:R-:W-:-:S07]  /*4fc0*/  FMNMX.FTZ R4, R154, R165, !PT ;  /* 0x000000a59a047209 */ /* 0x001fce0007810000 */
[----:B------:R-:W0:Y:S01]  /*4fd0*/  MUFU.TANH R157, R157 ;  /* 0x0000009d009d7308 */ /* 0x000e220000002400 */
[----:B--2---:R-:W-:-:S07]  /*4fe0*/  FMNMX.FTZ R165, R155, R4, !PT ;  /* 0x000000049ba57209 */ /* 0x004fce0007810000 */
        /* <DEDUP_REMOVED lines=13> */
[----:B---3--:R-:W-:Y:S01]  /*50c0*/  FMNMX.FTZ R169, R164, R165, !PT ;  /* 0x000000a5a4a97209 */ /* 0x008fe20007810000 */
[----:B------:R-:W-:Y:S01]  /*50d0*/  FMUL.FTZ R165, R166, UR22 ;  /* 0x00000016a6a57c20 */ /* 0x000fe20008410000 */
[----:B------:R-:W-:Y:S01]  /*50e0*/  FMUL.FTZ R166, R167, UR22 ;  /* 0x00000016a7a67c20 */ /* 0x000fe20008410000 */
[----:B------:R-:W-:Y:S01]  /*50f0*/  FMUL.FTZ R167, R170, UR22 ;  /* 0x00000016aaa77c20 */ /* 0x000fe20008410000 */
[----:B------:R-:W-:Y:S01]  /*5100*/  FMUL.FTZ R170, R174, UR22 ;  /* 0x00000016aeaa7c20 */ /* 0x000fe20008410000 */
[----:B------:R-:W-:Y:S02]  /*5110*/  FMUL.FTZ R174, R182, UR22 ;  /* 0x00000016b6ae7c20 */ /* 0x000fe40008410000 */
[----:B------:R-:W3:Y:S01]  /*5120*/  MUFU.TANH R11, R11 ;  /* 0x0000000b000b7308 */ /* 0x000ee20000002400 */
[----:B0-----:R-:W-:Y:S01]  /*5130*/  FMNMX.FTZ R4, R168, R169, !PT ;  /* 0x000000a9a8047209 */ /* 0x001fe20007810000 */
[----:B------:R-:W-:Y:S01]  /*5140*/  FMUL.FTZ R169, R171, UR22 ;  /* 0x00000016aba97c20 */ /* 0x000fe20008410000 */
[----:B------:R-:W-:-:S03]  /*5150*/  FMUL.FTZ R171, R178, UR22 ;  /* 0x00000016b2ab7c20 */ /* 0x000fc60008410000 */
[----:B------:R-:W0:Y:S02]  /*5160*/  SHFL.BFLY PT, R173, R4, 0x2, 0x1f ;  /* 0x0c401f0004ad7f89 */ /* 0x000e2400000e0000 */
[----:B------:R-:W4:Y:S08]  /*5170*/  MUFU.TANH R12, R12 ;  /* 0x0000000c000c7308 */ /* 0x000f300000002400 */
[----:B------:R-:W5:Y:S08]  /*5180*/  MUFU.TANH R13, R13 ;  /* 0x0000000d000d7308 */ /* 0x000f700000002400 */
[----:B------:R-:W1:Y:S01]  /*5190*/  MUFU.TANH R162, R162 ;  /* 0x000000a200a27308 */ /* 0x000e620000002400 */
[----:B0-----:R-:W-:Y:S01]  /*51a0*/  FMNMX.FTZ R177, R4, R173, !PT ;  /* 0x000000ad04b17209 */ /* 0x001fe20007810000 */
[----:B------:R-:W-:Y:S01]  /*51b0*/  FMUL.FTZ R173, R175, UR22 ;  /* 0x00000016afad7c20 */ /* 0x000fe20008410000 */
[----:B--2---:R-:W-:-:S05]  /*51c0*/  FMNMX.FTZ R4, R9, R10, !PT ;  /* 0x0000000a09047209 */ /* 0x004fca0007810000 */
[----:B------:R-:W0:Y:S01]  /*51d0*/  MUFU.TANH R163, R163 ;  /* 0x000000a300a37308 */ /* 0x000e220000002400 */
[----:B------:R-:W2:Y:S01]  /*51e0*/  SHFL.BFLY PT, R180, R177, 0x1, 0x1f ;  /* 0x0c201f00b1b47f89 */ /* 0x000ea200000e0000 */
[----:B---3--:R-:W-:-:S04]  /*51f0*/  FMNMX.FTZ R175, R11, R4, !PT ;  /* 0x000000040baf7209 */ /* 0x008fc80007810000 */
[----:B----4-:R-:W-:Y:S02]  /*5200*/  FMNMX.FTZ R4, R12, R175, !PT ;  /* 0x000000af0c047209 */ /* 0x010fe40007810000 */
[----:B------:R-:W3:Y:S02]  /*5210*/  MUFU.TANH R165, R165 ;  /* 0x000000a500a57308 */ /* 0x000ee40000002400 */
[----:B-----5:R-:W-:-:S04]  /*5220*/  FMNMX.FTZ R175, R13, R4, !PT ;  /* 0x000000040daf7209 */ /* 0x020fc80007810000 */
[----:B-1----:R-:W-:Y:S02]  /*5230*/  FMNMX.FTZ R176, R162, R175, !PT ;  /* 0x000000afa2b07209 */ /* 0x002fe40007810000 */
[----:B------:R-:W1:Y:S01]  /*5240*/  MUFU.TANH R166, R166 ;  /* 0x000000a600a67308 */ /* 0x000e620000002400 */
[----:B------:R-:W-:Y:S01]  /*5250*/  FMUL.FTZ R175, R183, UR22 ;  /* 0x00000016b7af7c20 */ /* 0x000fe20008410000 */
[----:B0-----:R-:W-:-:S06]  /*5260*/  FMNMX.FTZ R176, R163, R176, !PT ;  /* 0x000000b0a3b07209 */ /* 0x001fcc0007810000 */
[----:B------:R-:W0:Y:S01]  /*5270*/  MUFU.TANH R167, R167 ;  /* 0x000000a700a77308 */ /* 0x000e220000002400 */
[----:B--2---:R-:W-:-:S05]  /*5280*/  FMNMX.FTZ R4, R177, R180, !PT ;  /* 0x000000b4b1047209 */ /* 0x004fca0007810000 */
[C---:B------:R-:W-:Y:S02]  /*5290*/  FADD.FTZ R177, -R4.reuse, R15 ;  /* 0x0000000f04b17221 */ /* 0x040fe40000010100 */
[----:B------:R-:W2:Y:S01]  /*52a0*/  MUFU.TANH R169, R169 ;  /* 0x000000a900a97308 */ /* 0x000ea20000002400 */
[----:B---3--:R-:W-:Y:S01]  /*52b0*/  FMNMX.FTZ R15, R165, R176, !PT ;  /* 0x000000b0a50f7209 */ /* 0x008fe20007810000 */
[----:B------:R-:W-:Y:S01]  /*52c0*/  FMUL.FTZ R181, R4, UR20 ;  /* 0x0000001404b57c20 */ /* 0x000fe20008410000 */
[----:B------:R-:W-:Y:S02]  /*52d0*/  FMUL.FTZ R178, R177, UR20 ;  /* 0x00000014b1b27c20 */ /* 0x000fe40008410000 */
[----:B-1----:R-:W-:Y:S01]  /*52e0*/  FMNMX.FTZ R176, R166, R15, !PT ;  /* 0x0000000fa6b07209 */ /* 0x002fe20007810000 */
[--C-:B------:R-:W-:Y:S01]  /*52f0*/  FFMA.FTZ R14, R14, UR20, -R181.reuse ;  /* 0x000000140e0e7c23 */ /* 0x100fe200080108b5 */
[--C-:B------:R-:W-:Y:S01]  /*5300*/  FFMA.FTZ R179, R156, UR20, -R181.reuse ;  /* 0x000000149cb37c23 */ /* 0x100fe200080108b5 */
[----:B------:R-:W1:Y:S01]  /*5310*/  MUFU.TANH R170, R170 ;  /* 0x000000aa00aa7308 */ /* 0x000e620000002400 */
[----:B0-----:R-:W-:Y:S01]  /*5320*/  FMNMX.FTZ R176, R167, R176, !PT ;  /* 0x000000b0a7b07209 */ /* 0x001fe20007810000 */
[--C-:B------:R-:W-:Y:S01]  /*5330*/  FFMA.FTZ R20, R20, UR20, -R181.reuse ;  /* 0x0000001414147c23 */ /* 0x100fe200080108b5 */
[--C-:B------:R-:W-:Y:S01]  /*5340*/  FFMA.FTZ R21, R21, UR20, -R181.reuse ;  /* 0x0000001415157c23 */ /* 0x100fe200080108b5 */
[--C-:B------:R-:W-:Y:S01]  /*5350*/  FFMA.FTZ R153, R153, UR20, -R181.reuse ;  /* 0x0000001499997c23 */ /* 0x100fe200080108b5 */
[--C-:B------:R-:W-:Y:S01]  /*5360*/  FFMA.FTZ R155, R155, UR20, -R181.reuse ;  /* 0x000000149b9b7c23 */ /* 0x100fe200080108b5 */
[--C-:B------:R-:W-:Y:S01]  /*5370*/  FFMA.FTZ R180, R157, UR20, -R181.reuse ;  /* 0x000000149db47c23 */ /* 0x100fe200080108b5 */
[--C-:B------:R-:W-:Y:S01]  /*5380*/  FFMA.FTZ R157, R158, UR20, -R181.reuse ;  /* 0x000000149e9d7c23 */ /* 0x100fe200080108b5 */
[----:B------:R-:W0:Y:S01]  /*5390*/  MUFU.TANH R173, R173 ;  /* 0x000000ad00ad7308 */ /* 0x000e220000002400 */
[----:B--2---:R-:W-:Y:S01]  /*53a0*/  FMNMX.FTZ R177, R169, R176, !PT ;  /* 0x000000b0a9b17209 */ /* 0x004fe20007810000 */
[--C-:B------:R-:W-:Y:S01]  /*53b0*/  FFMA.FTZ R182, R159, UR20, -R181.reuse ;  /* 0x000000149fb67c23 */ /* 0x100fe200080108b5 */
[--C-:B------:R-:W-:Y:S01]  /*53c0*/  FFMA.FTZ R159, R160, UR20, -R181.reuse ;  /* 0x00000014a09f7c23 */ /* 0x100fe200080108b5 */
[--C-:B------:R-:W-:Y:S01]  /*53d0*/  FFMA.FTZ R192, R161, UR20, -R181.reuse ;  /* 0x00000014a1c07c23 */ /* 0x100fe200080108b5 */
[--C-:B------:R-:W-:Y:S01]  /*53e0*/  FFMA.FTZ R161, R164, UR20, -R181.reuse ;  /* 0x00000014a4a17c23 */ /* 0x100fe200080108b5 */
[----:B------:R-:W-:-:S02]  /*53f0*/  FFMA.FTZ R168, R168, UR20, -R181 ;  /* 0x00000014a8a87c23 */ /* 0x000fc400080108b5 */
[----:B------:R-:W2:Y:S01]  /*5400*/  MUFU.TANH R171, R171 ;  /* 0x000000ab00ab7308 */ /* 0x000ea20000002400 */
[----:B-1----:R-:W-:Y:S01]  /*5410*/  FMNMX.FTZ R176, R170, R177, !PT ;  /* 0x000000b1aab07209 */ /* 0x002fe20007810000 */
[----:B------:R-:W-:-:S06]  /*5420*/  FFMA.FTZ R177, R5, UR20, -R181 ;  /* 0x0000001405b17c23 */ /* 0x000fcc00080108b5 */
[----:B------:R-:W1:Y:S01]  /*5430*/  MUFU.TANH R172, R172 ;  /* 0x000000ac00ac7308 */ /* 0x000e620000002400 */
[----:B0-----:R-:W-:-:S07]  /*5440*/  FMNMX.FTZ R176, R173, R176, !PT ;  /* 0x000000b0adb07209 */ /* 0x001fce0007810000 */
[----:B------:R-:W0:Y:S01]  /*5450*/  MUFU.TANH R174, R174 ;  /* 0x000000ae00ae7308 */ /* 0x000e220000002400 */
[----:B--2---:R-:W-:-:S07]  /*5460*/  FMNMX.FTZ R5, R171, R176, !PT ;  /* 0x000000b0ab057209 */ /* 0x004fce0007810000 */
[----:B------:R-:W2:Y:S01]  /*5470*/  MUFU.TANH R175, R175 ;  /* 0x000000af00af7308 */ /* 0x000ea20000002400 */
[----:B-1----:R-:W-:-:S07]  /*5480*/  FMNMX.FTZ R5, R172, R5, !PT ;  /* 0x00000005ac057209 */ /* 0x002fce0007810000 */
[----:B------:R1:W3:Y:S01]  /*5490*/  MUFU.EX2 R15, R178 ;  /* 0x000000b2000f7308 */ /* 0x0002e20000000800 */
[----:B0-----:R-:W-:-:S07]  /*54a0*/  FMNMX.FTZ R176, R174, R5, !PT ;  /* 0x00000005aeb07209 */ /* 0x001fce0007810000 */
[----:B------:R-:W0:Y:S01]  /*54b0*/  MUFU.EX2 R14, R14 ;  /* 0x0000000e000e7308 */ /* 0x000e220000000800 */
[----:B--2---:R-:W-:Y:S01]  /*54c0*/  FMNMX.FTZ R5, R175, R176, !PT ;  /* 0x000000b0af057209 */ /* 0x004fe20007810000 */
[--C-:B------:R-:W-:Y:S01]  /*54d0*/  FFMA.FTZ R176, R152, UR20, -R181.reuse ;  /* 0x0000001498b07c23 */ /* 0x100fe200080108b5 */
[----:B-1----:R-:W-:-:S03]  /*54e0*/  FFMA.FTZ R178, R154, UR20, -R181 ;  /* 0x000000149ab27c23 */ /* 0x002fc600080108b5 */
[----:B------:R-:W1:Y:S02]  /*54f0*/  SHFL.BFLY PT, R152, R5, 0x2, 0x1f ;  /* 0x0c401f0005987f89 */ /* 0x000e6400000e0000 */
[----:B------:R-:W2:Y:S01]  /*5500*/  MUFU.EX2 R177, R177 ;  /* 0x000000b100b17308 */ /* 0x000ea20000000800 */
[-C--:B---3--:R-:W-:Y:S01]  /*5510*/  FMUL.FTZ R24, R24, R15.reuse ;  /* 0x0000000f18187220 */ /* 0x088fe20000410000 */
[-C--:B------:R-:W-:Y:S01]  /*5520*/  FMUL.FTZ R25, R25, R15.reuse ;  /* 0x0000000f19197220 */ /* 0x080fe20000410000 */
[-C--:B------:R-:W-:Y:S01]  /*5530*/  FMUL.FTZ R28, R28, R15.reuse ;  /* 0x0000000f1c1c7220 */ /* 0x080fe20000410000 */
[-C--:B------:R-:W-:Y:S01]  /*5540*/  FMUL.FTZ R29, R29, R15.reuse ;  /* 0x0000000f1d1d7220 */ /* 0x080fe20000410000 */
[-C--:B------:R-:W-:Y:S01]  /*5550*/  FMUL.FTZ R32, R32, R15.reuse ;  /* 0x0000000f20207220 */ /* 0x080fe20000410000 */
[-C--:B------:R-:W-:Y:S01]  /*5560*/  FMUL.FTZ R33, R33, R15.reuse ;  /* 0x0000000f21217220 */ /* 0x080fe20000410000 */
[-C--:B------:R-:W-:Y:S01]  /*5570*/  FMUL.FTZ R36, R36, R15.reuse ;  /* 0x0000000f24247220 */ /* 0x080fe20000410000 */
[----:B------:R-:W3:Y:S01]  /*5580*/  MUFU.EX2 R20, R20 ;  /* 0x0000001400147308 */ /* 0x000ee20000000800 */
[----:B0-----:R-:W-:Y:S01]  /*5590*/  FFMA.FTZ R6, R15, R6, R14 ;  /* 0x000000060f067223 */ /* 0x001fe2000001000e */
[-C--:B------:R-:W-:Y:S01]  /*55a0*/  FMUL.FTZ R37, R37, R15.reuse ;  /* 0x0000000f25257220 */ /* 0x080fe20000410000 */
[-C--:B------:R-:W-:Y:S01]  /*55b0*/  FMUL.FTZ R40, R40, R15.reuse ;  /* 0x0000000f28287220 */ /* 0x080fe20000410000 */
[-C--:B------:R-:W-:Y:S01]  /*55c0*/  FMUL.FTZ R41, R41, R15.reuse ;  /* 0x0000000f29297220 */ /* 0x080fe20000410000 */
[-C--:B------:R-:W-:Y:S01]  /*55d0*/  FMUL.FTZ R44, R44, R15.reuse ;  /* 0x0000000f2c2c7220 */ /* 0x080fe20000410000 */
[-C--:B------:R-:W-:Y:S01]  /*55e0*/  FMUL.FTZ R45, R45, R15.reuse ;  /* 0x0000000f2d2d7220 */ /* 0x080fe20000410000 */
[-C--:B------:R-:W-:Y:S01]  /*55f0*/  FMUL.FTZ R48, R48, R15.reuse ;  /* 0x0000000f30307220 */ /* 0x080fe20000410000 */
[----:B------:R-:W0:Y:S01]  /*5600*/  MUFU.EX2 R21, R21 ;  /* 0x0000001500157308 */ /* 0x000e220000000800 */
[-C--:B------:R-:W-:Y:S01]  /*5610*/  FMUL.FTZ R49, R49, R15.reuse ;  /* 0x0000000f31317220 */ /* 0x080fe20000410000 */
[-C--:B------:R-:W-:Y:S01]  /*5620*/  FMUL.FTZ R52, R52, R15.reuse ;  /* 0x0000000f34347220 */ /* 0x080fe20000410000 */
[-C--:B------:R-:W-:Y:S01]  /*5630*/  FMUL.FTZ R53, R53, R15.reuse ;  /* 0x0000000f35357220 */ /* 0x080fe20000410000 */
[-C--:B------:R-:W-:Y:S01]  /*5640*/  FMUL.FTZ R56, R56, R15.reuse ;  /* 0x0000000f38387220 */ /* 0x080fe20000410000 */
[-C--:B------:R-:W-:Y:S01]  /*5650*/  FMUL.FTZ R57, R57, R15.reuse ;  /* 0x0000000f39397220 */ /* 0x080fe20000410000 */
        /* <DEDUP_REMOVED lines=28> */
[----:B------:R-:W-:Y:S01]  /*5820*/  FMUL.FTZ R104, R104, R15 ;  /* 0x0000000f68687220 */ /* 0x000fe20000410000 */
[----:B-1----:R-:W-:Y:S01]  /*5830*/  FMNMX.FTZ R5, R152, R5, !PT ;  /* 0x0000000598057209 */ /* 0x002fe20007810000 */
[----:B------:R-:W-:-:S02]  /*5840*/  IMAD.MOV R152, RZ, RZ, -R22 ;  /* 0x000000ffff987224 */ /* 0x000fc400078e0a16 */
[-C--:B------:R-:W-:Y:S01]  /*5850*/  FMUL.FTZ R105, R105, R15.reuse ;  /* 0x0000000f69697220 */ /* 0x080fe20000410000 */
[-C--:B------:R-:W-:Y:S01]  /*5860*/  FMUL.FTZ R108, R108, R15.reuse ;  /* 0x0000000f6c6c7220 */ /* 0x080fe20000410000 */
[----:B------:R-:W-:Y:S01]  /*5870*/  FMUL.FTZ R109, R109, R15 ;  /* 0x0000000f6d6d7220 */ /* 0x000fe20000410000 */
[C---:B------:R-:W-:Y:S01]  /*5880*/  FADD.FTZ R10, -R5.reuse, R10 ;  /* 0x0000000a050a7221 */ /* 0x040fe20000010100 */
[----:B------:R-:W-:Y:S01]  /*5890*/  FMUL.FTZ R156, R5, UR20 ;  /* 0x00000014059c7c20 */ /* 0x000fe20008410000 */
[----:B------:R-:W-:Y:S01]  /*58a0*/  ISETP.NE.AND P3, PT, R17, R152, PT ;  /* 0x000000981100720c */ /* 0x000fe20003f65270 */
[----:B------:R-:W-:Y:S01]  /*58b0*/  MUFU.EX2 R179, R179 ;  /* 0x000000b300b37308 */ /* 0x000fe20000000800 */
[----:B------:R-:W-:Y:S01]  /*58c0*/  FMUL.FTZ R10, R10, UR20 ;  /* 0x000000140a0a7c20 */ /* 0x000fe20008410000 */
[--C-:B------:R-:W-:Y:S01]  /*58d0*/  FFMA.FTZ R9, R9, UR20, -R156.reuse ;  /* 0x0000001409097c23 */ /* 0x100fe2000801089c */
        /* <DEDUP_REMOVED lines=8> */
[----:B------:R-:W-:Y:S01]  /*5960*/  FFMA.FTZ R170, R173, UR20, -R156 ;  /* 0x00000014adaa7c23 */ /* 0x000fe2000801089c */
[----:B------:R-:W-:-:S02]  /*5970*/  IMAD.U32 R173, RZ, RZ, UR21 ;  /* 0x00000015ffad7e24 */ /* 0x000fc4000f8e00ff */
[--C-:B------:R-:W-:Y:S01]  /*5980*/  FFMA.FTZ R13, R162, UR20, -R156.reuse ;  /* 0x00000014a20d7c23 */ /* 0x100fe2000801089c */
[----:B------:R-:W-:Y:S01]  /*5990*/  FFMA.FTZ R200, R169, UR20, -R156 ;  /* 0x00000014a9c87c23 */ /* 0x000fe2000801089c */
[----:B------:R-:W-:Y:S01]  /*59a0*/  MOV R169, UR23 ;  /* 0x0000001700a97c02 */ /* 0x000fe20008000f00 */
[----:B------:R-:W1:Y:S01]  /*59b0*/  MUFU.EX2 R9, R9 ;  /* 0x0000000900097308 */ /* 0x000e620000000800 */
[----:B------:R-:W-:Y:S02]  /*59c0*/  @!P3 IMAD R154, R173, 0x40, R16 ;  /* 0x00000040ad9ab824 */ /* 0x000fe400078e0210 */
[----:B--2---:R-:W-:Y:S01]  /*59d0*/  FADD.FTZ R173, R177, R6 ;  /* 0x00000006b1ad7221 */ /* 0x004fe20000010000 */
[--C-:B------:R-:W-:Y:S01]  /*59e0*/  FFMA.FTZ R198, R166, UR20, -R156.reuse ;  /* 0x00000014a6c67c23 */ /* 0x100fe2000801089c */
[----:B------:R-:W-:Y:S02]  /*59f0*/  @!P1 VIADD R152, R169, 0x28c40 ;  /* 0x00028c40a9989836 */ /* 0x000fe40000000000 */
[----:B------:R-:W-:Y:S01]  /*5a00*/  FFMA.FTZ R171, R171, UR20, -R156 ;  /* 0x00000014abab7c23 */ /* 0x000fe2000801089c */
[----:B---3--:R-:W-:Y:S01]  /*5a10*/  FADD.FTZ R6, R20, R173 ;  /* 0x000000ad14067221 */ /* 0x008fe20000010000 */
[----:B------:R-:W-:Y:S01]  /*5a20*/  @!P3 LEA R154, R154, UR42, 0x2 ;  /* 0x0000002a9a9abc11 */ /* 0x000fe2000f8e10ff */
[----:B------:R-:W2:Y:S01]  /*5a30*/  MUFU.EX2 R194, R194 ;  /* 0x000000c200c27308 */ /* 0x000ea20000000800 */
[----:B------:R-:W-:Y:S01]  /*5a40*/  @!P1 PRMT R152, RZ, 0x654, R152 ;  /* 0x00000654ff989816 */ /* 0x000fe20000000098 */
[----:B0-----:R-:W-:Y:S01]  /*5a50*/  FADD.FTZ R173, R21, R6 ;  /* 0x0000000615ad7221 */ /* 0x001fe20000010000 */
[--C-:B------:R-:W-:Y:S01]  /*5a60*/  FFMA.FTZ R172, R172, UR20, -R156.reuse ;  /* 0x00000014acac7c23 */ /* 0x100fe2000801089c */
[--C-:B------:R-:W-:Y:S01]  /*5a70*/  FFMA.FTZ R174, R174, UR20, -R156.reuse ;  /* 0x00000014aeae7c23 */ /* 0x100fe2000801089c */
[----:B------:R0:W-:Y:S01]  /*5a80*/  @!P1 SYNCS.ARRIVE.TRANS64.RED.A1T0 RZ, [R152+URZ], RZ ;  /* 0x000000ff98ff99a7 */ /* 0x0001e2000810043f */
[----:B------:R-:W-:Y:S01]  /*5a90*/  FFMA.FTZ R175, R175, UR20, -R156 ;  /* 0x00000014afaf7c23 */ /* 0x000fe2000801089c */
[----:B------:R-:W-:Y:S01]  /*5aa0*/  @!P3 STS [R154+0x28800], R15 ;  /* 0x0288000f9a00b388 */ /* 0x000fe20000000800 */
[----:B------:R-:W3:Y:S01]  /*5ab0*/  MUFU.EX2 R11, R11 ;  /* 0x0000000b000b7308 */ /* 0x000ee20000000800 */
[----:B-1----:R-:W-:Y:S01]  /*5ac0*/  FFMA.FTZ R3, R10, R3, R9 ;  /* 0x000000030a037223 */ /* 0x002fe20000010009 */
[-C--:B------:R-:W-:Y:S01]  /*5ad0*/  FMUL.FTZ R112, R112, R15.reuse ;  /* 0x0000000f70707220 */ /* 0x080fe20000410000 */
[----:B------:R1:W-:Y:S01]  /*5ae0*/  @!P3 STS [R154+0x28820], R10 ;  /* 0x0288200a9a00b388 */ /* 0x0003e20000000800 */
[-C--:B------:R-:W-:Y:S01]  /*5af0*/  FMUL.FTZ R113, R113, R15.reuse ;  /* 0x0000000f71717220 */ /* 0x080fe20000410000 */
[----:B0-----:R-:W-:Y:S01]  /*5b00*/  FADD.FTZ R152, R176, R173 ;  /* 0x000000adb0987221 */ /* 0x001fe20000010000 */
[-C--:B------:R-:W-:Y:S01]  /*5b10*/  FMUL.FTZ R116, R116, R15.reuse ;  /* 0x0000000f74747220 */ /* 0x080fe20000410000 */
[-C--:B------:R-:W-:Y:S01]  /*5b20*/  FMUL.FTZ R117, R117, R15.reuse ;  /* 0x0000000f75757220 */ /* 0x080fe20000410000 */
[----:B------:R-:W0:Y:S01]  /*5b30*/  MUFU.EX2 R12, R12 ;  /* 0x0000000c000c7308 */ /* 0x000e220000000800 */
[----:B--2---:R-:W-:Y:S01]  /*5b40*/  FADD.FTZ R6, R194, R3 ;  /* 0x00000003c2067221 */ /* 0x004fe20000010000 */
[----:B------:R-:W-:Y:S01]  /*5b50*/  FADD.FTZ R173, R153, R152 ;  /* 0x0000009899ad7221 */ /* 0x000fe20000010000 */
[-C--:B------:R-:W-:Y:S01]  /*5b60*/  FMUL.FTZ R120, R120, R15.reuse ;  /* 0x0000000f78787220 */ /* 0x080fe20000410000 */
[-C--:B------:R-:W-:Y:S01]  /*5b70*/  FMUL.FTZ R121, R121, R15.reuse ;  /* 0x0000000f79797220 */ /* 0x080fe20000410000 */
[-C--:B------:R-:W-:Y:S01]  /*5b80*/  FMUL.FTZ R124, R124, R15.reuse ;  /* 0x0000000f7c7c7220 */ /* 0x080fe20000410000 */
[----:B------:R-:W-:Y:S01]  /*5b90*/  FADD.FTZ R152, R178, R173 ;  /* 0x000000adb2987221 */ /* 0x000fe20000010000 */
[-C--:B------:R-:W-:Y:S01]  /*5ba0*/  FMUL.FTZ R125, R125, R15.reuse ;  /* 0x0000000f7d7d7220 */ /* 0x080fe20000410000 */
[----:B------:R-:W2:Y:S01]  /*5bb0*/  MUFU.EX2 R13, R13 ;  /* 0x0000000d000d7308 */ /* 0x000ea20000000800 */
[----:B---3--:R-:W-:Y:S01]  /*5bc0*/  FADD.FTZ R3, R11, R6 ;  /* 0x000000060b037221 */ /* 0x008fe20000010000 */
[----:B------:R-:W-:Y:S01]  /*5bd0*/  FADD.FTZ R152, R155, R152 ;  /* 0x000000989b987221 */ /* 0x000fe20000010000 */
[-C--:B------:R-:W-:Y:S01]  /*5be0*/  FMUL.FTZ R128, R128, R15.reuse ;  /* 0x0000000f80807220 */ /* 0x080fe20000410000 */
[-C--:B------:R-:W-:Y:S01]  /*5bf0*/  FMUL.FTZ R129, R129, R15.reuse ;  /* 0x0000000f81817220 */ /* 0x080fe20000410000 */
[-C--:B------:R-:W-:Y:S01]  /*5c00*/  FMUL.FTZ R132, R132, R15.reuse ;  /* 0x0000000f84847220 */ /* 0x080fe20000410000 */
[----:B------:R-:W-:Y:S01]  /*5c10*/  FADD.FTZ R173, R179, R152 ;  /* 0x00000098b3ad7221 */ /* 0x000fe20000010000 */
[-C--:B------:R-:W-:Y:S01]  /*5c20*/  FMUL.FTZ R133, R133, R15.reuse ;  /* 0x0000000f85857220 */ /* 0x080fe20000410000 */
[----:B------:R-:W3:Y:S01]  /*5c30*/  MUFU.EX2 R196, R196 ;  /* 0x000000c400c47308 */ /* 0x000ee20000000800 */
[----:B0-----:R-:W-:Y:S01]  /*5c40*/  FADD.FTZ R6, R12, R3 ;  /* 0x000000030c067221 */ /* 0x001fe20000010000 */
[-C--:B------:R-:W-:Y:S01]  /*5c50*/  FMUL.FTZ R136, R136, R15.reuse ;  /* 0x0000000f88887220 */ /* 0x080fe20000410000 */
[-C--:B------:R-:W-:Y:S01]  /*5c60*/  FMUL.FTZ R137, R137, R15.reuse ;  /* 0x0000000f89897220 */ /* 0x080fe20000410000 */
[-C--:B------:R-:W-:Y:S01]  /*5c70*/  FMUL.FTZ R140, R140, R15.reuse ;  /* 0x0000000f8c8c7220 */ /* 0x080fe20000410000 */
[-C--:B------:R-:W-:Y:S01]  /*5c80*/  FMUL.FTZ R141, R141, R15.reuse ;  /* 0x0000000f8d8d7220 */ /* 0x080fe20000410000 */
[-C--:B------:R-:W-:Y:S01]  /*5c90*/  FMUL.FTZ R144, R144, R15.reuse ;  /* 0x0000000f90907220 */ /* 0x080fe20000410000 */
[-C--:B------:R-:W-:Y:S01]  /*5ca0*/  FMUL.FTZ R145, R145, R15.reuse ;  /* 0x0000000f91917220 */ /* 0x080fe20000410000 */
[----:B------:R-:W0:Y:S01]  /*5cb0*/  MUFU.EX2 R163, R163 ;  /* 0x000000a300a37308 */ /* 0x000e220000000800 */
[----:B--2---:R-:W-:Y:S01]  /*5cc0*/  FADD.FTZ R3, R13, R6 ;  /* 0x000000060d037221 */ /* 0x004fe20000010000 */
[-C--:B------:R-:W-:Y:S01]  /*5cd0*/  FMUL.FTZ R148, R148, R15.reuse ;  /* 0x0000000f94947220 */ /* 0x080fe20000410000 */
[----:B------:R-:W-:Y:S01]  /*5ce0*/  FMUL.FTZ R149, R149, R15 ;  /* 0x0000000f95957220 */ /* 0x000fe20000410000 */
[----:B------:R-:W-:Y:S01]  /*5cf0*/  F2FP.BF16.F32.PACK_AB R156, R153, R176 ;  /* 0x000000b0999c723e */ /* 0x000fe200000010ff */
[----:B------:R-:W-:Y:S01]  /*5d00*/  FMUL.FTZ R26, R26, R10 ;  /* 0x0000000a1a1a7220 */ /* 0x000fe20000410000 */
[----:B------:R-:W-:Y:S01]  /*5d10*/  F2FP.BF16.F32.PACK_AB R158, R155, R178 ;  /* 0x000000b29b9e723e */ /* 0x000fe200000010ff */
[----:B------:R-:W-:Y:S01]  /*5d20*/  FMUL.FTZ R27, R27, R10 ;  /* 0x0000000a1b1b7220 */ /* 0x000fe20000410000 */
[----:B------:R-:W2:Y:S01]  /*5d30*/  MUFU.EX2 R198, R198 ;  /* 0x000000c600c67308 */ /* 0x000ea20000000800 */
[----:B---3--:R-:W-:Y:S01]  /*5d40*/  FADD.FTZ R6, R196, R3 ;  /* 0x00000003c4067221 */ /* 0x008fe20000010000 */
[----:B-1----:R-:W-:Y:S01]  /*5d50*/  F2FP.BF16.F32.PACK_AB R154, R21, R20 ;  /* 0x00000014159a723e */ /* 0x002fe200000010ff */
[-C--:B------:R-:W-:Y:S01]  /*5d60*/  FMUL.FTZ R30, R30, R10.reuse ;  /* 0x0000000a1e1e7220 */ /* 0x080fe20000410000 */
[----:B------:R-:W-:Y:S01]  /*5d70*/  F2FP.BF16.F32.PACK_AB R153, R194, R9 ;  /* 0x00000009c299723e */ /* 0x000fe200000010ff */
[-C--:B------:R-:W-:Y:S01]  /*5d80*/  FMUL.FTZ R31, R31, R10.reuse ;  /* 0x0000000a1f1f7220 */ /* 0x080fe20000410000 */
[----:B------:R-:W-:Y:S01]  /*5d90*/  F2FP.BF16.F32.PACK_AB R155, R12, R11 ;  /* 0x0000000b0c9b723e */ /* 0x000fe200000010ff */
[-C--:B------:R-:W-:Y:S01]  /*5da0*/  FMUL.FTZ R34, R34, R10.reuse ;  /* 0x0000000a22227220 */ /* 0x080fe20000410000 */
[----:B------:R-:W1:Y:S01]  /*5db0*/  MUFU.EX2 R180, R180 ;  /* 0x000000b400b47308 */ /* 0x000e620000000800 */
        /* <DEDUP_REMOVED lines=16> */
[C---:B-1----:R-:W-:Y:S01]  /*5ec0*/  FADD.FTZ R152, R180.reuse, R173 ;  /* 0x000000adb4987221 */ /* 0x042fe20000010000 */
[----:B------:R-:W-:Y:S01]  /*5ed0*/  F2FP.BF16.F32.PACK_AB R160, R180, R179 ;  /* 0x000000b3b4a0723e */ /* 0x000fe200000010ff */
[-C--:B------:R-:W-:Y:S01]  /*5ee0*/  FMUL.FTZ R59, R59, R10.reuse ;  /* 0x0000000a3b3b7220 */ /* 0x080fe20000410000 */
[-C--:B------:R-:W-:Y:S01]  /*5ef0*/  FMUL.FTZ R62, R62, R10.reuse ;  /* 0x0000000a3e3e7220 */ /* 0x080fe20000410000 */
[-C--:B------:R-:W-:Y:S01]  /*5f00*/  FMUL.FTZ R63, R63, R10.reuse ;  /* 0x0000000a3f3f7220 */ /* 0x080fe20000410000 */
[-C--:B------:R-:W-:Y:S01]  /*5f10*/  FMUL.FTZ R66, R66, R10.reuse ;  /* 0x0000000a42427220 */ /* 0x080fe20000410000 */
        /* <DEDUP_REMOVED lines=8> */
[----:B------:R-:W-:Y:S01]  /*5fa0*/  FMUL.FTZ R79, R79, R10 ;  /* 0x0000000a4f4f7220 */ /* 0x000fe20000410000 */
[----:B------:R-:W0:Y:S01]  /*5fb0*/  MUFU.EX2 R182, R182 ;  /* 0x000000b600b67308 */ /* 0x000e220000000800 */
[----:B--2---:R-:W-:Y:S01]  /*5fc0*/  FADD.FTZ R173, R157, R152 ;  /* 0x000000989dad7221 */ /* 0x004fe20000010000 */
[----:B------:R-:W-:Y:S01]  /*5fd0*/  F2FP.BF16.F32.PACK_AB R152, R177, R14 ;  /* 0x0000000eb198723e */ /* 0x000fe200000010ff */
[----:B------:R-:W-:Y:S01]  /*5fe0*/  BAR.SYNC.DEFER_BLOCKING 0xf, 0x100 ;  /* 0x03c4000000007b1d */ /* 0x000fe20000010000 */
[-C--:B------:R-:W-:Y:S01]  /*5ff0*/  FMUL.FTZ R82, R82, R10.reuse ;  /* 0x0000000a52527220 */ /* 0x080fe20000410000 */
[-C--:B------:R-:W-:Y:S01]  /*6000*/  FMUL.FTZ R83, R83, R10.reuse ;  /* 0x0000000a53537220 */ /* 0x080fe20000410000 */
[-C--:B------:R-:W-:Y:S01]  /*6010*/  FMUL.FTZ R86, R86, R10.reuse ;  /* 0x0000000a56567220 */ /* 0x080fe20000410000 */
[-C--:B------:R-:W-:Y:S01]  /*6020*/  FMUL.FTZ R87, R87, R10.reuse ;  /* 0x0000000a57577220 */ /* 0x080fe20000410000 */
[-C--:B------:R-:W-:Y:S01]  /*6030*/  FMUL.FTZ R90, R90, R10.reuse ;  /* 0x0000000a5a5a7220 */ /* 0x080fe20000410000 */
[----:B------:R-:W2:Y:S01]  /*6040*/  MUFU.EX2 R167, R167 ;  /* 0x000000a700a77308 */ /* 0x000ea20000000800 */
        /* <DEDUP_REMOVED lines=8> */
[C---:B0-----:R-:W-:Y:S01]  /*60d0*/  FADD.FTZ R14, R182.reuse, R173 ;  /* 0x000000adb60e7221 */ /* 0x041fe20000010000 */
[----:B------:R-:W-:Y:S01]  /*60e0*/  F2FP.BF16.F32.PACK_AB R162, R182, R157 ;  /* 0x0000009db6a2723e */ /* 0x000fe200000010ff */
[-C--:B------:R-:W-:Y:S01]  /*60f0*/  FMUL.FTZ R103, R103, R10.reuse ;  /* 0x0000000a67677220 */ /* 0x080fe20000410000 */
[----:B------:R-:W-:Y:S01]  /*6100*/  F2FP.BF16.F32.PACK_AB R157, R196, R13 ;  /* 0x0000000dc49d723e */ /* 0x000fe200000010ff */
[-C--:B------:R-:W-:Y:S01]  /*6110*/  FMUL.FTZ R106, R106, R10.reuse ;  /* 0x0000000a6a6a7220 */ /* 0x080fe20000410000 */
[-C--:B------:R-:W-:Y:S01]  /*6120*/  FMUL.FTZ R107, R107, R10.reuse ;  /* 0x0000000a6b6b7220 */ /* 0x080fe20000410000 */
[-C--:B------:R-:W-:Y:S01]  /*6130*/  FMUL.FTZ R110, R110, R10.reuse ;  /* 0x0000000a6e6e7220 */ /* 0x080fe20000410000 */
[----:B------:R-:W0:Y:S01]  /*6140*/  MUFU.EX2 R170, R170 ;  /* 0x000000aa00aa7308 */ /* 0x000e220000000800 */
[----:B--2---:R-:W-:Y:S01]  /*6150*/  FADD.FTZ R3, R167, R6 ;  /* 0x00000006a7037221 */ /* 0x004fe20000010000 */
[----:B------:R2:W-:Y:S01]  /*6160*/  STSM.16.M88.4 [R23+0x26800], R152 ;  /* 0x0268009817007844 */ /* 0x0005e20000000200 */
        /* <DEDUP_REMOVED lines=22> */
[C---:B---3--:R-:W-:Y:S01]  /*62d0*/  FADD.FTZ R14, R192.reuse, R15 ;  /* 0x0000000fc00e7221 */ /* 0x048fe20000010000 */
[----:B------:R-:W-:Y:S01]  /*62e0*/  F2FP.BF16.F32.PACK_AB R164, R192, R159 ;  /* 0x0000009fc0a4723e */ /* 0x000fe200000010ff */
[-C--:B------:R-:W-:Y:S01]  /*62f0*/  FMUL.FTZ R146, R146, R10.reuse ;  /* 0x0000000a92927220 */ /* 0x080fe20000410000 */
[----:B------:R-:W-:Y:S01]  /*6300*/  F2FP.BF16.F32.PACK_AB R159, R198, R163 ;  /* 0x000000a3c69f723e */ /* 0x000fe200000010ff */
[-C--:B------:R-:W-:Y:S01]  /*6310*/  FMUL.FTZ R147, R147, R10.reuse ;  /* 0x0000000a93937220 */ /* 0x080fe20000410000 */
[----:B------:R-:W-:Y:S01]  /*6320*/  F2FP.BF16.F32.PACK_AB R163, R170, R167 ;  /* 0x000000a7aaa3723e */ /* 0x000fe200000010ff */
[-C--:B------:R-:W-:Y:S01]  /*6330*/  FMUL.FTZ R150, R150, R10.reuse ;  /* 0x0000000a96967220 */ /* 0x080fe20000410000 */
[----:B------:R-:W3:Y:S01]  /*6340*/  MUFU.EX2 R168, R168 ;  /* 0x000000a800a87308 */ /* 0x000ee20000000800 */
[----:B-1----:R-:W-:Y:S01]  /*6350*/  FADD.FTZ R3, R171, R6 ;  /* 0x00000006ab037221 */ /* 0x002fe20000010000 */
[----:B------:R2:W-:Y:S01]  /*6360*/  STSM.16.M88.4 [R184], R156 ;  /* 0x0000009cb8007844 */ /* 0x0005e20000000200 */
[----:B------:R-:W-:-:S05]  /*6370*/  FMUL.FTZ R151, R151, R10 ;  /* 0x0000000a97977220 */ /* 0x000fca0000410000 */
[----:B------:R-:W1:Y:S01]  /*6380*/  MUFU.EX2 R172, R172 ;  /* 0x000000ac00ac7308 */ /* 0x000e620000000800 */
[----:B0-----:R-:W-:-:S07]  /*6390*/  FADD.FTZ R15, R161, R14 ;  /* 0x0000000ea10f7221 */ /* 0x001fce0000010000 */
[----:B------:R-:W0:Y:S01]  /*63a0*/  MUFU.EX2 R174, R174 ;  /* 0x000000ae00ae7308 */ /* 0x000e220000000800 */
[C---:B---3--:R-:W-:Y:S01]  /*63b0*/  F2FP.BF16.F32.PACK_AB R166, R168.reuse, R161 ;  /* 0x000000a1a8a6723e */ /* 0x048fe200000010ff */
[----:B------:R-:W-:Y:S01]  /*63c0*/  FADD.FTZ R6, R168, R15 ;  /* 0x0000000fa8067221 */ /* 0x000fe20000010000 */
[----:B------:R-:W-:-:S05]  /*63d0*/  F2FP.BF16.F32.PACK_AB R161, R200, R165 ;  /* 0x000000a5c8a1723e */ /* 0x000fca00000010ff */
[----:B------:R-:W3:Y:S01]  /*63e0*/  MUFU.EX2 R175, R175 ;  /* 0x000000af00af7308 */ /* 0x000ee20000000800 */
[C---:B-1----:R-:W-:Y:S01]  /*63f0*/  FADD.FTZ R3, R172.reuse, R3 ;  /* 0x00000003ac037221 */ /* 0x042fe20000010000 */
[----:B------:R-:W-:Y:S01]  /*6400*/  F2FP.BF16.F32.PACK_AB R165, R172, R171 ;  /* 0x000000abaca5723e */ /* 0x000fe200000010ff */
[----:B------:R2:W-:Y:S02]  /*6410*/  STSM.16.M88.4 [R186], R160 ;  /* 0x000000a0ba007844 */ /* 0x0005e40000000200 */
[----:B0-----:R-:W-:Y:S01]  /*6420*/  FADD.FTZ R12, R174, R3 ;  /* 0x00000003ae0c7221 */ /* 0x001fe20000010000 */
[----:B---3--:R-:W-:-:S03]  /*6430*/  F2FP.BF16.F32.PACK_AB R167, R175, R174 ;  /* 0x000000aeafa7723e */ /* 0x008fc600000010ff */
[----:B------:R-:W-:Y:S02]  /*6440*/  FADD.FTZ R3, R175, R12 ;  /* 0x0000000caf037221 */ /* 0x000fe40000010000 */
[----:B------:R2:W-:Y:S01]  /*6450*/  STSM.16.M88.4 [R185], R164 ;  /* 0x000000a4b9007844 */ /* 0x0005e20000000200 */
[----:B------:R-:W-:Y:S05]  /*6460*/  @!P0 BRA `(.L_x_282) ;  /* 0x0000000000048947 */ /* 0x000fea0003800000 */
[----:B------:R-:W-:Y:S01]  /*6470*/  BPT.TRAP 0x1 ;  /* 0x000000040000795c */ /* 0x000fe20000300000 */
.L_x_282:
[----:B------:R0:W1:Y:S01]  /*6480*/  SYNCS.PHASECHK.TRANS64.TRYWAIT P3, [UR23+0x28c50], R8 ;  /* 0x028c5008ff0075a7 */ /* 0x0000620008060157 */
[----:B------:R-:W-:Y:S05]  /*6490*/  @!P0 BRA `(.L_x_283) ;  /* 0x0000000000048947 */ /* 0x000fea0003800000 */
[----:B------:R-:W-:Y:S01]  /*64a0*/  BPT.TRAP 0x1 ;  /* 0x000000040000795c */ /* 0x000fe20000300000 */
.L_x_283:
[----:B-1----:R-:W-:Y:S05]  /*64b0*/  @P3 BRA `(.L_x_284) ;  /* 0x0000000000083947 */ /* 0x002fea0003800000 */
[----:B------:R-:W1:Y:S02]  /*64c0*/  SYNCS.PHASECHK.TRANS64.TRYWAIT P3, [UR23+0x28c50], R8 ;  /* 0x028c5008ff0075a7 */ /* 0x000e640008060157 */
[----:B-1----:R-:W-:Y:S05]  /*64d0*/  @!P3 BRA `(.L_x_285) ;  /* 0x0000008000f4b947 */ /* 0x002fea0003800000 */
.L_x_284:
[----:B------:R-:W-:Y:S01]  /*64e0*/  ULEA UR10, UR41, UR48, 0xc ;  /* 0x00000030290a7291 */ /* 0x000fe2000f8e603f */
[----:B------:R-:W-:Y:S01]  /*64f0*/  WARPGROUP.ARRIVE ;  /* 0x00000000000079c5 */ /* 0x000fe20000000000 */
[----:B------:R-:W-:Y:S01]  /*6500*/  UMOV UR7, 0x40000040 ;  /* 0x4000004000077882 */ /* 0x000fe20000000000 */
[----:B-1----:R-:W-:Y:S01]  /*6510*/  @!P1 IADD3 R169, R169, 0x28c60, RZ ;  /* 0x00028c60a9a99810 */ /* 0x002fe20007ffe0ff */
[----:B------:R-:W-:Y:S01]  /*6520*/  UMOV UR21, UR41 ;  /* 0x0000002900157c82 */ /* 0x000fe20008000000 */
[----:B------:R-:W-:Y:S02]  /*6530*/  IMAD.MOV.U32 R10, RZ, RZ, R5 ;  /* 0x000000ffff0a7224 */ /* 0x000fe400078e0005 */
[----:B------:R-:W-:Y:S01]  /*6540*/  UMOV UR6, UR10 ;  /* 0x0000000a00067c82 */ /* 0x000fe20008000000 */
[----:B------:R-:W-:Y:S01]  /*6550*/  @!P1 PRMT R169, RZ, 0x654, R169 ;  /* 0x00000654ffa99816 */ /* 0x000fe200000000a9 */
[----:B------:R-:W-:Y:S01]  /*6560*/  HGMMA.64x256x16.F32.BF16 R24, R152, gdesc[UR4].tnspB, R24, gsb0 ;  /* 0x43e0000498187df0 */ /* 0x000fe20008001818 */
[----:B------:R-:W-:Y:S01]  /*6570*/  UIADD3 UR6, UR10, 0x80, URZ ;  /* 0x000000800a067890 */ /* 0x000fe2000fffe03f */
[----:B------:R-:W-:Y:S01]  /*6580*/  IMAD.MOV.U32 R15, RZ, RZ, R4 ;  /* 0x000000ffff0f7224 */ /* 0x000fe200078e0004 */
        /* <DEDUP_REMOVED lines=28> */
.L_x_277:
[----:B-1----:R-:W1:Y:S01]  /*6750*/  SHFL.BFLY PT, R7, R6, 0x2, 0x1f ;  /* 0x0c401f0006077f89 */ /* 0x002e6200000e0000 */
[----:B------:R-:W-:Y:S01]  /*6760*/  IMAD.U32 R21, RZ, RZ, UR20 ;  /* 0x00000014ff157e24 */ /* 0x000fe2000f8e00ff */
[----:B------:R-:W-:Y:S02]  /*6770*/  UIADD3 UR37, UR37, 0x1, URZ ;  /* 0x0000000125257890 */ /* 0x000fe4000fffe03f */
[----:B0-----:R-:W0:Y:S01]  /*6780*/  SHFL.BFLY PT, R8, R3, 0x2, 0x1f ;  /* 0x0c401f0003087f89 */ /* 0x001e2200000e0000 */
[----:B------:R-:W-:Y:S08]  /*6790*/  BAR.ARV 0x8, 0xa0 ;  /* 0x0202800000007b1d */ /* 0x000ff00000002000 */
[----:B------:R-:W-:Y:S01]  /*67a0*/  BAR.SYNC.DEFER_BLOCKING 0xf, 0x100 ;  /* 0x03c4000000007b1d */ /* 0x000fe20000010000 */
[----:B-1----:R-:W-:Y:S01]  /*67b0*/  FADD.FTZ R7, R7, R6 ;  /* 0x0000000607077221 */ /* 0x002fe20000010000 */
[----:B------:R-:W-:-:S02]  /*67c0*/  IMAD.MOV.U32 R6, RZ, RZ, RZ ;  /* 0x000000ffff067224 */ /* 0x000fc400078e00ff */
[----:B0-----:R-:W-:Y:S02]  /*67d0*/  FADD.FTZ R8, R8, R3 ;  /* 0x0000000308087221 */ /* 0x001fe40000010000 */
[----:B------:R-:W0:Y:S01]  /*67e0*/  SHFL.BFLY PT, R0, R7, 0x1, 0x1f ;  /* 0x0c201f0007007f89 */ /* 0x000e2200000e0000 */
[----:B------:R-:W-:Y:S01]  /*67f0*/  IMAD.U32 R3, RZ, RZ, UR41 ;  /* 0x00000029ff037e24 */ /* 0x000fe2000f8e00ff */
[----:B------:R-:W-:Y:S02]  /*6800*/  UIADD3 UR41, UR41, 0x1, URZ ;  /* 0x0000000129297890 */ /* 0x000fe4000fffe03f */
[----:B------:R-:W1:Y:S02]  /*6810*/  SHFL.BFLY PT, R9, R8, 0x1, 0x1f ;  /* 0x0c201f0008097f89 */ /* 0x000e6400000e0000 */
[----:B------:R-:W-:-:S04]  /*6820*/  UISETP.NE.AND UP0, UPT, UR41, 0x2, UPT ;  /* 0x000000022900788c */ /* 0x000fc8000bf05270 */
[----:B------:R-:W-:Y:S02]  /*6830*/  USEL UR4, URZ, 0x1, UP0 ;  /* 0x000000013f047887 */ /* 0x000fe40008000000 */
[----:B------:R-:W-:Y:S02]  /*6840*/  USEL UR41, UR41, URZ, UP0 ;  /* 0x0000003f29297287 */ /* 0x000fe40008000000 */
[----:B------:R-:W-:Y:S01]  /*6850*/  ULOP3.LUT UR40, UR40, UR4, URZ, 0x3c, !UPT ;  /* 0x0000000428287292 */ /* 0x000fe2000f8e3c3f */
[----:B0-----:R-:W-:Y:S01]  /*6860*/  FADD.FTZ R13, R7, R0 ;  /* 0x00000000070d7221 */ /* 0x001fe20000010000 */
[----:B------:R-:W-:Y:S02]  /*6870*/  IMAD.MOV R0, RZ, RZ, -R22 ;  /* 0x000000ffff007224 */ /* 0x000fe400078e0a16 */
[----:B-1----:R-:W-:Y:S02]  /*6880*/  FADD.FTZ R15, R8, R9 ;  /* 0x00000009080f7221 */ /* 0x002fe40000010000 */
[----:B------:R-:W-:-:S02]  /*6890*/  FSETP.NE.FTZ.AND P1, PT, R13, RZ, PT ;  /* 0x000000ff0d00720b */ /* 0x000fc40003f35000 */
[----:B------:R-:W-:Y:S02]  /*68a0*/  ISETP.NE.AND P0, PT, R17, R0, PT ;  /* 0x000000001100720c */ /* 0x000fe40003f05270 */
[----:B------:R-:W-:Y:S02]  /*68b0*/  FSETP.NE.FTZ.AND P2, PT, R15, RZ, PT ;  /* 0x000000ff0f00720b */ /* 0x000fe40003f55000 */
[----:B------:R-:W-:Y:S02]  /*68c0*/  MOV R0, RZ ;  /* 0x000000ff00007202 */ /* 0x000fe40000000f00 */
[----:B------:R-:W-:-:S05]  /*68d0*/  MOV R9, UR20 ;  /* 0x0000001400097c02 */ /* 0x000fca0008000f00 */
[----:B------:R-:W0:Y:S02]  /*68e0*/  @P1 MUFU.RCP R0, R13 ;  /* 0x0000000d00001308 */ /* 0x000e240000001000 */
[----:B------:R-:W-:Y:S02]  /*68f0*/  @!P0 IMAD R3, R3, 0x40, R16 ;  /* 0x0000004003038824 */ /* 0x000fe400078e0210 */
[----:B------:R-:W-:-:S03]  /*6900*/  @P2 FMUL.FTZ R21, R21, 0.69314718246459960938 ;  /* 0x3f31721815152820 */ /* 0x000fc60000410000 */
[----:B------:R-:W-:Y:S01]  /*6910*/  @!P0 LEA R7, R3, UR42, 0x2 ;  /* 0x0000002a03078c11 */ /* 0x000fe2000f8e10ff */
[----:B------:R-:W1:Y:S01]  /*6920*/  @P2 MUFU.RCP R6, R15 ;  /* 0x0000000f00062308 */ /* 0x000e620000001000 */
[----:B------:R-:W-:-:S07]  /*6930*/  IMAD.MOV.U32 R3, RZ, RZ, -0x800000 ;  /* 0xff800000ff037424 */ /* 0x000fce00078e00ff */
[----:B------:R-:W4:Y:S01]  /*6940*/  @P1 MUFU.LG2 R13, R13 ;  /* 0x0000000d000d1308 */ /* 0x000f220000000c00 */
[----:B0-----:R-:W-:Y:S01]  /*6950*/  @!P0 STS [R7+0x28800], R0 ;  /* 0x0288000007008388 */ /* 0x001fe20000000800 */
[-C--:B--2---:R-:W-:Y:S01]  /*6960*/  FMUL.FTZ R165, R24, R0.reuse ;  /* 0x0000000018a57220 */ /* 0x084fe20000410000 */
[-C--:B------:R-:W-:Y:S01]  /*6970*/  FMUL.FTZ R8, R25, R0.reuse ;  /* 0x0000000019087220 */ /* 0x080fe20000410000 */
[-C--:B------:R-:W-:Y:S01]  /*6980*/  FMUL.FTZ R12, R28, R0.reuse ;  /* 0x000000001c0c7220 */ /* 0x080fe20000410000 */
[-C--:B------:R-:W-:Y:S01]  /*6990*/  FMUL.FTZ R10, R29, R0.reuse ;  /* 0x000000001d0a7220 */ /* 0x080fe20000410000 */
[-C--:B------:R-:W-:Y:S01]  /*69a0*/  FMUL.FTZ R161, R32, R0.reuse ;  /* 0x0000000020a17220 */ /* 0x080fe20000410000 */
[-C--:B------:R-:W-:Y:S01]  /*69b0*/  FMUL.FTZ R33, R33, R0.reuse ;  /* 0x0000000021217220 */ /* 0x080fe20000410000 */
[----:B------:R-:W0:Y:S01]  /*69c0*/  @P2 MUFU.LG2 R15, R15 ;  /* 0x0000000f000f2308 */ /* 0x000e220000000c00 */
[----:B-1----:R1:W-:Y:S01]  /*69d0*/  @!P0 STS [R7+0x28820], R6 ;  /* 0x0288200607008388 */ /* 0x0023e20000000800 */
        /* <DEDUP_REMOVED lines=9> */
[----:B-1----:R-:W-:Y:S01]  /*6a70*/  @P1 FMUL.FTZ R7, R9, 0.69314718246459960938 ;  /* 0x3f31721809071820 */ /* 0x002fe20000410000 */
[-C--:B------:R-:W-:Y:S01]  /*6a80*/  FMUL.FTZ R52, R52, R0.reuse ;  /* 0x0000000034347220 */ /* 0x080fe20000410000 */
[-C--:B------:R-:W-:Y:S01]  /*6a90*/  FMUL.FTZ R53, R53, R0.reuse ;  /* 0x0000000035357220 */ /* 0x080fe20000410000 */
[-C--:B------:R-:W-:Y:S01]  /*6aa0*/  FMUL.FTZ R56, R56, R0.reuse ;  /* 0x0000000038387220 */ /* 0x080fe20000410000 */
[-C--:B------:R-:W-:Y:S01]  /*6ab0*/  FMUL.FTZ R57, R57, R0.reuse ;  /* 0x0000000039397220 */ /* 0x080fe20000410000 */
[-C--:B------:R-:W-:Y:S01]  /*6ac0*/  FMUL.FTZ R60, R60, R0.reuse ;  /* 0x000000003c3c7220 */ /* 0x080fe20000410000 */
[----:B0-----:R-:W-:Y:S01]  /*6ad0*/  @P2 FMUL.FTZ R20, R15, 0.69314718246459960938 ;  /* 0x3f3172180f142820 */ /* 0x001fe20000410000 */
        /* <DEDUP_REMOVED lines=45> */
[----:B------:R-:W-:-:S02]  /*6db0*/  IMAD.MOV.U32 R0, RZ, RZ, -0x800000 ;  /* 0xff800000ff007424 */ /* 0x000fc400078e00ff */
[-C--:B------:R-:W-:Y:S01]  /*6dc0*/  FMUL.FTZ R9, R26, R6.reuse ;  /* 0x000000061a097220 */ /* 0x080fe20000410000 */
[-C--:B------:R-:W-:Y:S01]  /*6dd0*/  FMUL.FTZ R11, R30, R6.reuse ;  /* 0x000000061e0b7220 */ /* 0x080fe20000410000 */
[----:B------:R-:W-:Y:S01]  /*6de0*/  PLOP3.LUT P0, PT, PT, PT, PT, 0x8, 0x0 ;  /* 0x000000000000781c */ /* 0x000fe20003f0e170 */
        /* <DEDUP_REMOVED lines=65> */
.L_x_258:
[----:B------:R-:W0:Y:S08]  /*7200*/  S2UR UR4, SR_CgaCtaId ;  /* 0x00000000000479c3 */ /* 0x000e300000008800 */
[----:B------:R-:W-:Y:S06]  /*7210*/  BAR.SYNC.DEFER_BLOCKING 0x5, 0x120 ;  /* 0x0144800000007b1d */ /* 0x000fec0000010000 */
[----:B------:R-:W-:Y:S01]  /*7220*/  UMOV UR42, 0x400 ;  /* 0x00000400002a7882 */ /* 0x000fe20000000000 */
[----:B------:R-:W-:Y:S01]  /*7230*/  BSSY B0, `(.L_x_287) ;  /* 0x0000284000007945 */ /* 0x000fe20003800000 */
[----:B0-----:R-:W-:-:S09]  /*7240*/  ULEA UR42, UR4, UR42, 0x18 ;  /* 0x0000002a042a7291 */ /* 0x001fd2000f8ec03f */
[----:B------:R-:W0:Y:S02]  /*7250*/  LDS.128 R4, [UR42+0x28cd0] ;  /* 0x028cd02aff047984 */ /* 0x000e240008000c00 */
[----:B0-----:R-:W-:Y:S01]  /*7260*/  R2UR UR5, R6 ;  /* 0x00000000060572ca */ /* 0x001fe200000e0000 */
[----:B------:R-:W-:Y:S06]  /*7270*/  BAR.ARV 0x4, 0x120 ;  /* 0x0104800000007b1d */ /* 0x000fec0000002000 */
[----:B------:R-:W-:Y:S08]  /*7280*/  @P0 BRA `(.L_x_288) ;  /* 0x0000001c00440947 */ /* 0x000ff00003800000 */
[----:B------:R-:W0:Y:S08]  /*7290*/  S2UR UR4, SR_SWINHI ;  /* 0x00000000000479c3 */ /* 0x000e300000002f00 */
[----:B------:R-:W-:Y:S01]  /*72a0*/  BAR.SYNC.DEFER_BLOCKING 0x1, 0x100 ;  /* 0x0044000000007b1d */ /* 0x000fe20000010000 */
[----:B------:R-:W-:Y:S01]  /*72b0*/  F2FP.BF16.F32.PACK_AB R8, R8, R165 ;  /* 0x000000a50808723e */ /* 0x000fe200000010ff */
[----:B------:R-:W-:Y:S01]  /*72c0*/  USHF.L.U32 UR8, UR44, 0x2, URZ ;  /* 0x000000022c087899 */ /* 0x000fe2000800063f */
[----:B------:R-:W-:Y:S01]  /*72d0*/  F2FP.BF16.F32.PACK_AB R9, R27, R9 ;  /* 0x000000091b09723e */ /* 0x000fe200000010ff */
[----:B------:R-:W-:Y:S01]  /*72e0*/  USHF.L.U64.HI UR9, UR44, 0x2, UR45 ;  /* 0x000000022c097899 */ /* 0x000fe2000801022d */
[----:B------:R-:W-:-:S02]  /*72f0*/  F2FP.BF16.F32.PACK_AB R10, R10, R12 ;  /* 0x0000000c0a0a723e */ /* 0x000fc400000010ff */
[----:B------:R-:W-:Y:S02]  /*7300*/  F2FP.BF16.F32.PACK_AB R11, R31, R11 ;  /* 0x0000000b1f0b723e */ /* 0x000fe400000010ff */
[----:B------:R-:W-:Y:S02]  /*7310*/  F2FP.BF16.F32.PACK_AB R40, R41, R40 ;  /* 0x000000282928723e */ /* 0x000fe400000010ff */
[----:B------:R-:W-:Y:S02]  /*7320*/  F2FP.BF16.F32.PACK_AB R41, R43, R42 ;  /* 0x0000002a2b29723e */ /* 0x000fe400000010ff */
[----:B------:R-:W-:Y:S02]  /*7330*/  F2FP.BF16.F32.PACK_AB R48, R49, R48 ;  /* 0x000000303130723e */ /* 0x000fe400000010ff */
[----:B------:R-:W-:Y:S02]  /*7340*/  F2FP.BF16.F32.PACK_AB R42, R45, R44 ;  /* 0x0000002c2d2a723e */ /* 0x000fe400000010ff */
[----:B------:R-:W-:-:S02]  /*7350*/  F2FP.BF16.F32.PACK_AB R43, R47, R46 ;  /* 0x0000002e2f2b723e */ /* 0x000fc400000010ff */
[----:B------:R-:W-:Y:S02]  /*7360*/  F2FP.BF16.F32.PACK_AB R49, R51, R50 ;  /* 0x000000323331723e */ /* 0x000fe400000010ff */
[----:B------:R-:W-:Y:S01]  /*7370*/  F2FP.BF16.F32.PACK_AB R56, R57, R56 ;  /* 0x000000383938723e */ /* 0x000fe200000010ff */
[----:B------:R-:W-:Y:S01]  /*7380*/  UMOV UR6, UR42 ;  /* 0x0000002a00067c82 */ /* 0x000fe20008000000 */
[----:B0-----:R-:W-:Y:S01]  /*7390*/  UMOV UR7, UR4 ;  /* 0x0000000400077c82 */ /* 0x001fe20008000000 */
[----:B------:R-:W-:Y:S01]  /*73a0*/  F2FP.BF16.F32.PACK_AB R50, R53, R52 ;  /* 0x000000343532723e */ /* 0x000fe200000010ff */
[----:B------:R-:W-:Y:S01]  /*73b0*/  IMAD.U32 R135, RZ, RZ, UR7 ;  /* 0x00000007ff877e24 */ /* 0x000fe2000f8e00ff */
[----:B------:R-:W-:Y:S01]  /*73c0*/  MOV R134, UR6 ;  /* 0x0000000600867c02 */ /* 0x000fe20008000f00 */
[----:B------:R-:W-:Y:S01]  /*73d0*/  ULDC.64 UR6, c[0x0][0xbd8] ;  /* 0x0002f60000067ab9 */ /* 0x000fe20000000a00 */
[----:B------:R-:W-:Y:S01]  /*73e0*/  F2FP.BF16.F32.PACK_AB R51, R55, R54 ;  /* 0x000000363733723e */ /* 0x000fe200000010ff */
[----:B------:R-:W-:Y:S01]  /*73f0*/  UIADD3 UR4, UP1, UR8, UR6, URZ ;  /* 0x0000000608047290 */ /* 0x000fe2000ff3e03f */
[----:B------:R-:W-:Y:S01]  /*7400*/  F2FP.BF16.F32.PACK_AB R57, R59, R58 ;  /* 0x0000003a3b39723e */ /* 0x000fe200000010ff */
[----:B------:R-:W-:Y:S01]  /*7410*/  IMAD.WIDE R130, R189, 0x2, R134 ;  /* 0x00000002bd827825 */ /* 0x000fe200078e0286 */
[----:B------:R-:W-:Y:S01]  /*7420*/  F2FP.BF16.F32.PACK_AB R64, R65, R64 ;  /* 0x000000404140723e */ /* 0x000fe200000010ff */
[----:B------:R-:W-:Y:S01]  /*7430*/  UISETP.NE.U32.AND UP0, UPT, UR6, URZ, UPT ;  /* 0x0000003f0600728c */ /* 0x000fe2000bf05070 */
[----:B------:R-:W-:Y:S01]  /*7440*/  F2FP.BF16.F32.PACK_AB R58, R61, R60 ;  /* 0x0000003c3d3a723e */ /* 0x000fe200000010ff */
[----:B------:R-:W-:Y:S01]  /*7450*/  UIADD3.X UR6, UR9, UR7, URZ, UP1, !UPT ;  /* 0x0000000709067290 */ /* 0x000fe20008ffe43f */
[C---:B------:R-:W-:Y:S01]  /*7460*/  IADD3 R177, P0, R130.reuse, 0x40, RZ ;  /* 0x0000004082b17810 */ /* 0x040fe20007f1e0ff */
[----:B------:R-:W-:Y:S01]  /*7470*/  UISETP.NE.AND.EX UP0, UPT, UR7, URZ, UPT, UP0 ;  /* 0x0000003f0700728c */ /* 0x000fe2000bf05300 */
[----:B------:R-:W-:-:S02]  /*7480*/  IADD3 R167, P1, R130, 0x20, RZ ;  /* 0x0000002082a77810 */ /* 0x000fc40007f3e0ff */
[----:B------:R-:W-:Y:S01]  /*7490*/  LOP3.LUT R6, R177, 0x380, RZ, 0xc0, !PT ;  /* 0x00000380b1067812 */ /* 0x000fe200078ec0ff */
[--C-:B------:R-:W-:Y:S01]  /*74a0*/  IMAD.X R21, RZ, RZ, R131.reuse, P0 ;  /* 0x000000ffff157224 */ /* 0x100fe200000e0683 */
[----:B------:R-:W-:Y:S01]  /*74b0*/  LOP3.LUT R4, R167, 0x380, RZ, 0xc0, !PT ;  /* 0x00000380a7047812 */ /* 0x000fe200078ec0ff */
[--C-:B------:R-:W-:Y:S01]  /*74c0*/  IMAD.X R15, RZ, RZ, R131.reuse, P1 ;  /* 0x000000ffff0f7224 */ /* 0x100fe200008e0683 */
[----:B------:R-:W-:Y:S02]  /*74d0*/  SHF.R.U64 R6, R6, 0x3, RZ ;  /* 0x0000000306067819 */ /* 0x000fe400000012ff */
[----:B------:R-:W-:Y:S02]  /*74e0*/  IADD3 R191, P5, R130, 0x2040, RZ ;  /* 0x0000204082bf7810 */ /* 0x000fe40007fbe0ff */
[----:B------:R-:W-:Y:S02]  /*74f0*/  SHF.R.U64 R4, R4, 0x3, RZ ;  /* 0x0000000304047819 */ /* 0x000fe400000012ff */
[----:B------:R-:W-:Y:S01]  /*7500*/  IADD3 R183, P6, R130, 0x2020, RZ ;  /* 0x0000202082b77810 */ /* 0x000fe20007fde0ff */
[----:B------:R-:W-:Y:S01]  /*7510*/  IMAD.X R95, RZ, RZ, R131, P5 ;  /* 0x000000ffff5f7224 */ /* 0x000fe200028e0683 */
[----:B------:R-:W-:-:S02]  /*7520*/  LOP3.LUT R20, R6, R177, RZ, 0x3c, !PT ;  /* 0x000000b106147212 */ /* 0x000fc400078e3cff */
[----:B------:R-:W-:Y:S01]  /*7530*/  IADD3 R179, P4, R130, 0x60, RZ ;  /* 0x0000006082b37810 */ /* 0x000fe20007f9e0ff */
[----:B------:R-:W-:Y:S01]  /*7540*/  IMAD.X R91, RZ, RZ, R131, P6 ;  /* 0x000000ffff5b7224 */ /* 0x000fe200030e0683 */
[----:B------:R-:W-:Y:S02]  /*7550*/  LOP3.LUT R14, R4, R167, RZ, 0x3c, !PT ;  /* 0x000000a7040e7212 */ /* 0x000fe400078e3cff */
[----:B------:R-:W-:Y:S02]  /*7560*/  LOP3.LUT R6, R191, 0x380, RZ, 0xc0, !PT ;  /* 0x00000380bf067812 */ /* 0x000fe400078ec0ff */
[C---:B------:R-:W-:Y:S02]  /*7570*/  LOP3.LUT R13, R130.reuse, 0x380, RZ, 0xc0, !PT ;  /* 0x00000380820d7812 */ /* 0x040fe400078ec0ff */
[----:B------:R-:W-:Y:S02]  /*7580*/  LOP3.LUT R4, R183, 0x380, RZ, 0xc0, !PT ;  /* 0x00000380b7047812 */ /* 0x000fe400078ec0ff */
[----:B------:R-:W-:-:S02]  /*7590*/  IADD3 R181, P3, R130, 0x2000, RZ ;  /* 0x0000200082b57810 */ /* 0x000fc40007f7e0ff */
[C---:B------:R-:W-:Y:S02]  /*75a0*/  IADD3 R195, P1, R130.reuse, 0x4000, RZ ;  /* 0x0000400082c37810 */ /* 0x040fe40007f3e0ff */
[----:B------:R-:W-:Y:S01]  /*75b0*/  IADD3 R193, P2, R130, 0x2060, RZ ;  /* 0x0000206082c17810 */ /* 0x000fe20007f5e0ff */
[--C-:B------:R-:W-:Y:S01]  /*75c0*/  IMAD.X R29, RZ, RZ, R131.reuse, P3 ;  /* 0x000000ffff1d7224 */ /* 0x100fe200018e0683 */
[----:B------:R-:W-:Y:S01]  /*75d0*/  IADD3.X R25, RZ, R131, RZ, P4, !PT ;  /* 0x00000083ff197210 */ /* 0x000fe200027fe4ff */
[----:B------:R-:W-:Y:S01]  /*75e0*/  IMAD.X R103, RZ, RZ, R131, P1 ;  /* 0x000000ffff677224 */ /* 0x000fe200008e0683 */
[----:B------:R-:W-:Y:S02]  /*75f0*/  SHF.R.U64 R6, R6, 0x3, RZ ;  /* 0x0000000306067819 */ /* 0x000fe400000012ff */
[----:B------:R-:W-:Y:S02]  /*7600*/  IADD3 R199, P4, R130, 0x4040, RZ ;  /* 0x0000404082c77810 */ /* 0x000fe40007f9e0ff */
[----:B------:R-:W-:-:S02]  /*7610*/  SHF.R.U64 R13, R13, 0x3, RZ ;  /* 0x000000030d0d7819 */ /* 0x000fc400000012ff */
[----:B------:R-:W-:Y:S01]  /*7620*/  SHF.R.U64 R4, R4, 0x3, RZ ;  /* 0x0000000304047819 */ /* 0x000fe200000012ff */
[--C-:B------:R-:W-:Y:S01]  /*7630*/  IMAD.X R111, RZ, RZ, R131.reuse, P4 ;  /* 0x000000ffff6f7224 */ /* 0x100fe200020e0683 */
[C---:B------:R-:W-:Y:S02]  /*7640*/  IADD3 R197, P0, R130.reuse, 0x4020, RZ ;  /* 0x0000402082c57810 */ /* 0x040fe40007f1e0ff */
[----:B------:R-:W-:Y:S02]  /*7650*/  IADD3.X R99, RZ, R131, RZ, P2, !PT ;  /* 0x00000083ff637210 */ /* 0x000fe400017fe4ff */
[C---:B------:R-:W-:Y:S01]  /*7660*/  IADD3 R201, P3, R130.reuse, 0x4060, RZ ;  /* 0x0000406082c97810 */ /* 0x040fe20007f7e0ff */
[----:B------:R-:W-:Y:S01]  /*7670*/  IMAD.X R107, RZ, RZ, R131, P0 ;  /* 0x000000ffff6b7224 */ /* 0x000fe200000e0683 */
[C---:B------:R-:W-:Y:S02]  /*7680*/  IADD3 R203, P6, R130.reuse, 0x6000, RZ ;  /* 0x0000600082cb7810 */ /* 0x040fe40007fde0ff */
[----:B------:R-:W-:-:S02]  /*7690*/  IADD3 R205, P5, R130, 0x6020, RZ ;  /* 0x0000602082cd7810 */ /* 0x000fc40007fbe0ff */
[C---:B------:R-:W-:Y:S01]  /*76a0*/  IADD3 R207, P2, R130.reuse, 0x6040, RZ ;  /* 0x0000604082cf7810 */ /* 0x040fe20007f5e0ff */
[--C-:B------:R-:W-:Y:S01]  /*76b0*/  IMAD.X R119, RZ, RZ, R131.reuse, P6 ;  /* 0x000000ffff777224 */ /* 0x100fe200030e0683 */
[----:B------:R-:W-:Y:S01]  /*76c0*/  IADD3 R209, P1, R130, 0x6060, RZ ;  /* 0x0000606082d17810 */ /* 0x000fe20007f3e0ff */
[--C-:B------:R-:W-:Y:S01]  /*76d0*/  IMAD.X R123, RZ, RZ, R131.reuse, P5 ;  /* 0x000000ffff7b7224 */ /* 0x100fe200028e0683 */
[----:B------:R-:W-:Y:S01]  /*76e0*/  LOP3.LUT R94, R6, R191, RZ, 0x3c, !PT ;  /* 0x000000bf065e7212 */ /* 0x000fe200078e3cff */
[----:B------:R-:W-:Y:S01]  /*76f0*/  IMAD.X R127, RZ, RZ, R131, P2 ;  /* 0x000000ffff7f7224 */ /* 0x000fe200010e0683 */
[----:B------:R-:W-:Y:S02]  /*7700*/  LOP3.LUT R130, R13, R130, RZ, 0x3c, !PT ;  /* 0x000000820d827212 */ /* 0x000fe400078e3cff */
[----:B------:R-:W-:Y:S02]  /*7710*/  LOP3.LUT R24, R179, 0x380, RZ, 0xc0, !PT ;  /* 0x00000380b3187812 */ /* 0x000fe400078ec0ff */
[----:B------:R-:W-:-:S02]  /*7720*/  LOP3.LUT R90, R4, R183, RZ, 0x3c, !PT ;  /* 0x000000b7045a7212 */ /* 0x000fc400078e3cff */
[----:B------:R-:W-:Y:S02]  /*7730*/  LOP3.LUT R6, R199, 0x380, RZ, 0xc0, !PT ;  /* 0x00000380c7067812 */ /* 0x000fe400078ec0ff */
[----:B------:R-:W-:Y:S02]  /*7740*/  LOP3.LUT R28, R181, 0x380, RZ, 0xc0, !PT ;  /* 0x00000380b51c7812 */ /* 0x000fe400078ec0ff */
[----:B------:R-:W-:Y:S02]  /*7750*/  LOP3.LUT R4, R197, 0x380, RZ, 0xc0, !PT ;  /* 0x00000380c5047812 */ /* 0x000fe400078ec0ff */
[----:B------:R-:W-:Y:S02]  /*7760*/  SHF.R.U64 R24, R24, 0x3, RZ ;  /* 0x0000000318187819 */ /* 0x000fe400000012ff */
[----:B------:R-:W-:Y:S02]  /*7770*/  LOP3.LUT R98, R193, 0x380, RZ, 0xc0, !PT ;  /* 0x00000380c1627812 */ /* 0x000fe400078ec0ff */
[----:B------:R-:W-:-:S02]  /*7780*/  SHF.R.U64 R6, R6, 0x3, RZ ;  /* 0x0000000306067819 */ /* 0x000fc400000012ff */
[----:B------:R-:W-:Y:S02]  /*7790*/  MOV R130, R130 ;  /* 0x0000008200827202 */ /* 0x000fe40000000f00 */
[----:B------:R-:W-:Y:S02]  /*77a0*/  SHF.R.U64 R28, R28, 0x3, RZ ;  /* 0x000000031c1c7819 */ /* 0x000fe400000012ff */
[----:B------:R-:W-:Y:S01]  /*77b0*/  LOP3.LUT R102, R195, 0x380, RZ, 0xc0, !PT ;  /* 0x00000380c3667812 */ /* 0x000fe200078ec0ff */
[----:B------:R0:W-:Y:S01]  /*77c0*/  STSM.16.M88.4 [R130], R8 ;  /* 0x0000000882007844 */ /* 0x0001e20000000200 */
[----:B------:R-:W-:Y:S02]  /*77d0*/  SHF.R.U64 R4, R4, 0x3, RZ ;  /* 0x0000000304047819 */ /* 0x000fe400000012ff */
[----:B------:R-:W-:Y:S02]  /*77e0*/  LOP3.LUT R27, R209, 0x380, RZ, 0xc0, !PT ;  /* 0x00000380d11b7812 */ /* 0x000fe400078ec0ff */
[----:B------:R-:W-:-:S02]  /*77f0*/  LOP3.LUT R114, R201, 0x380, RZ, 0xc0, !PT ;  /* 0x00000380c9727812 */ /* 0x000fc400078ec0ff */
[----:B------:R-:W-:Y:S02]  /*7800*/  LOP3.LUT R24, R24, R179, RZ, 0x3c, !PT ;  /* 0x000000b318187212 */ /* 0x000fe400078e3cff */
[----:B------:R-:W-:Y:S02]  /*7810*/  SHF.R.U64 R98, R98, 0x3, RZ ;  /* 0x0000000362627819 */ /* 0x000fe400000012ff */
[----:B------:R-:W-:Y:S02]  /*7820*/  LOP3.LUT R110, R6, R199, RZ, 0x3c, !PT ;  /* 0x000000c7066e7212 */ /* 0x000fe400078e3cff */
[----:B------:R-:W-:Y:S02]  /*7830*/  LOP3.LUT R28, R28, R181, RZ, 0x3c, !PT ;  /* 0x000000b51c1c7212 */ /* 0x000fe400078e3cff */
[----:B------:R-:W-:Y:S02]  /*7840*/  SHF.R.U64 R102, R102, 0x3, RZ ;  /* 0x0000000366667819 */ /* 0x000fe400000012ff */
[----:B------:R-:W-:-:S02]  /*7850*/  LOP3.LUT R118, R203, 0x380, RZ, 0xc0, !PT ;  /* 0x00000380cb767812 */ /* 0x000fc400078ec0ff */
[----:B------:R-:W-:Y:S02]  /*7860*/  LOP3.LUT R106, R4, R197, RZ, 0x3c, !PT ;  /* 0x000000c5046a7212 */ /* 0x000fe400078e3cff */
[----:B------:R-:W-:Y:S02]  /*7870*/  LOP3.LUT R6, R207, 0x380, RZ, 0xc0, !PT ;  /* 0x00000380cf067812 */ /* 0x000fe400078ec0ff */
[----:B------:R-:W-:Y:S02]  /*7880*/  SHF.R.U64 R12, R27, 0x3, RZ ;  /* 0x000000031b0c7819 */ /* 0x000fe400000012ff */
[----:B------:R-:W-:Y:S02]  /*7890*/  LOP3.LUT R4, R205, 0x380, RZ, 0xc0, !PT ;  /* 0x00000380cd047812 */ /* 0x000fe400078ec0ff */
[----:B------:R-:W-:Y:S02]  /*78a0*/  MOV R27, R14 ;  /* 0x0000000e001b7202 */ /* 0x000fe40000000f00 */
[----:B0-----:R-:W-:-:S02]  /*78b0*/  F2FP.BF16.F32.PACK_AB R8, R33, R161 ;  /* 0x000000a12108723e */ /* 0x001fc400000010ff */
[----:B------:R-:W-:Y:S02]  /*78c0*/  F2FP.BF16.F32.PACK_AB R9, R35, R34 ;  /* 0x000000222309723e */ /* 0x000fe400000010ff */
[----:B------:R-:W-:Y:S02]  /*78d0*/  F2FP.BF16.F32.PACK_AB R10, R37, R153 ;  /* 0x00000099250a723e */ /* 0x000fe400000010ff */
[----:B------:R-:W-:Y:S02]  /*78e0*/  F2FP.BF16.F32.PACK_AB R11, R39, R38 ;  /* 0x00000026270b723e */ /* 0x000fe400000010ff */
[----:B------:R-:W-:Y:S02]  /*78f0*/  SHF.R.U64 R114, R114, 0x3, RZ ;  /* 0x0000000372727819 */ /* 0x000fe400000012ff */
[----:B------:R-:W-:Y:S01]  /*7900*/  MOV R20, R20 ;  /* 0x0000001400147202 */ /* 0x000fe20000000f00 */
[----:B------:R0:W-:Y:S01]  /*7910*/  STSM.16.M88.4 [R27], R8 ;  /* 0x000000081b007844 */ /* 0x0001e20000000200 */
[----:B------:R-:W-:-:S02]  /*7920*/  LOP3.LUT R98, R98, R193, RZ, 0x3c, !PT ;  /* 0x000000c162627212 */ /* 0x000fc400078e3cff */
[----:B------:R-:W-:Y:S01]  /*7930*/  MOV R24, R24 ;  /* 0x0000001800187202 */ /* 0x000fe20000000f00 */
[----:B------:R-:W-:Y:S01]  /*7940*/  STSM.16.M88.4 [R20], R40 ;  /* 0x0000002814007844 */ /* 0x000fe20000000200 */
[----:B------:R-:W-:Y:S02]  /*7950*/  LOP3.LUT R102, R102, R195, RZ, 0x3c, !PT ;  /* 0x000000c366667212 */ /* 0x000fe400078e3cff */
[----:B------:R-:W-:Y:S01]  /*7960*/  SHF.R.U64 R118, R118, 0x3, RZ ;  /* 0x0000000376767819 */ /* 0x000fe200000012ff */
[----:B------:R-:W-:Y:S01]  /*7970*/  STSM.16.M88.4 [R24], R48 ;  /* 0x0000003018007844 */ /* 0x000fe20000000200 */
[----:B------:R-:W-:Y:S02]  /*7980*/  SHF.R.U64 R6, R6, 0x3, RZ ;  /* 0x0000000306067819 */ /* 0x000fe400000012ff */
[----:B------:R-:W-:Y:S02]  /*7990*/  MOV R28, R28 ;  /* 0x0000001c001c7202 */ /* 0x000fe40000000f00 */
[----:B------:R-:W-:-:S02]  /*79a0*/  F2FP.BF16.F32.PACK_AB R59, R63, R62 ;  /* 0x0000003e3f3b723e */ /* 0x000fc400000010ff */
[----:B------:R-:W-:Y:S01]  /*79b0*/  F2FP.BF16.F32.PACK_AB R65, R67, R66 ;  /* 0x000000424341723e */ /* 0x000fe200000010ff */
[----:B0-----:R-:W-:Y:S01]  /*79c0*/  IMAD.U32 R11, RZ, RZ, UR6 ;  /* 0x00000006ff0b7e24 */ /* 0x001fe2000f8e00ff */
[----:B------:R-:W-:Y:S01]  /*79d0*/  F2FP.BF16.F32.PACK_AB R72, R73, R72 ;  /* 0x000000484948723e */ /* 0x000fe200000010ff */
[----:B------:R-:W-:Y:S01]  /*79e0*/  STSM.16.M88.4 [R28], R56 ;  /* 0x000000381c007844 */ /* 0x000fe20000000200 */
[----:B------:R-:W-:Y:S01]  /*79f0*/  SHF.R.U64 R4, R4, 0x3, RZ ;  /* 0x0000000304047819 */ /* 0x000fe200000012ff */
[----:B------:R-:W-:Y:S01]  /*7a00*/  ULDC.64 UR6, c[0x0][0xbe0] ;  /* 0x0002f80000067ab9 */ /* 0x000fe20000000a00 */
[----:B------:R-:W-:Y:S01]  /*7a10*/  MOV R15, R90 ;  /* 0x0000005a000f7202 */ /* 0x000fe20000000f00 */
[----:B------:R-:W-:Y:S01]  /*7a20*/  IMAD.U32 R10, RZ, RZ, UR4 ;  /* 0x00000004ff0a7e24 */ /* 0x000fe2000f8e00ff */
[----:B------:R-:W-:Y:S02]  /*7a30*/  F2FP.BF16.F32.PACK_AB R66, R69, R68 ;  /* 0x000000444542723e */ /* 0x000fe400000010ff */
[----:B------:R-:W-:-:S02]  /*7a40*/  F2FP.BF16.F32.PACK_AB R67, R71, R70 ;  /* 0x000000464743723e */ /* 0x000fc400000010ff */
[----:B------:R-:W-:Y:S02]  /*7a50*/  F2FP.BF16.F32.PACK_AB R73, R75, R74 ;  /* 0x0000004a4b49723e */ /* 0x000fe400000010ff */
[----:B------:R-:W-:Y:S01]  /*7a60*/  F2FP.BF16.F32.PACK_AB R80, R81, R80 ;  /* 0x000000505150723e */ /* 0x000fe200000010ff */
[----:B------:R-:W-:Y:S01]  /*7a70*/  STSM.16.M88.4 [R15], R64 ;  /* 0x000000400f007844 */ /* 0x000fe20000000200 */
[----:B------:R-:W-:Y:S02]  /*7a80*/  IADD3.X R115, RZ, R131, RZ, P3, !PT ;  /* 0x00000083ff737210 */ /* 0x000fe40001ffe4ff */
[----:B------:R-:W-:Y:S02]  /*7a90*/  LOP3.LUT R114, R114, R201, RZ, 0x3c, !PT ;  /* 0x000000c972727212 */ /* 0x000fe400078e3cff */
[----:B------:R-:W-:Y:S02]  /*7aa0*/  MOV R94, R94 ;  /* 0x0000005e005e7202 */ /* 0x000fe40000000f00 */
[----:B------:R-:W-:-:S02]  /*7ab0*/  F2FP.BF16.F32.PACK_AB R74, R77, R76 ;  /* 0x0000004c4d4a723e */ /* 0x000fc400000010ff */
[----:B------:R-:W-:Y:S02]  /*7ac0*/  F2FP.BF16.F32.PACK_AB R75, R79, R78 ;  /* 0x0000004e4f4b723e */ /* 0x000fe400000010ff */
[----:B------:R-:W-:Y:S02]  /*7ad0*/  F2FP.BF16.F32.PACK_AB R81, R83, R82 ;  /* 0x000000525351723e */ /* 0x000fe400000010ff */
[----:B------:R-:W-:Y:S01]  /*7ae0*/  MOV R14, R98 ;  /* 0x00000062000e7202 */ /* 0x000fe20000000f00 */
[----:B------:R-:W-:Y:S01]  /*7af0*/  STSM.16.M88.4 [R94], R72 ;  /* 0x000000485e007844 */ /* 0x000fe20000000200 */
[----:B------:R-:W-:Y:S02]  /*7b00*/  F2FP.BF16.F32.PACK_AB R82, R85, R84 ;  /* 0x000000545552723e */ /* 0x000fe400000010ff */
[----:B------:R-:W-:Y:S02]  /*7b10*/  F2FP.BF16.F32.PACK_AB R83, R87, R86 ;  /* 0x000000565753723e */ /* 0x000fe400000010ff */
[----:B------:R-:W-:-:S02]  /*7b20*/  F2FP.BF16.F32.PACK_AB R88, R89, R88 ;  /* 0x000000585958723e */ /* 0x000fc400000010ff */
[----:B------:R-:W-:Y:S01]  /*7b30*/  LOP3.LUT R118, R118, R203, RZ, 0x3c, !PT ;  /* 0x000000cb76767212 */ /* 0x000fe200078e3cff */
[----:B------:R-:W-:Y:S01]  /*7b40*/  STSM.16.M88.4 [R14], R80 ;  /* 0x000000500e007844 */ /* 0x000fe20000000200 */
[----:B------:R-:W-:Y:S02]  /*7b50*/  LOP3.LUT R126, R6, R207, RZ, 0x3c, !PT ;  /* 0x000000cf067e7212 */ /* 0x000fe400078e3cff */
[----:B------:R-:W-:Y:S02]  /*7b60*/  MOV R102, R102 ;  /* 0x0000006600667202 */ /* 0x000fe40000000f00 */
[----:B------:R-:W-:Y:S02]  /*7b70*/  F2FP.BF16.F32.PACK_AB R89, R30, R26 ;  /* 0x0000001a1e59723e */ /* 0x000fe400000010ff */
[----:B------:R-:W-:Y:S02]  /*7b80*/  F2FP.BF16.F32.PACK_AB R90, R93, R92 ;  /* 0x0000005c5d5a723e */ /* 0x000fe400000010ff */
[----:B------:R-:W-:-:S02]  /*7b90*/  F2FP.BF16.F32.PACK_AB R91, R36, R32 ;  /* 0x00000020245b723e */ /* 0x000fc400000010ff */
[----:B------:R-:W-:Y:S02]  /*7ba0*/  F2FP.BF16.F32.PACK_AB R96, R97, R96 ;  /* 0x000000606160723e */ /* 0x000fe400000010ff */
[----:B------:R-:W-:Y:S01]  /*7bb0*/  LOP3.LUT R122, R4, R205, RZ, 0x3c, !PT ;  /* 0x000000cd047a7212 */ /* 0x000fe200078e3cff */
[----:B------:R-:W-:Y:S01]  /*7bc0*/  STSM.16.M88.4 [R102], R88 ;  /* 0x0000005866007844 */ /* 0x000fe20000000200 */
[----:B------:R-:W-:Y:S02]  /*7bd0*/  MOV R6, R106 ;  /* 0x0000006a00067202 */ /* 0x000fe40000000f00 */
[----:B------:R-:W-:Y:S02]  /*7be0*/  F2FP.BF16.F32.PACK_AB R97, R155, R154 ;  /* 0x0000009a9b61723e */ /* 0x000fe400000010ff */
[----:B------:R-:W-:Y:S02]  /*7bf0*/  F2FP.BF16.F32.PACK_AB R98, R101, R100 ;  /* 0x000000646562723e */ /* 0x000fe400000010ff */
[----:B------:R-:W-:-:S02]  /*7c00*/  F2FP.BF16.F32.PACK_AB R99, R157, R156 ;  /* 0x0000009c9d63723e */ /* 0x000fc400000010ff */
[----:B------:R-:W-:Y:S02]  /*7c10*/  F2FP.BF16.F32.PACK_AB R104, R105, R104 ;  /* 0x000000686968723e */ /* 0x000fe400000010ff */
[----:B------:R-:W-:Y:S01]  /*7c20*/  MOV R110, R110 ;  /* 0x0000006e006e7202 */ /* 0x000fe20000000f00 */
[----:B------:R-:W-:Y:S01]  /*7c30*/  STSM.16.M88.4 [R6], R96 ;  /* 0x0000006006007844 */ /* 0x000fe20000000200 */
[----:B------:R-:W-:Y:S02]  /*7c40*/  MOV R4, R114 ;  /* 0x0000007200047202 */ /* 0x000fe40000000f00 */
[----:B------:R-:W-:Y:S02]  /*7c50*/  F2FP.BF16.F32.PACK_AB R105, R159, R158 ;  /* 0x0000009e9f69723e */ /* 0x000fe400000010ff */
[----:B------:R-:W-:Y:S02]  /*7c60*/  F2FP.BF16.F32.PACK_AB R106, R109, R108 ;  /* 0x0000006c6d6a723e */ /* 0x000fe400000010ff */
[----:B------:R-:W-:-:S02]  /*7c70*/  F2FP.BF16.F32.PACK_AB R107, R162, R160 ;  /* 0x000000a0a26b723e */ /* 0x000fc400000010ff */
[----:B------:R-:W-:Y:S02]  /*7c80*/  F2FP.BF16.F32.PACK_AB R112, R113, R112 ;  /* 0x000000707170723e */ /* 0x000fe400000010ff */
[----:B------:R-:W-:Y:S01]  /*7c90*/  IADD3.X R13, RZ, R131, RZ, P1, !PT ;  /* 0x00000083ff0d7210 */ /* 0x000fe20000ffe4ff */
[----:B------:R-:W-:Y:S01]  /*7ca0*/  STSM.16.M88.4 [R110], R104 ;  /* 0x000000686e007844 */ /* 0x000fe20000000200 */
[----:B------:R-:W-:Y:S02]  /*7cb0*/  LOP3.LUT R12, R12, R209, RZ, 0x3c, !PT ;  /* 0x000000d10c0c7212 */ /* 0x000fe400078e3cff */
[----:B------:R-:W-:Y:S02]  /*7cc0*/  F2FP.BF16.F32.PACK_AB R113, R164, R163 ;  /* 0x000000a3a471723e */ /* 0x000fe400000010ff */
[----:B------:R-:W-:Y:S02]  /*7cd0*/  F2FP.BF16.F32.PACK_AB R114, R117, R116 ;  /* 0x000000747572723e */ /* 0x000fe400000010ff */
[----:B------:R-:W-:-:S02]  /*7ce0*/  F2FP.BF16.F32.PACK_AB R115, R168, R166 ;  /* 0x000000a6a873723e */ /* 0x000fc400000010ff */
[----:B------:R-:W-:Y:S02]  /*7cf0*/  F2FP.BF16.F32.PACK_AB R169, R170, R169 ;  /* 0x000000a9aaa9723e */ /* 0x000fe400000010ff */
[----:B------:R-:W-:Y:S01]  /*7d00*/  MOV R118, R118 ;  /* 0x0000007600767202 */ /* 0x000fe20000000f00 */
[----:B------:R0:W-:Y:S01]  /*7d10*/  STSM.16.M88.4 [R4], R112 ;  /* 0x0000007004007844 */ /* 0x0001e20000000200 */
[----:B------:R-:W-:Y:S02]  /*7d20*/  F2FP.BF16.F32.PACK_AB R168, R121, R120 ;  /* 0x0000007879a8723e */ /* 0x000fe400000010ff */
[----:B------:R-:W-:Y:S02]  /*7d30*/  F2FP.BF16.F32.PACK_AB R170, R125, R124 ;  /* 0x0000007c7daa723e */ /* 0x000fe400000010ff */
[----:B------:R-:W-:Y:S02]  /*7d40*/  F2FP.BF16.F32.PACK_AB R171, R172, R171 ;  /* 0x000000abacab723e */ /* 0x000fe400000010ff */
[----:B------:R-:W-:-:S02]  /*7d50*/  F2FP.BF16.F32.PACK_AB R173, R174, R173 ;  /* 0x000000adaead723e */ /* 0x000fc400000010ff */
[----:B------:R-:W-:Y:S01]  /*7d60*/  F2FP.BF16.F32.PACK_AB R136, R137, R136 ;  /* 0x000000888988723e */ /* 0x000fe200000010ff */
[----:B------:R-:W-:Y:S01]  /*7d70*/  STSM.16.M88.4 [R118], R168 ;  /* 0x000000a876007844 */ /* 0x000fe20000000200 */
[----:B------:R-:W-:Y:S02]  /*7d80*/  MOV R122, R122 ;  /* 0x0000007a007a7202 */ /* 0x000fe40000000f00 */
        /* <DEDUP_REMOVED lines=10> */
[----:B------:R-:W-:Y:S01]  /*7e30*/  MOV R12, R12 ;  /* 0x0000000c000c7202 */ /* 0x000fe20000000f00 */
[----:B------:R-:W-:Y:S01]  /*7e40*/  STSM.16.M88.4 [R126], R136 ;  /* 0x000000887e007844 */ /* 0x000fe20000000200 */
[----:B------:R-:W-:-:S02]  /*7e50*/  F2FP.BF16.F32.PACK_AB R146, R149, R148 ;  /* 0x000000949592723e */ /* 0x000fc400000010ff */
[----:B------:R-:W-:Y:S01]  /*7e60*/  F2FP.BF16.F32.PACK_AB R147, R151, R150 ;  /* 0x000000969793723e */ /* 0x000fe200000010ff */
[----:B------:R-:W-:Y:S01]  /*7e70*/  UISETP.NE.U32.AND UP1, UPT, UR6, URZ, UPT ;  /* 0x0000003f0600728c */ /* 0x000fe2000bf25070 */
[----:B------:R-:W-:-:S03]  /*7e80*/  PLOP3.LUT P0, PT, PT, PT, UP0, 0x80, 0x0 ;  /* 0x000000000000781c */ /* 0x000fc60003f0f008 */
[----:B------:R1:W-:Y:S01]  /*7e90*/  STSM.16.M88.4 [R12], R144 ;  /* 0x000000900c007844 */ /* 0x0003e20000000200 */
[----:B------:R-:W-:Y:S01]  /*7ea0*/  BAR.SYNC.DEFER_BLOCKING 0x1, 0x100 ;  /* 0x0044000000007b1d */ /* 0x000fe20000010000 */
[----:B------:R-:W-:-:S07]  /*7eb0*/  UISETP.NE.AND.EX UP1, UPT, UR7, URZ, UPT, UP1 ;  /* 0x0000003f0700728c */ /* 0x000fce000bf25310 */
[----:B0-----:R-:W0:Y:S01]  /*7ec0*/  LDC R4, c[0x0][0xa88] ;  /* 0x0002a200ff047b82 */ /* 0x001e220000000800 */
[----:B------:R-:W-:-:S03]  /*7ed0*/  PLOP3.LUT P6, PT, PT, PT, UP1, 0x80, 0x0 ;  /* 0x000000000000781c */ /* 0x000fc60003fcf018 */
[----:B------:R-:W-:-:S04]  /*7ee0*/  @UP1 UIADD3 UR6, UP2, UR8, UR6, URZ ;  /* 0x0000000608061290 */ /* 0x000fc8000ff5e03f */
[----:B------:R-:W-:Y:S02]  /*7ef0*/  @UP1 UIADD3.X UR7, UR9, UR7, URZ, UP2, !UPT ;  /* 0x0000000709071290 */ /* 0x000fe400097fe43f */
[----:B------:R-:W-:-:S04]  /*7f00*/  MOV R14, UR6 ;  /* 0x00000006000e7c02 */ /* 0x000fc80008000f00 */
[----:B------:R-:W-:Y:S01]  /*7f10*/  IMAD.U32 R15, RZ, RZ, UR7 ;  /* 0x00000007ff0f7e24 */ /* 0x000fe2000f8e00ff */
[----:B------:R-:W2:Y:S01]  /*7f20*/  @P0 LDG.E R6, desc[UR38][R10.64] ;  /* 0x000000260a060981 */ /* 0x000ea2000c1e1900 */
[----:B------:R-:W-:-:S04]  /*7f30*/  IMAD R9, R18, 0x40, R2 ;  /* 0x0000004012097824 */ /* 0x000fc800078e0202 */
[----:B------:R-:W-:Y:S01]  /*7f40*/  IMAD.WIDE R134, R9, 0x2, R134 ;  /* 0x0000000209867825 */ /* 0x000fe200078e0286 */
[----:B0-----:R0:W5:Y:S02]  /*7f50*/  @P6 LDG.E R4, desc[UR38][R14.64] ;  /* 0x000000260e046981 */ /* 0x001164000c1e1900 */
[C---:B------:R-:W-:Y:S02]  /*7f60*/  IADD3 R9, P2, R134.reuse, 0x1000, RZ ;  /* 0x0000100086097810 */ /* 0x040fe40007f5e0ff */
[C---:B------:R-:W-:Y:S02]  /*7f70*/  IADD3 R29, P1, R134.reuse, 0x2000, RZ ;  /* 0x00002000861d7810 */ /* 0x040fe40007f3e0ff */
[----:B-1----:R-:W-:Y:S02]  /*7f80*/  P2R R12, PR, RZ, 0x4 ;  /* 0x00000004ff0c7803 */ /* 0x002fe40000000000 */
[C---:B------:R-:W-:Y:S02]  /*7f90*/  IADD3 R25, P2, R134.reuse, 0x3000, RZ ;  /* 0x0000300086197810 */ /* 0x040fe40007f5e0ff */
[----:B------:R-:W-:-:S02]  /*7fa0*/  IADD3 R41, P3, R134, 0x4000, RZ ;  /* 0x0000400086297810 */ /* 0x000fc40007f7e0ff */
[C---:B------:R-:W-:Y:S02]  /*7fb0*/  IADD3 R33, P4, R134.reuse, 0x5000, RZ ;  /* 0x0000500086217810 */ /* 0x040fe40007f9e0ff */
[----:B------:R-:W-:Y:S02]  /*7fc0*/  IADD3 R49, P5, R134, 0x6000, RZ ;  /* 0x0000600086317810 */ /* 0x000fe40007fbe0ff */
[----:B------:R-:W-:Y:S02]  /*7fd0*/  LOP3.LUT R8, R9, 0x380, RZ, 0xc0, !PT ;  /* 0x0000038009087812 */ /* 0x000fe400078ec0ff */
[----:B------:R-:W-:Y:S02]  /*7fe0*/  LOP3.LUT R28, R29, 0x380, RZ, 0xc0, !PT ;  /* 0x000003801d1c7812 */ /* 0x000fe400078ec0ff */
[----:B------:R-:W-:Y:S02]  /*7ff0*/  LOP3.LUT R24, R25, 0x380, RZ, 0xc0, !PT ;  /* 0x0000038019187812 */ /* 0x000fe400078ec0ff */
[----:B------:R-:W-:-:S02]  /*8000*/  LOP3.LUT R40, R41, 0x380, RZ, 0xc0, !PT ;  /* 0x0000038029287812 */ /* 0x000fc400078ec0ff */
[----:B------:R-:W-:Y:S02]  /*8010*/  LOP3.LUT R32, R33, 0x380, RZ, 0xc0, !PT ;  /* 0x0000038021207812 */ /* 0x000fe400078ec0ff */
[----:B------:R-:W-:Y:S01]  /*8020*/  LOP3.LUT R48, R49, 0x380, RZ, 0xc0, !PT ;  /* 0x0000038031307812 */ /* 0x000fe200078ec0ff */
[----:B------:R-:W-:Y:S01]  /*8030*/  UMOV UR4, URZ ;  /* 0x0000003f00047c82 */ /* 0x000fe20008000000 */
[----:B------:R-:W-:Y:S02]  /*8040*/  SHF.R.U64 R8, R8, 0x3, RZ ;  /* 0x0000000308087819 */ /* 0x000fe400000012ff */
[----:B------:R-:W-:Y:S02]  /*8050*/  SHF.R.U64 R28, R28, 0x3, RZ ;  /* 0x000000031c1c7819 */ /* 0x000fe400000012ff */
[----:B------:R-:W-:Y:S02]  /*8060*/  SHF.R.U64 R24, R24, 0x3, RZ ;  /* 0x0000000318187819 */ /* 0x000fe400000012ff */
[----:B------:R-:W-:-:S02]  /*8070*/  SHF.R.U64 R40, R40, 0x3, RZ ;  /* 0x0000000328287819 */ /* 0x000fc400000012ff */
[----:B------:R-:W-:Y:S02]  /*8080*/  SHF.R.U64 R32, R32, 0x3, RZ ;  /* 0x0000000320207819 */ /* 0x000fe400000012ff */
[----:B------:R-:W-:Y:S02]  /*8090*/  SHF.R.U64 R48, R48, 0x3, RZ ;  /* 0x0000000330307819 */ /* 0x000fe400000012ff */
[----:B------:R-:W-:Y:S02]  /*80a0*/  LOP3.LUT R8, R8, R9, RZ, 0x3c, !PT ;  /* 0x0000000908087212 */ /* 0x000fe400078e3cff */
[----:B------:R-:W-:Y:S02]  /*80b0*/  LOP3.LUT R28, R28, R29, RZ, 0x3c, !PT ;  /* 0x0000001d1c1c7212 */ /* 0x000fe400078e3cff */
[----:B------:R-:W-:Y:S02]  /*80c0*/  LOP3.LUT R24, R24, R25, RZ, 0x3c, !PT ;  /* 0x0000001918187212 */ /* 0x000fe400078e3cff */
[----:B------:R-:W-:-:S02]  /*80d0*/  LOP3.LUT R40, R40, R41, RZ, 0x3c, !PT ;  /* 0x0000002928287212 */ /* 0x000fc400078e3cff */
[----:B------:R-:W-:Y:S02]  /*80e0*/  LOP3.LUT R32, R32, R33, RZ, 0x3c, !PT ;  /* 0x0000002120207212 */ /* 0x000fe400078e3cff */
[----:B------:R-:W-:Y:S02]  /*80f0*/  LOP3.LUT R48, R48, R49, RZ, 0x3c, !PT ;  /* 0x0000003130307212 */ /* 0x000fe400078e3cff */
[----:B--2---:R-:W-:Y:S01]  /*8100*/  @P0 R2UR UR4, R6 ;  /* 0x00000000060402ca */ /* 0x004fe200000e0000 */
[----:B0-----:R-:W-:-:S14]  /*8110*/  @P6 BRA `(.L_x_289) ;  /* 0x0000000000106947 */ /* 0x001fdc0003800000 */
[----:B------:R-:W-:Y:S05]  /*8120*/  @!P0 BRA `(.L_x_289) ;  /* 0x00000000000c8947 */ /* 0x000fea0003800000 */
[----:B------:R-:W2:Y:S04]  /*8130*/  LDG.E R13, desc[UR38][R10.64] ;  /* 0x000000260a0d7981 */ /* 0x000ea8000c1e1900 */
[----:B-----5:R-:W2:Y:S02]  /*8140*/  LDG.E R4, desc[UR38][R10.64+0x4] ;  /* 0x000004260a047981 */ /* 0x020ea4000c1e1900 */
[----:B--2---:R-:W-:-:S07]  /*8150*/  IMAD.IADD R4, R4, 0x1, -R13 ;  /* 0x0000000104047824 */ /* 0x004fce00078e0a0d */
.L_x_289:
[----:B------:R-:W0:Y:S01]  /*8160*/  SHFL.IDX PT, R6, R188, RZ, 0x1f ;  /* 0x00001fffbc067589 */ /* 0x000e2200000e0000 */
[----:B------:R-:W-:Y:S01]  /*8170*/  ISETP.NE.AND P6, PT, R12, RZ, PT ;  /* 0x000000ff0c00720c */ /* 0x000fe20003fc5270 */
[--C-:B------:R-:W-:Y:S01]  /*8180*/  IMAD.X R25, RZ, RZ, R135.reuse, P2 ;  /* 0x000000ffff197224 */ /* 0x100fe200010e0687 */
[C---:B------:R-:W-:Y:S01]  /*8190*/  IADD3 R37, P0, R134.reuse, 0x7000, RZ ;  /* 0x0000700086257810 */ /* 0x040fe20007f1e0ff */
[--C-:B------:R-:W-:Y:S01]  /*81a0*/  IMAD.X R41, RZ, RZ, R135.reuse, P3 ;  /* 0x000000ffff297224 */ /* 0x100fe200018e0687 */
[----:B------:R-:W-:Y:S01]  /*81b0*/  IADD3.X R29, RZ, R135, RZ, P1, !PT ;  /* 0x00000087ff1d7210 */ /* 0x000fe20000ffe4ff */
[--C-:B------:R-:W-:Y:S01]  /*81c0*/  IMAD.X R9, RZ, RZ, R135.reuse, P6 ;  /* 0x000000ffff097224 */ /* 0x100fe200030e0687 */
[C---:B------:R-:W-:Y:S01]  /*81d0*/  IADD3 R53, P6, R134.reuse, 0x8000, RZ ;  /* 0x0000800086357810 */ /* 0x040fe20007fde0ff */
[----:B------:R-:W-:Y:S01]  /*81e0*/  IMAD.X R33, RZ, RZ, R135, P4 ;  /* 0x000000ffff217224 */ /* 0x000fe200020e0687 */
[----:B------:R-:W-:Y:S01]  /*81f0*/  IADD3 R45, P1, R134, 0x9000, RZ ;  /* 0x00009000862d7810 */ /* 0x000fe20007f3e0ff */
[----:B------:R-:W-:Y:S01]  /*8200*/  USHF.R.S32.HI UR9, URZ, 0x1f, UR4 ;  /* 0x0000001f3f097899 */ /* 0x000fe20008011404 */
[----:B------:R-:W-:Y:S01]  /*8210*/  LOP3.LUT R52, R53, 0x380, RZ, 0xc0, !PT ;  /* 0x0000038035347812 */ /* 0x000fe200078ec0ff */
[----:B------:R-:W-:Y:S01]  /*8220*/  USHF.R.S32.HI UR12, URZ, 0x1f, UR46 ;  /* 0x0000001f3f0c7899 */ /* 0x000fe2000801142e */
[----:B------:R-:W-:Y:S01]  /*8230*/  LOP3.LUT R36, R37, 0x380, RZ, 0xc0, !PT ;  /* 0x0000038025247812 */ /* 0x000fe200078ec0ff */
[----:B------:R-:W-:Y:S01]  /*8240*/  USEL UR44, UR44, URZ, !UP0 ;  /* 0x0000003f2c2c7287 */ /* 0x000fe2000c000000 */
[----:B------:R-:W-:Y:S01]  /*8250*/  LOP3.LUT R44, R45, 0x380, RZ, 0xc0, !PT ;  /* 0x000003802d2c7812 */ /* 0x000fe200078ec0ff */
[----:B------:R-:W-:Y:S01]  /*8260*/  USEL UR45, UR45, URZ, !UP0 ;  /* 0x0000003f2d2d7287 */ /* 0x000fe2000c000000 */
[----:B------:R-:W-:-:S02]  /*8270*/  SHF.R.U64 R52, R52, 0x3, RZ ;  /* 0x0000000334347819 */ /* 0x000fc400000012ff */
[----:B------:R-:W-:Y:S02]  /*8280*/  SHF.R.U64 R36, R36, 0x3, RZ ;  /* 0x0000000324247819 */ /* 0x000fe400000012ff */
[----:B------:R-:W-:Y:S02]  /*8290*/  SHF.R.U64 R44, R44, 0x3, RZ ;  /* 0x000000032c2c7819 */ /* 0x000fe400000012ff */
[----:B------:R-:W-:Y:S01]  /*82a0*/  LOP3.LUT R52, R52, R53, RZ, 0x3c, !PT ;  /* 0x0000003534347212 */ /* 0x000fe200078e3cff */
[--C-:B------:R-:W-:Y:S01]  /*82b0*/  IMAD.X R53, RZ, RZ, R135.reuse, P6 ;  /* 0x000000ffff357224 */ /* 0x100fe200030e0687 */
[----:B------:R-:W-:Y:S01]  /*82c0*/  LOP3.LUT R36, R36, R37, RZ, 0x3c, !PT ;  /* 0x0000002524247212 */ /* 0x000fe200078e3cff */
[--C-:B------:R-:W-:Y:S01]  /*82d0*/  IMAD.X R37, RZ, RZ, R135.reuse, P0 ;  /* 0x000000ffff257224 */ /* 0x100fe200000e0687 */
[----:B0-----:R-:W-:Y:S02]  /*82e0*/  ISETP.NE.AND P6, PT, R6, RZ, PT ;  /* 0x000000ff0600720c */ /* 0x001fe40003fc5270 */
[----:B------:R-:W-:Y:S01]  /*82f0*/  LOP3.LUT R44, R44, R45, RZ, 0x3c, !PT ;  /* 0x0000002d2c2c7212 */ /* 0x000fe200078e3cff */
[----:B------:R-:W-:Y:S01]  /*8300*/  IMAD.X R45, RZ, RZ, R135, P1 ;  /* 0x000000ffff2d7224 */ /* 0x000fe200008e0687 */
[----:B------:R-:W-:-:S02]  /*8310*/  IADD3.X R49, RZ, R135, RZ, P5, !PT ;  /* 0x00000087ff317210 */ /* 0x000fc40002ffe4ff */
[C---:B------:R-:W-:Y:S02]  /*8320*/  IADD3 R61, P2, R134.reuse, 0xa000, RZ ;  /* 0x0000a000863d7810 */ /* 0x040fe40007f5e0ff */
[C---:B------:R-:W-:Y:S02]  /*8330*/  IADD3 R57, P3, R134.reuse, 0xb000, RZ ;  /* 0x0000b00086397810 */ /* 0x040fe40007f7e0ff */
[C---:B------:R-:W-:Y:S02]  /*8340*/  IADD3 R69, P4, R134.reuse, 0xc000, RZ ;  /* 0x0000c00086457810 */ /* 0x040fe40007f9e0ff */
[C---:B------:R-:W-:Y:S02]  /*8350*/  IADD3 R65, P5, R134.reuse, 0xd000, RZ ;  /* 0x0000d00086417810 */ /* 0x040fe40007fbe0ff */
[C---:B------:R-:W-:Y:S02]  /*8360*/  IADD3 R77, P0, R134.reuse, 0xe000, RZ ;  /* 0x0000e000864d7810 */ /* 0x040fe40007f1e0ff */
[----:B------:R-:W-:-:S02]  /*8370*/  IADD3 R11, P1, R134, 0xf000, RZ ;  /* 0x0000f000860b7810 */ /* 0x000fc40007f3e0ff */
[----:B------:R-:W-:Y:S02]  /*8380*/  LOP3.LUT R60, R61, 0x380, RZ, 0xc0, !PT ;  /* 0x000003803d3c7812 */ /* 0x000fe400078ec0ff */
[----:B------:R-:W-:Y:S01]  /*8390*/  LOP3.LUT R56, R57, 0x380, RZ, 0xc0, !PT ;  /* 0x0000038039387812 */ /* 0x000fe200078ec0ff */
[----:B------:R-:W-:Y:S01]  /*83a0*/  IMAD.X R73, RZ, RZ, R135, P1 ;  /* 0x000000ffff497224 */ /* 0x000fe200008e0687 */
[----:B------:R-:W-:Y:S02]  /*83b0*/  LOP3.LUT R68, R69, 0x380, RZ, 0xc0, !PT ;  /* 0x0000038045447812 */ /* 0x000fe400078ec0ff */
[----:B------:R-:W-:Y:S02]  /*83c0*/  LOP3.LUT R64, R65, 0x380, RZ, 0xc0, !PT ;  /* 0x0000038041407812 */ /* 0x000fe400078ec0ff */
[----:B------:R-:W-:Y:S02]  /*83d0*/  LOP3.LUT R76, R77, 0x380, RZ, 0xc0, !PT ;  /* 0x000003804d4c7812 */ /* 0x000fe400078ec0ff */
[----:B------:R-:W-:-:S02]  /*83e0*/  LOP3.LUT R13, R134, 0x380, RZ, 0xc0, !PT ;  /* 0x00000380860d7812 */ /* 0x000fc400078ec0ff */
[----:B------:R-:W-:Y:S02]  /*83f0*/  LOP3.LUT R6, R11, 0x380, RZ, 0xc0, !PT ;  /* 0x000003800b067812 */ /* 0x000fe400078ec0ff */
[----:B------:R-:W-:Y:S02]  /*8400*/  SHF.R.U64 R60, R60, 0x3, RZ ;  /* 0x000000033c3c7819 */ /* 0x000fe400000012ff */
[----:B------:R-:W-:Y:S02]  /*8410*/  SHF.R.U64 R56, R56, 0x3, RZ ;  /* 0x0000000338387819 */ /* 0x000fe400000012ff */
[----:B------:R-:W-:Y:S02]  /*8420*/  SHF.R.U64 R68, R68, 0x3, RZ ;  /* 0x0000000344447819 */ /* 0x000fe400000012ff */
[----:B------:R-:W-:Y:S02]  /*8430*/  SHF.R.U64 R64, R64, 0x3, RZ ;  /* 0x0000000340407819 */ /* 0x000fe400000012ff */
[----:B------:R-:W-:-:S02]  /*8440*/  SHF.R.U64 R76, R76, 0x3, RZ ;  /* 0x000000034c4c7819 */ /* 0x000fc400000012ff */
[----:B------:R-:W-:Y:S02]  /*8450*/  SHF.R.U64 R13, R13, 0x3, RZ ;  /* 0x000000030d0d7819 */ /* 0x000fe400000012ff */
[----:B------:R-:W-:Y:S02]  /*8460*/  SHF.R.U64 R6, R6, 0x3, RZ ;  /* 0x0000000306067819 */ /* 0x000fe400000012ff */
[----:B------:R-:W-:Y:S02]  /*8470*/  LOP3.LUT R60, R60, R61, RZ, 0x3c, !PT ;  /* 0x0000003d3c3c7212 */ /* 0x000fe400078e3cff */
[----:B------:R-:W-:Y:S01]  /*8480*/  LOP3.LUT R56, R56, R57, RZ, 0x3c, !PT ;  /* 0x0000003938387212 */ /* 0x000fe200078e3cff */
[--C-:B------:R-:W-:Y:S01]  /*8490*/  IMAD.X R57, RZ, RZ, R135.reuse, P3 ;  /* 0x000000ffff397224 */ /* 0x100fe200018e0687 */
[----:B------:R-:W-:Y:S01]  /*84a0*/  LOP3.LUT R68, R68, R69, RZ, 0x3c, !PT ;  /* 0x0000004544447212 */ /* 0x000fe200078e3cff */
[--C-:B------:R-:W-:Y:S01]  /*84b0*/  IMAD.X R69, RZ, RZ, R135.reuse, P4 ;  /* 0x000000ffff457224 */ /* 0x100fe200020e0687 */
[----:B------:R-:W-:Y:S01]  /*84c0*/  LOP3.LUT R64, R64, R65, RZ, 0x3c, !PT ;  /* 0x0000004140407212 */ /* 0x000fe200078e3cff */
[----:B------:R-:W-:Y:S01]  /*84d0*/  IMAD.X R65, RZ, RZ, R135, P5 ;  /* 0x000000ffff417224 */ /* 0x000fe200028e0687 */
[----:B------:R-:W-:-:S02]  /*84e0*/  LOP3.LUT R76, R76, R77, RZ, 0x3c, !PT ;  /* 0x0000004d4c4c7212 */ /* 0x000fc400078e3cff */
[-C--:B------:R-:W-:Y:S02]  /*84f0*/  IADD3.X R61, RZ, R135.reuse, RZ, P2, !PT ;  /* 0x00000087ff3d7210 */ /* 0x080fe400017fe4ff */
[----:B------:R-:W-:Y:S02]  /*8500*/  IADD3.X R77, RZ, R135, RZ, P0, !PT ;  /* 0x00000087ff4d7210 */ /* 0x000fe400007fe4ff */
[----:B------:R-:W-:Y:S02]  /*8510*/  LOP3.LUT R134, R13, R134, RZ, 0x3c, !PT ;  /* 0x000000860d867212 */ /* 0x000fe400078e3cff */
[----:B------:R-:W-:Y:S01]  /*8520*/  LOP3.LUT R72, R6, R11, RZ, 0x3c, !PT ;  /* 0x0000000b06487212 */ /* 0x000fe200078e3cff */
[----:B------:R-:W-:Y:S06]  /*8530*/  @P6 BRA `(.L_x_290) ;  /* 0x0000000000686947 */ /* 0x000fec0003800000 */
[----:B------:R-:W-:Y:S01]  /*8540*/  ULDC.64 UR10, c[0x0][0xb70] ;  /* 0x0002dc00000a7ab9 */ /* 0x000fe20000000a00 */
[----:B------:R-:W-:Y:S01]  /*8550*/  UMOV UR6, UR4 ;  /* 0x0000000400067c82 */ /* 0x000fe20008000000 */
[----:B------:R-:W-:Y:S01]  /*8560*/  UIMAD UR8, UR12, UR10, URZ ;  /* 0x0000000a0c0872a4 */ /* 0x000fe2000f8e023f */
[----:B------:R-:W-:Y:S01]  /*8570*/  IMAD.MOV R6, RZ, RZ, -R22 ;  /* 0x000000ffff067224 */ /* 0x000fe200078e0a16 */
[----:B------:R-:W-:Y:S01]  /*8580*/  UMOV UR7, UR9 ;  /* 0x0000000900077c82 */ /* 0x000fe20008000000 */
[----:B------:R-:W-:Y:S01]  /*8590*/  IMAD R13, R187, 0x40, R16 ;  /* 0x00000040bb0d7824 */ /* 0x000fe200078e0210 */
[----:B------:R-:W-:Y:S02]  /*85a0*/  UIMAD.WIDE.U32 UR6, UR46, UR10, UR6 ;  /* 0x0000000a2e0672a5 */ /* 0x000fe4000f8e0006 */
[----:B------:R-:W-:Y:S01]  /*85b0*/  UIMAD UR8, UR46, UR11, UR8 ;  /* 0x0000000b2e0872a4 */ /* 0x000fe2000f8e0208 */
[----:B------:R-:W-:Y:S02]  /*85c0*/  ISETP.NE.AND P0, PT, R17, R6, PT ;  /* 0x000000061100720c */ /* 0x000fe40003f05270 */
[----:B------:R-:W-:Y:S01]  /*85d0*/  ULDC.64 UR10, c[0x0][0xb78] ;  /* 0x0002de00000a7ab9 */ /* 0x000fe20000000a00 */
[----:B------:R-:W-:Y:S01]  /*85e0*/  UIADD3 UR7, UR7, UR8, URZ ;  /* 0x0000000807077290 */ /* 0x000fe2000fffe03f */
[C---:B------:R-:W-:Y:S01]  /*85f0*/  IADD3 R11, R13.reuse, 0x8, RZ ;  /* 0x000000080d0b7810 */ /* 0x040fe20007ffe0ff */
[----:B------:R-:W-:Y:S01]  /*8600*/  UIMAD UR8, UR45, UR10, URZ ;  /* 0x0000000a2d0872a4 */ /* 0x000fe2000f8e023f */
[----:B------:R-:W-:Y:S01]  /*8610*/  SHF.R.S32.HI R6, RZ, 0x1f, R13 ;  /* 0x0000001fff067819 */ /* 0x000fe2000001140d */
[----:B------:R-:W-:Y:S01]  /*8620*/  UIMAD.WIDE.U32 UR6, UR44, UR10, UR6 ;  /* 0x0000000a2c0672a5 */ /* 0x000fe2000f8e0006 */
[-C--:B-----5:R-:W-:Y:S01]  /*8630*/  ISETP.GE.OR P1, PT, R13, R4.reuse, P0 ;  /* 0x000000040d00720c */ /* 0x0a0fe20000726670 */
[----:B------:R-:W-:Y:S01]  /*8640*/  UIMAD UR8, UR44, UR11, UR8 ;  /* 0x0000000b2c0872a4 */ /* 0x000fe2000f8e0208 */
[----:B------:R-:W-:-:S02]  /*8650*/  ISETP.GE.OR P0, PT, R11, R4, P0 ;  /* 0x000000040b00720c */ /* 0x000fc40000706670 */
[----:B------:R-:W-:Y:S01]  /*8660*/  ULDC.64 UR10, c[0x0][0xb40] ;  /* 0x0002d000000a7ab9 */ /* 0x000fe20000000a00 */
[----:B------:R-:W-:Y:S02]  /*8670*/  IADD3 R12, P2, R13, UR6, RZ ;  /* 0x000000060d0c7c10 */ /* 0x000fe4000ff5e0ff */
[----:B------:R-:W-:-:S05]  /*8680*/  IMAD.U32 R15, RZ, RZ, UR8 ;  /* 0x00000008ff0f7e24 */ /* 0x000fca000f8e00ff */
[----:B------:R-:W-:Y:S02]  /*8690*/  IADD3.X R11, R6, UR7, R15, P2, !PT ;  /* 0x00000007060b7c10 */ /* 0x000fe400097fe40f */
[----:B------:R-:W-:-:S04]  /*86a0*/  LEA R10, P2, R12, UR10, 0x2 ;  /* 0x0000000a0c0a7c11 */ /* 0x000fc8000f8410ff */
[----:B------:R-:W-:-:S05]  /*86b0*/  LEA.HI.X R11, R12, UR11, R11, 0x2, P2 ;  /* 0x0000000b0c0b7c11 */ /* 0x000fca00090f140b */
[----:B------:R0:W-:Y:S04]  /*86c0*/  @!P1 STG.E desc[UR38][R10.64], R3 ;  /* 0x000000030a009986 */ /* 0x0001e8000c101926 */
[----:B------:R0:W-:Y:S02]  /*86d0*/  @!P0 STG.E desc[UR38][R10.64+0x20], R0 ;  /* 0x000020000a008986 */ /* 0x0001e4000c101926 */
.L_x_290:
[C---:B------:R-:W-:Y:S01]  /*86e0*/  VIADD R6, R2.reuse, 0x40 ;  /* 0x0000004002067836 */ /* 0x040fe20000000000 */
[----:B------:R-:W-:Y:S01]  /*86f0*/  ULDC UR8, c[0x0][0xa8c] ;  /* 0x0002a30000087ab9 */ /* 0x000fe20000000800 */
[C---:B------:R-:W-:Y:S01]  /*8700*/  VIADD R86, R2.reuse, 0x80 ;  /* 0x0000008002567836 */ /* 0x040fe20000000000 */
[----:B------:R-:W-:Y:S01]  /*8710*/  IADD3 R87, R2, 0xc0, RZ ;  /* 0x000000c002577810 */ /* 0x000fe20007ffe0ff */
[----:B------:R-:W-:Y:S01]  /*8720*/  ULDC.64 UR10, c[0x0][0xaa0] ;  /* 0x0002a800000a7ab9 */ /* 0x000fe20000000a00 */
[----:B------:R-:W-:Y:S01]  /*8730*/  ISETP.GE.AND P1, PT, R6, UR8, PT ;  /* 0x0000000806007c0c */ /* 0x000fe2000bf26270 */
[----:B------:R1:W5:Y:S01]  /*8740*/  LD.E.128 R12, desc[UR38][R134.64] ;  /* 0x00000026860c7980 */ /* 0x000362000c101d00 */
[----:B------:R-:W-:Y:S02]  /*8750*/  ISETP.GE.AND P0, PT, R2, UR8, PT ;  /* 0x0000000802007c0c */ /* 0x000fe4000bf06270 */
[----:B0-----:R-:W-:Y:S01]  /*8760*/  SEL R3, RZ, 0xffffffff, P1 ;  /* 0xffffffffff037807 */ /* 0x001fe20000800000 */
[----:B------:R-:W5:Y:S01]  /*8770*/  LD.E.128 R8, desc[UR38][R8.64] ;  /* 0x0000002608087980 */ /* 0x000f62000c101d00 */
[----:B------:R-:W-:-:S03]  /*8780*/  SEL R0, RZ, 0x1, P0 ;  /* 0x00000001ff007807 */ /* 0x000fc60000000000 */
[----:B------:R-:W-:Y:S01]  /*8790*/  IMAD.SHL.U32 R3, R3, 0x2, RZ ;  /* 0x0000000203037824 */ /* 0x000fe200078e00ff */
[----:B------:R-:W-:Y:S01]  /*87a0*/  ISETP.GE.AND P0, PT, R86, UR8, PT ;  /* 0x0000000856007c0c */ /* 0x000fe2000bf06270 */
[----:B------:R-:W5:Y:S01]  /*87b0*/  LD.E.128 R28, desc[UR38][R28.64] ;  /* 0x000000261c1c7980 */ /* 0x000f62000c101d00 */
[----:B------:R-:W-:Y:S02]  /*87c0*/  ISETP.GE.AND P1, PT, R87, UR8, PT ;  /* 0x0000000857007c0c */ /* 0x000fe4000bf26270 */
[----:B------:R-:W-:Y:S01]  /*87d0*/  LOP3.LUT R0, R3, 0x2, R0, 0xe2, !PT ;  /* 0x0000000203007812 */ /* 0x000fe200078ee200 */
[----:B------:R-:W5:Y:S01]  /*87e0*/  LD.E.128 R24, desc[UR38][R24.64] ;  /* 0x0000002618187980 */ /* 0x000f62000c101d00 */
[----:B------:R-:W-:Y:S02]  /*87f0*/  SEL R3, RZ, 0x4, P0 ;  /* 0x00000004ff037807 */ /* 0x000fe40000000000 */
[----:B------:R-:W-:Y:S01]  /*8800*/  SEL R19, RZ, 0x8, P1 ;  /* 0x00000008ff137807 */ /* 0x000fe20000800000 */
[C---:B------:R-:W-:Y:S01]  /*8810*/  VIADD R20, R2.reuse, 0x180 ;  /* 0x0000018002147836 */ /* 0x040fe20000000000 */
[----:B------:R-:W-:Y:S01]  /*8820*/  UIMAD UR6, UR9, UR10, URZ ;  /* 0x0000000a090672a4 */ /* 0x000fe2000f8e023f */
[C---:B------:R-:W-:Y:S01]  /*8830*/  VIADD R88, R2.reuse, 0x100 ;  /* 0x0000010002587836 */ /* 0x040fe20000000000 */
[----:B------:R-:W-:Y:S01]  /*8840*/  LOP3.LUT R0, R19, R0, R3, 0xfe, !PT ;  /* 0x0000000013007212 */ /* 0x000fe200078efe03 */
[----:B------:R-:W-:Y:S01]  /*8850*/  IMAD.U32 R21, RZ, RZ, UR10 ;  /* 0x0000000aff157e24 */ /* 0x000fe2000f8e00ff */
[--C-:B------:R-:W-:Y:S01]  /*8860*/  SHF.R.S32.HI R3, RZ, 0x1f, R2.reuse ;  /* 0x0000001fff037819 */ /* 0x100fe20000011402 */
[----:B------:R-:W5:Y:S01]  /*8870*/  LD.E.128 R40, desc[UR38][R40.64] ;  /* 0x0000002628287980 */ /* 0x000f62000c101d00 */
[----:B------:R-:W-:Y:S01]  /*8880*/  IADD3 R90, R2, 0x140, RZ ;  /* 0x00000140025a7810 */ /* 0x000fe20007ffe0ff */
[----:B------:R-:W-:Y:S01]  /*8890*/  UIMAD UR6, UR4, UR11, UR6 ;  /* 0x0000000b040672a4 */ /* 0x000fe2000f8e0206 */
[----:B------:R-:W-:Y:S01]  /*88a0*/  ISETP.GE.AND P2, PT, R20, UR8, PT ;  /* 0x0000000814007c0c */ /* 0x000fe2000bf46270 */
[----:B------:R-:W-:Y:S01]  /*88b0*/  IMAD.WIDE.U32 R20, R21, UR4, R2 ;  /* 0x0000000415147c25 */ /* 0x000fe2000f8e0002 */
[----:B------:R-:W-:Y:S01]  /*88c0*/  ISETP.GE.AND P0, PT, R88, UR8, PT ;  /* 0x0000000858007c0c */ /* 0x000fe2000bf06270 */
[----:B------:R-:W-:Y:S01]  /*88d0*/  ULDC.64 UR10, c[0x0][0xae0] ;  /* 0x0002b800000a7ab9 */ /* 0x000fe20000000a00 */
[----:B------:R-:W-:Y:S01]  /*88e0*/  ISETP.GE.AND P1, PT, R90, UR8, PT ;  /* 0x000000085a007c0c */ /* 0x000fe2000bf26270 */
[----:B------:R-:W5:Y:S01]  /*88f0*/  LD.E.128 R32, desc[UR38][R32.64] ;  /* 0x0000002620207980 */ /* 0x000f62000c101d00 */
[----:B------:R-:W-:-:S02]  /*8900*/  UIMAD UR4, UR12, UR10, URZ ;  /* 0x0000000a0c0472a4 */ /* 0x000fc4000f8e023f */
[----:B------:R-:W-:Y:S01]  /*8910*/  MOV R81, UR10 ;  /* 0x0000000a00517c02 */ /* 0x000fe20008000f00 */
[----:B------:R-:W5:Y:S01]  /*8920*/  LD.E.128 R48, desc[UR38][R48.64] ;  /* 0x0000002630307980 */ /* 0x000f62000c101d00 */
[----:B------:R-:W-:-:S03]  /*8930*/  SEL R3, RZ, 0x10, P0 ;  /* 0x00000010ff037807 */ /* 0x000fc60000000000 */
[----:B------:R-:W5:Y:S01]  /*8940*/  LD.E.128 R36, desc[UR38][R36.64] ;  /* 0x0000002624247980 */ /* 0x000f62000c101d00 */
[----:B------:R-:W-:-:S03]  /*8950*/  SEL R19, RZ, 0x20, P1 ;  /* 0x00000020ff137807 */ /* 0x000fc60000800000 */
[----:B------:R-:W5:Y:S01]  /*8960*/  LD.E.128 R52, desc[UR38][R52.64] ;  /* 0x0000002634347980 */ /* 0x000f62000c101d00 */
[----:B------:R-:W-:-:S03]  /*8970*/  VIADD R21, R21, UR6 ;  /* 0x0000000615157c36 */ /* 0x000fc60008000000 */
[----:B------:R-:W5:Y:S04]  /*8980*/  LD.E.128 R44, desc[UR38][R44.64] ;  /* 0x000000262c2c7980 */ /* 0x000f68000c101d00 */
[----:B------:R-:W5:Y:S04]  /*8990*/  LD.E.128 R60, desc[UR38][R60.64] ;  /* 0x000000263c3c7980 */ /* 0x000f68000c101d00 */
[----:B------:R-:W5:Y:S04]  /*89a0*/  LD.E.128 R56, desc[UR38][R56.64] ;  /* 0x0000002638387980 */ /* 0x000f68000c101d00 */
[----:B------:R-:W5:Y:S04]  /*89b0*/  LD.E.128 R68, desc[UR38][R68.64] ;  /* 0x0000002644447980 */ /* 0x000f68000c101d00 */
[----:B------:R-:W5:Y:S04]  /*89c0*/  LD.E.128 R64, desc[UR38][R64.64] ;  /* 0x0000002640407980 */ /* 0x000f68000c101d00 */
[----:B------:R-:W5:Y:S04]  /*89d0*/  LD.E.128 R76, desc[UR38][R76.64] ;  /* 0x000000264c4c7980 */ /* 0x000f68000c101d00 */
[----:B------:R-:W5:Y:S01]  /*89e0*/  LD.E.128 R72, desc[UR38][R72.64] ;  /* 0x0000002648487980 */ /* 0x000f62000c101d00 */
[----:B------:R-:W-:Y:S01]  /*89f0*/  UIMAD UR6, UR46, UR11, UR4 ;  /* 0x0000000b2e0672a4 */ /* 0x000fe2000f8e0204 */
[----:B------:R-:W-:Y:S01]  /*8a00*/  LOP3.LUT R3, R19, R0, R3, 0xfe, !PT ;  /* 0x0000000013037212 */ /* 0x000fe200078efe03 */
[----:B------:R-:W-:Y:S01]  /*8a10*/  IMAD.WIDE.U32 R20, R81, UR46, R20 ;  /* 0x0000002e51147c25 */ /* 0x000fe2000f8e0014 */
[----:B------:R-:W-:Y:S01]  /*8a20*/  @!PT LDS RZ, [RZ] ;  /* 0x00000000fffff984 */ /* 0x000fe20000000800 */
[----:B------:R-:W-:Y:S01]  /*8a30*/  @!PT LDS RZ, [RZ] ;  /* 0x00000000fffff984 */ /* 0x000fe20000000800 */
[----:B------:R-:W-:Y:S01]  /*8a40*/  @!PT LDS RZ, [RZ] ;  /* 0x00000000fffff984 */ /* 0x000fe20000000800 */
[----:B------:R-:W-:Y:S01]  /*8a50*/  @!PT LDS RZ, [RZ] ;  /* 0x00000000fffff984 */ /* 0x000fe20000000800 */
[----:B------:R0:W-:Y:S06]  /*8a60*/  MEMBAR.ALL.CTA ;  /* 0x0000000000007992 */ /* 0x0001ec0000008000 */
[----:B0-----:R-:W0:Y:S01]  /*8a70*/  FENCE.VIEW.ASYNC.S ;  /* 0x00000000000073c6 */ /* 0x001e220000000000 */
[----:B------:R-:W-:Y:S01]  /*8a80*/  UIADD3 UR4, UR42, 0x28c20, URZ ;  /* 0x00028c202a047890 */ /* 0x000fe2000fffe03f */
[----:B------:R-:W-:Y:S01]  /*8a90*/  SEL R0, RZ, 0x40, P2 ;  /* 0x00000040ff007807 */ /* 0x000fe20001000000 */
[----:B-----5:R-:W-:Y:S01]  /*8aa0*/  IMAD R19, R187, -0x40, R4 ;  /* 0xffffffc0bb137824 */ /* 0x020fe200078e0204 */
[----:B------:R-:W-:Y:S01]  /*8ab0*/  BSSY B1, `(.L_x_291) ;  /* 0x000002f000017945 */ /* 0x000fe20003800000 */
[----:B------:R-:W-:Y:S01]  /*8ac0*/  VIADD R21, R21, UR6 ;  /* 0x0000000615157c36 */ /* 0x000fe20008000000 */
[----:B------:R-:W-:Y:S01]  /*8ad0*/  ULDC.64 UR6, c[0x0][0xae8] ;  /* 0x0002ba0000067ab9 */ /* 0x000fe20000000a00 */
[----:B------:R-:W-:Y:S01]  /*8ae0*/  VIADD R80, R2, 0x1c0 ;  /* 0x000001c002507836 */ /* 0x000fe20000000000 */
[C---:B------:R-:W-:Y:S01]  /*8af0*/  ISETP.GE.AND P2, PT, R18.reuse, R19, PT ;  /* 0x000000131200720c */ /* 0x040fe20003f46270 */
[----:B------:R-:W-:Y:S01]  /*8b00*/  IMAD.U32 R83, RZ, RZ, UR6 ;  /* 0x00000006ff537e24 */ /* 0x000fe2000f8e00ff */
[----:B------:R-:W-:Y:S01]  /*8b10*/  UIMAD UR6, UR45, UR6, URZ ;  /* 0x000000062d0672a4 */ /* 0x000fe2000f8e023f */
[----:B------:R-:W-:Y:S01]  /*8b20*/  VIADD R4, R18, 0x20 ;  /* 0x0000002012047836 */ /* 0x000fe20000000000 */
[----:B------:R-:W-:Y:S01]  /*8b30*/  UPRMT UR4, URZ, 0x654, UR4 ;  /* 0x000006543f047896 */ /* 0x000fe20008000004 */
[----:B------:R-:W-:Y:S01]  /*8b40*/  ISETP.GE.AND P1, PT, R80, UR8, PT ;  /* 0x0000000850007c0c */ /* 0x000fe2000bf26270 */
[----:B------:R-:W-:-:S02]  /*8b50*/  UIMAD UR6, UR44, UR7, UR6 ;  /* 0x000000072c0672a4 */ /* 0x000fc4000f8e0206 */
[----:B------:R-:W-:Y:S01]  /*8b60*/  IMAD.WIDE.U32 R82, R83, UR44, R20 ;  /* 0x0000002c53527c25 */ /* 0x000fe2000f8e0014 */
[----:B------:R-:W-:Y:S02]  /*8b70*/  ISETP.GE.AND P0, PT, R4, R19, PT ;  /* 0x000000130400720c */ /* 0x000fe40003f06270 */
[----:B------:R-:W-:Y:S02]  /*8b80*/  LOP3.LUT R0, R3, R0, RZ, 0xfc, !PT ;  /* 0x0000000003007212 */ /* 0x000fe400078efcff */
[--C-:B------:R-:W-:Y:S02]  /*8b90*/  SHF.R.S32.HI R19, RZ, 0x1f, R18.reuse ;  /* 0x0000001fff137819 */ /* 0x100fe40000011412 */
[----:B------:R-:W-:Y:S01]  /*8ba0*/  SEL R3, RZ, 0x80, P1 ;  /* 0x00000080ff037807 */ /* 0x000fe20000800000 */
[----:B0-----:R-:W-:Y:S01]  /*8bb0*/  SYNCS.ARRIVE.TRANS64.RED.A1T0 RZ, [UR4], RZ ;  /* 0x000000ffffff79a7 */ /* 0x001fe20008100404 */
[----:B------:R-:W-:Y:S01]  /*8bc0*/  IADD3 R89, R83, UR6, RZ ;  /* 0x0000000653597c10 */ /* 0x000fe2000fffe0ff */
[----:B------:R-:W-:Y:S01]  /*8bd0*/  IMAD.WIDE R80, R187, 0x40, R18 ;  /* 0x00000040bb507825 */ /* 0x000fe200078e0212 */
[----:B------:R-:W-:Y:S01]  /*8be0*/  LOP3.LUT R3, R0, R3, RZ, 0xfc, !PT ;  /* 0x0000000300037212 */ /* 0x000fe200078efcff */
[----:B-1----:R-:W-:Y:S06]  /*8bf0*/  @P2 BRA `(.L_x_292) ;  /* 0x0000000000682947 */ /* 0x002fec0003800000 */
[----:B------:R-:W-:Y:S01]  /*8c00*/  ULDC.64 UR6, c[0x0][0xad8] ;  /* 0x0002b60000067ab9 */ /* 0x000fe20000000a00 */
[----:B------:R-:W-:Y:S01]  /*8c10*/  IMAD.MOV.U32 R20, RZ, RZ, R82 ;  /* 0x000000ffff147224 */ /* 0x000fe200078e0052 */
[----:B------:R-:W-:Y:S01]  /*8c20*/  ISETP.GE.AND P2, PT, R2, UR8, PT ;  /* 0x0000000802007c0c */ /* 0x000fe2000bf46270 */
[----:B------:R-:W-:Y:S01]  /*8c30*/  IMAD R85, R81, UR6, RZ ;  /* 0x0000000651557c24 */ /* 0x000fe2000f8e02ff */
[----:B------:R-:W-:Y:S01]  /*8c40*/  ISETP.GE.AND P3, PT, R6, UR8, PT ;  /* 0x0000000806007c0c */ /* 0x000fe2000bf66270 */
[----:B------:R-:W-:Y:S01]  /*8c50*/  IMAD.MOV.U32 R21, RZ, RZ, R89 ;  /* 0x000000ffff157224 */ /* 0x000fe200078e0059 */
[----:B------:R-:W-:Y:S01]  /*8c60*/  ISETP.GE.AND P4, PT, R90, UR8, PT ;  /* 0x000000085a007c0c */ /* 0x000fe2000bf86270 */
[----:B------:R-:W-:Y:S01]  /*8c70*/  IMAD R85, R80, UR7, R85 ;  /* 0x0000000750557c24 */ /* 0x000fe2000f8e0255 */
[----:B------:R-:W-:Y:S01]  /*8c80*/  LOP3.LUT P5, RZ, R0, 0x40, RZ, 0xc0, !PT ;  /* 0x0000004000ff7812 */ /* 0x000fe200078ac0ff */
[----:B------:R-:W-:Y:S01]  /*8c90*/  IMAD.WIDE.U32 R20, R80, UR6, R20 ;  /* 0x0000000650147c25 */ /* 0x000fe2000f8e0014 */
[----:B------:R-:W-:Y:S01]  /*8ca0*/  ULDC.64 UR6, c[0x0][0xa80] ;  /* 0x0002a00000067ab9 */ /* 0x000fe20000000a00 */
[----:B------:R-:W-:-:S02]  /*8cb0*/  LOP3.LUT P6, RZ, R3, 0x80, RZ, 0xc0, !PT ;  /* 0x0000008003ff7812 */ /* 0x000fc400078cc0ff */
[----:B------:R-:W-:Y:S01]  /*8cc0*/  IMAD.IADD R21, R21, 0x1, R85 ;  /* 0x0000000115157824 */ /* 0x000fe200078e0255 */
[----:B------:R-:W-:-:S04]  /*8cd0*/  LEA R84, P1, R20, UR6, 0x1 ;  /* 0x0000000614547c11 */ /* 0x000fc8000f8208ff */
[----:B------:R-:W-:Y:S02]  /*8ce0*/  LEA.HI.X R85, R20, UR7, R21, 0x1, P1 ;  /* 0x0000000714557c11 */ /* 0x000fe400088f0c15 */
[----:B------:R-:W-:-:S03]  /*8cf0*/  ISETP.GE.AND P1, PT, R86, UR8, PT ;  /* 0x0000000856007c0c */ /* 0x000fc6000bf26270 */
[----:B------:R0:W-:Y:S01]  /*8d00*/  @!P2 STG.E.128 desc[UR38][R84.64], R12 ;  /* 0x0000000c5400a986 */ /* 0x0001e2000c101d26 */
[----:B------:R-:W-:-:S03]  /*8d10*/  ISETP.GE.AND P2, PT, R87, UR8, PT ;  /* 0x0000000857007c0c */ /* 0x000fc6000bf46270 */
[----:B------:R0:W-:Y:S01]  /*8d20*/  @!P3 STG.E.128 desc[UR38][R84.64+0x80], R28 ;  /* 0x0000801c5400b986 */ /* 0x0001e2000c101d26 */
[----:B------:R-:W-:-:S03]  /*8d30*/  ISETP.GE.AND P3, PT, R88, UR8, PT ;  /* 0x0000000858007c0c */ /* 0x000fc6000bf66270 */
[----:B------:R0:W-:Y:S04]  /*8d40*/  @!P4 STG.E.128 desc[UR38][R84.64+0x280], R60 ;  /* 0x0002803c5400c986 */ /* 0x0001e8000c101d26 */
[----:B------:R0:W-:Y:S04]  /*8d50*/  @!P1 STG.E.128 desc[UR38][R84.64+0x100], R40 ;  /* 0x0001002854009986 */ /* 0x0001e8000c101d26 */
[----:B------:R0:W-:Y:S04]  /*8d60*/  @!P2 STG.E.128 desc[UR38][R84.64+0x180], R48 ;  /* 0x000180305400a986 */ /* 0x0001e8000c101d26 */
[----:B------:R0:W-:Y:S04]  /*8d70*/  @!P3 STG.E.128 desc[UR38][R84.64+0x200], R52 ;  /* 0x000200345400b986 */ /* 0x0001e8000c101d26 */
[----:B------:R0:W-:Y:S04]  /*8d80*/  @P5 STG.E.128 desc[UR38][R84.64+0x300], R68 ;  /* 0x0003004454005986 */ /* 0x0001e8000c101d26 */
[----:B------:R0:W-:Y:S02]  /*8d90*/  @P6 STG.E.128 desc[UR38][R84.64+0x380], R76 ;  /* 0x0003804c54006986 */ /* 0x0001e4000c101d26 */
.L_x_292:
[----:B------:R-:W-:Y:S05]  /*8da0*/  BSYNC B1 ;  /* 0x0000000000017941 */ /* 0x000fea0003800000 */
.L_x_291:
[----:B------:R-:W-:Y:S05]  /*8db0*/  @P0 BRA `(.L_x_293) ;  /* 0x0000000c002c0947 */ /* 0x000fea0003800000 */
[----:B0-----:R-:W-:Y:S01]  /*8dc0*/  IADD3 R15, P0, R80, 0x20, RZ ;  /* 0x00000020500f7810 */ /* 0x001fe20007f1e0ff */
[----:B------:R-:W-:Y:S01]  /*8dd0*/  ULDC.64 UR6, c[0x0][0xad8] ;  /* 0x0002b60000067ab9 */ /* 0x000fe20000000a00 */
[----:B------:R-:W-:Y:S01]  /*8de0*/  IMAD.MOV.U32 R12, RZ, RZ, R82 ;  /* 0x000000ffff0c7224 */ /* 0x000fe200078e0052 */
[----:B------:R-:W-:Y:S01]  /*8df0*/  ISETP.GE.AND P4, PT, R6, UR8, PT ;  /* 0x0000000806007c0c */ /* 0x000fe2000bf86270 */
[----:B------:R-:W-:Y:S01]  /*8e00*/  IMAD.MOV.U32 R13, RZ, RZ, R89 ;  /* 0x000000ffff0d7224 */ /* 0x000fe200078e0059 */
[----:B------:R-:W-:Y:S02]  /*8e10*/  IADD3.X R80, RZ, R81, RZ, P0, !PT ;  /* 0x00000051ff507210 */ /* 0x000fe400007fe4ff */
[----:B------:R-:W-:Y:S01]  /*8e20*/  ISETP.GE.AND P3, PT, R86, UR8, PT ;  /* 0x0000000856007c0c */ /* 0x000fe2000bf66270 */
[----:B------:R-:W-:Y:S01]  /*8e30*/  IMAD.WIDE.U32 R12, R15, UR6, R12 ;  /* 0x000000060f0c7c25 */ /* 0x000fe2000f8e000c */
[----:B------:R-:W-:Y:S02]  /*8e40*/  ISETP.GE.AND P5, PT, R2, UR8, PT ;  /* 0x0000000802007c0c */ /* 0x000fe4000bfa6270 */
[----:B------:R-:W-:Y:S01]  /*8e50*/  ISETP.GE.AND P2, PT, R87, UR8, PT ;  /* 0x0000000857007c0c */ /* 0x000fe2000bf46270 */
[----:B------:R-:W-:Y:S01]  /*8e60*/  IMAD R80, R80, UR6, RZ ;  /* 0x0000000650507c24 */ /* 0x000fe2000f8e02ff */
[----:B------:R-:W-:-:S02]  /*8e70*/  ISETP.GE.AND P1, PT, R88, UR8, PT ;  /* 0x0000000858007c0c */ /* 0x000fc4000bf26270 */
[----:B------:R-:W-:Y:S01]  /*8e80*/  ISETP.GE.AND P0, PT, R90, UR8, PT ;  /* 0x000000085a007c0c */ /* 0x000fe2000bf06270 */
[----:B------:R-:W-:Y:S01]  /*8e90*/  IMAD R15, R15, UR7, R80 ;  /* 0x000000070f0f7c24 */ /* 0x000fe2000f8e0250 */
[----:B------:R-:W-:Y:S02]  /*8ea0*/  ULDC.64 UR6, c[0x0][0xa80] ;  /* 0x0002a00000067ab9 */ /* 0x000fe40000000a00 */
[----:B------:R-:W-:Y:S01]  /*8eb0*/  LEA R14, P6, R12, UR6, 0x1 ;  /* 0x000000060c0e7c11 */ /* 0x000fe2000f8c08ff */
[----:B------:R-:W-:-:S05]  /*8ec0*/  IMAD.IADD R13, R13, 0x1, R15 ;  /* 0x000000010d0d7824 */ /* 0x000fca00078e020f */
[----:B------:R-:W-:Y:S02]  /*8ed0*/  LEA.HI.X R15, R12, UR7, R13, 0x1, P6 ;  /* 0x000000070c0f7c11 */ /* 0x000fe4000b0f0c0d */
[----:B------:R-:W-:-:S03]  /*8ee0*/  LOP3.LUT P6, RZ, R0, 0x40, RZ, 0xc0, !PT ;  /* 0x0000004000ff7812 */ /* 0x000fc600078cc0ff */
[----:B------:R2:W-:Y:S04]  /*8ef0*/  @!P5 STG.E.128 desc[UR38][R14.64], R8 ;  /* 0x000000080e00d986 */ /* 0x0005e8000c101d26 */
[----:B------:R2:W-:Y:S04]  /*8f00*/  @!P4 STG.E.128 desc[UR38][R14.64+0x80], R24 ;  /* 0x000080180e00c986 */ /* 0x0005e8000c101d26 */
[----:B------:R2:W-:Y:S04]  /*8f10*/  @!P3 STG.E.128 desc[UR38][R14.64+0x100], R32 ;  /* 0x000100200e00b986 */ /* 0x0005e8000c101d26 */
[----:B------:R2:W-:Y:S04]  /*8f20*/  @!P2 STG.E.128 desc[UR38][R14.64+0x180], R36 ;  /* 0x000180240e00a986 */ /* 0x0005e8000c101d26 */
[----:B------:R2:W-:Y:S04]  /*8f30*/  @!P1 STG.E.128 desc[UR38][R14.64+0x200], R44 ;  /* 0x0002002c0e009986 */ /* 0x0005e8000c101d26 */
[----:B------:R2:W-:Y:S04]  /*8f40*/  @P6 STG.E.128 desc[UR38][R14.64+0x300], R64 ;  /* 0x000300400e006986 */ /* 0x0005e8000c101d26 */
[----:B------:R2:W-:Y:S01]  /*8f50*/  @!P0 STG.E.128 desc[UR38][R14.64+0x280], R56 ;  /* 0x000280380e008986 */ /* 0x0005e2000c101d26 */
[----:B------:R-:W-:-:S13]  /*8f60*/  LOP3.LUT P0, RZ, R3, 0x80, RZ, 0xc0, !PT ;  /* 0x0000008003ff7812 */ /* 0x000fda000780c0ff */
[----:B------:R-:W-:Y:S05]  /*8f70*/  @!P0 BRA `(.L_x_293) ;  /* 0x0000000800bc8947 */ /* 0x000fea0003800000 */
[----:B------:R3:W-:Y:S01]  /*8f80*/  STG.E.128 desc[UR38][R14.64+0x380], R72 ;  /* 0x000380480e007986 */ /* 0x0007e2000c101d26 */
[----:B------:R-:W-:Y:S05]  /*8f90*/  BRA `(.L_x_293) ;  /* 0x0000000800b47947 */ /* 0x000fea0003800000 */
.L_x_288:
[----:B------:R-:W-:Y:S01]  /*8fa0*/  ULDC.64 UR6, c[0x0][0xbd8] ;  /* 0x0002f60000067ab9 */ /* 0x000fe20000000a00 */
[----:B------:R-:W-:Y:S01]  /*8fb0*/  USHF.L.U32 UR8, UR44, 0x2, URZ ;  /* 0x000000022c087899 */ /* 0x000fe2000800063f */
[----:B------:R-:W-:Y:S01]  /*8fc0*/  IMAD.MOV.U32 R13, RZ, RZ, RZ ;  /* 0x000000ffff0d7224 */ /* 0x000fe200078e00ff */
[----:B------:R-:W-:Y:S02]  /*8fd0*/  UISETP.NE.U32.AND UP0, UPT, UR6, URZ, UPT ;  /* 0x0000003f0600728c */ /* 0x000fe4000bf05070 */
[----:B------:R-:W-:Y:S02]  /*8fe0*/  USHF.L.U64.HI UR9, UR44, 0x2, UR45 ;  /* 0x000000022c097899 */ /* 0x000fe4000801022d */
[----:B------:R-:W-:Y:S02]  /*8ff0*/  UISETP.NE.AND.EX UP0, UPT, UR7, URZ, UPT, UP0 ;  /* 0x0000003f0700728c */ /* 0x000fe4000bf05300 */
[----:B------:R-:W-:Y:S01]  /*9000*/  UIADD3 UR4, UP1, UR8, UR6, URZ ;  /* 0x0000000608047290 */ /* 0x000fe2000ff3e03f */
[----:B------:R-:W0:Y:S01]  /*9010*/  LDC R0, c[0x0][0xa88] ;  /* 0x0002a200ff007b82 */ /* 0x000e220000000800 */
[----:B------:R-:W-:Y:S01]  /*9020*/  VIADD R6, R2, 0x40 ;  /* 0x0000004002067836 */ /* 0x000fe20000000000 */
[----:B------:R-:W-:Y:S01]  /*9030*/  ULDC UR10, c[0x0][0xa8c] ;  /* 0x0002a300000a7ab9 */ /* 0x000fe20000000800 */
[----:B------:R-:W-:Y:S01]  /*9040*/  PLOP3.LUT P1, PT, PT, PT, UP0, 0x80, 0x0 ;  /* 0x000000000000781c */ /* 0x000fe20003f2f008 */
[----:B------:R-:W-:Y:S01]  /*9050*/  UIADD3.X UR6, UR9, UR7, URZ, UP1, !UPT ;  /* 0x0000000709067290 */ /* 0x000fe20008ffe43f */
[----:B------:R-:W-:-:S05]  /*9060*/  MOV R8, UR4 ;  /* 0x0000000400087c02 */ /* 0x000fca0008000f00 */
[----:B------:R-:W-:Y:S01]  /*9070*/  IMAD.U32 R9, RZ, RZ, UR6 ;  /* 0x00000006ff097e24 */ /* 0x000fe2000f8e00ff */
[----:B------:R-:W-:-:S05]  /*9080*/  ULDC.64 UR6, c[0x0][0xbe0] ;  /* 0x0002f80000067ab9 */ /* 0x000fca0000000a00 */
[----:B------:R-:W5:Y:S01]  /*9090*/  @P1 LDG.E R13, desc[UR38][R8.64] ;  /* 0x00000026080d1981 */ /* 0x000f62000c1e1900 */
[----:B------:R-:W-:-:S04]  /*90a0*/  UISETP.NE.U32.AND UP1, UPT, UR6, URZ, UPT ;  /* 0x0000003f0600728c */ /* 0x000fc8000bf25070 */
[----:B------:R-:W-:Y:S01]  /*90b0*/  UISETP.NE.AND.EX UP1, UPT, UR7, URZ, UPT, UP1 ;  /* 0x0000003f0700728c */ /* 0x000fe2000bf25310 */
[----:B------:R-:W-:-:S05]  /*90c0*/  ISETP.GE.AND P3, PT, R6, UR10, PT ;  /* 0x0000000a06007c0c */ /* 0x000fca000bf66270 */
[----:B------:R-:W-:-:S05]  /*90d0*/  PLOP3.LUT P2, PT, PT, PT, UP1, 0x80, 0x0 ;  /* 0x000000000000781c */ /* 0x000fca0003f4f018 */
[----:B------:R-:W-:Y:S01]  /*90e0*/  @UP1 UIADD3 UR6, UP2, UR8, UR6, URZ ;  /* 0x0000000608061290 */ /* 0x000fe2000ff5e03f */
[----:B------:R-:W-:-:S03]  /*90f0*/  SEL R4, RZ, 0xffffffff, P3 ;  /* 0xffffffffff047807 */ /* 0x000fc60001800000 */
[----:B------:R-:W-:Y:S01]  /*9100*/  @UP1 UIADD3.X UR7, UR9, UR7, URZ, UP2, !UPT ;  /* 0x0000000709071290 */ /* 0x000fe200097fe43f */
[C---:B------:R-:W-:Y:S01]  /*9110*/  VIADD R14, R2.reuse, 0x80 ;  /* 0x00000080020e7836 */ /* 0x040fe20000000000 */
[C---:B------:R-:W-:Y:S01]  /*9120*/  ISETP.GE.AND P0, PT, R2.reuse, UR10, PT ;  /* 0x0000000a02007c0c */ /* 0x040fe2000bf06270 */
[----:B------:R-:W-:Y:S01]  /*9130*/  IMAD.U32 R10, RZ, RZ, UR6 ;  /* 0x00000006ff0a7e24 */ /* 0x000fe2000f8e00ff */
[----:B------:R-:W-:Y:S01]  /*9140*/  IADD3 R20, R2, 0xc0, RZ ;  /* 0x000000c002147810 */ /* 0x000fe20007ffe0ff */
[----:B------:R-:W-:Y:S01]  /*9150*/  IMAD.SHL.U32 R4, R4, 0x2, RZ ;  /* 0x0000000204047824 */ /* 0x000fe200078e00ff */
[----:B------:R-:W-:Y:S02]  /*9160*/  MOV R11, UR7 ;  /* 0x00000007000b7c02 */ /* 0x000fe40008000f00 */
[----:B------:R-:W-:Y:S02]  /*9170*/  SEL R3, RZ, 0x1, P0 ;  /* 0x00000001ff037807 */ /* 0x000fe40000000000 */
[----:B------:R-:W-:Y:S01]  /*9180*/  ISETP.GE.AND P4, PT, R14, UR10, PT ;  /* 0x0000000a0e007c0c */ /* 0x000fe2000bf86270 */
[----:B------:R-:W-:Y:S01]  /*9190*/  VIADD R12, R2, 0x180 ;  /* 0x00000180020c7836 */ /* 0x000fe20000000000 */
[----:B------:R-:W-:Y:S01]  /*91a0*/  ISETP.GE.AND P5, PT, R20, UR10, PT ;  /* 0x0000000a14007c0c */ /* 0x000fe2000bfa6270 */
[----:B0-----:R0:W5:Y:S01]  /*91b0*/  @P2 LDG.E R0, desc[UR38][R10.64] ;  /* 0x000000260a002981 */ /* 0x001162000c1e1900 */
[----:B------:R-:W-:-:S02]  /*91c0*/  LOP3.LUT R3, R4, 0x2, R3, 0xe2, !PT ;  /* 0x0000000204037812 */ /* 0x000fc400078ee203 */
[----:B------:R-:W-:Y:S02]  /*91d0*/  SEL R4, RZ, 0x4, P4 ;  /* 0x00000004ff047807 */ /* 0x000fe40002000000 */
[----:B------:R-:W-:Y:S02]  /*91e0*/  ISETP.GE.AND P0, PT, R12, UR10, PT ;  /* 0x0000000a0c007c0c */ /* 0x000fe4000bf06270 */
[----:B------:R-:W-:Y:S02]  /*91f0*/  ISETP.GE.AND P3, PT, R190, 0x40, PT ;  /* 0x00000040be00780c */ /* 0x000fe40003f66270 */
[----:B0-----:R-:W-:-:S04]  /*9200*/  SEL R10, RZ, 0x8, P5 ;  /* 0x00000008ff0a7807 */ /* 0x001fc80002800000 */
[----:B------:R-:W-:Y:S01]  /*9210*/  LOP3.LUT R12, R10, R3, R4, 0xfe, !PT ;  /* 0x000000030a0c7212 */ /* 0x000fe200078efe04 */
[----:B------:R-:W-:Y:S06]  /*9220*/  @P2 BRA `(.L_x_294) ;  /* 0x0000000000102947 */ /* 0x000fec0003800000 */
[----:B------:R-:W-:Y:S05]  /*9230*/  @!P1 BRA `(.L_x_294) ;  /* 0x00000000000c9947 */ /* 0x000fea0003800000 */
[----:B------:R-:W2:Y:S04]  /*9240*/  LDG.E R3, desc[UR38][R8.64] ;  /* 0x0000002608037981 */ /* 0x000ea8000c1e1900 */
[----:B-----5:R-:W2:Y:S02]  /*9250*/  LDG.E R0, desc[UR38][R8.64+0x4] ;  /* 0x0000042608007981 */ /* 0x020ea4000c1e1900 */
[----:B--2---:R-:W-:-:S07]  /*9260*/  IMAD.IADD R0, R0, 0x1, -R3 ;  /* 0x0000000100007824 */ /* 0x004fce00078e0a03 */
.L_x_294:
[----:B------:R-:W-:Y:S01]  /*9270*/  USHF.R.S32.HI UR7, URZ, 0x1f, UR46 ;  /* 0x0000001f3f077899 */ /* 0x000fe2000801142e */
[----:B------:R-:W-:Y:S01]  /*9280*/  BSSY B1, `(.L_x_295) ;  /* 0x0000020000017945 */ /* 0x000fe20003800000 */
[----:B------:R-:W-:Y:S01]  /*9290*/  USEL UR44, UR44, URZ, !UP0 ;  /* 0x0000003f2c2c7287 */ /* 0x000fe2000c000000 */
[C---:B------:R-:W-:Y:S01]  /*92a0*/  VIADD R26, R2.reuse, 0x100 ;  /* 0x00000100021a7836 */ /* 0x040fe20000000000 */
[----:B------:R-:W-:Y:S01]  /*92b0*/  USEL UR45, UR45, URZ, !UP0 ;  /* 0x0000003f2d2d7287 */ /* 0x000fe2000c000000 */
[----:B------:R-:W-:Y:S02]  /*92c0*/  IADD3 R27, R2, 0x140, RZ ;  /* 0x00000140021b7810 */ /* 0x000fe40007ffe0ff */
[----:B------:R-:W-:Y:S02]  /*92d0*/  SHF.R.S32.HI R15, RZ, 0x1f, R2 ;  /* 0x0000001fff0f7819 */ /* 0x000fe40000011402 */
[----:B-----5:R-:W-:Y:S01]  /*92e0*/  SHF.R.S32.HI R4, RZ, 0x1f, R13 ;  /* 0x0000001fff047819 */ /* 0x020fe2000001140d */
[----:B------:R-:W-:Y:S06]  /*92f0*/  @P3 BRA `(.L_x_296) ;  /* 0x0000000000603947 */ /* 0x000fec0003800000 */
[----:B------:R-:W0:Y:S02]  /*9300*/  S2R R3, SR_TID.X ;  /* 0x0000000000037919 */ /* 0x000e240000002100 */
[----:B0-----:R-:W-:-:S04]  /*9310*/  IMAD R3, R187, 0x40, R3 ;  /* 0x00000040bb037824 */ /* 0x001fc800078e0203 */
[----:B------:R-:W-:-:S05]  /*9320*/  VIADD R3, R3, 0xffffff80 ;  /* 0xffffff8003037836 */ /* 0x000fca0000000000 */
[----:B------:R-:W-:-:S13]  /*9330*/  ISETP.GE.AND P1, PT, R3, R0, PT ;  /* 0x000000000300720c */ /* 0x000fda0003f26270 */
[----:B------:R-:W-:Y:S05]  /*9340*/  @P1 BRA `(.L_x_296) ;  /* 0x00000000004c1947 */ /* 0x000fea0003800000 */
[C---:B------:R-:W-:Y:S01]  /*9350*/  IADD3 R8, P1, R3.reuse, R13, RZ ;  /* 0x0000000d03087210 */ /* 0x040fe20007f3e0ff */
[----:B------:R-:W-:Y:S02]  /*9360*/  ULDC.64 UR8, c[0x0][0xb70] ;  /* 0x0002dc0000087ab9 */ /* 0x000fe40000000a00 */
[----:B------:R-:W-:Y:S01]  /*9370*/  UIMAD UR4, UR7, UR8, URZ ;  /* 0x00000008070472a4 */ /* 0x000fe2000f8e023f */
[----:B------:R-:W-:Y:S01]  /*9380*/  LEA.HI.X.SX32 R9, R3, R4, 0x1, P1 ;  /* 0x0000000403097211 */ /* 0x000fe200008f0eff */
[----:B------:R-:W-:Y:S02]  /*9390*/  IMAD.U32 R3, RZ, RZ, UR8 ;  /* 0x00000008ff037e24 */ /* 0x000fe4000f8e00ff */
[----:B------:R-:W-:Y:S02]  /*93a0*/  UIMAD UR4, UR46, UR9, UR4 ;  /* 0x000000092e0472a4 */ /* 0x000fe4000f8e0204 */
[----:B------:R-:W-:Y:S01]  /*93b0*/  IMAD.WIDE.U32 R8, R3, UR46, R8 ;  /* 0x0000002e03087c25 */ /* 0x000fe2000f8e0008 */
[----:B------:R-:W-:-:S02]  /*93c0*/  ULDC.64 UR8, c[0x0][0xb78] ;  /* 0x0002de0000087ab9 */ /* 0x000fc40000000a00 */
[----:B------:R-:W-:Y:S02]  /*93d0*/  UIMAD UR6, UR45, UR8, URZ ;  /* 0x000000082d0672a4 */ /* 0x000fe4000f8e023f */
[----:B------:R-:W-:Y:S01]  /*93e0*/  IMAD.U32 R3, RZ, RZ, UR8 ;  /* 0x00000008ff037e24 */ /* 0x000fe2000f8e00ff */
[----:B------:R-:W-:Y:S01]  /*93f0*/  IADD3 R9, R9, UR4, RZ ;  /* 0x0000000409097c10 */ /* 0x000fe2000fffe0ff */
[----:B------:R-:W-:Y:S02]  /*9400*/  UIMAD UR6, UR44, UR9, UR6 ;  /* 0x000000092c0672a4 */ /* 0x000fe4000f8e0206 */
[----:B------:R-:W-:Y:S01]  /*9410*/  IMAD.WIDE.U32 R8, R3, UR44, R8 ;  /* 0x0000002c03087c25 */ /* 0x000fe2000f8e0008 */
[----:B------:R-:W-:-:S03]  /*9420*/  ULDC.64 UR8, c[0x0][0xb40] ;  /* 0x0002d00000087ab9 */ /* 0x000fc60000000a00 */
[----:B------:R-:W-:Y:S01]  /*9430*/  VIADD R3, R9, UR6 ;  /* 0x0000000609037c36 */ /* 0x000fe20008000000 */
[----:B------:R-:W-:-:S04]  /*9440*/  LEA R10, P1, R8, UR8, 0x2 ;  /* 0x00000008080a7c11 */ /* 0x000fc8000f8210ff */
[----:B------:R-:W-:Y:S01]  /*9450*/  LEA.HI.X R11, R8, UR9, R3, 0x2, P1 ;  /* 0x00000009080b7c11 */ /* 0x000fe200088f1403 */
[----:B------:R-:W-:-:S05]  /*9460*/  IMAD.MOV.U32 R3, RZ, RZ, -0x800000 ;  /* 0xff800000ff037424 */ /* 0x000fca00078e00ff */
[----:B------:R0:W-:Y:S03]  /*9470*/  STG.E desc[UR38][R10.64], R3 ;  /* 0x000000030a007986 */ /* 0x0001e6000c101926 */
.L_x_296:
[----:B------:R-:W-:Y:S05]  /*9480*/  BSYNC B1 ;  /* 0x0000000000017941 */ /* 0x000fea0003800000 */
.L_x_295:
[----:B------:R-:W-:Y:S01]  /*9490*/  ULDC.64 UR8, c[0x0][0xaa0] ;  /* 0x0002a80000087ab9 */ /* 0x000fe20000000a00 */
[----:B0-----:R-:W-:Y:S01]  /*94a0*/  MOV R3, R15 ;  /* 0x0000000f00037202 */ /* 0x001fe20000000f00 */
[----:B------:R-:W-:Y:S01]  /*94b0*/  IMAD R4, R4, UR8, RZ ;  /* 0x0000000804047c24 */ /* 0x000fe2000f8e02ff */
[----:B------:R-:W-:Y:S01]  /*94c0*/  ISETP.GE.AND P1, PT, R26, UR10, PT ;  /* 0x0000000a1a007c0c */ /* 0x000fe2000bf26270 */
[----:B------:R-:W-:Y:S01]  /*94d0*/  VIADD R10, R2, 0x1c0 ;  /* 0x000001c0020a7836 */ /* 0x000fe20000000000 */
[----:B------:R-:W-:Y:S01]  /*94e0*/  ISETP.GE.AND P2, PT, R27, UR10, PT ;  /* 0x0000000a1b007c0c */ /* 0x000fe2000bf46270 */
[C---:B------:R-:W-:Y:S01]  /*94f0*/  IMAD.WIDE.U32 R8, R13.reuse, UR8, R2 ;  /* 0x000000080d087c25 */ /* 0x040fe2000f8e0002 */
[----:B------:R-:W-:Y:S01]  /*9500*/  SEL R3, RZ, 0x10, P1 ;  /* 0x00000010ff037807 */ /* 0x000fe20000800000 */
[----:B------:R-:W-:Y:S02]  /*9510*/  BSSY B1, `(.L_x_297) ;  /* 0x0000038000017945 */ /* 0x000fe40003800000 */
[----:B------:R-:W-:Y:S01]  /*9520*/  IMAD R13, R13, UR9, R4 ;  /* 0x000000090d0d7c24 */ /* 0x000fe2000f8e0204 */
[----:B------:R-:W-:Y:S01]  /*9530*/  ULDC.64 UR8, c[0x0][0xae0] ;  /* 0x0002b80000087ab9 */ /* 0x000fe20000000a00 */
[----:B------:R-:W-:Y:S01]  /*9540*/  SEL R4, RZ, 0x20, P2 ;  /* 0x00000020ff047807 */ /* 0x000fe20001000000 */
[----:B------:R-:W-:Y:S01]  /*9550*/  UIMAD UR4, UR7, UR8, URZ ;  /* 0x00000008070472a4 */ /* 0x000fe2000f8e023f */
[----:B------:R-:W-:Y:S01]  /*9560*/  IMAD.IADD R9, R9, 0x1, R13 ;  /* 0x0000000109097824 */ /* 0x000fe200078e020d */
[----:B------:R-:W-:Y:S01]  /*9570*/  ISETP.GE.AND P2, PT, R10, UR10, PT ;  /* 0x0000000a0a007c0c */ /* 0x000fe2000bf46270 */
[----:B------:R-:W-:Y:S01]  /*9580*/  IMAD.U32 R13, RZ, RZ, UR8 ;  /* 0x00000008ff0d7e24 */ /* 0x000fe2000f8e00ff */
[----:B------:R-:W-:Y:S01]  /*9590*/  LOP3.LUT R11, R4, R12, R3, 0xfe, !PT ;  /* 0x0000000c040b7212 */ /* 0x000fe200078efe03 */
[----:B------:R-:W-:Y:S01]  /*95a0*/  UIMAD UR4, UR46, UR9, UR4 ;  /* 0x000000092e0472a4 */ /* 0x000fe2000f8e0204 */
[----:B------:R-:W-:Y:S01]  /*95b0*/  IMAD R3, R187, -0x40, R0 ;  /* 0xffffffc0bb037824 */ /* 0x000fe200078e0200 */
[----:B------:R-:W-:Y:S01]  /*95c0*/  SEL R4, RZ, 0x40, P0 ;  /* 0x00000040ff047807 */ /* 0x000fe20000000000 */
[----:B------:R-:W-:Y:S01]  /*95d0*/  IMAD.WIDE.U32 R8, R13, UR46, R8 ;  /* 0x0000002e0d087c25 */ /* 0x000fe2000f8e0008 */
[----:B------:R-:W-:Y:S01]  /*95e0*/  ULDC.64 UR6, c[0x0][0xae8] ;  /* 0x0002ba0000067ab9 */ /* 0x000fe20000000a00 */
[----:B------:R-:W-:-:S02]  /*95f0*/  IADD3 R0, R18, 0x20, RZ ;  /* 0x0000002012007810 */ /* 0x000fc40007ffe0ff */
[-C--:B------:R-:W-:Y:S01]  /*9600*/  ISETP.GE.AND P1, PT, R18, R3.reuse, PT ;  /* 0x000000031200720c */ /* 0x080fe20003f26270 */
[----:B------:R-:W-:Y:S01]  /*9610*/  VIADD R9, R9, UR4 ;  /* 0x0000000409097c36 */ /* 0x000fe20008000000 */
[----:B------:R-:W-:Y:S01]  /*9620*/  LOP3.LUT R21, R11, R4, RZ, 0xfc, !PT ;  /* 0x000000040b157212 */ /* 0x000fe200078efcff */
[----:B------:R-:W-:Y:S02]  /*9630*/  UIMAD UR4, UR45, UR6, URZ ;  /* 0x000000062d0472a4 */ /* 0x000fe4000f8e023f */
[----:B------:R-:W-:Y:S01]  /*9640*/  IMAD.U32 R11, RZ, RZ, UR6 ;  /* 0x00000006ff0b7e24 */ /* 0x000fe2000f8e00ff */
[----:B------:R-:W-:Y:S01]  /*9650*/  ISETP.GE.AND P0, PT, R0, R3, PT ;  /* 0x000000030000720c */ /* 0x000fe20003f06270 */
[----:B------:R-:W-:Y:S01]  /*9660*/  IMAD.MOV.U32 R12, RZ, RZ, R18 ;  /* 0x000000ffff0c7224 */ /* 0x000fe200078e0012 */
[----:B------:R-:W-:Y:S02]  /*9670*/  UIMAD UR4, UR44, UR7, UR4 ;  /* 0x000000072c0472a4 */ /* 0x000fe4000f8e0204 */
[----:B------:R-:W-:Y:S01]  /*9680*/  IMAD.WIDE.U32 R10, R11, UR44, R8 ;  /* 0x0000002c0b0a7c25 */ /* 0x000fe2000f8e0008 */
[----:B------:R-:W-:-:S02]  /*9690*/  SHF.R.S32.HI R13, RZ, 0x1f, R18 ;  /* 0x0000001fff0d7819 */ /* 0x000fc40000011412 */
[----:B------:R-:W-:Y:S02]  /*96a0*/  SEL R0, RZ, 0x80, P2 ;  /* 0x00000080ff007807 */ /* 0x000fe40001000000 */
[----:B------:R-:W-:Y:S01]  /*96b0*/  IADD3 R15, R11, UR4, RZ ;  /* 0x000000040b0f7c10 */ /* 0x000fe2000fffe0ff */
[----:B------:R-:W-:Y:S01]  /*96c0*/  IMAD.WIDE R12, R187, 0x40, R12 ;  /* 0x00000040bb0c7825 */ /* 0x000fe200078e020c */
[----:B------:R-:W-:Y:S01]  /*96d0*/  LOP3.LUT R0, R21, R0, RZ, 0xfc, !PT ;  /* 0x0000000015007212 */ /* 0x000fe200078efcff */
[----:B------:R-:W-:Y:S06]  /*96e0*/  @P1 BRA `(.L_x_298) ;  /* 0x0000000000681947 */ /* 0x000fec0003800000 */
        /* <DEDUP_REMOVED lines=8> */
[----:B------:R-:W-:Y:S01]  /*9770*/  ISETP.GE.AND P3, PT, R26, UR10, PT ;  /* 0x0000000a1a007c0c */ /* 0x000fe2000bf66270 */
[----:B------:R-:W-:Y:S01]  /*9780*/  IMAD.WIDE.U32 R8, R12, UR6, R8 ;  /* 0x000000060c087c25 */ /* 0x000fe2000f8e0008 */
[----:B------:R-:W-:Y:S01]  /*9790*/  ULDC.64 UR6, c[0x0][0xa80] ;  /* 0x0002a00000067ab9 */ /* 0x000fe20000000a00 */
[----:B------:R-:W-:-:S02]  /*97a0*/  ISETP.GE.AND P2, PT, R27, UR10, PT ;  /* 0x0000000a1b007c0c */ /* 0x000fc4000bf46270 */
[----:B------:R-:W-:Y:S01]  /*97b0*/  IMAD.IADD R3, R9, 0x1, R3 ;  /* 0x0000000109037824 */ /* 0x000fe200078e0203 */
[----:B------:R-:W-:-:S04]  /*97c0*/  LEA R24, P1, R8, UR6, 0x1 ;  /* 0x0000000608187c11 */ /* 0x000fc8000f8208ff */
[----:B------:R-:W-:Y:S02]  /*97d0*/  LEA.HI.X R25, R8, UR7, R3, 0x1, P1 ;  /* 0x0000000708197c11 */ /* 0x000fe400088f0c03 */
[----:B------:R-:W-:-:S03]  /*97e0*/  ISETP.GE.AND P1, PT, R14, UR10, PT ;  /* 0x0000000a0e007c0c */ /* 0x000fc6000bf26270 */
[----:B------:R0:W-:Y:S01]  /*97f0*/  @!P6 STG.E.128 desc[UR38][R24.64], RZ ;  /* 0x000000ff1800e986 */ /* 0x0001e2000c101d26 */
[----:B------:R-:W-:-:S03]  /*9800*/  LOP3.LUT P6, RZ, R21, 0x40, RZ, 0xc0, !PT ;  /* 0x0000004015ff7812 */ /* 0x000fc600078cc0ff */
[----:B------:R0:W-:Y:S01]  /*9810*/  @!P5 STG.E.128 desc[UR38][R24.64+0x80], RZ ;  /* 0x000080ff1800d986 */ /* 0x0001e2000c101d26 */
[----:B------:R-:W-:-:S03]  /*9820*/  LOP3.LUT P5, RZ, R0, 0x80, RZ, 0xc0, !PT ;  /* 0x0000008000ff7812 */ /* 0x000fc600078ac0ff */
[----:B------:R0:W-:Y:S04]  /*9830*/  @!P4 STG.E.128 desc[UR38][R24.64+0x180], RZ ;  /* 0x000180ff1800c986 */ /* 0x0001e8000c101d26 */
[----:B------:R0:W-:Y:S04]  /*9840*/  @!P1 STG.E.128 desc[UR38][R24.64+0x100], RZ ;  /* 0x000100ff18009986 */ /* 0x0001e8000c101d26 */
[----:B------:R0:W-:Y:S04]  /*9850*/  @!P3 STG.E.128 desc[UR38][R24.64+0x200], RZ ;  /* 0x000200ff1800b986 */ /* 0x0001e8000c101d26 */
[----:B------:R0:W-:Y:S04]  /*9860*/  @!P2 STG.E.128 desc[UR38][R24.64+0x280], RZ ;  /* 0x000280ff1800a986 */ /* 0x0001e8000c101d26 */
[----:B------:R0:W-:Y:S04]  /*9870*/  @P6 STG.E.128 desc[UR38][R24.64+0x300], RZ ;  /* 0x000300ff18006986 */ /* 0x0001e8000c101d26 */
[----:B------:R0:W-:Y:S02]  /*9880*/  @P5 STG.E.128 desc[UR38][R24.64+0x380], RZ ;  /* 0x000380ff18005986 */ /* 0x0001e4000c101d26 */
.L_x_298:
[----:B------:R-:W-:Y:S05]  /*9890*/  BSYNC B1 ;  /* 0x0000000000017941 */ /* 0x000fea0003800000 */
.L_x_297:
[----:B------:R-:W-:Y:S05]  /*98a0*/  @P0 BRA `(.L_x_293) ;  /* 0x0000000000700947 */ /* 0x000fea0003800000 */
[----:B------:R-:W-:Y:S01]  /*98b0*/  IADD3 R3, P0, R12, 0x20, RZ ;  /* 0x000000200c037810 */ /* 0x000fe20007f1e0ff */
        /* <DEDUP_REMOVED lines=11> */
[----:B------:R-:W-:Y:S01]  /*9970*/  LOP3.LUT P4, RZ, R21, 0x40, RZ, 0xc0, !PT ;  /* 0x0000004015ff7812 */ /* 0x000fe2000788c0ff */
[----:B------:R-:W-:Y:S01]  /*9980*/  IMAD R3, R3, UR7, R12 ;  /* 0x0000000703037c24 */ /* 0x000fe2000f8e020c */
[----:B------:R-:W-:Y:S02]  /*9990*/  ULDC.64 UR6, c[0x0][0xa80] ;  /* 0x0002a00000067ab9 */ /* 0x000fe40000000a00 */
[----:B------:R-:W-:Y:S01]  /*99a0*/  LEA R10, P3, R8, UR6, 0x1 ;  /* 0x00000006080a7c11 */ /* 0x000fe2000f8608ff */
[----:B------:R-:W-:-:S05]  /*99b0*/  IMAD.IADD R3, R9, 0x1, R3 ;  /* 0x0000000109037824 */ /* 0x000fca00078e0203 */
[----:B------:R-:W-:Y:S02]  /*99c0*/  LEA.HI.X R11, R8, UR7, R3, 0x1, P3 ;  /* 0x00000007080b7c11 */ /* 0x000fe400098f0c03 */
[----:B------:R-:W-:-:S03]  /*99d0*/  ISETP.GE.AND P3, PT, R2, UR10, PT ;  /* 0x0000000a02007c0c */ /* 0x000fc6000bf66270 */
[----:B------:R1:W-:Y:S01]  /*99e0*/  @!P0 STG.E.128 desc[UR38][R10.64+0x80], RZ ;  /* 0x000080ff0a008986 */ /* 0x0003e2000c101d26 */
[----:B------:R-:W-:-:S03]  /*99f0*/  LOP3.LUT P0, RZ, R0, 0x80, RZ, 0xc0, !PT ;  /* 0x0000008000ff7812 */ /* 0x000fc6000780c0ff */
[----:B------:R1:W-:Y:S04]  /*9a00*/  @!P1 STG.E.128 desc[UR38][R10.64+0x100], RZ ;  /* 0x000100ff0a009986 */ /* 0x0003e8000c101d26 */
[----:B------:R1:W-:Y:S04]  /*9a10*/  @!P2 STG.E.128 desc[UR38][R10.64+0x180], RZ ;  /* 0x000180ff0a00a986 */ /* 0x0003e8000c101d26 */
[----:B------:R1:W-:Y:S04]  /*9a20*/  @!P6 STG.E.128 desc[UR38][R10.64+0x200], RZ ;  /* 0x000200ff0a00e986 */ /* 0x0003e8000c101d26 */
[----:B------:R1:W-:Y:S04]  /*9a30*/  @!P5 STG.E.128 desc[UR38][R10.64+0x280], RZ ;  /* 0x000280ff0a00d986 */ /* 0x0003e8000c101d26 */
[----:B------:R1:W-:Y:S04]  /*9a40*/  @P4 STG.E.128 desc[UR38][R10.64+0x300], RZ ;  /* 0x000300ff0a004986 */ /* 0x0003e8000c101d26 */
[----:B------:R1:W-:Y:S04]  /*9a50*/  @!P3 STG.E.128 desc[UR38][R10.64], RZ ;  /* 0x000000ff0a00b986 */ /* 0x0003e8000c101d26 */
[----:B------:R1:W-:Y:S02]  /*9a60*/  @P0 STG.E.128 desc[UR38][R10.64+0x380], RZ ;  /* 0x000380ff0a000986 */ /* 0x0003e4000c101d26 */
.L_x_293:
[----:B------:R-:W-:Y:S05]  /*9a70*/  BSYNC B0 ;  /* 0x0000000000007941 */ /* 0x000fea0003800000 */
.L_x_287:
[----:B------:R-:W-:Y:S02]  /*9a80*/  ULDC UR4, c[0x0][0xc14] ;  /* 0x0003050000047ab9 */ /* 0x000fe40000000800 */
[----:B------:R-:W-:-:S13]  /*9a90*/  ISETP.GE.AND P0, PT, R7, UR4, PT ;  /* 0x0000000407007c0c */ /* 0x000fda000bf06270 */
[----:B------:R-:W-:Y:S05]  /*9aa0*/  @!P0 BRA `(.L_x_299) ;  /* 0xffffff7400208947 */ /* 0x000fea000383ffff */
[----:B------:R-:W-:Y:S05]  /*9ab0*/  EXIT ;  /* 0x000000000000794d */ /* 0x000fea0003800000 */
.L_x_254:
[----:B------:R-:W-:-:S08]  /*9ac0*/  NOP ;  /* 0x0000000000007918 */ /* 0x000fd00000000000 */
[----:B------:R-:W0:-:S00]  /*9ad0*/  USETMAXREG.DEALLOC.CTAPOOL 0x18 ;  /* 0x00000018000079c8 */ /* 0x000e0000080e0500 */
[----:B0-----:R-:W-:-:S06]  /*9ae0*/  LOP3.LUT R0, R0, 0x3, RZ, 0xc0, !PT ;  /* 0x0000000300007812 */ /* 0x001fcc00078ec0ff */
[----:B------:R-:W0:Y:S02]  /*9af0*/  SHFL.IDX PT, R0, R0, RZ, 0x1f ;  /* 0x00001fff00007589 */ /* 0x000e2400000e0000 */
[----:B0-----:R-:W-:-:S13]  /*9b00*/  ISETP.NE.AND P0, PT, R0, RZ, PT ;  /* 0x000000ff0000720c */ /* 0x001fda0003f05270 */
[----:B------:R-:W-:Y:S05]  /*9b10*/  @P0 EXIT ;  /* 0x000000000000094d */ /* 0x000fea0003800000 */
[----:B------:R-:W0:Y:S01]  /*9b20*/  S2R R2, SR_TID.X ;  /* 0x0000000000027919 */ /* 0x000e220000002100 */
[----:B------:R-:W-:Y:S01]  /*9b30*/  LOP3.LUT R4, R4, 0xffffffdf, RZ, 0xc0, !PT ;  /* 0xffffffdf04047812 */ /* 0x000fe200078ec0ff */
[----:B------:R-:W-:Y:S01]  /*9b40*/  ULDC UR5, c[0x0][0xc14] ;  /* 0x0003050000057ab9 */ /* 0x000fe20000000800 */
[----:B------:R-:W-:Y:S01]  /*9b50*/  MOV R0, RZ ;  /* 0x000000ff00007202 */ /* 0x000fe20000000f00 */
[----:B------:R-:W1:Y:S01]  /*9b60*/  S2UR UR6, SR_CTAID.X ;  /* 0x00000000000679c3 */ /* 0x000e620000002500 */
[----:B------:R-:W-:Y:S01]  /*9b70*/  ULDC UR4, c[0x0][0xc10] ;  /* 0x0003040000047ab9 */ /* 0x000fe20000000800 */
[----:B0-----:R-:W-:-:S04]  /*9b80*/  LOP3.LUT R8, R2, 0x1f, RZ, 0xc0, !PT ;  /* 0x0000001f02087812 */ /* 0x001fc800078ec0ff */
[----:B------:R-:W-:-:S13]  /*9b90*/  ISETP.NE.AND P0, PT, R8, 0x1f, PT ;  /* 0x0000001f0800780c */ /* 0x000fda0003f05270 */
[----:B------:R-:W-:Y:S02]  /*9ba0*/  @P0 LOP3.LUT R4, R4, 0x20, RZ, 0xfc, !PT ;  /* 0x0000002004040812 */ /* 0x000fe400078efcff */
[----:B------:R-:W-:-:S13]  /*9bb0*/  ISETP.GE.OR P0, PT, R8, UR5, !P0 ;  /* 0x0000000508007c0c */ /* 0x000fda000c706670 */
[----:B------:R-:W0:Y:S02]  /*9bc0*/  @!P0 LDC.64 R2, c[0x0][0xc58] ;  /* 0x00031600ff028b82 */ /* 0x000e240000000a00 */
[----:B0-----:R-:W-:-:S05]  /*9bd0*/  @!P0 IMAD.WIDE.U32 R2, R8, 0x4, R2 ;  /* 0x0000000408028825 */ /* 0x001fca00078e0002 */
[----:B------:R-:W2:Y:S01]  /*9be0*/  @!P0 LDG.E R0, desc[UR38][R2.64] ;  /* 0x0000002602008981 */ /* 0x000ea2000c1e1900 */
[C---:B------:R-:W-:Y:S01]  /*9bf0*/  ISETP.NE.AND P1, PT, R8.reuse, RZ, PT ;  /* 0x000000ff0800720c */ /* 0x040fe20003f25270 */
[----:B------:R-:W-:Y:S01]  /*9c00*/  IMAD.MOV.U32 R16, RZ, RZ, RZ ;  /* 0x000000ffff107224 */ /* 0x000fe200078e00ff */
[----:B------:R-:W-:Y:S01]  /*9c10*/  ISETP.GE.U32.AND P0, PT, R8, 0x2, PT ;  /* 0x000000020800780c */ /* 0x000fe20003f06070 */
[----:B------:R-:W-:Y:S01]  /*9c20*/  IMAD.MOV.U32 R19, RZ, RZ, RZ ;  /* 0x000000ffff137224 */ /* 0x000fe200078e00ff */
[----:B------:R-:W-:-:S09]  /*9c30*/  LOP3.LUT R4, R4, 0xfffffffe, RZ, 0xc0, !PT ;  /* 0xfffffffe04047812 */ /* 0x000fd200078ec0ff */
[----:B------:R-:W-:-:S04]  /*9c40*/  @P1 LOP3.LUT R4, R4, 0x1, RZ, 0xfc, !PT ;  /* 0x0000000104041812 */ /* 0x000fc800078efcff */
[----:B------:R-:W-:-:S04]  /*9c50*/  LOP3.LUT R4, R4, 0xffffffef, RZ, 0xc0, !PT ;  /* 0xffffffef04047812 */ /* 0x000fc800078ec0ff */
[----:B------:R-:W-:-:S04]  /*9c60*/  @P0 LOP3.LUT R4, R4, 0x10, RZ, 0xfc, !PT ;  /* 0x0000001004040812 */ /* 0x000fc800078efcff */
[----:B------:R-:W-:Y:S01]  /*9c70*/  LOP3.LUT R4, R4, 0xfffffff7, RZ, 0xc0, !PT ;  /* 0xfffffff704047812 */ /* 0x000fe200078ec0ff */
[----:B--2---:R-:W0:Y:S02]  /*9c80*/  SHFL.UP PT, R5, R0, 0x1, RZ ;  /* 0x0420000000057989 */ /* 0x004e2400000e00ff */
[----:B0-----:R-:W-:-:S05]  /*9c90*/  SEL R5, R5, RZ, P1 ;  /* 0x000000ff05057207 */ /* 0x001fca0000800000 */
[----:B------:R-:W-:-:S05]  /*9ca0*/  IMAD.IADD R5, R0, 0x1, R5 ;  /* 0x0000000100057824 */ /* 0x000fca00078e0205 */
[----:B------:R-:W0:Y:S02]  /*9cb0*/  SHFL.UP PT, R6, R5, 0x2, RZ ;  /* 0x0440000005067989 */ /* 0x000e2400000e00ff */
[----:B0-----:R-:W-:Y:S02]  /*9cc0*/  SEL R6, R6, RZ, P0 ;  /* 0x000000ff06067207 */ /* 0x001fe40000000000 */
[----:B------:R-:W-:-:S03]  /*9cd0*/  ISETP.GE.U32.AND P0, PT, R8, 0x4, PT ;  /* 0x000000040800780c */ /* 0x000fc60003f06070 */
[----:B------:R-:W-:-:S05]  /*9ce0*/  IMAD.IADD R6, R5, 0x1, R6 ;  /* 0x0000000105067824 */ /* 0x000fca00078e0206 */
[----:B------:R-:W0:Y:S05]  /*9cf0*/  SHFL.UP PT, R7, R6, 0x4, RZ ;  /* 0x0480000006077989 */ /* 0x000e2a00000e00ff */
[----:B------:R-:W-:-:S04]  /*9d00*/  @P0 LOP3.LUT R4, R4, 0x8, RZ, 0xfc, !PT ;  /* 0x0000000804040812 */ /* 0x000fc800078efcff */
[----:B------:R-:W-:Y:S02]  /*9d10*/  LOP3.LUT R4, R4, 0xfffffffb, RZ, 0xc0, !PT ;  /* 0xfffffffb04047812 */ /* 0x000fe400078ec0ff */
[----:B0-----:R-:W-:Y:S02]  /*9d20*/  SEL R7, R7, RZ, P0 ;  /* 0x000000ff07077207 */ /* 0x001fe40000000000 */
[----:B------:R-:W-:-:S03]  /*9d30*/  ISETP.GE.U32.AND P0, PT, R8, 0x8, PT ;  /* 0x000000080800780c */ /* 0x000fc60003f06070 */
[----:B------:R-:W-:-:S05]  /*9d40*/  IMAD.IADD R7, R6, 0x1, R7 ;  /* 0x0000000106077824 */ /* 0x000fca00078e0207 */
[----:B------:R-:W0:Y:S05]  /*9d50*/  SHFL.UP PT, R2, R7, 0x8, RZ ;  /* 0x0500000007027989 */ /* 0x000e2a00000e00ff */
[----:B------:R-:W-:-:S04]  /*9d60*/  @P0 LOP3.LUT R4, R4, 0x4, RZ, 0xfc, !PT ;  /* 0x0000000404040812 */ /* 0x000fc800078efcff */
[----:B------:R-:W-:Y:S02]  /*9d70*/  LOP3.LUT R4, R4, 0xfffffffd, RZ, 0xc0, !PT ;  /* 0xfffffffd04047812 */ /* 0x000fe400078ec0ff */
[----:B0-----:R-:W-:Y:S02]  /*9d80*/  SEL R2, R2, RZ, P0 ;  /* 0x000000ff02027207 */ /* 0x001fe40000000000 */
[----:B------:R-:W-:Y:S02]  /*9d90*/  ISETP.GE.U32.AND P0, PT, R8, 0x10, PT ;  /* 0x000000100800780c */ /* 0x000fe40003f06070 */
[----:B------:R-:W-:-:S05]  /*9da0*/  IADD3 R3, R7, R2, RZ ;  /* 0x0000000207037210 */ /* 0x000fca0007ffe0ff */
[----:B------:R-:W0:Y:S06]  /*9db0*/  SHFL.UP PT, R2, R3, 0x10, RZ ;  /* 0x0600000003027989 */ /* 0x000e2c00000e00ff */
[----:B------:R-:W-:Y:S02]  /*9dc0*/  @P0 LOP3.LUT R4, R4, 0x2, RZ, 0xfc, !PT ;  /* 0x0000000204040812 */ /* 0x000fe400078efcff */
[----:B0-----:R-:W-:-:S05]  /*9dd0*/  SEL R2, R2, RZ, P0 ;  /* 0x000000ff02027207 */ /* 0x001fca0000000000 */
[----:B------:R-:W-:-:S05]  /*9de0*/  IMAD.IADD R2, R3, 0x1, R2 ;  /* 0x0000000103027824 */ /* 0x000fca00078e0202 */
[----:B------:R-:W0:Y:S02]  /*9df0*/  SHFL.IDX PT, R5, R2, 0x1f, 0x1f ;  /* 0x03e01f0002057f89 */ /* 0x000e2400000e0000 */
[----:B0-----:R-:W-:-:S05]  /*9e00*/  IMAD R5, R5, UR4, RZ ;  /* 0x0000000405057c24 */ /* 0x001fca000f8e02ff */
[----:B-1----:R-:W-:Y:S02]  /*9e10*/  ISETP.GT.AND P0, PT, R5, UR6, PT ;  /* 0x0000000605007c0c */ /* 0x002fe4000bf04270 */
[----:B------:R-:W-:-:S11]  /*9e20*/  MOV R6, R5 ;  /* 0x0000000500067202 */ /* 0x000fd60000000f00 */
[----:B------:R-:W-:Y:S05]  /*9e30*/  @P0 BRA `(.L_x_300) ;  /* 0x0000000000c00947 */ /* 0x000fea0003800000 */
[----:B------:R-:W-:Y:S01]  /*9e40*/  IMAD.MOV.U32 R5, RZ, RZ, R6 ;  /* 0x000000ffff057224 */ /* 0x000fe200078e0006 */
[----:B------:R-:W-:Y:S01]  /*9e50*/  ULDC UR5, c[0x0][0xc14] ;  /* 0x0003050000057ab9 */ /* 0x000fe20000000800 */
[----:B------:R-:W-:Y:S01]  /*9e60*/  IMAD.MOV.U32 R19, RZ, RZ, RZ ;  /* 0x000000ffff137224 */ /* 0x000fe200078e00ff */
[----:B------:R-:W-:Y:S01]  /*9e70*/  ULDC UR7, c[0x0][0xc14] ;  /* 0x0003050000077ab9 */ /* 0x000fe20000000800 */
[----:B------:R-:W-:-:S05]  /*9e80*/  ULDC UR4, c[0x0][0xc10] ;  /* 0x0003040000047ab9 */ /* 0x000fca0000000800 */
.L_x_304:
[----:B------:R-:W-:Y:S01]  /*9e90*/  VIADD R0, R19, 0x1f ;  /* 0x0000001f13007836 */ /* 0x000fe20000000000 */
[----:B------:R-:W-:-:S04]  /*9ea0*/  MOV R19, UR7 ;  /* 0x0000000700137c02 */ /* 0x000fc80008000f00 */
[----:B------:R-:W-:-:S13]  /*9eb0*/  ISETP.GE.AND P0, PT, R0, UR5, PT ;  /* 0x0000000500007c0c */ /* 0x000fda000bf06270 */
[----:B------:R-:W-:Y:S05]  /*9ec0*/  @P0 BRA `(.L_x_301) ;  /* 0x0000000400400947 */ /* 0x000fea0003800000 */
[----:B------:R-:W0:Y:S01]  /*9ed0*/  S2R R2, SR_TID.X ;  /* 0x0000000000027919 */ /* 0x000e220000002100 */
[----:B------:R-:W-:Y:S01]  /*9ee0*/  IMAD.MOV.U32 R19, RZ, RZ, R0 ;  /* 0x000000ffff137224 */ /* 0x000fe200078e0000 */
[----:B------:R-:W-:Y:S01]  /*9ef0*/  BSSY B0, `(.L_x_302) ;  /* 0x000000a000007945 */ /* 0x000fe20003800000 */
[----:B------:R-:W-:Y:S01]  /*9f00*/  IMAD.MOV.U32 R0, RZ, RZ, RZ ;  /* 0x000000ffff007224 */ /* 0x000fe200078e00ff */
[----:B0-----:R-:W-:-:S04]  /*9f10*/  LOP3.LUT R8, R2, 0x1f, RZ, 0xc0, !PT ;  /* 0x0000001f02087812 */ /* 0x001fc800078ec0ff */
[C---:B------:R-:W-:Y:S01]  /*9f20*/  ISETP.NE.AND P1, PT, R8.reuse, 0x1f, PT ;  /* 0x0000001f0800780c */ /* 0x040fe20003f25270 */
[----:B------:R-:W-:-:S05]  /*9f30*/  IMAD.IADD R7, R8, 0x1, R19 ;  /* 0x0000000108077824 */ /* 0x000fca00078e0213 */
[----:B------:R-:W-:-:S13]  /*9f40*/  ISETP.GE.OR P0, PT, R7, UR5, !P1 ;  /* 0x0000000507007c0c */ /* 0x000fda000cf06670 */
[----:B------:R-:W-:Y:S05]  /*9f50*/  @P0 BRA `(.L_x_303) ;  /* 0x00000000000c0947 */ /* 0x000fea0003800000 */
[----:B------:R-:W0:Y:S02]  /*9f60*/  LDC.64 R2, c[0x0][0xc58] ;  /* 0x00031600ff027b82 */ /* 0x000e240000000a00 */
[----:B0-----:R-:W-:-:S05]  /*9f70*/  IMAD.WIDE R2, R7, 0x4, R2 ;  /* 0x0000000407027825 */ /* 0x001fca00078e0202 */
[----:B------:R0:W5:Y:S02]  /*9f80*/  LDG.E R0, desc[UR38][R2.64] ;  /* 0x0000002602007981 */ /* 0x000164000c1e1900 */
.L_x_303:
[----:B------:R-:W-:Y:S05]  /*9f90*/  BSYNC B0 ;  /* 0x0000000000007941 */ /* 0x000fea0003800000 */
.L_x_302:
[----:B0----5:R-:W0:Y:S01]  /*9fa0*/  SHFL.UP PT, R2, R0, 0x1, RZ ;  /* 0x0420000000027989 */ /* 0x021e2200000e00ff */
[C---:B------:R-:W-:Y:S02]  /*9fb0*/  ISETP.NE.AND P0, PT, R8.reuse, RZ, PT ;  /* 0x000000ff0800720c */ /* 0x040fe40003f05270 */
[----:B------:R-:W-:Y:S02]  /*9fc0*/  ISETP.GE.U32.AND P1, PT, R8, 0x2, PT ;  /* 0x000000020800780c */ /* 0x000fe40003f26070 */
[----:B0-----:R-:W-:Y:S02]  /*9fd0*/  SEL R3, R2, RZ, P0 ;  /* 0x000000ff02037207 */ /* 0x001fe40000000000 */
[----:B------:R-:W-:Y:S02]  /*9fe0*/  ISETP.GE.U32.AND P0, PT, R8, 0x4, PT ;  /* 0x000000040800780c */ /* 0x000fe40003f06070 */
[----:B------:R-:W-:-:S05]  /*9ff0*/  IADD3 R3, R0, R3, RZ ;  /* 0x0000000300037210 */ /* 0x000fca0007ffe0ff */
[----:B------:R-:W0:Y:S02]  /*a000*/  SHFL.UP PT, R2, R3, 0x2, RZ ;  /* 0x0440000003027989 */ /* 0x000e2400000e00ff */
[----:B0-----:R-:W-:Y:S02]  /*a010*/  SEL R2, R2, RZ, P1 ;  /* 0x000000ff02027207 */ /* 0x001fe40000800000 */
[----:B------:R-:W-:-:S03]  /*a020*/  ISETP.GE.U32.AND P1, PT, R8, 0x8, PT ;  /* 0x000000080800780c */ /* 0x000fc60003f26070 */
[----:B------:R-:W-:-:S05]  /*a030*/  IMAD.IADD R2, R3, 0x1, R2 ;  /* 0x0000000103027824 */ /* 0x000fca00078e0202 */
[----:B------:R-:W0:Y:S02]  /*a040*/  SHFL.UP PT, R6, R2, 0x4, RZ ;  /* 0x0480000002067989 */ /* 0x000e2400000e00ff */
[----:B0-----:R-:W-:Y:S02]  /*a050*/  SEL R7, R6, RZ, P0 ;  /* 0x000000ff06077207 */ /* 0x001fe40000000000 */
[----:B------:R-:W-:-:S03]  /*a060*/  ISETP.GE.U32.AND P0, PT, R8, 0x10, PT ;  /* 0x000000100800780c */ /* 0x000fc60003f06070 */
[----:B------:R-:W-:-:S05]  /*a070*/  IMAD.IADD R7, R2, 0x1, R7 ;  /* 0x0000000102077824 */ /* 0x000fca00078e0207 */
[----:B------:R-:W0:Y:S02]  /*a080*/  SHFL.UP PT, R6, R7, 0x8, RZ ;  /* 0x0500000007067989 */ /* 0x000e2400000e00ff */
[----:B0-----:R-:W-:-:S05]  /*a090*/  SEL R6, R6, RZ, P1 ;  /* 0x000000ff06067207 */ /* 0x001fca0000800000 */
[----:B------:R-:W-:-:S05]  /*a0a0*/  IMAD.IADD R6, R7, 0x1, R6 ;  /* 0x0000000107067824 */ /* 0x000fca00078e0206 */
[----:B------:R-:W0:Y:S02]  /*a0b0*/  SHFL.UP PT, R8, R6, 0x10, RZ ;  /* 0x0600000006087989 */ /* 0x000e2400000e00ff */
[----:B0-----:R-:W-:-:S04]  /*a0c0*/  SEL R9, R8, RZ, P0 ;  /* 0x000000ff08097207 */ /* 0x001fc80000000000 */
[----:B------:R-:W-:-:S05]  /*a0d0*/  IADD3 R9, R6, R9, RZ ;  /* 0x0000000906097210 */ /* 0x000fca0007ffe0ff */
[----:B------:R-:W0:Y:S02]  /*a0e0*/  SHFL.IDX PT, R3, R9, 0x1f, 0x1f ;  /* 0x03e01f0009037f89 */ /* 0x000e2400000e0000 */
[----:B0-----:R-:W-:-:S04]  /*a0f0*/  IMAD R6, R3, UR4, RZ ;  /* 0x0000000403067c24 */ /* 0x001fc8000f8e02ff */
[----:B------:R-:W-:-:S05]  /*a100*/  IMAD.IADD R5, R6, 0x1, R5 ;  /* 0x0000000106057824 */ /* 0x000fca00078e0205 */
[----:B------:R-:W-:-:S13]  /*a110*/  ISETP.GT.AND P0, PT, R5, UR6, PT ;  /* 0x0000000605007c0c */ /* 0x000fda000bf04270 */
[----:B------:R-:W-:Y:S05]  /*a120*/  @!P0 BRA `(.L_x_304) ;  /* 0xfffffffc00588947 */ /* 0x000fea000383ffff */
[----:B------:R-:W-:-:S07]  /*a130*/  IMAD.MOV.U32 R2, RZ, RZ, R9 ;  /* 0x000000ffff027224 */ /* 0x000fce00078e0009 */
.L_x_300:
[----:B------:R-:W-:-:S04]  /*a140*/  IMAD.IADD R7, R5, 0x1, -R6 ;  /* 0x0000000105077824 */ /* 0x000fc800078e0a06 */
[----:B------:R-:W-:-:S05]  /*a150*/  IMAD R3, R2, UR4, R7 ;  /* 0x0000000402037c24 */ /* 0x000fca000f8e0207 */
[----:B------:R-:W-:-:S13]  /*a160*/  ISETP.GT.AND P0, PT, R3, UR6, PT ;  /* 0x0000000603007c0c */ /* 0x000fda000bf04270 */
[----:B------:R-:W-:-:S04]  /*a170*/  VOTE.ANY R8, PT, !P0 ;  /* 0x0000000000087806 */ /* 0x000fc800040e0100 */
[----:B------:R-:W0:Y:S01]  /*a180*/  POPC R5, R8 ;  /* 0x0000000800057309 */ /* 0x000e220000000000 */
[----:B------:R-:W-:Y:S01]  /*a190*/  ISETP.NE.AND P0, PT, R8, RZ, PT ;  /* 0x000000ff0800720c */ /* 0x000fe20003f05270 */
[----:B0-----:R-:W0:Y:S02]  /*a1a0*/  SHFL.IDX PT, R0, R0, R5, 0x1f ;  /* 0x00001f0500007589 */ /* 0x001e2400000e0000 */
[----:B0-----:R-:W-:-:S04]  /*a1b0*/  IABS R6, R0 ;  /* 0x0000000000067213 */ /* 0x001fc80000000000 */
[----:B------:R-:W0:Y:S08]  /*a1c0*/  I2F.RP R9, R6 ;  /* 0x0000000600097306 */ /* 0x000e300000209400 */
[----:B0-----:R-:W0:Y:S02]  /*a1d0*/  MUFU.RCP R9, R9 ;  /* 0x0000000900097308 */ /* 0x001e240000001000 */
[----:B0-----:R-:W-:-:S06]  /*a1e0*/  IADD3 R3, R9, 0xffffffe, RZ ;  /* 0x0ffffffe09037810 */ /* 0x001fcc0007ffe0ff */
[----:B------:R-:W0:Y:S02]  /*a1f0*/  F2I.FTZ.U32.TRUNC.NTZ R3, R3 ;  /* 0x0000000300037305 */ /* 0x000e24000021f000 */
[----:B0-----:R-:W-:Y:S01]  /*a200*/  IMAD.MOV R11, RZ, RZ, -R3 ;  /* 0x000000ffff0b7224 */ /* 0x001fe200078e0a03 */
[----:B------:R-:W-:Y:S06]  /*a210*/  @!P0 BRA `(.L_x_305) ;  /* 0x0000000000088947 */ /* 0x000fec0003800000 */
[----:B------:R-:W-:-:S05]  /*a220*/  VIADD R9, R5, 0xffffffff ;  /* 0xffffffff05097836 */ /* 0x000fca0000000000 */
[----:B------:R0:W1:Y:S02]  /*a230*/  SHFL.IDX PT, R16, R2, R9, 0x1f ;  /* 0x00001f0902107589 */ /* 0x00006400000e0000 */
.L_x_305:
[----:B-1----:R-:W-:Y:S02]  /*a240*/  IMAD R16, R16, UR4, R7 ;  /* 0x0000000410107c24 */ /* 0x002fe4000f8e0207 */
[----:B------:R-:W-:Y:S02]  /*a250*/  IMAD R7, R11, R6, RZ ;  /* 0x000000060b077224 */ /* 0x000fe400078e02ff */
[----:B0-----:R-:W-:Y:S01]  /*a260*/  IMAD.MOV.U32 R2, RZ, RZ, RZ ;  /* 0x000000ffff027224 */ /* 0x001fe200078e00ff */
[----:B------:R-:W-:Y:S01]  /*a270*/  IADD3 R9, -R16, UR6, RZ ;  /* 0x0000000610097c10 */ /* 0x000fe2000fffe1ff */
[----:B------:R-:W-:Y:S02]  /*a280*/  IMAD.IADD R19, R5, 0x1, R19 ;  /* 0x0000000105137824 */ /* 0x000fe400078e0213 */
[----:B------:R-:W-:Y:S01]  /*a290*/  IMAD.HI.U32 R2, R3, R7, R2 ;  /* 0x0000000703027227 */ /* 0x000fe200078e0002 */
[----:B------:R-:W-:Y:S02]  /*a2a0*/  IABS R7, R0 ;  /* 0x0000000000077213 */ /* 0x000fe40000000000 */
[----:B------:R-:W-:-:S02]  /*a2b0*/  IABS R3, R9 ;  /* 0x0000000900037213 */ /* 0x000fc40000000000 */
[----:B------:R-:W-:-:S03]  /*a2c0*/  IADD3 R7, RZ, -R7, RZ ;  /* 0x80000007ff077210 */ /* 0x000fc60007ffe0ff */
[----:B------:R-:W-:-:S04]  /*a2d0*/  IMAD.HI.U32 R2, R2, R3, RZ ;  /* 0x0000000302027227 */ /* 0x000fc800078e00ff */
[----:B------:R-:W-:-:S05]  /*a2e0*/  IMAD R3, R2, R7, R3 ;  /* 0x0000000702037224 */ /* 0x000fca00078e0203 */
[----:B------:R-:W-:-:S13]  /*a2f0*/  ISETP.GT.U32.AND P0, PT, R6, R3, PT ;  /* 0x000000030600720c */ /* 0x000fda0003f04070 */
[----:B------:R-:W-:Y:S02]  /*a300*/  @!P0 IMAD.IADD R3, R3, 0x1, -R6 ;  /* 0x0000000103038824 */ /* 0x000fe400078e0a06 */
[----:B------:R-:W-:-:S03]  /*a310*/  @!P0 VIADD R2, R2, 0x1 ;  /* 0x0000000102028836 */ /* 0x000fc60000000000 */
[----:B------:R-:W-:Y:S02]  /*a320*/  ISETP.GE.U32.AND P0, PT, R3, R6, PT ;  /* 0x000000060300720c */ /* 0x000fe40003f06070 */
[----:B------:R-:W-:-:S11]  /*a330*/  LOP3.LUT R3, R9, R0, RZ, 0x3c, !PT ;  /* 0x0000000009037212 */ /* 0x000fd600078e3cff */
[----:B------:R-:W-:Y:S01]  /*a340*/  @P0 VIADD R2, R2, 0x1 ;  /* 0x0000000102020836 */ /* 0x000fe20000000000 */
[----:B------:R-:W-:-:S13]  /*a350*/  ISETP.GE.AND P0, PT, R3, RZ, PT ;  /* 0x000000ff0300720c */ /* 0x000fda0003f06270 */
[----:B------:R-:W-:Y:S02]  /*a360*/  @!P0 IADD3 R2, -R2, RZ, RZ ;  /* 0x000000ff02028210 */ /* 0x000fe40007ffe1ff */
[----:B------:R-:W-:-:S13]  /*a370*/  ISETP.NE.AND P0, PT, R0, RZ, PT ;  /* 0x000000ff0000720c */ /* 0x000fda0003f05270 */
[----:B------:R-:W-:-:S05]  /*a380*/  @!P0 LOP3.LUT R2, RZ, R0, RZ, 0x33, !PT ;  /* 0x00000000ff028212 */ /* 0x000fca00078e33ff */
[--C-:B------:R-:W-:Y:S02]  /*a390*/  IMAD.MOV R17, RZ, RZ, -R2.reuse ;  /* 0x000000ffff117224 */ /* 0x100fe400078e0a02 */
[----:B------:R-:W-:Y:S02]  /*a3a0*/  IMAD.MOV.U32 R18, RZ, RZ, R2 ;  /* 0x000000ffff127224 */ /* 0x000fe400078e0002 */
[----:B------:R-:W-:Y:S01]  /*a3b0*/  IMAD R17, R0, R17, R9 ;  /* 0x0000001100117224 */ /* 0x000fe200078e0209 */
[----:B------:R-:W-:Y:S06]  /*a3c0*/  BRA `(.L_x_306) ;  /* 0x00000000000c7947 */ /* 0x000fec0003800000 */
.L_x_301:
[----:B------:R-:W-:Y:S01]  /*a3d0*/  MOV R17, RZ ;  /* 0x000000ff00117202 */ /* 0x000fe20000000f00 */
[----:B------:R-:W-:Y:S02]  /*a3e0*/  IMAD.U32 R16, RZ, RZ, UR6 ;  /* 0x00000006ff107e24 */ /* 0x000fe4000f8e00ff */
[----:B------:R-:W-:-:S07]  /*a3f0*/  IMAD.MOV.U32 R18, RZ, RZ, RZ ;  /* 0x000000ffff127224 */ /* 0x000fce00078e00ff */
.L_x_306:
[----:B------:R-:W0:Y:S01]  /*a400*/  S2R R0, SR_TID.X ;  /* 0x0000000000007919 */ /* 0x000e220000002100 */
[----:B------:R-:W-:Y:S01]  /*a410*/  STL [R1+0x24], RZ ;  /* 0x000024ff01007387 */ /* 0x000fe20000100800 */
[----:B0-----:R-:W-:-:S04]  /*a420*/  LOP3.LUT R0, R0, 0x1f, RZ, 0xc0, !PT ;  /* 0x0000001f00007812 */ /* 0x001fc800078ec0ff */
[----:B------:R-:W-:-:S13]  /*a430*/  ISETP.NE.AND P0, PT, R0, RZ, PT ;  /* 0x000000ff0000720c */ /* 0x000fda0003f05270 */
[----:B------:R-:W0:Y:S01]  /*a440*/  @!P0 S2R R3, SR_CgaCtaId ;  /* 0x0000000000038919 */ /* 0x000e220000008800 */
[----:B------:R-:W-:-:S04]  /*a450*/  @!P0 MOV R0, 0x400 ;  /* 0x0000040000008802 */ /* 0x000fc80000000f00 */
[----:B0-----:R-:W-:-:S05]  /*a460*/  @!P0 LEA R0, R3, R0, 0x18 ;  /* 0x0000000003008211 */ /* 0x001fca00078ec0ff */
[----:B------:R0:W-:Y:S01]  /*a470*/  @!P0 STS.128 [R0+0x28cd0], R16 ;  /* 0x028cd01000008388 */ /* 0x0001e20000000c00 */
[----:B------:R-:W-:Y:S06]  /*a480*/  BAR.ARV 0x5, 0x120 ;  /* 0x0144800000007b1d */ /* 0x000fec0000002000 */
[----:B------:R-:W-:Y:S01]  /*a490*/  ISETP.GE.AND P0, PT, R19, UR5, PT ;  /* 0x0000000513007c0c */ /* 0x000fe2000bf06270 */
[----:B0-----:R-:W-:-:S05]  /*a4a0*/  IMAD.MOV.U32 R0, RZ, RZ, 0x1 ;  /* 0x00000001ff007424 */ /* 0x001fca00078e00ff */
[----:B------:R0:W-:Y:S04]  /*a4b0*/  STL [R1+0x4], R0 ;  /* 0x0000040001007387 */ /* 0x0001e80000100800 */
[----:B------:R0:W-:Y:S03]  /*a4c0*/  STL [R1], RZ ;  /* 0x000000ff01007387 */ /* 0x0001e60000100800 */
[----:B------:R-:W-:Y:S05]  /*a4d0*/  @P0 BRA `(.L_x_307) ;  /* 0x0000003c00780947 */ /* 0x000fea0003800000 */
[----:B0-----:R-:W-:Y:S01]  /*a4e0*/  MOV R0, 0x1 ;  /* 0x0000000100007802 */ /* 0x001fe20000000f00 */
[----:B------:R0:W-:Y:S01]  /*a4f0*/  STL [R1], RZ ;  /* 0x000000ff01007387 */ /* 0x0001e20000100800 */
[----:B------:R-:W-:Y:S01]  /*a500*/  ULDC UR37, c[0x0][0xc] ;  /* 0x0000030000257ab9 */ /* 0x000fe20000000800 */
[----:B------:R-:W-:Y:S02]  /*a510*/  ULDC.64 UR40, c[0x0][0x198] ;  /* 0x0000660000287ab9 */ /* 0x000fe40000000a00 */
[----:B------:R0:W-:Y:S04]  /*a520*/  STL [R1+0x4], R0 ;  /* 0x0000040001007387 */ /* 0x0001e80000100800 */
[----:B------:R0:W-:Y:S02]  /*a530*/  STL [R1+0x24], RZ ;  /* 0x000024ff01007387 */ /* 0x0001e40000100800 */
.L_x_370:
[----:B-12---:R-:W1:Y:S02]  /*a540*/  LDC.64 R2, c[0x0][0xc60] ;  /* 0x00031800ff027b82 */ /* 0x006e640000000a00 */
[----:B-1----:R-:W-:-:S05]  /*a550*/  IMAD.WIDE R2, R19, 0x4, R2 ;  /* 0x0000000413027825 */ /* 0x002fca00078e0202 */
[----:B------:R-:W2:Y:S01]  /*a560*/  LDG.E R5, desc[UR38][R2.64] ;  /* 0x0000002602057981 */ /* 0x000ea2000c1e1900 */
[----:B------:R-:W-:Y:S05]  /*a570*/  YIELD ;  /* 0x0000000000007946 */ /* 0x000fea0003800000 */
[----:B------:R-:W-:Y:S01]  /*a580*/  ULDC.64 UR4, c[0x0][0xa28] ;  /* 0x00028a0000047ab9 */ /* 0x000fe20000000a00 */
[----:B0-----:R-:W-:Y:S01]  /*a590*/  IMAD.MOV.U32 R0, RZ, RZ, RZ ;  /* 0x000000ffff007224 */ /* 0x001fe200078e00ff */
[----:B------:R-:W-:-:S04]  /*a5a0*/  ISETP.NE.U32.AND P0, PT, RZ, UR4, PT ;  /* 0x00000004ff007c0c */ /* 0x000fc8000bf05070 */
[----:B------:R-:W-:Y:S01]  /*a5b0*/  ISETP.NE.AND.EX P0, PT, RZ, UR5, PT, P0 ;  /* 0x00000005ff007c0c */ /* 0x000fe2000bf05300 */
[----:B------:R-:W-:Y:S01]  /*a5c0*/  IMAD.MOV.U32 R6, RZ, RZ, RZ ;  /* 0x000000ffff067224 */ /* 0x000fe200078e00ff */
[----:B--2---:R-:W-:Y:S01]  /*a5d0*/  SHF.R.S32.HI R4, RZ, 0x1f, R5 ;  /* 0x0000001fff047819 */ /* 0x004fe20000011405 */
[----:B------:R-:W-:-:S10]  /*a5e0*/  IMAD.SHL.U32 R7, R5, 0x4, RZ ;  /* 0x0000000405077824 */ /* 0x000fd400078e00ff */
[C---:B------:R-:W-:Y:S01]  /*a5f0*/  @P0 LEA R2, P1, R5.reuse, UR4, 0x2 ;  /* 0x0000000405020c11 */ /* 0x040fe2000f8210ff */
[----:B------:R-:W-:Y:S03]  /*a600*/  STL [R1+0x10], R5 ;  /* 0x0000100501007387 */ /* 0x000fe60000100800 */
[----:B------:R-:W-:Y:S01]  /*a610*/  @P0 LEA.HI.X R3, R5, UR5, R4, 0x2, P1 ;  /* 0x0000000505030c11 */ /* 0x000fe200088f1404 */
[----:B------:R-:W-:-:S04]  /*a620*/  ULDC.64 UR4, c[0x0][0xa00] ;  /* 0x0002800000047ab9 */ /* 0x000fc80000000a00 */
[----:B------:R0:W5:Y:S01]  /*a630*/  @P0 LDG.E R0, desc[UR38][R2.64] ;  /* 0x0000002602000981 */ /* 0x000162000c1e1900 */
[----:B------:R-:W-:-:S04]  /*a640*/  ISETP.NE.U32.AND P0, PT, RZ, UR4, PT ;  /* 0x00000004ff007c0c */ /* 0x000fc8000bf05070 */
[----:B------:R-:W-:-:S13]  /*a650*/  ISETP.NE.AND.EX P0, PT, RZ, UR5, PT, P0 ;  /* 0x00000005ff007c0c */ /* 0x000fda000bf05300 */
[----:B0-----:R-:W-:-:S04]  /*a660*/  @P0 LEA R2, P1, R5, UR4, 0x2 ;  /* 0x0000000405020c11 */ /* 0x001fc8000f8210ff */
[----:B------:R-:W-:Y:S01]  /*a670*/  @P0 LEA.HI.X R3, R5, UR5, R4, 0x2, P1 ;  /* 0x0000000505030c11 */ /* 0x000fe200088f1404 */
[----:B------:R-:W-:-:S04]  /*a680*/  ULDC.64 UR4, c[0x0][0xa20] ;  /* 0x0002880000047ab9 */ /* 0x000fc80000000a00 */
[----:B------:R-:W2:Y:S01]  /*a690*/  @P0 LDG.E R6, desc[UR38][R2.64] ;  /* 0x0000002602060981 */ /* 0x000ea2000c1e1900 */
[----:B------:R-:W-:-:S04]  /*a6a0*/  ISETP.NE.U32.AND P0, PT, RZ, UR4, PT ;  /* 0x00000004ff007c0c */ /* 0x000fc8000bf05070 */
[----:B------:R-:W-:Y:S01]  /*a6b0*/  ISETP.NE.AND.EX P0, PT, RZ, UR5, PT, P0 ;  /* 0x00000005ff007c0c */ /* 0x000fe2000bf05300 */
[----:B--2---:R0:W-:Y:S04]  /*a6c0*/  STL [R1+0x2c], R6 ;  /* 0x00002c0601007387 */ /* 0x0041e80000100800 */
[----:B------:R1:W-:Y:S01]  /*a6d0*/  STL [R1+0x18], R7 ;  /* 0x0000180701007387 */ /* 0x0003e20000100800 */
[----:B0-----:R-:W-:-:S07]  /*a6e0*/  SHF.L.U64.HI R6, R5, 0x2, R4 ;  /* 0x0000000205067819 */ /* 0x001fce0000010204 */
[C---:B------:R-:W-:Y:S01]  /*a6f0*/  @P0 IADD3 R4, P1, R7.reuse, UR4, RZ ;  /* 0x0000000407040c10 */ /* 0x040fe2000ff3e0ff */
[----:B------:R0:W-:Y:S03]  /*a700*/  STL [R1+0x1c], R6 ;  /* 0x00001c0601007387 */ /* 0x0001e60000100800 */
[C---:B------:R-:W-:Y:S01]  /*a710*/  @P0 IADD3.X R5, R6.reuse, UR5, RZ, P1, !PT ;  /* 0x0000000506050c10 */ /* 0x040fe20008ffe4ff */
[----:B------:R-:W-:Y:S02]  /*a720*/  ULDC.64 UR4, c[0x0][0xa08] ;  /* 0x0002820000047ab9 */ /* 0x000fe40000000a00 */
[----:B------:R-:W-:Y:S02]  /*a730*/  IADD3 R2, P1, R7, UR4, RZ ;  /* 0x0000000407027c10 */ /* 0x000fe4000ff3e0ff */
[----:B-1----:R-:W-:Y:S02]  /*a740*/  MOV R7, RZ ;  /* 0x000000ff00077202 */ /* 0x002fe40000000f00 */
[----:B------:R-:W-:-:S02]  /*a750*/  IADD3.X R3, R6, UR5, RZ, P1, !PT ;  /* 0x0000000506037c10 */ /* 0x000fc40008ffe4ff */
[----:B------:R-:W-:-:S04]  /*a760*/  ISETP.NE.U32.AND P1, PT, RZ, UR4, PT ;  /* 0x00000004ff007c0c */ /* 0x000fc8000bf25070 */
[----:B------:R-:W-:Y:S01]  /*a770*/  ISETP.NE.AND.EX P1, PT, RZ, UR5, PT, P1 ;  /* 0x00000005ff007c0c */ /* 0x000fe2000bf25310 */
[----:B------:R-:W-:Y:S02]  /*a780*/  ULDC.64 UR4, c[0x0][0x3f8] ;  /* 0x0000fe0000047ab9 */ /* 0x000fe40000000a00 */
[----:B------:R-:W-:-:S03]  /*a790*/  UISETP.NE.U32.AND UP0, UPT, UR4, URZ, UPT ;  /* 0x0000003f0400728c */ /* 0x000fc6000bf05070 */
[----:B------:R-:W-:Y:S01]  /*a7a0*/  ULDC UR4, c[0x0][0x404] ;  /* 0x0001010000047ab9 */ /* 0x000fe20000000800 */
[----:B------:R-:W-:-:S03]  /*a7b0*/  UISETP.NE.AND.EX UP0, UPT, UR5, URZ, UPT, UP0 ;  /* 0x0000003f0500728c */ /* 0x000fc6000bf05300 */
[----:B------:R-:W-:Y:S01]  /*a7c0*/  ULDC UR5, c[0x0][0x2e0] ;  /* 0x0000b80000057ab9 */ /* 0x000fe20000000800 */
[----:B------:R-:W-:Y:S02]  /*a7d0*/  USEL UR4, UR4, 0x1, UP0 ;  /* 0x0000000104047887 */ /* 0x000fe40008000000 */
[----:B------:R1:W5:Y:S02]  /*a7e0*/  @P1 LDG.E R7, desc[UR38][R2.64] ;  /* 0x0000002602071981 */ /* 0x000364000c1e1900 */
[----:B------:R-:W-:-:S06]  /*a7f0*/  UIMAD UR4, UR4, UR5, URZ ;  /* 0x00000005040472a4 */ /* 0x000fcc000f8e023f */
[----:B0-----:R-:W-:-:S06]  /*a800*/  IMAD.U32 R6, RZ, RZ, UR4 ;  /* 0x00000004ff067e24 */ /* 0x001fcc000f8e00ff */
[----:B------:R1:W5:Y:S01]  /*a810*/  @P0 LDG.E R6, desc[UR38][R4.64] ;  /* 0x0000002604060981 */ /* 0x000362000c1e1900 */
[----:B------:R-:W-:Y:S05]  /*a820*/  @P0 BRA `(.L_x_308) ;  /* 0x0000000000100947 */ /* 0x000fea0003800000 */
[----:B------:R-:W-:Y:S05]  /*a830*/  @!P1 BRA `(.L_x_308) ;  /* 0x00000000000c9947 */ /* 0x000fea0003800000 */
[----:B-1----:R-:W2:Y:S04]  /*a840*/  LDG.E R5, desc[UR38][R2.64] ;  /* 0x0000002602057981 */ /* 0x002ea8000c1e1900 */
[----:B-----5:R-:W2:Y:S02]  /*a850*/  LDG.E R6, desc[UR38][R2.64+0x4] ;  /* 0x0000042602067981 */ /* 0x020ea4000c1e1900 */
[----:B--2---:R-:W-:-:S07]  /*a860*/  IMAD.IADD R6, R6, 0x1, -R5 ;  /* 0x0000000106067824 */ /* 0x004fce00078e0a05 */
.L_x_308:
[----:B-1---5:R-:W-:Y:S01]  /*a870*/  IADD3 R2, -R0, R6, RZ ;  /* 0x0000000600027210 */ /* 0x022fe20007ffe1ff */
[----:B------:R-:W-:Y:S01]  /*a880*/  IMAD.IADD R3, R7, 0x1, R0 ;  /* 0x0000000107037824 */ /* 0x000fe200078e0200 */
[----:B------:R-:W-:Y:S02]  /*a890*/  BSSY B6, `(.L_x_309) ;  /* 0x0000305000067945 */ /* 0x000fe40003800000 */
[C---:B------:R-:W-:Y:S01]  /*a8a0*/  ISETP.GT.AND P0, PT, R2.reuse, RZ, PT ;  /* 0x000000ff0200720c */ /* 0x040fe20003f04270 */
[----:B------:R-:W-:Y:S01]  /*a8b0*/  VIADD R0, R2, 0x3f ;  /* 0x0000003f02007836 */ /* 0x000fe20000000000 */
[----:B------:R-:W-:Y:S04]  /*a8c0*/  STL [R1+0x20], R2 ;  /* 0x0000200201007387 */ /* 0x000fe80000100800 */
[----:B------:R0:W-:Y:S02]  /*a8d0*/  STL [R1+0x8], R3 ;  /* 0x0000080301007387 */ /* 0x0001e40000100800 */
[----:B0-----:R-:W-:-:S04]  /*a8e0*/  SHF.R.S32.HI R3, RZ, 0x1f, R0 ;  /* 0x0000001fff037819 */ /* 0x001fc80000011400 */
[----:B------:R-:W-:-:S04]  /*a8f0*/  LEA.HI R3, R3, R0, RZ, 0x6 ;  /* 0x0000000003037211 */ /* 0x000fc800078f30ff */
[----:B------:R-:W-:-:S05]  /*a900*/  SHF.R.S32.HI R0, RZ, 0x6, R3 ;  /* 0x00000006ff007819 */ /* 0x000fca0000011403 */
[----:B------:R0:W-:Y:S01]  /*a910*/  STL [R1+0x14], R0 ;  /* 0x0000140001007387 */ /* 0x0001e20000100800 */
[----:B------:R-:W-:Y:S05]  /*a920*/  @P0 BRA `(.L_x_310) ;  /* 0x0000000000440947 */ /* 0x000fea0003800000 */
[----:B------:R-:W1:Y:S02]  /*a930*/  S2R R2, SR_TID.X ;  /* 0x0000000000027919 */ /* 0x000e640000002100 */
[----:B-1----:R-:W-:-:S04]  /*a940*/  LOP3.LUT R2, R2, 0x1f, RZ, 0xc0, !PT ;  /* 0x0000001f02027812 */ /* 0x002fc800078ec0ff */
[----:B------:R-:W-:-:S13]  /*a950*/  ISETP.NE.AND P1, PT, R2, RZ, PT ;  /* 0x000000ff0200720c */ /* 0x000fda0003f25270 */
[----:B------:R-:W-:Y:S05]  /*a960*/  @P1 BRA `(.L_x_311) ;  /* 0x0000002c00dc1947 */ /* 0x000fea0003800000 */
[----:B------:R-:W1:Y:S01]  /*a970*/  S2R R7, SR_LANEID ;  /* 0x0000000000077919 */ /* 0x000e620000000000 */
[----:B------:R-:W-:Y:S01]  /*a980*/  VOTEU.ANY UR4, UPT, PT ;  /* 0x0000000000047886 */ /* 0x000fe200038e0100 */
[----:B------:R-:W2:Y:S01]  /*a990*/  LDC.64 R2, c[0x0][0xc38] ;  /* 0x00030e00ff027b82 */ /* 0x000ea20000000a00 */
[----:B0-----:R-:W1:Y:S08]  /*a9a0*/  FLO.U32 R0, UR4 ;  /* 0x0000000400007d00 */ /* 0x001e7000080e0000 */
[----:B------:R-:W2:Y:S01]  /*a9b0*/  POPC R5, UR4 ;  /* 0x0000000400057d09 */ /* 0x000ea20008000000 */
[----:B-1----:R-:W-:-:S13]  /*a9c0*/  ISETP.EQ.U32.AND P0, PT, R0, R7, PT ;  /* 0x000000070000720c */ /* 0x002fda0003f02070 */
[----:B--2---:R-:W2:Y:S01]  /*a9d0*/  @P0 ATOMG.E.ADD.STRONG.GPU PT, R3, desc[UR38][R2.64], R5 ;  /* 0x00000005020309a8 */ /* 0x004ea200081ee1e6 */
[----:B------:R-:W0:Y:S02]  /*a9e0*/  S2R R4, SR_LTMASK ;  /* 0x0000000000047919 */ /* 0x000e240000003900 */
[----:B0-----:R-:W-:-:S04]  /*a9f0*/  LOP3.LUT R4, R4, UR4, RZ, 0xc0, !PT ;  /* 0x0000000404047c12 */ /* 0x001fc8000f8ec0ff */
[----:B------:R-:W0:Y:S01]  /*aa00*/  POPC R7, R4 ;  /* 0x0000000400077309 */ /* 0x000e220000000000 */
[----:B--2---:R-:W0:Y:S02]  /*aa10*/  SHFL.IDX PT, R0, R3, R0, 0x1f ;  /* 0x00001f0003007589 */ /* 0x004e2400000e0000 */
[----:B0-----:R-:W-:Y:S01]  /*aa20*/  IADD3 R16, R0, UR37, R7 ;  /* 0x0000002500107c10 */ /* 0x001fe2000fffe007 */
[----:B------:R-:W-:Y:S06]  /*aa30*/  BRA `(.L_x_311) ;  /* 0x0000002c00a87947 */ /* 0x000fec0003800000 */
.L_x_310:
[----:B------:R-:W1:Y:S01]  /*aa40*/  S2R R3, SR_CgaCtaId ;  /* 0x0000000000037919 */ /* 0x000e620000008800 */
[----:B0-----:R-:W-:-:S04]  /*aa50*/  MOV R0, 0x400 ;  /* 0x0000040000007802 */ /* 0x001fc80000000f00 */
[----:B-1----:R-:W-:-:S05]  /*aa60*/  LEA R2, R3, R0, 0x18 ;  /* 0x0000000003027211 */ /* 0x002fca00078ec0ff */
[----:B------:R0:W-:Y:S01]  /*aa70*/  STL [R1+0xc], R2 ;  /* 0x00000c0201007387 */ /* 0x0001e20000100800 */
[----:B------:R-:W-:-:S05]  /*aa80*/  VIADD R0, R2, 0x22400 ;  /* 0x0002240002007836 */ /* 0x000fca0000000000 */
[----:B------:R-:W-:-:S13]  /*aa90*/  LOP3.LUT P0, RZ, R0, 0x3ff, RZ, 0xc0, !PT ;  /* 0x000003ff00ff7812 */ /* 0x000fda000780c0ff */
[----:B0-----:R-:W-:Y:S05]  /*aaa0*/  @!P0 BRA `(.L_x_312) ;  /* 0x0000000000408947 */ /* 0x001fea0003800000 */
[----:B------:R-:W-:Y:S01]  /*aab0*/  MOV R2, 0x0 ;  /* 0x0000000000027802 */ /* 0x000fe20000000f00 */
[----:B------:R-:W-:Y:S01]  /*aac0*/  ULDC.64 UR6, c[0x4][0x88] ;  /* 0x0100220000067ab9 */ /* 0x000fe20000000a00 */
[----:B------:R-:W-:Y:S01]  /*aad0*/  ULDC.64 UR8, c[0x4][0x90] ;  /* 0x0100240000087ab9 */ /* 0x000fe20000000a00 */
[----:B------:R-:W-:Y:S01]  /*aae0*/  ULDC.64 UR4, c[0x4][0x8] ;  /* 0x0100020000047ab9 */ /* 0x000fe20000000a00 */
[----:B------:R-:W-:Y:S01]  /*aaf0*/  IMAD.U32 R4, RZ, RZ, UR6 ;  /* 0x00000006ff047e24 */ /* 0x000fe2000f8e00ff */
[----:B------:R-:W-:Y:S01]  /*ab00*/  MOV R5, UR7 ;  /* 0x0000000700057c02 */ /* 0x000fe20008000f00 */
[----:B------:R-:W0:Y:S01]  /*ab10*/  LDC.64 R2, c[0x4][R2] ;  /* 0x0100000002027b82 */ /* 0x000e220000000a00 */
[----:B------:R-:W-:Y:S01]  /*ab20*/  IMAD.U32 R6, RZ, RZ, UR8 ;  /* 0x00000008ff067e24 */ /* 0x000fe2000f8e00ff */
[----:B------:R-:W-:Y:S01]  /*ab30*/  MOV R11, UR5 ;  /* 0x00000005000b7c02 */ /* 0x000fe20008000f00 */
[----:B------:R-:W-:Y:S02]  /*ab40*/  IMAD.U32 R7, RZ, RZ, UR9 ;  /* 0x00000009ff077e24 */ /* 0x000fe4000f8e00ff */
[----:B------:R-:W-:-:S02]  /*ab50*/  IMAD.U32 R10, RZ, RZ, UR4 ;  /* 0x00000004ff0a7e24 */ /* 0x000fc4000f8e00ff */
[----:B------:R-:W-:Y:S02]  /*ab60*/  IMAD.MOV.U32 R8, RZ, RZ, 0x70 ;  /* 0x00000070ff087424 */ /* 0x000fe400078e00ff */
[----:B------:R-:W-:Y:S02]  /*ab70*/  IMAD.MOV.U32 R12, RZ, RZ, 0x1 ;  /* 0x00000001ff0c7424 */ /* 0x000fe400078e00ff */
[----:B------:R-:W-:-:S07]  /*ab80*/  IMAD.MOV.U32 R13, RZ, RZ, RZ ;  /* 0x000000ffff0d7224 */ /* 0x000fce00078e00ff */
[----:B------:R-:W-:-:S07]  /*ab90*/  LEPC R20, `(.L_x_312) ;  /* 0x000000001014794e */ /* 0x000fce0000000000 */
[----:B0-----:R-:W-:Y:S05]  /*aba0*/  CALL.ABS.NOINC R2 ;  /* 0x0000000002007343 */ /* 0x001fea0003c00000 */
.L_x_312:
[----:B------:R-:W2:Y:S02]  /*abb0*/  LDL R2, [R1+0xc] ;  /* 0x00000c0001027983 */ /* 0x000ea40000100800 */
[----:B--2---:R-:W-:-:S04]  /*abc0*/  IADD3 R0, R2, 0x400, RZ ;  /* 0x0000040002007810 */ /* 0x004fc80007ffe0ff */
[----:B------:R-:W-:-:S13]  /*abd0*/  LOP3.LUT P0, RZ, R0, 0x3ff, RZ, 0xc0, !PT ;  /* 0x000003ff00ff7812 */ /* 0x000fda000780c0ff */
[----:B------:R-:W-:Y:S05]  /*abe0*/  @!P0 BRA `(.L_x_313) ;  /* 0x0000000000808947 */ /* 0x000fea0003800000 */
[----:B------:R-:W-:Y:S01]  /*abf0*/  MOV R0, 0x0 ;  /* 0x0000000000007802 */ /* 0x000fe20000000f00 */
[----:B------:R-:W-:Y:S01]  /*ac00*/  ULDC.64 UR6, c[0x4][0x88] ;  /* 0x0100220000067ab9 */ /* 0x000fe20000000a00 */
[----:B------:R-:W-:Y:S01]  /*ac10*/  ULDC.64 UR8, c[0x4][0x90] ;  /* 0x0100240000087ab9 */ /* 0x000fe20000000a00 */
[----:B------:R-:W-:Y:S01]  /*ac20*/  ULDC.64 UR4, c[0x4][0x10] ;  /* 0x0100040000047ab9 */ /* 0x000fe20000000a00 */
[----:B------:R0:W1:Y:S01]  /*ac30*/  LDC.64 R2, c[0x4][R0] ;  /* 0x0100000000027b82 */ /* 0x0000620000000a00 */
[----:B------:R-:W-:Y:S01]  /*ac40*/  IMAD.U32 R4, RZ, RZ, UR6 ;  /* 0x00000006ff047e24 */ /* 0x000fe2000f8e00ff */
[----:B------:R-:W-:Y:S01]  /*ac50*/  MOV R7, UR9 ;  /* 0x0000000900077c02 */ /* 0x000fe20008000f00 */
[----:B------:R-:W-:Y:S01]  /*ac60*/  IMAD.U32 R5, RZ, RZ, UR7 ;  /* 0x00000007ff057e24 */ /* 0x000fe2000f8e00ff */
[----:B------:R-:W-:Y:S01]  /*ac70*/  MOV R12, 0x1 ;  /* 0x00000001000c7802 */ /* 0x000fe20000000f00 */
[----:B------:R-:W-:Y:S02]  /*ac80*/  IMAD.U32 R6, RZ, RZ, UR8 ;  /* 0x00000008ff067e24 */ /* 0x000fe4000f8e00ff */
[----:B------:R-:W-:-:S02]  /*ac90*/  IMAD.U32 R10, RZ, RZ, UR4 ;  /* 0x00000004ff0a7e24 */ /* 0x000fc4000f8e00ff */
[----:B------:R-:W-:Y:S02]  /*aca0*/  IMAD.U32 R11, RZ, RZ, UR5 ;  /* 0x00000005ff0b7e24 */ /* 0x000fe4000f8e00ff */
[----:B------:R-:W-:Y:S02]  /*acb0*/  IMAD.MOV.U32 R8, RZ, RZ, 0x70 ;  /* 0x00000070ff087424 */ /* 0x000fe400078e00ff */
[----:B0-----:R-:W-:-:S07]  /*acc0*/  IMAD.MOV.U32 R13, RZ, RZ, RZ ;  /* 0x000000ffff0d7224 */ /* 0x001fce00078e00ff */
[----:B------:R-:W-:-:S07]  /*acd0*/  LEPC R20, `(.L_x_314) ;  /* 0x000000001014794e */ /* 0x000fce0000000000 */
[----:B-1----:R-:W-:Y:S05]  /*ace0*/  CALL.ABS.NOINC R2 ;  /* 0x0000000002007343 */ /* 0x002fea0003c00000 */
.L_x_314:
        /* <DEDUP_REMOVED lines=8> */
[----:B------:R-:W-:Y:S01]  /*ad70*/  MOV R8, 0x70 ;  /* 0x0000007000087802 */ /* 0x000fe20000000f00 */
[----:B------:R-:W-:Y:S02]  /*ad80*/  IMAD.U32 R7, RZ, RZ, UR9 ;  /* 0x00000009ff077e24 */ /* 0x000fe4000f8e00ff */
[----:B------:R-:W-:-:S02]  /*ad90*/  IMAD.U32 R10, RZ, RZ, UR4 ;  /* 0x00000004ff0a7e24 */ /* 0x000fc4000f8e00ff */
[----:B------:R-:W-:Y:S02]  /*ada0*/  IMAD.U32 R11, RZ, RZ, UR5 ;  /* 0x00000005ff0b7e24 */ /* 0x000fe4000f8e00ff */
[----:B------:R-:W-:Y:S02]  /*adb0*/  IMAD.MOV.U32 R12, RZ, RZ, 0x1 ;  /* 0x00000001ff0c7424 */ /* 0x000fe400078e00ff */
[----:B------:R-:W-:-:S07]  /*adc0*/  IMAD.MOV.U32 R13, RZ, RZ, RZ ;  /* 0x000000ffff0d7224 */ /* 0x000fce00078e00ff */
[----:B------:R-:W-:-:S07]  /*add0*/  LEPC R20, `(.L_x_313) ;  /* 0x000000001014794e */ /* 0x000fce0000000000 */
[----:B0-----:R-:W-:Y:S05]  /*ade0*/  CALL.ABS.NOINC R2 ;  /* 0x0000000002007343 */ /* 0x001fea0003c00000 */
.L_x_313:
[----:B------:R-:W2:Y:S01]  /*adf0*/  LDL.LU R2, [R1+0x18] ;  /* 0x0000180001027983 */ /* 0x000ea20000300800 */
[----:B------:R-:W-:-:S03]  /*ae00*/  ULDC.64 UR4, c[0x0][0x9f8] ;  /* 0x00027e0000047ab9 */ /* 0x000fc60000000a00 */
[----:B------:R-:W3:Y:S04]  /*ae10*/  LDL.LU R0, [R1+0x1c] ;  /* 0x00001c0001007983 */ /* 0x000ee80000300800 */
[----:B------:R-:W4:Y:S04]  /*ae20*/  LDL.LU R4, [R1+0x2c] ;  /* 0x00002c0001047983 */ /* 0x000f280000300800 */
[----:B------:R-:W4:Y:S01]  /*ae30*/  LDL.LU R7, [R1+0x10] ;  /* 0x0000100001077983 */ /* 0x000f220000300800 */
[----:B------:R-:W-:-:S04]  /*ae40*/  ISETP.NE.U32.AND P0, PT, RZ, UR4, PT ;  /* 0x00000004ff007c0c */ /* 0x000fc8000bf05070 */
[----:B------:R-:W-:Y:S01]  /*ae50*/  ISETP.NE.AND.EX P0, PT, RZ, UR5, PT, P0 ;  /* 0x00000005ff007c0c */ /* 0x000fe2000bf05300 */
[----:B------:R-:W0:Y:S02]  /*ae60*/  S2R R8, SR_TID.X ;  /* 0x0000000000087919 */ /* 0x000e240000002100 */
[----:B0-----:R-:W-:-:S04]  /*ae70*/  LOP3.LUT R8, R8, 0x1f, RZ, 0xc0, !PT ;  /* 0x0000001f08087812 */ /* 0x001fc800078ec0ff */
[----:B------:R-:W-:-:S13]  /*ae80*/  ISETP.NE.AND P6, PT, R8, RZ, PT ;  /* 0x000000ff0800720c */ /* 0x000fda0003fc5270 */
[----:B------:R-:W-:-:S05]  /*ae90*/  VOTEU.ALL UP1, P6 ;  /* 0x00000000003f7886 */ /* 0x000fca0003020000 */
[----:B------:R-:W-:-:S04]  /*aea0*/  @!UP1 UIADD3 UR8, UP0, UR40, 0x270, URZ ;  /* 0x0000027028089890 */ /* 0x000fc8000ff1e03f */
[----:B------:R-:W-:-:S03]  /*aeb0*/  @!UP1 UIADD3.X UR9, URZ, UR41, URZ, UP0, !UPT ;  /* 0x000000293f099290 */ /* 0x000fc600087fe43f */
[----:B------:R-:W-:Y:S01]  /*aec0*/  VOTEU.ALL UP0, P6 ;  /* 0x00000000003f7886 */ /* 0x000fe20003000000 */
[----:B--2---:R-:W-:-:S04]  /*aed0*/  @P0 IADD3 R2, P1, R2, UR4, RZ ;  /* 0x0000000402020c10 */ /* 0x004fc8000ff3e0ff */
[----:B---3--:R-:W-:Y:S01]  /*aee0*/  @P0 IADD3.X R3, R0, UR5, RZ, P1, !PT ;  /* 0x0000000500030c10 */ /* 0x008fe20008ffe4ff */
[----:B------:R-:W-:Y:S01]  /*aef0*/  ULDC.64 UR4, c[0x0][0xa00] ;  /* 0x0002800000047ab9 */ /* 0x000fe20000000a00 */
[----:B----4-:R-:W-:Y:S02]  /*af00*/  LEA R17, R17, R4, 0x6 ;  /* 0x0000000411117211 */ /* 0x010fe400078e30ff */
[----:B------:R-:W0:Y:S01]  /*af10*/  LDC R4, c[0x0][0x428] ;  /* 0x00010a00ff047b82 */ /* 0x000e220000000800 */
[----:B------:R-:W-:-:S06]  /*af20*/  IMAD.MOV.U32 R0, RZ, RZ, R7 ;  /* 0x000000ffff007224 */ /* 0x000fcc00078e0007 */
[----:B------:R1:W5:Y:S01]  /*af30*/  @P0 LDG.E R0, desc[UR38][R2.64] ;  /* 0x0000002602000981 */ /* 0x000362000c1e1900 */
[----:B------:R-:W-:Y:S02]  /*af40*/  PLOP3.LUT P1, PT, P6, PT, PT, 0x8, 0x0 ;  /* 0x000000000000781c */ /* 0x000fe4000372e170 */
[----:B0-----:R-:W-:Y:S01]  /*af50*/  ISETP.NE.AND P0, PT, R4, 0x1, PT ;  /* 0x000000010400780c */ /* 0x001fe20003f05270 */
[----:B------:R-:W-:-:S12]  /*af60*/  IMAD.MOV.U32 R4, RZ, RZ, R18 ;  /* 0x000000ffff047224 */ /* 0x000fd800078e0012 */
[----:B------:R-:W0:Y:S08]  /*af70*/  @P0 LDC R5, c[0x0][0x42c] ;  /* 0x00010b00ff050b82 */ /* 0x000e300000000800 */
[----:B------:R-:W2:Y:S01]  /*af80*/  @P0 LDC R6, c[0x0][0x430] ;  /* 0x00010c00ff060b82 */ /* 0x000ea20000000800 */
[----:B0-----:R-:W-:-:S05]  /*af90*/  @P0 IMAD.HI.U32 R5, R18, R5, RZ ;  /* 0x0000000512050227 */ /* 0x001fca00078e00ff */
[----:B--2---:R-:W-:Y:S02]  /*afa0*/  @P0 SHF.R.U32.HI R4, RZ, R6, R5 ;  /* 0x00000006ff040219 */ /* 0x004fe40000011605 */
[----:B------:R-:W-:-:S04]  /*afb0*/  ISETP.NE.U32.AND P0, PT, RZ, UR4, PT ;  /* 0x00000004ff007c0c */ /* 0x000fc8000bf05070 */
[----:B------:R-:W-:-:S04]  /*afc0*/  ISETP.NE.AND.EX P0, PT, RZ, UR5, PT, P0 ;  /* 0x00000005ff007c0c */ /* 0x000fc8000bf05300 */
[----:B-1----:R-:W-:-:S09]  /*afd0*/  SEL R6, R7, RZ, !P0 ;  /* 0x000000ff07067207 */ /* 0x002fd20004000000 */
.L_x_315:
[----:B------:R-:W-:Y:S02]  /*afe0*/  PLOP3.LUT P0, PT, P0, P1, PT, 0xa2, 0x0 ;  /* 0x000000000000781c */ /* 0x000fe40000703472 */
[----:B------:R-:W-:Y:S01]  /*aff0*/  @P1 R2UR P0, UR7, R6 ;  /* 0x00000000060712ca */ /* 0x000fe20000000000 */
[----:B------:R-:W-:-:S07]  /*b000*/  UMOV UR4, URZ ;  /* 0x0000003f00047c82 */ /* 0x000fce0008000000 */
[----:B------:R-:W-:Y:S02]  /*b010*/  PLOP3.LUT P0, PT, P0, P1, PT, 0xa2, 0x0 ;  /* 0x000000000000781c */ /* 0x000fe40000703472 */
[----:B------:R-:W-:-:S08]  /*b020*/  @P1 R2UR.OR P0, UR6, R18 ;  /* 0x00000000120612ca */ /* 0x000fd00000100000 */
[----:B------:R-:W-:Y:S02]  /*b030*/  PLOP3.LUT P0, PT, P0, P1, PT, 0xa2, 0x0 ;  /* 0x000000000000781c */ /* 0x000fe40000703472 */
[----:B------:R-:W-:-:S08]  /*b040*/  @P1 R2UR.OR P0, UR5, R17 ;  /* 0x00000000110512ca */ /* 0x000fd00000100000 */
[----:B------:R-:W-:-:S05]  /*b050*/  @P1 PLOP3.LUT P1, PT, P0, PT, PT, 0x80, 0x0 ;  /* 0x000000000000181c */ /* 0x000fca000072f070 */
[----:B------:R0:W-:Y:S08]  /*b060*/  @!UP0 UTMAPF.L2.4D [UR4], [UR8] ;  /* 0x00000004080085b8 */ /* 0x0001f00008018000 */
[----:B0-----:R-:W-:Y:S05]  /*b070*/  @P1 BRA.U.ANY `(.L_x_315) ;  /* 0xfffffffd00d81947 */ /* 0x001fea000393ffff */
[----:B------:R-:W0:Y:S01]  /*b080*/  LDC.64 R2, c[0x0][0x3f8] ;  /* 0x0000fe00ff027b82 */ /* 0x000e220000000a00 */
[----:B------:R-:W-:Y:S02]  /*b090*/  ULDC.64 UR4, c[0x0][0xa08] ;  /* 0x0002820000047ab9 */ /* 0x000fe40000000a00 */
[----:B0-----:R-:W-:Y:S01]  /*b0a0*/  LOP3.LUT P0, RZ, R2, UR4, RZ, 0xfc, !PT ;  /* 0x0000000402ff7c12 */ /* 0x001fe2000f80fcff */
[----:B------:R-:W-:-:S03]  /*b0b0*/  UMOV UR4, 0xffffffff ;  /* 0xffffffff00047882 */ /* 0x000fc60000000000 */
[----:B------:R-:W-:-:S04]  /*b0c0*/  LOP3.LUT P0, RZ, R3, UR5, RZ, 0xfc, P0 ;  /* 0x0000000503ff7c12 */ /* 0x000fc8000800fcff */
[----:B-----5:R-:W-:Y:S01]  /*b0d0*/  SEL R7, R0, RZ, !P0 ;  /* 0x000000ff00077207 */ /* 0x020fe20004000000 */
[----:B------:R-:W-:Y:S08]  /*b0e0*/  BRA.DIV UR4, `(.L_x_316) ;  /* 0x0000003a04047947 */ /* 0x000ff0000b800000 */
.L_x_387:
[----:B------:R-:W2:Y:S01]  /*b0f0*/  LDL R8, [R1+0x14] ;  /* 0x0000140001087983 */ /* 0x000ea20000100800 */
[----:B------:R-:W-:Y:S01]  /*b100*/  UMOV UR4, 0xffffffff ;  /* 0xffffffff00047882 */ /* 0x000fe20000000000 */
[----:B------:R-:W-:Y:S01]  /*b110*/  SHF.R.S32.HI R5, RZ, 0x1f, R0 ;  /* 0x0000001fff057819 */ /* 0x000fe20000011400 */
[----:B--2---:R-:W-:Y:S01]  /*b120*/  VIADD R9, R8, 0xffffffff ;  /* 0xffffffff08097836 */ /* 0x004fe20000000000 */
[----:B------:R-:W-:Y:S06]  /*b130*/  BRA.DIV UR4, `(.L_x_317) ;  /* 0x0000003a04247947 */ /* 0x000fec000b800000 */
[----:B------:R-:W-:-:S13]  /*b140*/  ELECT P6, URZ, PT ;  /* 0x00000000003f782f */ /* 0x000fda00038c0000 */
.L_x_390:
[----:B------:R-:W-:Y:S05]  /*b150*/  @!P6 BRA `(.L_x_318) ;  /* 0x000000040008e947 */ /* 0x000fea0003800000 */
[----:B------:R0:W-:Y:S01]  /*b160*/  STL [R1+0x28], R9 ;  /* 0x0000280901007387 */ /* 0x0001e20000100800 */
[----:B------:R-:W-:-:S04]  /*b170*/  ISETP.NE.U32.AND P0, PT, R2, RZ, PT ;  /* 0x000000ff0200720c */ /* 0x000fc80003f05070 */
[----:B------:R-:W-:-:S13]  /*b180*/  ISETP.NE.AND.EX P0, PT, R3, RZ, PT, P0 ;  /* 0x000000ff0300720c */ /* 0x000fda0003f05300 */
[----:B0-----:R-:W-:Y:S05]  /*b190*/  @!P0 BRA `(.L_x_319) ;  /* 0x00000000004c8947 */ /* 0x001fea0003800000 */
[----:B------:R-:W0:Y:S01]  /*b1a0*/  LDC R12, c[0x0][0x41c] ;  /* 0x00010700ff0c7b82 */ /* 0x000e220000000800 */
[----:B------:R-:W-:Y:S01]  /*b1b0*/  IMAD.MOV.U32 R7, RZ, RZ, R9 ;  /* 0x000000ffff077224 */ /* 0x000fe200078e0009 */
[----:B------:R-:W-:Y:S01]  /*b1c0*/  ULDC.64 UR4, c[0x0][0x408] ;  /* 0x0001020000047ab9 */ /* 0x000fe20000000a00 */
[----:B0-----:R-:W-:-:S13]  /*b1d0*/  ISETP.NE.AND P0, PT, R12, 0x1, PT ;  /* 0x000000010c00780c */ /* 0x001fda0003f05270 */
[----:B------:R-:W0:Y:S02]  /*b1e0*/  @P0 LDC.64 R10, c[0x0][0x420] ;  /* 0x00010800ff0a0b82 */ /* 0x000e240000000a00 */
[----:B0-----:R-:W-:-:S05]  /*b1f0*/  @P0 IMAD.HI.U32 R10, R9, R10, RZ ;  /* 0x0000000a090a0227 */ /* 0x001fca00078e00ff */
[----:B------:R-:W-:-:S04]  /*b200*/  @P0 SHF.R.U32.HI R7, RZ, R11, R10 ;  /* 0x0000000bff070219 */ /* 0x000fc8000001160a */
[----:B------:R-:W-:Y:S01]  /*b210*/  IADD3 R8, -R7, RZ, RZ ;  /* 0x000000ff07087210 */ /* 0x000fe20007ffe1ff */
[----:B------:R-:W-:-:S04]  /*b220*/  IMAD.MOV.U32 R10, RZ, RZ, R7 ;  /* 0x000000ffff0a7224 */ /* 0x000fc800078e0007 */
[----:B------:R-:W-:Y:S02]  /*b230*/  IMAD R11, R12, R8, R9 ;  /* 0x000000080c0b7224 */ /* 0x000fe400078e0209 */
[----:B------:R-:W-:-:S03]  /*b240*/  IMAD R8, R5, UR4, RZ ;  /* 0x0000000405087c24 */ /* 0x000fc6000f8e02ff */
[----:B------:R0:W-:Y:S01]  /*b250*/  STL [R1+0x28], R11 ;  /* 0x0000280b01007387 */ /* 0x0001e20000100800 */
[----:B------:R-:W-:Y:S01]  /*b260*/  IMAD R8, R0, UR5, R8 ;  /* 0x0000000500087c24 */ /* 0x000fe2000f8e0208 */
[----:B0-----:R-:W-:-:S03]  /*b270*/  SHF.R.S32.HI R11, RZ, 0x1f, R7 ;  /* 0x0000001fff0b7819 */ /* 0x001fc60000011407 */
[----:B------:R-:W-:-:S04]  /*b280*/  IMAD.WIDE.U32 R10, R0, UR4, R10 ;  /* 0x00000004000a7c25 */ /* 0x000fc8000f8e000a */
[----:B------:R-:W-:Y:S01]  /*b290*/  IMAD.IADD R7, R11, 0x1, R8 ;  /* 0x000000010b077824 */ /* 0x000fe200078e0208 */
[----:B------:R-:W-:-:S04]  /*b2a0*/  LEA R12, P0, R10, R2, 0x2 ;  /* 0x000000020a0c7211 */ /* 0x000fc800078010ff */
[----:B------:R-:W-:-:S05]  /*b2b0*/  LEA.HI.X R13, R10, R3, R7, 0x2, P0 ;  /* 0x000000030a0d7211 */ /* 0x000fca00000f1407 */
[----:B------:R0:W5:Y:S04]  /*b2c0*/  LDG.E R7, desc[UR38][R12.64] ;  /* 0x000000260c077981 */ /* 0x000168000c1e1900 */
.L_x_319:
[----:B------:R-:W2:Y:S01]  /*b2d0*/  LDL R8, [R1] ;  /* 0x0000000001087983 */ /* 0x000ea20000100800 */
[----:B------:R-:W-:-:S03]  /*b2e0*/  MOV R11, 0x400 ;  /* 0x00000400000b7802 */ /* 0x000fc60000000f00 */
[----:B------:R-:W3:Y:S01]  /*b2f0*/  LDL R10, [R1+0x4] ;  /* 0x00000400010a7983 */ /* 0x000ee20000100800 */
[----:B0-----:R-:W0:Y:S02]  /*b300*/  S2R R12, SR_CgaCtaId ;  /* 0x00000000000c7919 */ /* 0x001e240000008800 */
[----:B0-----:R-:W-:-:S05]  /*b310*/  LEA R11, R12, R11, 0x18 ;  /* 0x0000000b0c0b7211 */ /* 0x001fca00078ec0ff */
[----:B--2---:R-:W-:Y:S01]  /*b320*/  IMAD R8, R8, 0x8, R11 ;  /* 0x0000000808087824 */ /* 0x004fe200078e020b */
[----:B---3--:R-:W-:-:S04]  /*b330*/  SHF.L.U32 R10, R10, 0x1f, RZ ;  /* 0x0000001f0a0a7819 */ /* 0x008fc800000006ff */
[----:B------:R-:W0:Y:S02]  /*b340*/  SYNCS.PHASECHK.TRANS64.TRYWAIT P0, [R8+URZ+0x28c40], R10 ;  /* 0x028c400a080075a7 */ /* 0x000e24000800017f */
[----:B0-----:R-:W-:Y:S05]  /*b350*/  @!P0 BRA `(.L_x_320) ;  /* 0x0000003400bc8947 */ /* 0x001fea0003800000 */
.L_x_391:
[----:B------:R-:W1:Y:S02]  /*b360*/  S2R R11, SR_TID.X ;  /* 0x00000000000b7919 */ /* 0x000e640000002100 */
[----:B-1----:R-:W-:-:S04]  /*b370*/  LOP3.LUT R11, R11, 0x7f, RZ, 0xc0, !PT ;  /* 0x0000007f0b0b7812 */ /* 0x002fc800078ec0ff */
[----:B------:R-:W-:-:S13]  /*b380*/  ISETP.NE.AND P0, PT, R11, RZ, PT ;  /* 0x000000ff0b00720c */ /* 0x000fda0003f05270 */
[----:B------:R-:W-:Y:S05]  /*b390*/  @P0 BRA `(.L_x_321) ;  /* 0x00000000001c0947 */ /* 0x000fea0003800000 */
[----:B------:R-:W1:Y:S01]  /*b3a0*/  S2R R11, SR_TID.X ;  /* 0x00000000000b7919 */ /* 0x000e620000002100 */
[----:B0-----:R-:W-:-:S04]  /*b3b0*/  MOV R10, 0x2000 ;  /* 0x00002000000a7802 */ /* 0x001fc80000000f00 */
[----:B------:R2:W-:Y:S01]  /*b3c0*/  SYNCS.ARRIVE.TRANS64 RZ, [R8+URZ+0x28c30], R10 ;  /* 0x028c300a08ff79a7 */ /* 0x0005e2000800003f */
[----:B-1----:R-:W-:-:S04]  /*b3d0*/  LOP3.LUT R11, R11, 0x1f, RZ, 0xc0, !PT ;  /* 0x0000001f0b0b7812 */ /* 0x002fc800078ec0ff */
[----:B------:R-:W-:-:S13]  /*b3e0*/  ISETP.NE.AND P1, PT, R11, RZ, PT ;  /* 0x000000ff0b00720c */ /* 0x000fda0003f25270 */
[----:B--2---:R-:W-:Y:S05]  /*b3f0*/  @!P1 BRA `(.L_x_321) ;  /* 0x0000000000049947 */ /* 0x004fea0003800000 */
[----:B------:R-:W-:Y:S01]  /*b400*/  BPT.TRAP 0x1 ;  /* 0x000000040000795c */ /* 0x000fe20000300000 */
.L_x_321:
[----:B------:R-:W2:Y:S04]  /*b410*/  LDL R11, [R1] ;  /* 0x00000000010b7983 */ /* 0x000ea80000100800 */
[----:B------:R-:W3:Y:S04]  /*b420*/  LDL R14, [R1+0x28] ;  /* 0x00002800010e7983 */ /* 0x000ee80000100800 */
[----:B0-----:R-:W4:Y:S01]  /*b430*/  LDL R10, [R1+0x8] ;  /* 0x00000800010a7983 */ /* 0x001f220000100800 */
[----:B------:R-:W0:Y:S01]  /*b440*/  S2R R13, SR_CgaCtaId ;  /* 0x00000000000d7919 */ /* 0x000e220000008800 */
[----:B------:R-:W-:-:S02]  /*b450*/  MOV R12, 0x400 ;  /* 0x00000400000c7802 */ /* 0x000fc40000000f00 */
[----:B------:R-:W-:Y:S01]  /*b460*/  R2UR UR9, R8 ;  /* 0x00000000080972ca */ /* 0x000fe200000e0000 */
[----:B------:R-:W-:Y:S01]  /*b470*/  UIADD3 UR6, UP0, UR40, 0x370, URZ ;  /* 0x0000037028067890 */ /* 0x000fe2000ff1e03f */
[----:B------:R-:W-:Y:S02]  /*b480*/  R2UR UR12, R4 ;  /* 0x00000000040c72ca */ /* 0x000fe400000e0000 */
[----:B-----5:R-:W-:Y:S01]  /*b490*/  R2UR UR13, R7 ;  /* 0x00000000070d72ca */ /* 0x020fe200000e0000 */
[----:B------:R-:W-:Y:S01]  /*b4a0*/  UIADD3.X UR7, URZ, UR41, URZ, UP0, !UPT ;  /* 0x000000293f077290 */ /* 0x000fe200087fe43f */
[----:B0-----:R-:W-:-:S07]  /*b4b0*/  LEA R12, R13, R12, 0x18 ;  /* 0x0000000c0d0c7211 */ /* 0x001fce00078ec0ff */
[----:B------:R-:W-:Y:S01]  /*b4c0*/  UIADD3 UR9, UR9, 0x28c30, URZ ;  /* 0x00028c3009097890 */ /* 0x000fe2000fffe03f */
[----:B------:R-:W-:Y:S01]  /*b4d0*/  UMOV UR5, 0x14f00000 ;  /* 0x14f0000000057882 */ /* 0x000fe20000000000 */
[----:B------:R-:W-:Y:S01]  /*b4e0*/  UMOV UR10, URZ ;  /* 0x0000003f000a7c82 */ /* 0x000fe20008000000 */
[----:B--2---:R-:W-:Y:S01]  /*b4f0*/  IMAD R8, R11, 0x2000, R12 ;  /* 0x000020000b087824 */ /* 0x004fe200078e020c */
[----:B---3--:R-:W-:-:S04]  /*b500*/  R2UR UR11, R14 ;  /* 0x000000000e0b72ca */ /* 0x008fc800000e0000 */
[----:B------:R-:W-:Y:S02]  /*b510*/  R2UR UR8, R8 ;  /* 0x00000000080872ca */ /* 0x000fe400000e0000 */
[----:B----4-:R-:W-:-:S11]  /*b520*/  R2UR UR4, R10 ;  /* 0x000000000a0472ca */ /* 0x010fd600000e0000 */
[----:B------:R-:W-:Y:S02]  /*b530*/  UIADD3 UR8, UR8, 0x22400, URZ ;  /* 0x0002240008087890 */ /* 0x000fe4000fffe03f */
[----:B------:R-:W-:-:S03]  /*b540*/  ULEA UR11, UR11, UR4, 0x6 ;  /* 0x000000040b0b7291 */ /* 0x000fc6000f8e303f */
[----:B------:R-:W-:-:S06]  /*b550*/  UMOV UR4, 0x0 ;  /* 0x0000000000047882 */ /* 0x000fcc0000000000 */
[----:B------:R0:W-:Y:S02]  /*b560*/  UTMALDG.4D [UR8], [UR6], desc[UR4] ;  /* 0x00000408060075b4 */ /* 0x0001e40008019000 */
[----:B0-----:R-:W-:Y:S01]  /*b570*/  NOP ;  /* 0x0000000000007918 */ /* 0x001fe20000000000 */
.L_x_318:
[----:B------:R-:W2:Y:S01]  /*b580*/  LDL.LU R12, [R1+0x24] ;  /* 0x00002400010c7983 */ /* 0x000ea20000300800 */
[----:B------:R-:W-:Y:S01]  /*b590*/  MOV R10, 0x400 ;  /* 0x00000400000a7802 */ /* 0x000fe20000000f00 */
[----:B------:R-:W-:Y:S05]  /*b5a0*/  WARPSYNC.ALL ;  /* 0x0000000000007948 */ /* 0x000fea0003800000 */
[----:B------:R-:W0:Y:S01]  /*b5b0*/  S2R R11, SR_CgaCtaId ;  /* 0x00000000000b7919 */ /* 0x000e220000008800 */
[----:B------:R-:W-:-:S13]  /*b5c0*/  ELECT P0, URZ, PT ;  /* 0x00000000003f782f */ /* 0x000fda0003800000 */
[----:B------:R-:W-:Y:S01]  /*b5d0*/  @P0 R2UR UR13, R6 ;  /* 0x00000000060d02ca */ /* 0x000fe200000e0000 */
[----:B------:R-:W-:Y:S01]  /*b5e0*/  UIADD3 UR4, UP0, UR40, 0x270, URZ ;  /* 0x0000027028047890 */ /* 0x000fe2000ff1e03f */
[----:B------:R-:W-:Y:S01]  /*b5f0*/  @P0 R2UR UR12, R18 ;  /* 0x00000000120c02ca */ /* 0x000fe200000e0000 */
[----:B------:R-:W-:Y:S01]  /*b600*/  UMOV UR6, 0x0 ;  /* 0x0000000000067882 */ /* 0x000fe20000000000 */
[----:B------:R-:W-:Y:S01]  /*b610*/  @P0 R2UR UR11, R17 ;  /* 0x00000000110b02ca */ /* 0x000fe200000e0000 */
[----:B------:R-:W-:Y:S01]  /*b620*/  UIADD3.X UR5, URZ, UR41, URZ, UP0, !UPT ;  /* 0x000000293f057290 */ /* 0x000fe200087fe43f */
[----:B------:R-:W-:Y:S01]  /*b630*/  BSSY B0, `(.L_x_322) ;  /* 0x0000013000007945 */ /* 0x000fe20003800000 */
[----:B------:R-:W-:Y:S01]  /*b640*/  UMOV UR7, 0x12f00000 ;  /* 0x12f0000000077882 */ /* 0x000fe20000000000 */
[----:B------:R-:W-:Y:S01]  /*b650*/  UMOV UR10, URZ ;  /* 0x0000003f000a7c82 */ /* 0x000fe20008000000 */
[----:B------:R-:W-:Y:S01]  /*b660*/  @P0 IMAD.MOV.U32 R8, RZ, RZ, 0x2000 ;  /* 0x00002000ff080424 */ /* 0x000fe200078e00ff */
[----:B0-----:R-:W-:Y:S01]  /*b670*/  LEA R10, R11, R10, 0x18 ;  /* 0x0000000a0b0a7211 */ /* 0x001fe200078ec0ff */
[----:B------:R-:W-:Y:S03]  /*b680*/  BAR.SYNC.DEFER_BLOCKING 0x8, 0xa0 ;  /* 0x0202800000007b1d */ /* 0x000fe60000010000 */
[----:B------:R-:W-:-:S13]  /*b690*/  R2UR UR9, R10 ;  /* 0x000000000a0972ca */ /* 0x000fda00000e0000 */
[----:B------:R-:W-:Y:S02]  /*b6a0*/  UIADD3 UR8, UR9, 0x20400, URZ ;  /* 0x0002040009087890 */ /* 0x000fe4000fffe03f */
[----:B------:R-:W-:Y:S01]  /*b6b0*/  UIADD3 UR9, UR9, 0x28c00, URZ ;  /* 0x00028c0009097890 */ /* 0x000fe2000fffe03f */
[----:B------:R0:W-:Y:S08]  /*b6c0*/  @P0 SYNCS.ARRIVE.TRANS64 RZ, [R10+URZ+0x28c00], R8 ;  /* 0x028c00080aff09a7 */ /* 0x0001f0000800003f */
[----:B------:R0:W-:Y:S01]  /*b6d0*/  UTMALDG.4D [UR8], [UR4], desc[UR6] ;  /* 0x00000608040075b4 */ /* 0x0001e20008019000 */
[----:B--2---:R-:W-:-:S05]  /*b6e0*/  VIADD R12, R12, 0x1 ;  /* 0x000000010c0c7836 */ /* 0x004fca0000000000 */
[----:B------:R-:W-:Y:S01]  /*b6f0*/  LEA.HI R6, R12, R12, RZ, 0x1 ;  /* 0x0000000c0c067211 */ /* 0x000fe200078f08ff */
[----:B------:R0:W-:Y:S03]  /*b700*/  STL [R1+0x24], R12 ;  /* 0x0000240c01007387 */ /* 0x0001e60000100800 */
[----:B------:R-:W-:-:S04]  /*b710*/  LOP3.LUT R6, R6, 0xfffffffe, RZ, 0xc0, !PT ;  /* 0xfffffffe06067812 */ /* 0x000fc800078ec0ff */
[----:B------:R-:W-:-:S04]  /*b720*/  IADD3 R6, R12, -R6, RZ ;  /* 0x800000060c067210 */ /* 0x000fc80007ffe0ff */
[----:B------:R-:W-:-:S04]  /*b730*/  SHF.L.U32 R6, R6, 0x1f, RZ ;  /* 0x0000001f06067819 */ /* 0x000fc800000006ff */
[----:B------:R-:W1:Y:S02]  /*b740*/  SYNCS.PHASECHK.TRANS64.TRYWAIT P0, [R10+URZ+0x28c20], R6 ;  /* 0x028c20060a0075a7 */ /* 0x000e64000800017f */
[----:B01----:R-:W-:Y:S05]  /*b750*/  @!P0 BRA `(.L_x_323) ;  /* 0x0000003000d08947 */ /* 0x003fea0003800000 */
.L_x_392:
[----:B------:R-:W-:Y:S05]  /*b760*/  BSYNC B0 ;  /* 0x0000000000007941 */ /* 0x000fea0003800000 */
.L_x_322:
[----:B------:R-:W-:Y:S04]  /*b770*/  BSSY B0, `(.L_x_324) ;  /* 0x0000050000007945 */ /* 0x000fe80003800000 */
[----:B------:R-:W-:Y:S05]  /*b780*/  @!P6 BRA `(.L_x_325) ;  /* 0x000000040038e947 */ /* 0x000fea0003800000 */
[----:B0-----:R-:W2:Y:S01]  /*b790*/  LDL R8, [R1] ;  /* 0x0000000001087983 */ /* 0x001ea20000100800 */
[----:B------:R-:W-:-:S03]  /*b7a0*/  MOV R11, 0x400 ;  /* 0x00000400000b7802 */ /* 0x000fc60000000f00 */
[----:B------:R-:W3:Y:S01]  /*b7b0*/  LDL R10, [R1+0x4] ;  /* 0x00000400010a7983 */ /* 0x000ee20000100800 */
[----:B------:R-:W0:Y:S02]  /*b7c0*/  S2R R12, SR_CgaCtaId ;  /* 0x00000000000c7919 */ /* 0x000e240000008800 */
[----:B0-----:R-:W-:-:S05]  /*b7d0*/  LEA R11, R12, R11, 0x18 ;  /* 0x0000000b0c0b7211 */ /* 0x001fca00078ec0ff */
[----:B--2---:R-:W-:Y:S01]  /*b7e0*/  IMAD R8, R8, 0x8, R11 ;  /* 0x0000000808087824 */ /* 0x004fe200078e020b */
[----:B---3--:R-:W-:-:S04]  /*b7f0*/  SHF.L.U32 R6, R10, 0x1f, RZ ;  /* 0x0000001f0a067819 */ /* 0x008fc800000006ff */
[----:B------:R-:W0:Y:S02]  /*b800*/  SYNCS.PHASECHK.TRANS64.TRYWAIT P0, [R8+URZ+0x28c60], R6 ;  /* 0x028c6006080075a7 */ /* 0x000e24000800017f */
[----:B0-----:R-:W-:Y:S05]  /*b810*/  @!P0 BRA `(.L_x_326) ;  /* 0x0000003000c08947 */ /* 0x001fea0003800000 */
.L_x_393:
[----:B------:R-:W1:Y:S02]  /*b820*/  S2R R10, SR_TID.X ;  /* 0x00000000000a7919 */ /* 0x000e640000002100 */
[----:B-1----:R-:W-:-:S04]  /*b830*/  LOP3.LUT R10, R10, 0x7f, RZ, 0xc0, !PT ;  /* 0x0000007f0a0a7812 */ /* 0x002fc800078ec0ff */
[----:B------:R-:W-:-:S13]  /*b840*/  ISETP.NE.AND P0, PT, R10, RZ, PT ;  /* 0x000000ff0a00720c */ /* 0x000fda0003f05270 */
[----:B------:R-:W-:Y:S05]  /*b850*/  @P0 BRA `(.L_x_327) ;  /* 0x00000000001c0947 */ /* 0x000fea0003800000 */
[----:B------:R-:W1:Y:S01]  /*b860*/  S2R R10, SR_TID.X ;  /* 0x00000000000a7919 */ /* 0x000e620000002100 */
[----:B0-----:R-:W-:-:S04]  /*b870*/  IMAD.MOV.U32 R6, RZ, RZ, 0x10000 ;  /* 0x00010000ff067424 */ /* 0x001fc800078e00ff */
[----:B------:R2:W-:Y:S01]  /*b880*/  SYNCS.ARRIVE.TRANS64 RZ, [R8+URZ+0x28c50], R6 ;  /* 0x028c500608ff79a7 */ /* 0x0005e2000800003f */
[----:B-1----:R-:W-:-:S04]  /*b890*/  LOP3.LUT R10, R10, 0x1f, RZ, 0xc0, !PT ;  /* 0x0000001f0a0a7812 */ /* 0x002fc800078ec0ff */
[----:B------:R-:W-:-:S13]  /*b8a0*/  ISETP.NE.AND P1, PT, R10, RZ, PT ;  /* 0x000000ff0a00720c */ /* 0x000fda0003f25270 */
[----:B--2---:R-:W-:Y:S05]  /*b8b0*/  @!P1 BRA `(.L_x_327) ;  /* 0x0000000000049947 */ /* 0x004fea0003800000 */
[----:B------:R-:W-:Y:S01]  /*b8c0*/  BPT.TRAP 0x1 ;  /* 0x000000040000795c */ /* 0x000fe20000300000 */
.L_x_327:
[----:B0-----:R-:W2:Y:S04]  /*b8d0*/  LDL R6, [R1] ;  /* 0x0000000001067983 */ /* 0x001ea80000100800 */
[----:B------:R-:W3:Y:S04]  /*b8e0*/  LDL R13, [R1+0x28] ;  /* 0x00002800010d7983 */ /* 0x000ee80000100800 */
[----:B------:R-:W4:Y:S01]  /*b8f0*/  LDL R10, [R1+0x8] ;  /* 0x00000800010a7983 */ /* 0x000f220000100800 */
[----:B------:R-:W0:Y:S01]  /*b900*/  S2R R12, SR_CgaCtaId ;  /* 0x00000000000c7919 */ /* 0x000e220000008800 */
[----:B------:R-:W-:-:S02]  /*b910*/  MOV R11, 0x400 ;  /* 0x00000400000b7802 */ /* 0x000fc40000000f00 */
[----:B------:R-:W-:Y:S01]  /*b920*/  R2UR UR9, R8 ;  /* 0x00000000080972ca */ /* 0x000fe200000e0000 */
[----:B------:R-:W-:Y:S01]  /*b930*/  UIADD3 UR4, UP0, UR40, 0x470, URZ ;  /* 0x0000047028047890 */ /* 0x000fe2000ff1e03f */
[----:B------:R-:W-:Y:S02]  /*b940*/  R2UR UR12, R4 ;  /* 0x00000000040c72ca */ /* 0x000fe400000e0000 */
[----:B------:R-:W-:Y:S02]  /*b950*/  R2UR UR13, R7 ;  /* 0x00000000070d72ca */ /* 0x000fe400000e0000 */
[----:B0-----:R-:W-:-:S07]  /*b960*/  LEA R11, R12, R11, 0x18 ;  /* 0x0000000b0c0b7211 */ /* 0x001fce00078ec0ff */
[----:B------:R-:W-:Y:S01]  /*b970*/  UIADD3 UR9, UR9, 0x28c50, URZ ;  /* 0x00028c5009097890 */ /* 0x000fe2000fffe03f */
[----:B------:R-:W-:Y:S01]  /*b980*/  UMOV UR10, URZ ;  /* 0x0000003f000a7c82 */ /* 0x000fe20008000000 */
[----:B------:R-:W-:Y:S01]  /*b990*/  UMOV UR6, 0x0 ;  /* 0x0000000000067882 */ /* 0x000fe20000000000 */
[----:B------:R-:W-:Y:S01]  /*b9a0*/  UMOV UR7, 0x14f00000 ;  /* 0x14f0000000077882 */ /* 0x000fe20000000000 */
[----:B------:R-:W-:Y:S01]  /*b9b0*/  UMOV UR16, 0x40 ;  /* 0x0000004000107882 */ /* 0x000fe20000000000 */
[----:B------:R-:W-:Y:S01]  /*b9c0*/  UMOV UR18, 0x80 ;  /* 0x0000008000127882 */ /* 0x000fe20000000000 */
[----:B------:R-:W-:Y:S01]  /*b9d0*/  UMOV UR20, 0xc0 ;  /* 0x000000c000147882 */ /* 0x000fe20000000000 */
[----:B------:R-:W-:Y:S01]  /*b9e0*/  UMOV UR21, 0x100 ;  /* 0x0000010000157882 */ /* 0x000fe20000000000 */
[----:B------:R-:W-:Y:S01]  /*b9f0*/  UMOV UR22, 0x140 ;  /* 0x0000014000167882 */ /* 0x000fe20000000000 */
[----:B--2---:R-:W-:Y:S01]  /*ba00*/  IMAD R6, R6, 0x10000, R11 ;  /* 0x0001000006067824 */ /* 0x004fe200078e020b */
[----:B---3--:R-:W-:-:S04]  /*ba10*/  R2UR UR11, R13 ;  /* 0x000000000d0b72ca */ /* 0x008fc800000e0000 */
[----:B------:R-:W-:Y:S02]  /*ba20*/  R2UR UR14, R6 ;  /* 0x00000000060e72ca */ /* 0x000fe400000e0000 */
[----:B----4-:R-:W-:-:S11]  /*ba30*/  R2UR UR5, R10 ;  /* 0x000000000a0572ca */ /* 0x010fd600000e0000 */
[----:B------:R-:W-:Y:S02]  /*ba40*/  UIADD3 UR8, UR14, 0x400, URZ ;  /* 0x000004000e087890 */ /* 0x000fe4000fffe03f */
[----:B------:R-:W-:Y:S02]  /*ba50*/  ULEA UR11, UR11, UR5, 0x6 ;  /* 0x000000050b0b7291 */ /* 0x000fe4000f8e303f */
[----:B------:R-:W-:Y:S02]  /*ba60*/  UIADD3.X UR5, URZ, UR41, URZ, UP0, !UPT ;  /* 0x000000293f057290 */ /* 0x000fe400087fe43f */
[----:B------:R-:W-:Y:S02]  /*ba70*/  UIADD3 UR15, UR14, 0x2400, URZ ;  /* 0x000024000e0f7890 */ /* 0x000fe4000fffe03f */
[----:B------:R-:W-:Y:S02]  /*ba80*/  UIADD3 UR17, UR14, 0x4400, URZ ;  /* 0x000044000e117890 */ /* 0x000fe4000fffe03f */
[----:B------:R-:W-:-:S03]  /*ba90*/  UIADD3 UR19, UR14, 0x6400, URZ ;  /* 0x000064000e137890 */ /* 0x000fc6000fffe03f */
[----:B------:R0:W-:Y:S02]  /*baa0*/  UTMALDG.4D [UR8], [UR4], desc[UR6] ;  /* 0x00000608040075b4 */ /* 0x0001e40008019000 */
[----:B0-----:R-:W-:Y:S01]  /*bab0*/  UMOV UR8, UR15 ;  /* 0x0000000f00087c82 */ /* 0x001fe20008000000 */
[----:B------:R-:W-:Y:S01]  /*bac0*/  UMOV UR10, UR16 ;  /* 0x00000010000a7c82 */ /* 0x000fe20008000000 */
[----:B------:R-:W-:Y:S01]  /*bad0*/  UIADD3 UR15, UR14, 0x8400, URZ ;  /* 0x000084000e0f7890 */ /* 0x000fe2000fffe03f */
[----:B------:R0:W-:Y:S01]  /*bae0*/  UTMALDG.4D [UR8], [UR4], desc[UR6] ;  /* 0x00000608040075b4 */ /* 0x0001e20008019000 */
[----:B------:R-:W-:Y:S01]  /*baf0*/  UIADD3 UR16, UR14, 0xa400, URZ ;  /* 0x0000a4000e107890 */ /* 0x000fe2000fffe03f */
[----:B0-----:R-:W-:Y:S01]  /*bb00*/  UMOV UR8, UR17 ;  /* 0x0000001100087c82 */ /* 0x001fe20008000000 */
[----:B------:R-:W-:Y:S02]  /*bb10*/  UMOV UR10, UR18 ;  /* 0x00000012000a7c82 */ /* 0x000fe40008000000 */
[----:B------:R0:W-:Y:S01]  /*bb20*/  UTMALDG.4D [UR8], [UR4], desc[UR6] ;  /* 0x00000608040075b4 */ /* 0x0001e20008019000 */
[----:B------:R-:W-:Y:S01]  /*bb30*/  UIADD3 UR17, UR14, 0xc400, URZ ;  /* 0x0000c4000e117890 */ /* 0x000fe2000fffe03f */
[----:B0-----:R-:W-:Y:S01]  /*bb40*/  UMOV UR8, UR19 ;  /* 0x0000001300087c82 */ /* 0x001fe20008000000 */
[----:B------:R-:W-:-:S02]  /*bb50*/  UMOV UR10, UR20 ;  /* 0x00000014000a7c82 */ /* 0x000fc40008000000 */
[----:B------:R0:W-:Y:S02]  /*bb60*/  UTMALDG.4D [UR8], [UR4], desc[UR6] ;  /* 0x00000608040075b4 */ /* 0x0001e40008019000 */
[----:B0-----:R-:W-:Y:S01]  /*bb70*/  UMOV UR8, UR15 ;  /* 0x0000000f00087c82 */ /* 0x001fe20008000000 */
[----:B------:R-:W-:Y:S01]  /*bb80*/  UMOV UR10, UR21 ;  /* 0x00000015000a7c82 */ /* 0x000fe20008000000 */
[----:B------:R-:W-:Y:S01]  /*bb90*/  UIADD3 UR15, UR14, 0xe400, URZ ;  /* 0x0000e4000e0f7890 */ /* 0x000fe2000fffe03f */
[----:B------:R0:W-:Y:S02]  /*bba0*/  UTMALDG.4D [UR8], [UR4], desc[UR6] ;  /* 0x00000608040075b4 */ /* 0x0001e40008019000 */
[----:B------:R-:W-:Y:S01]  /*bbb0*/  UMOV UR14, 0x180 ;  /* 0x00000180000e7882 */ /* 0x000fe20000000000 */
[----:B0-----:R-:W-:Y:S01]  /*bbc0*/  UMOV UR8, UR16 ;  /* 0x0000001000087c82 */ /* 0x001fe20008000000 */
[----:B------:R-:W-:Y:S02]  /*bbd0*/  UMOV UR10, UR22 ;  /* 0x00000016000a7c82 */ /* 0x000fe40008000000 */
[----:B------:R0:W-:Y:S02]  /*bbe0*/  UTMALDG.4D [UR8], [UR4], desc[UR6] ;  /* 0x00000608040075b4 */ /* 0x0001e40008019000 */
[----:B0-----:R-:W-:Y:S01]  /*bbf0*/  UMOV UR8, UR17 ;  /* 0x0000001100087c82 */ /* 0x001fe20008000000 */
[----:B------:R-:W-:Y:S01]  /*bc00*/  UMOV UR10, UR14 ;  /* 0x0000000e000a7c82 */ /* 0x000fe20008000000 */
[----:B------:R-:W-:Y:S01]  /*bc10*/  UMOV UR14, 0x1c0 ;  /* 0x000001c0000e7882 */ /* 0x000fe20000000000 */
[----:B------:R0:W-:Y:S02]  /*bc20*/  UTMALDG.4D [UR8], [UR4], desc[UR6] ;  /* 0x00000608040075b4 */ /* 0x0001e40008019000 */
[----:B0-----:R-:W-:Y:S01]  /*bc30*/  UMOV UR8, UR15 ;  /* 0x0000000f00087c82 */ /* 0x001fe20008000000 */
[----:B------:R-:W-:-:S02]  /*bc40*/  UMOV UR10, UR14 ;  /* 0x0000000e000a7c82 */ /* 0x000fc40008000000 */
[----:B------:R1:W-:Y:S02]  /*bc50*/  UTMALDG.4D [UR8], [UR4], desc[UR6] ;  /* 0x00000608040075b4 */ /* 0x0003e40008019000 */
[----:B-1----:R-:W-:Y:S01]  /*bc60*/  NOP ;  /* 0x0000000000007918 */ /* 0x002fe20000000000 */
.L_x_325:
[----:B------:R-:W-:Y:S05]  /*bc70*/  BSYNC B0 ;  /* 0x0000000000007941 */ /* 0x000fea0003800000 */
.L_x_324:
[----:B0-----:R-:W2:Y:S01]  /*bc80*/  LDL.LU R6, [R1+0x20] ;  /* 0x0000200001067983 */ /* 0x001ea20000300800 */
[----:B------:R-:W-:Y:S01]  /*bc90*/  BSSY B0, `(.L_x_328) ;  /* 0x00001a9000007945 */ /* 0x000fe20003800000 */
[----:B--2---:R-:W-:-:S13]  /*bca0*/  ISETP.GE.AND P0, PT, R6, 0x41, PT ;  /* 0x000000410600780c */ /* 0x004fda0003f06270 */
[----:B------:R-:W-:Y:S05]  /*bcb0*/  @!P0 BRA `(.L_x_329) ;  /* 0x0000001800988947 */ /* 0x000fea0003800000 */
[----:B------:R-:W2:Y:S01]  /*bcc0*/  LDL R8, [R1+0x14] ;  /* 0x0000140001087983 */ /* 0x000ea20000100800 */
[----:B------:R-:W-:Y:S01]  /*bcd0*/  IMAD.MOV.U32 R6, RZ, RZ, 0x1 ;  /* 0x00000001ff067424 */ /* 0x000fe200078e00ff */
[----:B------:R-:W-:Y:S01]  /*bce0*/  BSSY B1, `(.L_x_330) ;  /* 0x0000091000017945 */ /* 0x000fe20003800000 */
[----:B--2---:R-:W-:-:S04]  /*bcf0*/  IADD3 R11, -R8, RZ, RZ ;  /* 0x000000ff080b7210 */ /* 0x004fc80007ffe1ff */
[----:B------:R-:W-:-:S05]  /*bd00*/  VIADDMNMX R11, R11, R6, 0xffffffff, !PT ;  /* 0xffffffff0b0b7446 */ /* 0x000fca0007800106 */
[C---:B------:R-:W-:Y:S02]  /*bd10*/  IMAD.IADD R6, R8.reuse, 0x1, R11 ;  /* 0x0000000108067824 */ /* 0x040fe400078e020b */
[----:B------:R-:W-:-:S03]  /*bd20*/  VIADD R8, R8, 0xfffffffe ;  /* 0xfffffffe08087836 */ /* 0x000fc60000000000 */
[----:B------:R-:W-:-:S04]  /*bd30*/  LOP3.LUT R6, R6, 0x1, RZ, 0xc0, !PT ;  /* 0x0000000106067812 */ /* 0x000fc800078ec0ff */
[----:B------:R-:W-:-:S13]  /*bd40*/  ISETP.NE.U32.AND P0, PT, R6, 0x1, PT ;  /* 0x000000010600780c */ /* 0x000fda0003f05070 */
[----:B------:R-:W-:Y:S05]  /*bd50*/  @P0 BRA `(.L_x_331) ;  /* 0x0000000800240947 */ /* 0x000fea0003800000 */
[----:B------:R-:W2:Y:S04]  /*bd60*/  LDL.LU R10, [R1] ;  /* 0x00000000010a7983 */ /* 0x000ea80000300800 */
[----:B------:R-:W3:Y:S01]  /*bd70*/  LDL.LU R14, [R1+0x4] ;  /* 0x00000400010e7983 */ /* 0x000ee20000300800 */
[----:B------:R-:W-:Y:S01]  /*bd80*/  BSSY B2, `(.L_x_332) ;  /* 0x0000084000027945 */ /* 0x000fe20003800000 */
[----:B--2---:R-:W-:-:S04]  /*bd90*/  IADD3 R10, R10, 0x1, RZ ;  /* 0x000000010a0a7810 */ /* 0x004fc80007ffe0ff */
[----:B------:R-:W-:-:S04]  /*bda0*/  ISETP.NE.AND P0, PT, R10, 0x2, PT ;  /* 0x000000020a00780c */ /* 0x000fc80003f05270 */
[----:B------:R-:W-:Y:S02]  /*bdb0*/  SEL R6, RZ, 0x1, P0 ;  /* 0x00000001ff067807 */ /* 0x000fe40000000000 */
[----:B------:R-:W-:Y:S02]  /*bdc0*/  SEL R15, R10, RZ, P0 ;  /* 0x000000ff0a0f7207 */ /* 0x000fe40000000000 */
[----:B---3--:R-:W-:-:S05]  /*bdd0*/  LOP3.LUT R14, R14, R6, RZ, 0x3c, !PT ;  /* 0x000000060e0e7212 */ /* 0x008fca00078e3cff */
[----:B------:R0:W-:Y:S04]  /*bde0*/  STL [R1+0x4], R14 ;  /* 0x0000040e01007387 */ /* 0x0001e80000100800 */
[----:B------:R0:W-:Y:S01]  /*bdf0*/  STL [R1], R15 ;  /* 0x0000000f01007387 */ /* 0x0001e20000100800 */
[----:B------:R-:W-:Y:S05]  /*be00*/  @!P6 BRA `(.L_x_333) ;  /* 0x0000000400ece947 */ /* 0x000fea0003800000 */
[----:B------:R-:W-:-:S04]  /*be10*/  ISETP.NE.U32.AND P0, PT, R2, RZ, PT ;  /* 0x000000ff0200720c */ /* 0x000fc80003f05070 */
[----:B------:R-:W-:-:S13]  /*be20*/  ISETP.NE.AND.EX P0, PT, R3, RZ, PT, P0 ;  /* 0x000000ff0300720c */ /* 0x000fda0003f05300 */
[----:B------:R-:W-:Y:S05]  /*be30*/  @!P0 BRA `(.L_x_334) ;  /* 0x0000000000488947 */ /* 0x000fea0003800000 */
[----:B------:R-:W1:Y:S01]  /*be40*/  LDC R13, c[0x0][0x41c] ;  /* 0x00010700ff0d7b82 */ /* 0x000e620000000800 */
[----:B------:R-:W-:Y:S01]  /*be50*/  IMAD.MOV.U32 R10, RZ, RZ, R8 ;  /* 0x000000ffff0a7224 */ /* 0x000fe200078e0008 */
[----:B------:R-:W-:Y:S01]  /*be60*/  ULDC.64 UR4, c[0x0][0x408] ;  /* 0x0001020000047ab9 */ /* 0x000fe20000000a00 */
[----:B-1----:R-:W-:-:S13]  /*be70*/  ISETP.NE.AND P0, PT, R13, 0x1, PT ;  /* 0x000000010d00780c */ /* 0x002fda0003f05270 */
[----:B------:R-:W1:Y:S02]  /*be80*/  @P0 LDC.64 R6, c[0x0][0x420] ;  /* 0x00010800ff060b82 */ /* 0x000e640000000a00 */
[----:B-1----:R-:W-:-:S05]  /*be90*/  @P0 IMAD.HI.U32 R6, R8, R6, RZ ;  /* 0x0000000608060227 */ /* 0x002fca00078e00ff */
[----:B------:R-:W-:Y:S01]  /*bea0*/  @P0 SHF.R.U32.HI R10, RZ, R7, R6 ;  /* 0x00000007ff0a0219 */ /* 0x000fe20000011606 */
[----:B------:R-:W-:-:S03]  /*beb0*/  IMAD R6, R5, UR4, RZ ;  /* 0x0000000405067c24 */ /* 0x000fc6000f8e02ff */
[----:B------:R-:W-:Y:S01]  /*bec0*/  SHF.R.S32.HI R7, RZ, 0x1f, R10 ;  /* 0x0000001fff077819 */ /* 0x000fe2000001140a */
[----:B------:R-:W-:Y:S02]  /*bed0*/  IMAD R12, R0, UR5, R6 ;  /* 0x00000005000c7c24 */ /* 0x000fe4000f8e0206 */
[----:B------:R-:W-:-:S04]  /*bee0*/  IMAD.MOV.U32 R6, RZ, RZ, R10 ;  /* 0x000000ffff067224 */ /* 0x000fc800078e000a */
[----:B------:R-:W-:-:S04]  /*bef0*/  IMAD.WIDE.U32 R6, R0, UR4, R6 ;  /* 0x0000000400067c25 */ /* 0x000fc8000f8e0006 */
[----:B------:R-:W-:Y:S01]  /*bf00*/  IMAD.IADD R12, R12, 0x1, R7 ;  /* 0x000000010c0c7824 */ /* 0x000fe200078e0207 */
[----:B------:R-:W-:-:S04]  /*bf10*/  LEA R2, P0, R6, R2, 0x2 ;  /* 0x0000000206027211 */ /* 0x000fc800078010ff */
[----:B------:R-:W-:Y:S02]  /*bf20*/  LEA.HI.X R3, R6, R3, R12, 0x2, P0 ;  /* 0x0000000306037211 */ /* 0x000fe400000f140c */
[----:B------:R-:W-:-:S03]  /*bf30*/  IADD3 R6, -R10, RZ, RZ ;  /* 0x000000ff0a067210 */ /* 0x000fc60007ffe1ff */
[----:B------:R1:W5:Y:S02]  /*bf40*/  LDG.E R7, desc[UR38][R2.64] ;  /* 0x0000002602077981 */ /* 0x000364000c1e1900 */
[----:B------:R-:W-:-:S07]  /*bf50*/  IMAD R8, R13, R6, R8 ;  /* 0x000000060d087224 */ /* 0x000fce00078e0208 */
.L_x_334:
[----:B-1----:R-:W1:Y:S01]  /*bf60*/  S2R R3, SR_CgaCtaId ;  /* 0x0000000000037919 */ /* 0x002e620000008800 */
[----:B------:R-:W-:Y:S02]  /*bf70*/  MOV R2, 0x400 ;  /* 0x0000040000027802 */ /* 0x000fe40000000f00 */
[----:B------:R-:W-:Y:S02]  /*bf80*/  SHF.L.U32 R6, R14, 0x1f, RZ ;  /* 0x0000001f0e067819 */ /* 0x000fe400000006ff */
[----:B-1----:R-:W-:-:S05]  /*bf90*/  LEA R2, R3, R2, 0x18 ;  /* 0x0000000203027211 */ /* 0x002fca00078ec0ff */
[----:B------:R-:W-:-:S04]  /*bfa0*/  IMAD R3, R15, 0x8, R2 ;  /* 0x000000080f037824 */ /* 0x000fc800078e0202 */
[----:B------:R-:W1:Y:S02]  /*bfb0*/  SYNCS.PHASECHK.TRANS64.TRYWAIT P0, [R3+URZ+0x28c40], R6 ;  /* 0x028c4006030075a7 */ /* 0x000e64000800017f */
[----:B-1----:R-:W-:Y:S05]  /*bfc0*/  @!P0 BRA `(.L_x_335) ;  /* 0x0000002800e88947 */ /* 0x002fea0003800000 */
.L_x_394:
[----:B------:R-:W2:Y:S02]  /*bfd0*/  S2R R2, SR_TID.X ;  /* 0x0000000000027919 */ /* 0x000ea40000002100 */
[----:B--2---:R-:W-:-:S04]  /*bfe0*/  LOP3.LUT R2, R2, 0x7f, RZ, 0xc0, !PT ;  /* 0x0000007f02027812 */ /* 0x004fc800078ec0ff */
[----:B------:R-:W-:-:S13]  /*bff0*/  ISETP.NE.AND P1, PT, R2, RZ, PT ;  /* 0x000000ff0200720c */ /* 0x000fda0003f25270 */
[----:B------:R-:W-:Y:S05]  /*c000*/  @P1 BRA `(.L_x_336) ;  /* 0x00000000001c1947 */ /* 0x000fea0003800000 */
[----:B------:R-:W2:Y:S02]  /*c010*/  S2R R2, SR_TID.X ;  /* 0x0000000000027919 */ /* 0x000ea40000002100 */
[----:B--2---:R-:W-:-:S04]  /*c020*/  LOP3.LUT R2, R2, 0x1f, RZ, 0xc0, !PT ;  /* 0x0000001f02027812 */ /* 0x004fc800078ec0ff */
[----:B------:R-:W-:Y:S01]  /*c030*/  ISETP.NE.AND P0, PT, R2, RZ, PT ;  /* 0x000000ff0200720c */ /* 0x000fe20003f05270 */
[----:B------:R-:W-:-:S04]  /*c040*/  IMAD.MOV.U32 R2, RZ, RZ, 0x2000 ;  /* 0x00002000ff027424 */ /* 0x000fc800078e00ff */
[----:B------:R2:W-:Y:S08]  /*c050*/  SYNCS.ARRIVE.TRANS64 RZ, [R3+URZ+0x28c30], R2 ;  /* 0x028c300203ff79a7 */ /* 0x0005f0000800003f */
[----:B------:R-:W-:Y:S05]  /*c060*/  @!P0 BRA `(.L_x_336) ;  /* 0x0000000000048947 */ /* 0x000fea0003800000 */
[----:B------:R-:W-:Y:S01]  /*c070*/  BPT.TRAP 0x1 ;  /* 0x000000040000795c */ /* 0x000fe20000300000 */
.L_x_336:
[----:B--2---:R-:W2:Y:S01]  /*c080*/  LDL R2, [R1] ;  /* 0x0000000001027983 */ /* 0x004ea20000100800 */
[----:B------:R-:W-:-:S03]  /*c090*/  MOV R12, 0x400 ;  /* 0x00000400000c7802 */ /* 0x000fc60000000f00 */
[----:B------:R-:W3:Y:S01]  /*c0a0*/  LDL R10, [R1+0x8] ;  /* 0x00000800010a7983 */ /* 0x000ee20000100800 */
[----:B------:R-:W4:Y:S01]  /*c0b0*/  S2R R13, SR_CgaCtaId ;  /* 0x00000000000d7919 */ /* 0x000f220000008800 */
[----:B------:R-:W-:Y:S01]  /*c0c0*/  R2UR UR9, R3 ;  /* 0x00000000030972ca */ /* 0x000fe200000e0000 */
[----:B------:R-:W-:Y:S01]  /*c0d0*/  UIADD3 UR4, UP0, UR40, 0x370, URZ ;  /* 0x0000037028047890 */ /* 0x000fe2000ff1e03f */
[----:B------:R-:W-:Y:S02]  /*c0e0*/  R2UR UR12, R4 ;  /* 0x00000000040c72ca */ /* 0x000fe400000e0000 */
[----:B-----5:R-:W-:Y:S01]  /*c0f0*/  R2UR UR13, R7 ;  /* 0x00000000070d72ca */ /* 0x020fe200000e0000 */
[----:B------:R-:W-:Y:S01]  /*c100*/  UIADD3.X UR5, URZ, UR41, URZ, UP0, !UPT ;  /* 0x000000293f057290 */ /* 0x000fe200087fe43f */
[----:B----4-:R-:W-:-:S07]  /*c110*/  LEA R12, R13, R12, 0x18 ;  /* 0x0000000c0d0c7211 */ /* 0x010fce00078ec0ff */
[----:B------:R-:W-:Y:S01]  /*c120*/  UIADD3 UR9, UR9, 0x28c30, URZ ;  /* 0x00028c3009097890 */ /* 0x000fe2000fffe03f */
[----:B------:R-:W-:Y:S01]  /*c130*/  UMOV UR6, 0x0 ;  /* 0x0000000000067882 */ /* 0x000fe20000000000 */
[----:B------:R-:W-:Y:S01]  /*c140*/  UMOV UR7, 0x14f00000 ;  /* 0x14f0000000077882 */ /* 0x000fe20000000000 */
[----:B------:R-:W-:Y:S01]  /*c150*/  UMOV UR10, URZ ;  /* 0x0000003f000a7c82 */ /* 0x000fe20008000000 */
[----:B--2---:R-:W-:-:S05]  /*c160*/  IMAD R2, R2, 0x2000, R12 ;  /* 0x0000200002027824 */ /* 0x004fca00078e020c */
[----:B------:R-:W-:Y:S02]  /*c170*/  R2UR UR8, R2 ;  /* 0x00000000020872ca */ /* 0x000fe400000e0000 */
[----:B---3--:R-:W-:-:S04]  /*c180*/  LEA R8, R8, R10, 0x6 ;  /* 0x0000000a08087211 */ /* 0x008fc800078e30ff */
[----:B------:R-:W-:-:S07]  /*c190*/  R2UR UR11, R8 ;  /* 0x00000000080b72ca */ /* 0x000fce00000e0000 */
[----:B------:R-:W-:-:S09]  /*c1a0*/  UIADD3 UR8, UR8, 0x22400, URZ ;  /* 0x0002240008087890 */ /* 0x000fd2000fffe03f */
[----:B------:R2:W-:Y:S01]  /*c1b0*/  UTMALDG.4D [UR8], [UR4], desc[UR6] ;  /* 0x00000608040075b4 */ /* 0x0005e20008019000 */
[----:B------:R-:W3:Y:S02]  /*c1c0*/  SYNCS.PHASECHK.TRANS64.TRYWAIT P0, [R3+URZ+0x28c60], R6 ;  /* 0x028c6006030075a7 */ /* 0x000ee4000800017f */
[----:B--23--:R-:W-:Y:S05]  /*c1d0*/  @!P0 BRA `(.L_x_337) ;  /* 0x0000002800788947 */ /* 0x00cfea0003800000 */
.L_x_395:
[----:B------:R-:W-:Y:S05]  /*c1e0*/  @P1 BRA `(.L_x_338) ;  /* 0x00000000001c1947 */ /* 0x000fea0003800000 */
[----:B------:R-:W3:Y:S02]  /*c1f0*/  S2R R2, SR_TID.X ;  /* 0x0000000000027919 */ /* 0x000ee40000002100 */
[----:B---3--:R-:W-:-:S04]  /*c200*/  LOP3.LUT R2, R2, 0x1f, RZ, 0xc0, !PT ;  /* 0x0000001f02027812 */ /* 0x008fc800078ec0ff */
[----:B------:R-:W-:Y:S01]  /*c210*/  ISETP.NE.AND P0, PT, R2, RZ, PT ;  /* 0x000000ff0200720c */ /* 0x000fe20003f05270 */
[----:B------:R-:W-:-:S04]  /*c220*/  IMAD.MOV.U32 R2, RZ, RZ, 0x10000 ;  /* 0x00010000ff027424 */ /* 0x000fc800078e00ff */
[----:B------:R3:W-:Y:S08]  /*c230*/  SYNCS.ARRIVE.TRANS64 RZ, [R3+URZ+0x28c50], R2 ;  /* 0x028c500203ff79a7 */ /* 0x0007f0000800003f */
[----:B------:R-:W-:Y:S05]  /*c240*/  @!P0 BRA `(.L_x_338) ;  /* 0x0000000000048947 */ /* 0x000fea0003800000 */
[----:B------:R-:W-:Y:S01]  /*c250*/  BPT.TRAP 0x1 ;  /* 0x000000040000795c */ /* 0x000fe20000300000 */
.L_x_338:
[----:B---3--:R-:W3:Y:S01]  /*c260*/  LDL R2, [R1] ;  /* 0x0000000001027983 */ /* 0x008ee20000100800 */
[----:B-12---:R-:W-:Y:S01]  /*c270*/  MOV R6, 0x400 ;  /* 0x0000040000067802 */ /* 0x006fe20000000f00 */
[----:B------:R-:W1:Y:S01]  /*c280*/  S2R R10, SR_CgaCtaId ;  /* 0x00000000000a7919 */ /* 0x000e620000008800 */
[----:B------:R-:W-:Y:S01]  /*c290*/  R2UR UR9, R3 ;  /* 0x00000000030972ca */ /* 0x000fe200000e0000 */
[----:B------:R-:W-:Y:S01]  /*c2a0*/  UIADD3 UR4, UP0, UR40, 0x470, URZ ;  /* 0x0000047028047890 */ /* 0x000fe2000ff1e03f */
[----:B------:R-:W-:Y:S02]  /*c2b0*/  R2UR UR11, R8 ;  /* 0x00000000080b72ca */ /* 0x000fe400000e0000 */
[----:B------:R-:W-:Y:S02]  /*c2c0*/  R2UR UR12, R4 ;  /* 0x00000000040c72ca */ /* 0x000fe400000e0000 */
[----:B------:R-:W-:Y:S01]  /*c2d0*/  R2UR UR13, R7 ;  /* 0x00000000070d72ca */ /* 0x000fe200000e0000 */
[----:B------:R-:W-:Y:S01]  /*c2e0*/  UIADD3.X UR5, URZ, UR41, URZ, UP0, !UPT ;  /* 0x000000293f057290 */ /* 0x000fe200087fe43f */
[----:B-1----:R-:W-:-:S05]  /*c2f0*/  LEA R6, R10, R6, 0x18 ;  /* 0x000000060a067211 */ /* 0x002fca00078ec0ff */
        /* <DEDUP_REMOVED lines=9> */
[----:B---3--:R-:W-:-:S05]  /*c390*/  IMAD R2, R2, 0x10000, R6 ;  /* 0x0001000002027824 */ /* 0x008fca00078e0206 */
        /* <DEDUP_REMOVED lines=9> */
[----:B------:R1:W-:Y:S01]  /*c430*/  UTMALDG.4D [UR8], [UR4], desc[UR6] ;  /* 0x00000608040075b4 */ /* 0x0003e20008019000 */
[----:B------:R-:W-:Y:S01]  /*c440*/  UIADD3 UR16, UR14, 0xa400, URZ ;  /* 0x0000a4000e107890 */ /* 0x000fe2000fffe03f */
[----:B-1----:R-:W-:Y:S01]  /*c450*/  UMOV UR8, UR17 ;  /* 0x0000001100087c82 */ /* 0x002fe20008000000 */
[----:B------:R-:W-:Y:S02]  /*c460*/  UMOV UR10, UR18 ;  /* 0x00000012000a7c82 */ /* 0x000fe40008000000 */
[----:B------:R1:W-:Y:S01]  /*c470*/  UTMALDG.4D [UR8], [UR4], desc[UR6] ;  /* 0x00000608040075b4 */ /* 0x0003e20008019000 */
[----:B------:R-:W-:Y:S01]  /*c480*/  UIADD3 UR17, UR14, 0xc400, URZ ;  /* 0x0000c4000e117890 */ /* 0x000fe2000fffe03f */
[----:B-1----:R-:W-:Y:S01]  /*c490*/  UMOV UR8, UR19 ;  /* 0x0000001300087c82 */ /* 0x002fe20008000000 */
[----:B------:R-:W-:-:S02]  /*c4a0*/  UMOV UR10, UR20 ;  /* 0x00000014000a7c82 */ /* 0x000fc40008000000 */
[----:B------:R1:W-:Y:S02]  /*c4b0*/  UTMALDG.4D [UR8], [UR4], desc[UR6] ;  /* 0x00000608040075b4 */ /* 0x0003e40008019000 */
[----:B-1----:R-:W-:Y:S01]  /*c4c0*/  UMOV UR8, UR15 ;  /* 0x0000000f00087c82 */ /* 0x002fe20008000000 */
[----:B------:R-:W-:Y:S01]  /*c4d0*/  UMOV UR10, UR21 ;  /* 0x00000015000a7c82 */ /* 0x000fe20008000000 */
[----:B------:R-:W-:Y:S01]  /*c4e0*/  UIADD3 UR15, UR14, 0xe400, URZ ;  /* 0x0000e4000e0f7890 */ /* 0x000fe2000fffe03f */
[----:B------:R1:W-:Y:S02]  /*c4f0*/  UTMALDG.4D [UR8], [UR4], desc[UR6] ;  /* 0x00000608040075b4 */ /* 0x0003e40008019000 */
[----:B------:R-:W-:Y:S01]  /*c500*/  UMOV UR14, 0x180 ;  /* 0x00000180000e7882 */ /* 0x000fe20000000000 */
[----:B-1----:R-:W-:Y:S01]  /*c510*/  UMOV UR8, UR16 ;  /* 0x0000001000087c82 */ /* 0x002fe20008000000 */
[----:B------:R-:W-:Y:S02]  /*c520*/  UMOV UR10, UR22 ;  /* 0x00000016000a7c82 */ /* 0x000fe40008000000 */
[----:B------:R1:W-:Y:S02]  /*c530*/  UTMALDG.4D [UR8], [UR4], desc[UR6] ;  /* 0x00000608040075b4 */ /* 0x0003e40008019000 */
[----:B-1----:R-:W-:Y:S01]  /*c540*/  UMOV UR8, UR17 ;  /* 0x0000001100087c82 */ /* 0x002fe20008000000 */
[----:B------:R-:W-:Y:S01]  /*c550*/  UMOV UR10, UR14 ;  /* 0x0000000e000a7c82 */ /* 0x000fe20008000000 */
[----:B------:R-:W-:Y:S01]  /*c560*/  UMOV UR14, 0x1c0 ;  /* 0x000001c0000e7882 */ /* 0x000fe20000000000 */
[----:B------:R1:W-:Y:S02]  /*c570*/  UTMALDG.4D [UR8], [UR4], desc[UR6] ;  /* 0x00000608040075b4 */ /* 0x0003e40008019000 */
[----:B-1----:R-:W-:Y:S01]  /*c580*/  UMOV UR8, UR15 ;  /* 0x0000000f00087c82 */ /* 0x002fe20008000000 */
[----:B------:R-:W-:-:S02]  /*c590*/  UMOV UR10, UR14 ;  /* 0x0000000e000a7c82 */ /* 0x000fc40008000000 */
[----:B------:R1:W-:Y:S02]  /*c5a0*/  UTMALDG.4D [UR8], [UR4], desc[UR6] ;  /* 0x00000608040075b4 */ /* 0x0003e40008019000 */
[----:B-1----:R-:W-:Y:S01]  /*c5b0*/  NOP ;  /* 0x0000000000007918 */ /* 0x002fe20000000000 */
.L_x_333:
[----:B------:R-:W-:Y:S05]  /*c5c0*/  BSYNC B2 ;  /* 0x0000000000027941 */ /* 0x000fea0003800000 */
.L_x_332:
[----:B------:R-:W2:Y:S02]  /*c5d0*/  LDL.LU R2, [R1+0x14] ;  /* 0x0000140001027983 */ /* 0x000ea40000300800 */
[----:B--2---:R-:W-:-:S07]  /*c5e0*/  VIADD R8, R2, 0xfffffffd ;  /* 0xfffffffd02087836 */ /* 0x004fce0000000000 */
.L_x_331:
[----:B------:R-:W-:Y:S05]  /*c5f0*/  BSYNC B1 ;  /* 0x0000000000017941 */ /* 0x000fea0003800000 */
.L_x_330:
[----:B------:R-:W-:-:S04]  /*c600*/  IADD3 R2, -R11, RZ, RZ ;  /* 0x000000ff0b027210 */ /* 0x000fc80007ffe1ff */
[----:B------:R-:W-:-:S13]  /*c610*/  ISETP.NE.AND P0, PT, R9, R2, PT ;  /* 0x000000020900720c */ /* 0x000fda0003f05270 */
[----:B------:R-:W-:Y:S05]  /*c620*/  @!P0 BRA `(.L_x_329) ;  /* 0x00000010003c8947 */ /* 0x000fea0003800000 */
.L_x_353:
[----:B------:R-:W2:Y:S04]  /*c630*/  LDL.LU R3, [R1] ;  /* 0x0000000001037983 */ /* 0x000ea80000300800 */
[----:B------:R-:W3:Y:S01]  /*c640*/  LDL.LU R2, [R1+0x4] ;  /* 0x0000040001027983 */ /* 0x000ee20000300800 */
[----:B------:R-:W-:Y:S05]  /*c650*/  YIELD ;  /* 0x0000000000007946 */ /* 0x000fea0003800000 */
[----:B------:R-:W-:Y:S01]  /*c660*/  BSSY B1, `(.L_x_339) ;  /* 0x0000081000017945 */ /* 0x000fe20003800000 */
[----:B--2---:R-:W-:-:S05]  /*c670*/  VIADD R9, R3, 0x1 ;  /* 0x0000000103097836 */ /* 0x004fca0000000000 */
[----:B------:R-:W-:-:S04]  /*c680*/  ISETP.NE.AND P0, PT, R9, 0x2, PT ;  /* 0x000000020900780c */ /* 0x000fc80003f05270 */
[----:B------:R-:W-:Y:S02]  /*c690*/  SEL R10, RZ, 0x1, P0 ;  /* 0x00000001ff0a7807 */ /* 0x000fe40000000000 */
[----:B------:R-:W-:Y:S02]  /*c6a0*/  SEL R9, R9, RZ, P0 ;  /* 0x000000ff09097207 */ /* 0x000fe40000000000 */
[----:B---3--:R-:W-:Y:S01]  /*c6b0*/  LOP3.LUT R10, R2, R10, RZ, 0x3c, !PT ;  /* 0x0000000a020a7212 */ /* 0x008fe200078e3cff */
[----:B-1----:R-:W-:Y:S06]  /*c6c0*/  @!P6 BRA `(.L_x_340) ;  /* 0x0000000400e8e947 */ /* 0x002fec0003800000 */
[----:B------:R-:W-:Y:S01]  /*c6d0*/  ULDC.64 UR4, c[0x0][0x3f8] ;  /* 0x0000fe0000047ab9 */ /* 0x000fe20000000a00 */
[----:B------:R-:W-:Y:S01]  /*c6e0*/  IMAD.MOV.U32 R11, RZ, RZ, R8 ;  /* 0x000000ffff0b7224 */ /* 0x000fe200078e0008 */
[----:B------:R-:W-:-:S04]  /*c6f0*/  ISETP.NE.U32.AND P0, PT, RZ, UR4, PT ;  /* 0x00000004ff007c0c */ /* 0x000fc8000bf05070 */
[----:B------:R-:W-:-:S13]  /*c700*/  ISETP.NE.AND.EX P0, PT, RZ, UR5, PT, P0 ;  /* 0x00000005ff007c0c */ /* 0x000fda000bf05300 */
[----:B------:R-:W-:Y:S05]  /*c710*/  @!P0 BRA `(.L_x_341) ;  /* 0x0000000000448947 */ /* 0x000fea0003800000 */
[----:B------:R-:W1:Y:S01]  /*c720*/  LDC R7, c[0x0][0x41c] ;  /* 0x00010700ff077b82 */ /* 0x000e620000000800 */
[----:B------:R-:W-:Y:S01]  /*c730*/  ULDC.64 UR6, c[0x0][0x408] ;  /* 0x0001020000067ab9 */ /* 0x000fe20000000a00 */
[----:B-1----:R-:W-:-:S13]  /*c740*/  ISETP.NE.AND P0, PT, R7, 0x1, PT ;  /* 0x000000010700780c */ /* 0x002fda0003f05270 */
[----:B------:R-:W1:Y:S02]  /*c750*/  @P0 LDC.64 R2, c[0x0][0x420] ;  /* 0x00010800ff020b82 */ /* 0x000e640000000a00 */
[----:B-1----:R-:W-:-:S04]  /*c760*/  @P0 IMAD.HI.U32 R6, R8, R2, RZ ;  /* 0x0000000208060227 */ /* 0x002fc800078e00ff */
[----:B------:R-:W-:Y:S01]  /*c770*/  IMAD.MOV.U32 R2, RZ, RZ, R8 ;  /* 0x000000ffff027224 */ /* 0x000fe200078e0008 */
[----:B------:R-:W-:-:S04]  /*c780*/  @P0 SHF.R.U32.HI R2, RZ, R3, R6 ;  /* 0x00000003ff020219 */ /* 0x000fc80000011606 */
[----:B------:R-:W-:Y:S02]  /*c790*/  IADD3 R11, -R2, RZ, RZ ;  /* 0x000000ff020b7210 */ /* 0x000fe40007ffe1ff */
[----:B------:R-:W-:-:S03]  /*c7a0*/  SHF.R.S32.HI R3, RZ, 0x1f, R2 ;  /* 0x0000001fff037819 */ /* 0x000fc60000011402 */
[----:B------:R-:W-:Y:S02]  /*c7b0*/  IMAD R11, R7, R11, R8 ;  /* 0x0000000b070b7224 */ /* 0x000fe400078e0208 */
[----:B------:R-:W-:Y:S02]  /*c7c0*/  IMAD R7, R5, UR6, RZ ;  /* 0x0000000605077c24 */ /* 0x000fe4000f8e02ff */
[----:B------:R-:W-:-:S04]  /*c7d0*/  IMAD.WIDE.U32 R2, R0, UR6, R2 ;  /* 0x0000000600027c25 */ /* 0x000fc8000f8e0002 */
[----:B------:R-:W-:Y:S01]  /*c7e0*/  IMAD R7, R0, UR7, R7 ;  /* 0x0000000700077c24 */ /* 0x000fe2000f8e0207 */
[----:B------:R-:W-:-:S03]  /*c7f0*/  LEA R6, P0, R2, UR4, 0x2 ;  /* 0x0000000402067c11 */ /* 0x000fc6000f8010ff */
[----:B------:R-:W-:-:S05]  /*c800*/  IMAD.IADD R7, R7, 0x1, R3 ;  /* 0x0000000107077824 */ /* 0x000fca00078e0203 */
[----:B------:R-:W-:-:S06]  /*c810*/  LEA.HI.X R7, R2, UR5, R7, 0x2, P0 ;  /* 0x0000000502077c11 */ /* 0x000fcc00080f1407 */
[----:B------:R1:W5:Y:S02]  /*c820*/  LDG.E R7, desc[UR38][R6.64] ;  /* 0x0000002606077981 */ /* 0x000364000c1e1900 */
.L_x_341:
[----:B------:R-:W2:Y:S01]  /*c830*/  S2R R3, SR_CgaCtaId ;  /* 0x0000000000037919 */ /* 0x000ea20000008800 */
[----:B------:R-:W-:-:S04]  /*c840*/  MOV R2, 0x400 ;  /* 0x0000040000027802 */ /* 0x000fc80000000f00 */
[----:B--2---:R-:W-:Y:S02]  /*c850*/  LEA R2, R3, R2, 0x18 ;  /* 0x0000000203027211 */ /* 0x004fe400078ec0ff */
[----:B------:R-:W-:-:S03]  /*c860*/  SHF.L.U32 R3, R10, 0x1f, RZ ;  /* 0x0000001f0a037819 */ /* 0x000fc600000006ff */
[----:B------:R-:W-:-:S04]  /*c870*/  IMAD R2, R9, 0x8, R2 ;  /* 0x0000000809027824 */ /* 0x000fc800078e0202 */
[----:B------:R-:W2:Y:S02]  /*c880*/  SYNCS.PHASECHK.TRANS64.TRYWAIT P0, [R2+URZ+0x28c40], R3 ;  /* 0x028c4003020075a7 */ /* 0x000ea4000800017f */
[----:B--2---:R-:W-:Y:S05]  /*c890*/  @!P0 BRA `(.L_x_342) ;  /* 0x0000002000dc8947 */ /* 0x004fea0003800000 */
.L_x_396:
[----:B-1----:R-:W1:Y:S02]  /*c8a0*/  S2R R6, SR_TID.X ;  /* 0x0000000000067919 */ /* 0x002e640000002100 */
[----:B-1----:R-:W-:-:S04]  /*c8b0*/  LOP3.LUT R6, R6, 0x7f, RZ, 0xc0, !PT ;  /* 0x0000007f06067812 */ /* 0x002fc800078ec0ff */
[----:B------:R-:W-:-:S13]  /*c8c0*/  ISETP.NE.AND P0, PT, R6, RZ, PT ;  /* 0x000000ff0600720c */ /* 0x000fda0003f05270 */
[----:B------:R-:W-:Y:S05]  /*c8d0*/  @P0 BRA `(.L_x_343) ;  /* 0x00000000001c0947 */ /* 0x000fea0003800000 */
[----:B------:R-:W1:Y:S01]  /*c8e0*/  S2R R6, SR_TID.X ;  /* 0x0000000000067919 */ /* 0x000e620000002100 */
[----:B------:R-:W-:-:S04]  /*c8f0*/  IMAD.MOV.U32 R13, RZ, RZ, 0x2000 ;  /* 0x00002000ff0d7424 */ /* 0x000fc800078e00ff */
[----:B------:R3:W-:Y:S01]  /*c900*/  SYNCS.ARRIVE.TRANS64 RZ, [R2+URZ+0x28c30], R13 ;  /* 0x028c300d02ff79a7 */ /* 0x0007e2000800003f */
[----:B-1----:R-:W-:-:S04]  /*c910*/  LOP3.LUT R6, R6, 0x1f, RZ, 0xc0, !PT ;  /* 0x0000001f06067812 */ /* 0x002fc800078ec0ff */
[----:B------:R-:W-:-:S13]  /*c920*/  ISETP.NE.AND P1, PT, R6, RZ, PT ;  /* 0x000000ff0600720c */ /* 0x000fda0003f25270 */
[----:B---3--:R-:W-:Y:S05]  /*c930*/  @!P1 BRA `(.L_x_343) ;  /* 0x0000000000049947 */ /* 0x008fea0003800000 */
[----:B------:R-:W-:Y:S01]  /*c940*/  BPT.TRAP 0x1 ;  /* 0x000000040000795c */ /* 0x000fe20000300000 */
.L_x_343:
[----:B------:R-:W3:Y:S01]  /*c950*/  LDL R12, [R1+0x8] ;  /* 0x00000800010c7983 */ /* 0x000ee20000100800 */
[----:B------:R-:W-:Y:S01]  /*c960*/  MOV R6, 0x400 ;  /* 0x0000040000067802 */ /* 0x000fe20000000f00 */
[----:B------:R-:W1:Y:S01]  /*c970*/  S2R R13, SR_CgaCtaId ;  /* 0x00000000000d7919 */ /* 0x000e620000008800 */
[----:B------:R-:W-:Y:S01]  /*c980*/  R2UR UR9, R2 ;  /* 0x00000000020972ca */ /* 0x000fe200000e0000 */
[----:B------:R-:W-:Y:S01]  /*c990*/  UIADD3 UR4, UP0, UR40, 0x370, URZ ;  /* 0x0000037028047890 */ /* 0x000fe2000ff1e03f */
[----:B------:R-:W-:Y:S02]  /*c9a0*/  R2UR UR12, R4 ;  /* 0x00000000040c72ca */ /* 0x000fe400000e0000 */
[----:B-----5:R-:W-:Y:S01]  /*c9b0*/  R2UR UR13, R7 ;  /* 0x00000000070d72ca */ /* 0x020fe200000e0000 */
[----:B------:R-:W-:Y:S01]  /*c9c0*/  UIADD3.X UR5, URZ, UR41, URZ, UP0, !UPT ;  /* 0x000000293f057290 */ /* 0x000fe200087fe43f */
[----:B-1----:R-:W-:-:S04]  /*c9d0*/  LEA R6, R13, R6, 0x18 ;  /* 0x000000060d067211 */ /* 0x002fc800078ec0ff */
[----:B------:R-:W-:-:S04]  /*c9e0*/  LEA R6, R9, R6, 0xd ;  /* 0x0000000609067211 */ /* 0x000fc800078e68ff */
[----:B------:R-:W-:Y:S01]  /*c9f0*/  R2UR UR8, R6 ;  /* 0x00000000060872ca */ /* 0x000fe200000e0000 */
[----:B------:R-:W-:Y:S01]  /*ca00*/  UIADD3 UR9, UR9, 0x28c30, URZ ;  /* 0x00028c3009097890 */ /* 0x000fe2000fffe03f */
[----:B------:R-:W-:Y:S01]  /*ca10*/  UMOV UR6, 0x0 ;  /* 0x0000000000067882 */ /* 0x000fe20000000000 */
[----:B------:R-:W-:Y:S01]  /*ca20*/  UMOV UR7, 0x14f00000 ;  /* 0x14f0000000077882 */ /* 0x000fe20000000000 */
[----:B------:R-:W-:-:S09]  /*ca30*/  UMOV UR10, URZ ;  /* 0x0000003f000a7c82 */ /* 0x000fd20008000000 */
[----:B------:R-:W-:Y:S01]  /*ca40*/  UIADD3 UR8, UR8, 0x22400, URZ ;  /* 0x0002240008087890 */ /* 0x000fe2000fffe03f */
[----:B---3--:R-:W-:-:S05]  /*ca50*/  IMAD R6, R11, 0x40, R12 ;  /* 0x000000400b067824 */ /* 0x008fca00078e020c */
[----:B------:R-:W-:-:S13]  /*ca60*/  R2UR UR11, R6 ;  /* 0x00000000060b72ca */ /* 0x000fda00000e0000 */
[----:B------:R1:W-:Y:S01]  /*ca70*/  UTMALDG.4D [UR8], [UR4], desc[UR6] ;  /* 0x00000608040075b4 */ /* 0x0003e20008019000 */
[----:B------:R-:W3:Y:S02]  /*ca80*/  SYNCS.PHASECHK.TRANS64.TRYWAIT P1, [R2+URZ+0x28c60], R3 ;  /* 0x028c6003020075a7 */ /* 0x000ee4000802017f */
[----:B-1-3--:R-:W-:Y:S05]  /*ca90*/  @!P1 BRA `(.L_x_344) ;  /* 0x0000002000709947 */ /* 0x00afea0003800000 */
.L_x_397:
        /* <DEDUP_REMOVED lines=8> */
.L_x_345:
        /* <DEDUP_REMOVED lines=53> */
.L_x_340:
[----:B------:R-:W-:Y:S05]  /*ce70*/  BSYNC B1 ;  /* 0x0000000000017941 */ /* 0x000fea0003800000 */
.L_x_339:
[----:B------:R-:W-:Y:S01]  /*ce80*/  IADD3 R9, R9, 0x1, RZ ;  /* 0x0000000109097810 */ /* 0x000fe20007ffe0ff */
[----:B------:R-:W-:Y:S03]  /*ce90*/  BSSY B1, `(.L_x_346) ;  /* 0x0000084000017945 */ /* 0x000fe60003800000 */
[----:B------:R-:W-:-:S04]  /*cea0*/  ISETP.NE.AND P0, PT, R9, 0x2, PT ;  /* 0x000000020900780c */ /* 0x000fc80003f05270 */
[----:B------:R-:W-:Y:S02]  /*ceb0*/  SEL R3, RZ, 0x1, P0 ;  /* 0x00000001ff037807 */ /* 0x000fe40000000000 */
[----:B------:R-:W-:Y:S02]  /*cec0*/  SEL R12, R9, RZ, P0 ;  /* 0x000000ff090c7207 */ /* 0x000fe40000000000 */
[----:B------:R-:W-:-:S05]  /*ced0*/  LOP3.LUT R11, R10, R3, RZ, 0x3c, !PT ;  /* 0x000000030a0b7212 */ /* 0x000fca00078e3cff */
[----:B------:R1:W-:Y:S04]  /*cee0*/  STL [R1+0x4], R11 ;  /* 0x0000040b01007387 */ /* 0x0003e80000100800 */
[----:B------:R1:W-:Y:S01]  /*cef0*/  STL [R1], R12 ;  /* 0x0000000c01007387 */ /* 0x0003e20000100800 */
[----:B------:R-:W-:Y:S05]  /*cf00*/  @!P6 BRA `(.L_x_347) ;  /* 0x0000000400f0e947 */ /* 0x000fea0003800000 */
[----:B------:R-:W-:Y:S01]  /*cf10*/  ULDC.64 UR4, c[0x0][0x3f8] ;  /* 0x0000fe0000047ab9 */ /* 0x000fe20000000a00 */
[----:B------:R-:W-:Y:S01]  /*cf20*/  VIADD R9, R8, 0xffffffff ;  /* 0xffffffff08097836 */ /* 0x000fe20000000000 */
[----:B------:R-:W-:-:S04]  /*cf30*/  ISETP.NE.U32.AND P0, PT, RZ, UR4, PT ;  /* 0x00000004ff007c0c */ /* 0x000fc8000bf05070 */
[----:B------:R-:W-:-:S13]  /*cf40*/  ISETP.NE.AND.EX P0, PT, RZ, UR5, PT, P0 ;  /* 0x00000005ff007c0c */ /* 0x000fda000bf05300 */
[----:B------:R-:W-:Y:S05]  /*cf50*/  @!P0 BRA `(.L_x_348) ;  /* 0x0000000000448947 */ /* 0x000fea0003800000 */
[----:B------:R-:W2:Y:S01]  /*cf60*/  LDC R6, c[0x0][0x41c] ;  /* 0x00010700ff067b82 */ /* 0x000ea20000000800 */
[----:B------:R-:W-:Y:S02]  /*cf70*/  ULDC.64 UR6, c[0x0][0x408] ;  /* 0x0001020000067ab9 */ /* 0x000fe40000000a00 */
[----:B------:R-:W-:-:S04]  /*cf80*/  IMAD R7, R5, UR6, RZ ;  /* 0x0000000605077c24 */ /* 0x000fc8000f8e02ff */
[----:B------:R-:W-:Y:S01]  /*cf90*/  IMAD R7, R0, UR7, R7 ;  /* 0x0000000700077c24 */ /* 0x000fe2000f8e0207 */
[----:B--2---:R-:W-:-:S13]  /*cfa0*/  ISETP.NE.AND P0, PT, R6, 0x1, PT ;  /* 0x000000010600780c */ /* 0x004fda0003f05270 */
[----:B------:R-:W2:Y:S02]  /*cfb0*/  @P0 LDC.64 R2, c[0x0][0x420] ;  /* 0x00010800ff020b82 */ /* 0x000ea40000000a00 */
[----:B--2---:R-:W-:-:S04]  /*cfc0*/  @P0 IMAD.HI.U32 R10, R9, R2, RZ ;  /* 0x00000002090a0227 */ /* 0x004fc800078e00ff */
[----:B------:R-:W-:Y:S01]  /*cfd0*/  IMAD.MOV.U32 R2, RZ, RZ, R9 ;  /* 0x000000ffff027224 */ /* 0x000fe200078e0009 */
[----:B------:R-:W-:-:S05]  /*cfe0*/  @P0 SHF.R.U32.HI R2, RZ, R3, R10 ;  /* 0x00000003ff020219 */ /* 0x000fca000001160a */
[----:B------:R-:W-:-:S04]  /*cff0*/  IMAD.MOV R3, RZ, RZ, -R2 ;  /* 0x000000ffff037224 */ /* 0x000fc800078e0a02 */
[----:B------:R-:W-:Y:S01]  /*d000*/  IMAD R9, R6, R3, R9 ;  /* 0x0000000306097224 */ /* 0x000fe200078e0209 */
[----:B------:R-:W-:-:S03]  /*d010*/  SHF.R.S32.HI R3, RZ, 0x1f, R2 ;  /* 0x0000001fff037819 */ /* 0x000fc60000011402 */
[----:B------:R-:W-:-:S05]  /*d020*/  IMAD.WIDE.U32 R2, R0, UR6, R2 ;  /* 0x0000000600027c25 */ /* 0x000fca000f8e0002 */
[----:B------:R-:W-:Y:S02]  /*d030*/  IADD3 R7, R7, R3, RZ ;  /* 0x0000000307077210 */ /* 0x000fe40007ffe0ff */
[----:B------:R-:W-:-:S04]  /*d040*/  LEA R6, P0, R2, UR4, 0x2 ;  /* 0x0000000402067c11 */ /* 0x000fc8000f8010ff */
[----:B------:R-:W-:-:S06]  /*d050*/  LEA.HI.X R7, R2, UR5, R7, 0x2, P0 ;  /* 0x0000000502077c11 */ /* 0x000fcc00080f1407 */
[----:B------:R2:W5:Y:S03]  /*d060*/  LDG.E R7, desc[UR38][R6.64] ;  /* 0x0000002606077981 */ /* 0x000566000c1e1900 */
.L_x_348:
[----:B------:R-:W3:Y:S01]  /*d070*/  S2R R3, SR_CgaCtaId ;  /* 0x0000000000037919 */ /* 0x000ee20000008800 */
[----:B------:R-:W-:-:S04]  /*d080*/  MOV R2, 0x400 ;  /* 0x0000040000027802 */ /* 0x000fc80000000f00 */
[----:B---3--:R-:W-:Y:S02]  /*d090*/  LEA R2, R3, R2, 0x18 ;  /* 0x0000000203027211 */ /* 0x008fe400078ec0ff */
[----:B------:R-:W-:-:S03]  /*d0a0*/  SHF.L.U32 R3, R11, 0x1f, RZ ;  /* 0x0000001f0b037819 */ /* 0x000fc600000006ff */
[----:B------:R-:W-:-:S04]  /*d0b0*/  IMAD R2, R12, 0x8, R2 ;  /* 0x000000080c027824 */ /* 0x000fc800078e0202 */
[----:B------:R-:W3:Y:S02]  /*d0c0*/  SYNCS.PHASECHK.TRANS64.TRYWAIT P0, [R2+URZ+0x28c40], R3 ;  /* 0x028c4003020075a7 */ /* 0x000ee4000800017f */
[----:B---3--:R-:W-:Y:S05]  /*d0d0*/  @!P0 BRA `(.L_x_349) ;  /* 0x0000001800f48947 */ /* 0x008fea0003800000 */
.L_x_398:
[----:B--2---:R-:W2:Y:S02]  /*d0e0*/  S2R R6, SR_TID.X ;  /* 0x0000000000067919 */ /* 0x004ea40000002100 */
[----:B--2---:R-:W-:-:S04]  /*d0f0*/  LOP3.LUT R6, R6, 0x7f, RZ, 0xc0, !PT ;  /* 0x0000007f06067812 */ /* 0x004fc800078ec0ff */
[----:B------:R-:W-:-:S13]  /*d100*/  ISETP.NE.AND P0, PT, R6, RZ, PT ;  /* 0x000000ff0600720c */ /* 0x000fda0003f05270 */
[----:B------:R-:W-:Y:S05]  /*d110*/  @P0 BRA `(.L_x_350) ;  /* 0x00000000001c0947 */ /* 0x000fea0003800000 */
[----:B------:R-:W2:Y:S01]  /*d120*/  S2R R6, SR_TID.X ;  /* 0x0000000000067919 */ /* 0x000ea20000002100 */
[----:B-1----:R-:W-:-:S04]  /*d130*/  IMAD.MOV.U32 R11, RZ, RZ, 0x2000 ;  /* 0x00002000ff0b7424 */ /* 0x002fc800078e00ff */
[----:B------:R4:W-:Y:S01]  /*d140*/  SYNCS.ARRIVE.TRANS64 RZ, [R2+URZ+0x28c30], R11 ;  /* 0x028c300b02ff79a7 */ /* 0x0009e2000800003f */
[----:B--2---:R-:W-:-:S04]  /*d150*/  LOP3.LUT R6, R6, 0x1f, RZ, 0xc0, !PT ;  /* 0x0000001f06067812 */ /* 0x004fc800078ec0ff */
[----:B------:R-:W-:-:S13]  /*d160*/  ISETP.NE.AND P1, PT, R6, RZ, PT ;  /* 0x000000ff0600720c */ /* 0x000fda0003f25270 */
[----:B----4-:R-:W-:Y:S05]  /*d170*/  @!P1 BRA `(.L_x_350) ;  /* 0x0000000000049947 */ /* 0x010fea0003800000 */
[----:B------:R-:W-:Y:S01]  /*d180*/  BPT.TRAP 0x1 ;  /* 0x000000040000795c */ /* 0x000fe20000300000 */
.L_x_350:
[----:B------:R-:W2:Y:S01]  /*d190*/  LDL R6, [R1] ;  /* 0x0000000001067983 */ /* 0x000ea20000100800 */
[----:B-1----:R-:W-:-:S03]  /*d1a0*/  MOV R11, 0x400 ;  /* 0x00000400000b7802 */ /* 0x002fc60000000f00 */
[----:B------:R-:W4:Y:S01]  /*d1b0*/  LDL R10, [R1+0x8] ;  /* 0x00000800010a7983 */ /* 0x000f220000100800 */
[----:B------:R-:W1:Y:S01]  /*d1c0*/  S2R R12, SR_CgaCtaId ;  /* 0x00000000000c7919 */ /* 0x000e620000008800 */
[----:B------:R-:W-:Y:S01]  /*d1d0*/  R2UR UR9, R2 ;  /* 0x00000000020972ca */ /* 0x000fe200000e0000 */
[----:B------:R-:W-:Y:S01]  /*d1e0*/  UIADD3 UR4, UP0, UR40, 0x370, URZ ;  /* 0x0000037028047890 */ /* 0x000fe2000ff1e03f */
[----:B------:R-:W-:Y:S02]  /*d1f0*/  R2UR UR12, R4 ;  /* 0x00000000040c72ca */ /* 0x000fe400000e0000 */
[----:B-----5:R-:W-:Y:S01]  /*d200*/  R2UR UR13, R7 ;  /* 0x00000000070d72ca */ /* 0x020fe200000e0000 */
[----:B------:R-:W-:Y:S01]  /*d210*/  UIADD3.X UR5, URZ, UR41, URZ, UP0, !UPT ;  /* 0x000000293f057290 */ /* 0x000fe200087fe43f */
[----:B-1----:R-:W-:-:S07]  /*d220*/  LEA R11, R12, R11, 0x18 ;  /* 0x0000000b0c0b7211 */ /* 0x002fce00078ec0ff */
[----:B------:R-:W-:Y:S01]  /*d230*/  UIADD3 UR9, UR9, 0x28c30, URZ ;  /* 0x00028c3009097890 */ /* 0x000fe2000fffe03f */
[----:B------:R-:W-:Y:S01]  /*d240*/  UMOV UR6, 0x0 ;  /* 0x0000000000067882 */ /* 0x000fe20000000000 */
[----:B------:R-:W-:Y:S01]  /*d250*/  UMOV UR7, 0x14f00000 ;  /* 0x14f0000000077882 */ /* 0x000fe20000000000 */
[----:B------:R-:W-:Y:S01]  /*d260*/  UMOV UR10, URZ ;  /* 0x0000003f000a7c82 */ /* 0x000fe20008000000 */
[----:B--2---:R-:W-:-:S05]  /*d270*/  IMAD R6, R6, 0x2000, R11 ;  /* 0x0000200006067824 */ /* 0x004fca00078e020b */
[----:B------:R-:W-:Y:S02]  /*d280*/  R2UR UR8, R6 ;  /* 0x00000000060872ca */ /* 0x000fe400000e0000 */
[----:B----4-:R-:W-:-:S04]  /*d290*/  LEA R9, R9, R10, 0x6 ;  /* 0x0000000a09097211 */ /* 0x010fc800078e30ff */
[----:B------:R-:W-:-:S07]  /*d2a0*/  R2UR UR11, R9 ;  /* 0x00000000090b72ca */ /* 0x000fce00000e0000 */
[----:B------:R-:W-:-:S09]  /*d2b0*/  UIADD3 UR8, UR8, 0x22400, URZ ;  /* 0x0002240008087890 */ /* 0x000fd2000fffe03f */
[----:B------:R1:W-:Y:S01]  /*d2c0*/  UTMALDG.4D [UR8], [UR4], desc[UR6] ;  /* 0x00000608040075b4 */ /* 0x0003e20008019000 */
[----:B------:R-:W2:Y:S02]  /*d2d0*/  SYNCS.PHASECHK.TRANS64.TRYWAIT P1, [R2+URZ+0x28c60], R3 ;  /* 0x028c6003020075a7 */ /* 0x000ea4000802017f */
[----:B-12---:R-:W-:Y:S05]  /*d2e0*/  @!P1 BRA `(.L_x_351) ;  /* 0x0000001800849947 */ /* 0x006fea0003800000 */
.L_x_399:
[----:B------:R-:W-:Y:S05]  /*d2f0*/  @P0 BRA `(.L_x_352) ;  /* 0x00000000001c0947 */ /* 0x000fea0003800000 */
[----:B------:R-:W2:Y:S01]  /*d300*/  S2R R6, SR_TID.X ;  /* 0x0000000000067919 */ /* 0x000ea20000002100 */
[----:B-1-3--:R-:W-:-:S04]  /*d310*/  IMAD.MOV.U32 R3, RZ, RZ, 0x10000 ;  /* 0x00010000ff037424 */ /* 0x00afc800078e00ff */
[----:B------:R4:W-:Y:S01]  /*d320*/  SYNCS.ARRIVE.TRANS64 RZ, [R2+URZ+0x28c50], R3 ;  /* 0x028c500302ff79a7 */ /* 0x0009e2000800003f */
[----:B--2---:R-:W-:-:S04]  /*d330*/  LOP3.LUT R6, R6, 0x1f, RZ, 0xc0, !PT ;  /* 0x0000001f06067812 */ /* 0x004fc800078ec0ff */
[----:B------:R-:W-:-:S13]  /*d340*/  ISETP.NE.AND P1, PT, R6, RZ, PT ;  /* 0x000000ff0600720c */ /* 0x000fda0003f25270 */
[----:B----4-:R-:W-:Y:S05]  /*d350*/  @!P1 BRA `(.L_x_352) ;  /* 0x0000000000049947 */ /* 0x010fea0003800000 */
[----:B------:R-:W-:Y:S01]  /*d360*/  BPT.TRAP 0x1 ;  /* 0x000000040000795c */ /* 0x000fe20000300000 */
.L_x_352:
[----:B-1-3--:R-:W2:Y:S01]  /*d370*/  LDL R3, [R1] ;  /* 0x0000000001037983 */ /* 0x00aea20000100800 */
[----:B------:R-:W-:Y:S01]  /*d380*/  MOV R6, 0x400 ;  /* 0x0000040000067802 */ /* 0x000fe20000000f00 */
        /* <DEDUP_REMOVED lines=17> */
[----:B--2---:R-:W-:-:S05]  /*d4a0*/  IMAD R2, R3, 0x10000, R6 ;  /* 0x0001000003027824 */ /* 0x004fca00078e0206 */
        /* <DEDUP_REMOVED lines=33> */
[----:B--2---:R-:W-:Y:S01]  /*d6c0*/  NOP ;  /* 0x0000000000007918 */ /* 0x004fe20000000000 */
.L_x_347:
[----:B------:R-:W-:Y:S05]  /*d6d0*/  BSYNC B1 ;  /* 0x0000000000017941 */ /* 0x000fea0003800000 */
.L_x_346:
[C---:B------:R-:W-:Y:S01]  /*d6e0*/  ISETP.GT.AND P0, PT, R8.reuse, 0x1, PT ;  /* 0x000000010800780c */ /* 0x040fe20003f04270 */
[----:B------:R-:W-:-:S05]  /*d6f0*/  VIADD R2, R8, 0xfffffffe ;  /* 0xfffffffe08027836 */ /* 0x000fca0000000000 */
[----:B------:R-:W-:-:S07]  /*d700*/  MOV R8, R2 ;  /* 0x0000000200087202 */ /* 0x000fce0000000f00 */
[----:B------:R-:W-:Y:S05]  /*d710*/  @P0 BRA `(.L_x_353) ;  /* 0xffffffec00c40947 */ /* 0x000fea000383ffff */
.L_x_329:
[----:B------:R-:W-:Y:S05]  /*d720*/  BSYNC B0 ;  /* 0x0000000000007941 */ /* 0x000fea0003800000 */
.L_x_328:
[----:B------:R-:W2:Y:S01]  /*d730*/  LDL.LU R3, [R1] ;  /* 0x0000000001037983 */ /* 0x000ea20000300800 */
[----:B------:R-:W-:Y:S01]  /*d740*/  BSSY B0, `(.L_x_354) ;  /* 0x0000016000007945 */ /* 0x000fe20003800000 */
[----:B------:R-:W3:Y:S02]  /*d750*/  S2R R2, SR_TID.X ;  /* 0x0000000000027919 */ /* 0x000ee40000002100 */
[----:B---3--:R-:W-:-:S04]  /*d760*/  LOP3.LUT R2, R2, 0x1f, RZ, 0xc0, !PT ;  /* 0x0000001f02027812 */ /* 0x008fc800078ec0ff */
[----:B------:R-:W-:Y:S01]  /*d770*/  ISETP.NE.AND P1, PT, R2, RZ, PT ;  /* 0x000000ff0200720c */ /* 0x000fe20003f25270 */
[----:B--2---:R-:W-:-:S05]  /*d780*/  VIADD R0, R3, 0x1 ;  /* 0x0000000103007836 */ /* 0x004fca0000000000 */
[----:B------:R-:W-:-:S04]  /*d790*/  ISETP.NE.AND P0, PT, R0, 0x2, PT ;  /* 0x000000020000780c */ /* 0x000fc80003f05270 */
[----:B------:R-:W-:Y:S02]  /*d7a0*/  SEL R2, R0, RZ, P0 ;  /* 0x000000ff00027207 */ /* 0x000fe40000000000 */
[----:B------:R-:W-:-:S03]  /*d7b0*/  SEL R0, RZ, 0x1, P0 ;  /* 0x00000001ff007807 */ /* 0x000fc60000000000 */
[----:B------:R2:W-:Y:S01]  /*d7c0*/  STL [R1], R2 ;  /* 0x0000000201007387 */ /* 0x0005e20000100800 */
[----:B------:R-:W-:Y:S05]  /*d7d0*/  @P1 BRA `(.L_x_355) ;  /* 0x0000000000301947 */ /* 0x000fea0003800000 */
[----:B------:R-:W3:Y:S01]  /*d7e0*/  S2R R7, SR_LANEID ;  /* 0x0000000000077919 */ /* 0x000ee20000000000 */
[----:B------:R-:W-:Y:S01]  /*d7f0*/  VOTEU.ANY UR4, UPT, PT ;  /* 0x0000000000047886 */ /* 0x000fe200038e0100 */
[----:B--2---:R-:W2:Y:S01]  /*d800*/  LDC.64 R2, c[0x0][0xc38] ;  /* 0x00030e00ff027b82 */ /* 0x004ea20000000a00 */
[----:B------:R-:W3:Y:S08]  /*d810*/  FLO.U32 R4, UR4 ;  /* 0x0000000400047d00 */ /* 0x000ef000080e0000 */
[----:B------:R-:W2:Y:S01]  /*d820*/  POPC R5, UR4 ;  /* 0x0000000400057d09 */ /* 0x000ea20008000000 */
[----:B---3--:R-:W-:-:S13]  /*d830*/  ISETP.EQ.U32.AND P0, PT, R4, R7, PT ;  /* 0x000000070400720c */ /* 0x008fda0003f02070 */
[----:B--2---:R-:W2:Y:S01]  /*d840*/  @P0 ATOMG.E.ADD.STRONG.GPU PT, R3, desc[UR38][R2.64], R5 ;  /* 0x00000005020309a8 */ /* 0x004ea200081ee1e6 */
[----:B------:R-:W3:Y:S02]  /*d850*/  S2R R6, SR_LTMASK ;  /* 0x0000000000067919 */ /* 0x000ee40000003900 */
[----:B---3--:R-:W-:-:S04]  /*d860*/  LOP3.LUT R6, R6, UR4, RZ, 0xc0, !PT ;  /* 0x0000000406067c12 */ /* 0x008fc8000f8ec0ff */
[----:B------:R-:W3:Y:S01]  /*d870*/  POPC R7, R6 ;  /* 0x0000000600077309 */ /* 0x000ee20000000000 */
[----:B--2---:R-:W3:Y:S02]  /*d880*/  SHFL.IDX PT, R4, R3, R4, 0x1f ;  /* 0x00001f0403047589 */ /* 0x004ee400000e0000 */
[----:B---3--:R-:W-:-:S07]  /*d890*/  IADD3 R16, R4, UR37, R7 ;  /* 0x0000002504107c10 */ /* 0x008fce000fffe007 */
.L_x_355:
[----:B------:R-:W-:Y:S05]  /*d8a0*/  BSYNC B0 ;  /* 0x0000000000007941 */ /* 0x000fea0003800000 */
.L_x_354:
[----:B--2---:R-:W2:Y:S02]  /*d8b0*/  LDL.LU R2, [R1+0x4] ;  /* 0x0000040001027983 */ /* 0x004ea40000300800 */
[----:B--2---:R-:W-:-:S05]  /*d8c0*/  LOP3.LUT R2, R2, R0, RZ, 0x3c, !PT ;  /* 0x0000000002027212 */ /* 0x004fca00078e3cff */
[----:B------:R2:W-:Y:S02]  /*d8d0*/  STL [R1+0x4], R2 ;  /* 0x0000040201007387 */ /* 0x0005e40000100800 */
.L_x_311:
[----:B------:R-:W-:Y:S05]  /*d8e0*/  BSYNC B6 ;  /* 0x0000000000067941 */ /* 0x000fea0003800000 */
.L_x_309:
[----:B------:R-:W-:-:S03]  /*d8f0*/  UMOV UR4, 0xffffffff ;  /* 0xffffffff00047882 */ /* 0x000fc60000000000 */
[----:B------:R-:W-:Y:S05]  /*d900*/  BRA.DIV UR4, `(.L_x_356) ;  /* 0x0000001604107947 */ /* 0x000fea000b800000 */
[----:B------:R3:W4:Y:S04]  /*d910*/  SHFL.IDX PT, R4, R16, RZ, 0x1f ;  /* 0x00001fff10047589 */ /* 0x00072800000e0000 */
[----:B------:R3:W0:Y:S02]  /*d920*/  SHFL.IDX PT, R5, R16, 0x1, 0x1f ;  /* 0x00201f0010057f89 */ /* 0x00062400000e0000 */
.L_x_403:
[----:B0-----:R-:W0:Y:S01]  /*d930*/  S2R R0, SR_TID.X ;  /* 0x0000000000007919 */ /* 0x001e220000002100 */
[----:B------:R-:W-:Y:S01]  /*d940*/  ULDC UR4, c[0x0][0xc14] ;  /* 0x0003050000047ab9 */ /* 0x000fe20000000800 */
[----:B------:R-:W-:Y:S01]  /*d950*/  BSSY B0, `(.L_x_357) ;  /* 0x000000b000007945 */ /* 0x000fe20003800000 */
[----:B------:R-:W-:Y:S02]  /*d960*/  MOV R3, RZ ;  /* 0x000000ff00037202 */ /* 0x000fe40000000f00 */
[----:B0-----:R-:W-:Y:S01]  /*d970*/  LOP3.LUT R8, R0, 0x1f, RZ, 0xc0, !PT ;  /* 0x0000001f00087812 */ /* 0x001fe200078ec0ff */
[----:B------:R-:W-:-:S03]  /*d980*/  IMAD.U32 R0, RZ, RZ, UR4 ;  /* 0x00000004ff007e24 */ /* 0x000fc6000f8e00ff */
[C---:B------:R-:W-:Y:S01]  /*d990*/  ISETP.NE.AND P0, PT, R8.reuse, 0x1f, PT ;  /* 0x0000001f0800780c */ /* 0x040fe20003f05270 */
[----:B------:R-:W-:-:S05]  /*d9a0*/  IMAD.IADD R7, R8, 0x1, R19 ;  /* 0x0000000108077824 */ /* 0x000fca00078e0213 */
[----:B------:R-:W-:-:S13]  /*d9b0*/  ISETP.GE.OR P0, PT, R7, R0, !P0 ;  /* 0x000000000700720c */ /* 0x000fda0004706670 */
[----:B------:R-:W-:Y:S05]  /*d9c0*/  @P0 BRA `(.L_x_358) ;  /* 0x00000000000c0947 */ /* 0x000fea0003800000 */
[----:B--2---:R-:W0:Y:S02]  /*d9d0*/  LDC.64 R2, c[0x0][0xc58] ;  /* 0x00031600ff027b82 */ /* 0x004e240000000a00 */
[----:B0-----:R-:W-:-:S06]  /*d9e0*/  IMAD.WIDE R2, R7, 0x4, R2 ;  /* 0x0000000407027825 */ /* 0x001fcc00078e0202 */
[----:B------:R0:W5:Y:S02]  /*d9f0*/  LDG.E R3, desc[UR38][R2.64] ;  /* 0x0000002602037981 */ /* 0x000164000c1e1900 */
.L_x_358:
[----:B------:R-:W-:Y:S05]  /*da00*/  BSYNC B0 ;  /* 0x0000000000007941 */ /* 0x000fea0003800000 */
.L_x_357:
[----:B------:R-:W-:-:S03]  /*da10*/  UMOV UR4, 0xffffffff ;  /* 0xffffffff00047882 */ /* 0x000fc60000000000 */
[----:B------:R-:W-:Y:S05]  /*da20*/  BRA.DIV UR4, `(.L_x_359) ;  /* 0x0000001604147947 */ /* 0x000fea000b800000 */
[----:B-----5:R-:W0:Y:S01]  /*da30*/  SHFL.UP PT, R14, R3, 0x1, RZ ;  /* 0x04200000030e7989 */ /* 0x020e2200000e00ff */
[C---:B------:R-:W-:Y:S02]  /*da40*/  ISETP.NE.AND P0, PT, R8.reuse, RZ, PT ;  /* 0x000000ff0800720c */ /* 0x040fe40003f05270 */
[----:B------:R-:W-:Y:S02]  /*da50*/  ISETP.GE.U32.AND P1, PT, R8, 0x2, PT ;  /* 0x000000020800780c */ /* 0x000fe40003f26070 */
[----:B0-----:R-:W-:Y:S02]  /*da60*/  SEL R14, R14, RZ, P0 ;  /* 0x000000ff0e0e7207 */ /* 0x001fe40000000000 */
[----:B------:R-:W-:-:S03]  /*da70*/  ISETP.GE.U32.AND P0, PT, R8, 0x4, PT ;  /* 0x000000040800780c */ /* 0x000fc60003f06070 */
[----:B------:R-:W-:-:S05]  /*da80*/  IMAD.IADD R13, R3, 0x1, R14 ;  /* 0x00000001030d7824 */ /* 0x000fca00078e020e */
[----:B------:R-:W2:Y:S02]  /*da90*/  SHFL.UP PT, R14, R13, 0x2, RZ ;  /* 0x044000000d0e7989 */ /* 0x000ea400000e00ff */
[----:B--2---:R-:W-:Y:S02]  /*daa0*/  SEL R2, R14, RZ, P1 ;  /* 0x000000ff0e027207 */ /* 0x004fe40000800000 */
[----:B------:R-:W-:-:S03]  /*dab0*/  ISETP.GE.U32.AND P1, PT, R8, 0x8, PT ;  /* 0x000000080800780c */ /* 0x000fc60003f26070 */
[----:B------:R-:W-:-:S05]  /*dac0*/  IMAD.IADD R2, R13, 0x1, R2 ;  /* 0x000000010d027824 */ /* 0x000fca00078e0202 */
[----:B------:R-:W0:Y:S02]  /*dad0*/  SHFL.UP PT, R14, R2, 0x4, RZ ;  /* 0x04800000020e7989 */ /* 0x000e2400000e00ff */
[----:B0-----:R-:W-:Y:S02]  /*dae0*/  SEL R7, R14, RZ, P0 ;  /* 0x000000ff0e077207 */ /* 0x001fe40000000000 */
[----:B------:R-:W-:-:S03]  /*daf0*/  ISETP.GE.U32.AND P0, PT, R8, 0x10, PT ;  /* 0x000000100800780c */ /* 0x000fc60003f06070 */
[----:B------:R-:W-:-:S05]  /*db00*/  IMAD.IADD R6, R2, 0x1, R7 ;  /* 0x0000000102067824 */ /* 0x000fca00078e0207 */
[----:B------:R-:W0:Y:S02]  /*db10*/  SHFL.UP PT, R14, R6, 0x8, RZ ;  /* 0x05000000060e7989 */ /* 0x000e2400000e00ff */
[----:B0-----:R-:W-:-:S04]  /*db20*/  SEL R7, R14, RZ, P1 ;  /* 0x000000ff0e077207 */ /* 0x001fc80000800000 */
[----:B------:R-:W-:-:S05]  /*db30*/  IADD3 R7, R6, R7, RZ ;  /* 0x0000000706077210 */ /* 0x000fca0007ffe0ff */
[----:B------:R-:W0:Y:S02]  /*db40*/  SHFL.UP PT, R14, R7, 0x10, RZ ;  /* 0x06000000070e7989 */ /* 0x000e2400000e00ff */
[----:B0-----:R-:W-:-:S05]  /*db50*/  SEL R14, R14, RZ, P0 ;  /* 0x000000ff0e0e7207 */ /* 0x001fca0000000000 */
[----:B------:R-:W-:-:S05]  /*db60*/  IMAD.IADD R2, R7, 0x1, R14 ;  /* 0x0000000107027824 */ /* 0x000fca00078e020e */
[----:B------:R0:W2:Y:S02]  /*db70*/  SHFL.IDX PT, R14, R2, 0x1f, 0x1f ;  /* 0x03e01f00020e7f89 */ /* 0x0000a400000e0000 */
.L_x_411:
[----:B------:R-:W-:Y:S02]  /*db80*/  ULDC UR4, c[0x0][0xc10] ;  /* 0x0003040000047ab9 */ /* 0x000fe40000000800 */
[----:B---3--:R-:W-:-:S04]  /*db90*/  IMAD.U32 R16, RZ, RZ, UR4 ;  /* 0x00000004ff107e24 */ /* 0x008fc8000f8e00ff */
[----:B--2---:R-:W-:-:S04]  /*dba0*/  IMAD R6, R14, R16, RZ ;  /* 0x000000100e067224 */ /* 0x004fc800078e02ff */
[----:B------:R-:W-:-:S05]  /*dbb0*/  IMAD.IADD R5, R5, 0x1, R6 ;  /* 0x0000000105057824 */ /* 0x000fca00078e0206 */
[----:B----4-:R-:W-:-:S13]  /*dbc0*/  ISETP.GT.AND P0, PT, R5, R4, PT ;  /* 0x000000040500720c */ /* 0x010fda0003f04270 */
[----:B------:R-:W-:Y:S05]  /*dbd0*/  @P0 BRA `(.L_x_360) ;  /* 0x0000000000b40947 */ /* 0x000fea0003800000 */
[----:B------:R-:W2:Y:S02]  /*dbe0*/  LDC R0, c[0x0][0xc14] ;  /* 0x00030500ff007b82 */ /* 0x000ea40000000800 */
.L_x_365:
[----:B------:R-:W-:-:S04]  /*dbf0*/  IADD3 R19, R19, 0x1f, RZ ;  /* 0x0000001f13137810 */ /* 0x000fc80007ffe0ff */
[----:B--2---:R-:W-:-:S13]  /*dc00*/  ISETP.GE.AND P0, PT, R19, R0, PT ;  /* 0x000000001300720c */ /* 0x004fda0003f06270 */
[----:B------:R-:W-:Y:S05]  /*dc10*/  @P0 BRA `(.L_x_361) ;  /* 0x00000004005c0947 */ /* 0x000fea0003800000 */
[----:B0-----:R-:W0:Y:S01]  /*dc20*/  S2R R2, SR_TID.X ;  /* 0x0000000000027919 */ /* 0x001e220000002100 */
[----:B------:R-:W-:Y:S01]  /*dc30*/  BSSY B0, `(.L_x_362) ;  /* 0x000000a000007945 */ /* 0x000fe20003800000 */
[----:B------:R-:W-:Y:S01]  /*dc40*/  IMAD.MOV.U32 R3, RZ, RZ, RZ ;  /* 0x000000ffff037224 */ /* 0x000fe200078e00ff */
[----:B0-----:R-:W-:-:S04]  /*dc50*/  LOP3.LUT R8, R2, 0x1f, RZ, 0xc0, !PT ;  /* 0x0000001f02087812 */ /* 0x001fc800078ec0ff */
[C---:B------:R-:W-:Y:S01]  /*dc60*/  ISETP.NE.AND P1, PT, R8.reuse, 0x1f, PT ;  /* 0x0000001f0800780c */ /* 0x040fe20003f25270 */
[----:B------:R-:W-:-:S05]  /*dc70*/  IMAD.IADD R7, R8, 0x1, R19 ;  /* 0x0000000108077824 */ /* 0x000fca00078e0213 */
[----:B------:R-:W-:-:S13]  /*dc80*/  ISETP.GE.OR P0, PT, R7, R0, !P1 ;  /* 0x000000000700720c */ /* 0x000fda0004f06670 */
[----:B------:R-:W-:Y:S05]  /*dc90*/  @P0 BRA `(.L_x_363) ;  /* 0x00000000000c0947 */ /* 0x000fea0003800000 */
[----:B------:R-:W0:Y:S02]  /*dca0*/  LDC.64 R2, c[0x0][0xc58] ;  /* 0x00031600ff027b82 */ /* 0x000e240000000a00 */
[----:B0-----:R-:W-:-:S06]  /*dcb0*/  IMAD.WIDE R2, R7, 0x4, R2 ;  /* 0x0000000407027825 */ /* 0x001fcc00078e0202 */
[----:B------:R0:W5:Y:S02]  /*dcc0*/  LDG.E R3, desc[UR38][R2.64] ;  /* 0x0000002602037981 */ /* 0x000164000c1e1900 */
.L_x_363:
[----:B------:R-:W-:Y:S05]  /*dcd0*/  BSYNC B0 ;  /* 0x0000000000007941 */ /* 0x000fea0003800000 */
.L_x_362:
[----:B------:R-:W-:-:S03]  /*dce0*/  UMOV UR4, 0xffffffff ;  /* 0xffffffff00047882 */ /* 0x000fc60000000000 */
[----:B------:R-:W-:Y:S05]  /*dcf0*/  BRA.DIV UR4, `(.L_x_364) ;  /* 0x0000001604307947 */ /* 0x000fea000b800000 */
[----:B-----5:R-:W2:Y:S01]  /*dd00*/  SHFL.UP PT, R14, R3, 0x1, RZ ;  /* 0x04200000030e7989 */ /* 0x020ea200000e00ff */
[C---:B------:R-:W-:Y:S02]  /*dd10*/  ISETP.NE.AND P0, PT, R8.reuse, RZ, PT ;  /* 0x000000ff0800720c */ /* 0x040fe40003f05270 */
[----:B------:R-:W-:Y:S02]  /*dd20*/  ISETP.GE.U32.AND P1, PT, R8, 0x2, PT ;  /* 0x000000020800780c */ /* 0x000fe40003f26070 */
[----:B--2---:R-:W-:Y:S02]  /*dd30*/  SEL R14, R14, RZ, P0 ;  /* 0x000000ff0e0e7207 */ /* 0x004fe40000000000 */
[----:B------:R-:W-:-:S03]  /*dd40*/  ISETP.GE.U32.AND P0, PT, R8, 0x4, PT ;  /* 0x000000040800780c */ /* 0x000fc60003f06070 */
[----:B------:R-:W-:-:S05]  /*dd50*/  IMAD.IADD R13, R3, 0x1, R14 ;  /* 0x00000001030d7824 */ /* 0x000fca00078e020e */
[----:B------:R-:W0:Y:S02]  /*dd60*/  SHFL.UP PT, R14, R13, 0x2, RZ ;  /* 0x044000000d0e7989 */ /* 0x000e2400000e00ff */
        /* <DEDUP_REMOVED lines=11> */
[----:B0-----:R-:W-:-:S05]  /*de20*/  SEL R14, R14, RZ, P0 ;  /* 0x000000ff0e0e7207 */ /* 0x001fca0000000000 */
[----:B------:R-:W-:-:S05]  /*de30*/  IMAD.IADD R2, R7, 0x1, R14 ;  /* 0x0000000107027824 */ /* 0x000fca00078e020e */
[----:B------:R0:W2:Y:S02]  /*de40*/  SHFL.IDX PT, R14, R2, 0x1f, 0x1f ;  /* 0x03e01f00020e7f89 */ /* 0x0000a400000e0000 */
.L_x_419:
[----:B------:R-:W-:Y:S02]  /*de50*/  ULDC UR4, c[0x0][0xc10] ;  /* 0x0003040000047ab9 */ /* 0x000fe40000000800 */
[----:B------:R-:W-:-:S05]  /*de60*/  MOV R16, UR4 ;  /* 0x0000000400107c02 */ /* 0x000fca0008000f00 */
[----:B--2---:R-:W-:-:S04]  /*de70*/  IMAD R6, R14, R16, RZ ;  /* 0x000000100e067224 */ /* 0x004fc800078e02ff */
[----:B------:R-:W-:-:S05]  /*de80*/  IMAD.IADD R5, R6, 0x1, R5 ;  /* 0x0000000106057824 */ /* 0x000fca00078e0205 */
[----:B------:R-:W-:-:S13]  /*de90*/  ISETP.GT.AND P0, PT, R5, R4, PT ;  /* 0x000000040500720c */ /* 0x000fda0003f04270 */
[----:B------:R-:W-:Y:S05]  /*dea0*/  @!P0 BRA `(.L_x_365) ;  /* 0xfffffffc00508947 */ /* 0x000fea000383ffff */
.L_x_360:
[----:B------:R-:W-:Y:S01]  /*deb0*/  IMAD.IADD R6, R5, 0x1, -R6 ;  /* 0x0000000105067824 */ /* 0x000fe200078e0a06 */
[----:B------:R-:W-:-:S03]  /*dec0*/  UMOV UR4, 0xffffffff ;  /* 0xffffffff00047882 */ /* 0x000fc60000000000 */
[----:B------:R-:W-:-:S05]  /*ded0*/  IMAD R5, R2, R16, R6 ;  /* 0x0000001002057224 */ /* 0x000fca00078e0206 */
[----:B------:R-:W-:Y:S01]  /*dee0*/  ISETP.GT.AND P6, PT, R5, R4, PT ;  /* 0x000000040500720c */ /* 0x000fe20003fc4270 */
[----:B------:R-:W-:-:S12]  /*def0*/  BRA.DIV UR4, `(.L_x_366) ;  /* 0x0000001604807947 */ /* 0x000fd8000b800000 */
[----:B------:R-:W-:-:S04]  /*df00*/  VOTE.ANY R7, PT, !P6 ;  /* 0x0000000000077806 */ /* 0x000fc800070e0100 */
[----:B------:R-:W2:Y:S02]  /*df10*/  POPC R5, R7 ;  /* 0x0000000700057309 */ /* 0x000ea40000000000 */
[----:B--2---:R2:W3:Y:S02]  /*df20*/  SHFL.IDX PT, R17, R3, R5, 0x1f ;  /* 0x00001f0503117589 */ /* 0x0044e400000e0000 */
.L_x_423:
[----:B------:R-:W-:Y:S01]  /*df30*/  ISETP.NE.AND P0, PT, R7, RZ, PT ;  /* 0x000000ff0700720c */ /* 0x000fe20003f05270 */
[----:B------:R-:W-:-:S12]  /*df40*/  IMAD.MOV.U32 R14, RZ, RZ, RZ ;  /* 0x000000ffff0e7224 */ /* 0x000fd800078e00ff */
[----:B------:R-:W-:Y:S05]  /*df50*/  @!P0 BRA `(.L_x_367) ;  /* 0x0000000000108947 */ /* 0x000fea0003800000 */
[----:B------:R-:W-:Y:S01]  /*df60*/  UMOV UR4, 0xffffffff ;  /* 0xffffffff00047882 */ /* 0x000fe20000000000 */
[----:B-1----:R-:W-:Y:S02]  /*df70*/  IADD3 R12, R5, -0x1, RZ ;  /* 0xffffffff050c7810 */ /* 0x002fe40007ffe0ff */
[----:B------:R-:W-:Y:S05]  /*df80*/  BRA.DIV UR4, `(.L_x_368) ;  /* 0x0000001604a47947 */ /* 0x000fea000b800000 */
[----:B------:R4:W1:Y:S02]  /*df90*/  SHFL.IDX PT, R14, R2, R12, 0x1f ;  /* 0x00001f0c020e7589 */ /* 0x00086400000e0000 */
.L_x_367:
[----:B---3--:R-:W-:Y:S01]  /*dfa0*/  IABS R7, R17 ;  /* 0x0000001100077213 */ /* 0x008fe20000000000 */
[----:B-1----:R-:W-:Y:S02]  /*dfb0*/  IMAD R16, R14, R16, R6 ;  /* 0x000000100e107224 */ /* 0x002fe400078e0206 */
[----:B------:R-:W-:Y:S01]  /*dfc0*/  IMAD.IADD R19, R5, 0x1, R19 ;  /* 0x0000000105137824 */ /* 0x000fe200078e0213 */
[----:B------:R-:W1:Y:S08]  /*dfd0*/  I2F.RP R8, R7 ;  /* 0x0000000700087306 */ /* 0x000e700000209400 */
[----:B-1----:R-:W2:Y:S02]  /*dfe0*/  MUFU.RCP R8, R8 ;  /* 0x0000000800087308 */ /* 0x002ea40000001000 */
[----:B--2---:R-:W-:-:S06]  /*dff0*/  VIADD R3, R8, 0xffffffe ;  /* 0x0ffffffe08037836 */ /* 0x004fcc0000000000 */
[----:B------:R-:W0:Y:S02]  /*e000*/  F2I.FTZ.U32.TRUNC.NTZ R3, R3 ;  /* 0x0000000300037305 */ /* 0x000e24000021f000 */
[----:B0---4-:R-:W-:-:S04]  /*e010*/  IMAD.MOV R2, RZ, RZ, -R3 ;  /* 0x000000ffff027224 */ /* 0x011fc800078e0a03 */
[----:B------:R-:W-:Y:S02]  /*e020*/  IMAD R9, R2, R7, RZ ;  /* 0x0000000702097224 */ /* 0x000fe400078e02ff */
[----:B------:R-:W-:-:S04]  /*e030*/  IMAD.MOV.U32 R2, RZ, RZ, RZ ;  /* 0x000000ffff027224 */ /* 0x000fc800078e00ff */
[----:B------:R-:W-:Y:S01]  /*e040*/  IMAD.HI.U32 R6, R3, R9, R2 ;  /* 0x0000000903067227 */ /* 0x000fe200078e0002 */
[----:B------:R-:W-:Y:S02]  /*e050*/  IADD3 R2, R4, -R16, RZ ;  /* 0x8000001004027210 */ /* 0x000fe40007ffe0ff */
[----:B------:R-:W-:Y:S02]  /*e060*/  IABS R4, R17 ;  /* 0x0000001100047213 */ /* 0x000fe40000000000 */
[----:B------:R-:W-:-:S03]  /*e070*/  IABS R3, R2 ;  /* 0x0000000200037213 */ /* 0x000fc60000000000 */
[----:B------:R-:W-:Y:S02]  /*e080*/  IMAD.MOV R4, RZ, RZ, -R4 ;  /* 0x000000ffff047224 */ /* 0x000fe400078e0a04 */
[----:B------:R-:W-:-:S04]  /*e090*/  IMAD.HI.U32 R6, R6, R3, RZ ;  /* 0x0000000306067227 */ /* 0x000fc800078e00ff */
[----:B------:R-:W-:Y:S01]  /*e0a0*/  IMAD R4, R6, R4, R3 ;  /* 0x0000000406047224 */ /* 0x000fe200078e0203 */
[----:B------:R-:W-:-:S04]  /*e0b0*/  LOP3.LUT R3, R2, R17, RZ, 0x3c, !PT ;  /* 0x0000001102037212 */ /* 0x000fc800078e3cff */
[----:B------:R-:W-:-:S13]  /*e0c0*/  ISETP.GT.U32.AND P0, PT, R7, R4, PT ;  /* 0x000000040700720c */ /* 0x000fda0003f04070 */
[----:B------:R-:W-:Y:S02]  /*e0d0*/  @!P0 IMAD.IADD R4, R4, 0x1, -R7 ;  /* 0x0000000104048824 */ /* 0x000fe400078e0a07 */
[----:B------:R-:W-:-:S03]  /*e0e0*/  @!P0 VIADD R6, R6, 0x1 ;  /* 0x0000000106068836 */ /* 0x000fc60000000000 */
[----:B------:R-:W-:-:S13]  /*e0f0*/  ISETP.GE.U32.AND P0, PT, R4, R7, PT ;  /* 0x000000070400720c */ /* 0x000fda0003f06070 */
[----:B------:R-:W-:Y:S02]  /*e100*/  @P0 IADD3 R6, R6, 0x1, RZ ;  /* 0x0000000106060810 */ /* 0x000fe40007ffe0ff */
[----:B------:R-:W-:-:S13]  /*e110*/  ISETP.GE.AND P0, PT, R3, RZ, PT ;  /* 0x000000ff0300720c */ /* 0x000fda0003f06270 */
[----:B------:R-:W-:Y:S01]  /*e120*/  @!P0 IMAD.MOV R6, RZ, RZ, -R6 ;  /* 0x000000ffff068224 */ /* 0x000fe200078e0a06 */
[----:B------:R-:W-:-:S13]  /*e130*/  ISETP.NE.AND P0, PT, R17, RZ, PT ;  /* 0x000000ff1100720c */ /* 0x000fda0003f05270 */
[----:B------:R-:W-:-:S04]  /*e140*/  @!P0 LOP3.LUT R6, RZ, R17, RZ, 0x33, !PT ;  /* 0x00000011ff068212 */ /* 0x000fc800078e33ff */
[----:B------:R-:W-:Y:S01]  /*e150*/  MOV R18, R6 ;  /* 0x0000000600127202 */ /* 0x000fe20000000f00 */
[----:B------:R-:W-:-:S04]  /*e160*/  IMAD.MOV R3, RZ, RZ, -R6 ;  /* 0x000000ffff037224 */ /* 0x000fc800078e0a06 */
[----:B------:R-:W-:Y:S01]  /*e170*/  IMAD R17, R17, R3, R2 ;  /* 0x0000000311117224 */ /* 0x000fe200078e0202 */
[----:B------:R-:W-:Y:S06]  /*e180*/  BRA `(.L_x_369) ;  /* 0x00000000001c7947 */ /* 0x000fec0003800000 */
.L_x_361:
[----:B------:R-:W-:Y:S01]  /*e190*/  UMOV UR4, URZ ;  /* 0x0000003f00047c82 */ /* 0x000fe20008000000 */
[----:B------:R-:W-:Y:S01]  /*e1a0*/  UMOV UR5, URZ ;  /* 0x0000003f00057c82 */ /* 0x000fe20008000000 */
[----:B------:R-:W-:Y:S01]  /*e1b0*/  ULDC UR6, c[0x0][0xc14] ;  /* 0x0003050000067ab9 */ /* 0x000fe20000000800 */
[----:B------:R-:W-:Y:S01]  /*e1c0*/  IMAD.MOV.U32 R16, RZ, RZ, R4 ;  /* 0x000000ffff107224 */ /* 0x000fe200078e0004 */
[----:B------:R-:W-:Y:S01]  /*e1d0*/  MOV R19, UR6 ;  /* 0x0000000600137c02 */ /* 0x000fe20008000f00 */
[----:B------:R-:W-:Y:S02]  /*e1e0*/  IMAD.U32 R17, RZ, RZ, UR4 ;  /* 0x00000004ff117e24 */ /* 0x000fe4000f8e00ff */
[----:B------:R-:W-:-:S07]  /*e1f0*/  IMAD.U32 R18, RZ, RZ, UR5 ;  /* 0x00000005ff127e24 */ /* 0x000fce000f8e00ff */
.L_x_369:
[----:B0-----:R-:W0:Y:S01]  /*e200*/  S2R R2, SR_TID.X ;  /* 0x0000000000027919 */ /* 0x001e220000002100 */
[----:B------:R-:W-:Y:S05]  /*e210*/  WARPSYNC.ALL ;  /* 0x0000000000007948 */ /* 0x000fea0003800000 */
[----:B------:R-:W-:Y:S01]  /*e220*/  BAR.SYNC.DEFER_BLOCKING 0x4, 0x120 ;  /* 0x0104800000007b1d */ /* 0x000fe20000010000 */
[----:B0-----:R-:W-:-:S04]  /*e230*/  LOP3.LUT R2, R2, 0x1f, RZ, 0xc0, !PT ;  /* 0x0000001f02027812 */ /* 0x001fc800078ec0ff */
[----:B------:R-:W-:-:S13]  /*e240*/  ISETP.NE.AND P0, PT, R2, RZ, PT ;  /* 0x000000ff0200720c */ /* 0x000fda0003f05270 */
[----:B------:R-:W0:Y:S01]  /*e250*/  @!P0 S2R R3, SR_CgaCtaId ;  /* 0x0000000000038919 */ /* 0x000e220000008800 */
[----:B------:R-:W-:-:S04]  /*e260*/  @!P0 MOV R2, 0x400 ;  /* 0x0000040000028802 */ /* 0x000fc80000000f00 */
[----:B0-----:R-:W-:-:S05]  /*e270*/  @!P0 LEA R2, R3, R2, 0x18 ;  /* 0x0000000203028211 */ /* 0x001fca00078ec0ff */
[----:B------:R2:W-:Y:S01]  /*e280*/  @!P0 STS.128 [R2+0x28cd0], R16 ;  /* 0x028cd01002008388 */ /* 0x0005e20000000c00 */
[----:B------:R-:W-:Y:S06]  /*e290*/  BAR.ARV 0x5, 0x120 ;  /* 0x0144800000007b1d */ /* 0x000fec0000002000 */
[----:B------:R-:W-:-:S13]  /*e2a0*/  ISETP.GE.AND P0, PT, R19, R0, PT ;  /* 0x000000001300720c */ /* 0x000fda0003f06270 */
[----:B------:R-:W-:Y:S05]  /*e2b0*/  @!P0 BRA `(.L_x_370) ;  /* 0xffffffc000a08947 */ /* 0x000fea000383ffff */
.L_x_307:
[----:B0-----:R-:W3:Y:S01]  /*e2c0*/  LDL.LU R0, [R1+0x24] ;  /* 0x0000240001007983 */ /* 0x001ee20000300800 */
[----:B------:R-:W-:Y:S01]  /*e2d0*/  BSSY B0, `(.L_x_371) ;  /* 0x000000b000007945 */ /* 0x000fe20003800000 */
[----:B------:R-:W0:Y:S01]  /*e2e0*/  S2R R5, SR_CgaCtaId ;  /* 0x0000000000057919 */ /* 0x000e220000008800 */
[----:B---3--:R-:W-:-:S05]  /*e2f0*/  VIADD R0, R0, 0x1 ;  /* 0x0000000100007836 */ /* 0x008fca0000000000 */
[----:B--2---:R-:W-:-:S04]  /*e300*/  LEA.HI R2, R0, R0, RZ, 0x1 ;  /* 0x0000000000027211 */ /* 0x004fc800078f08ff */
[----:B------:R-:W-:-:S05]  /*e310*/  LOP3.LUT R3, R2, 0xfffffffe, RZ, 0xc0, !PT ;  /* 0xfffffffe02037812 */ /* 0x000fca00078ec0ff */
[----:B------:R-:W-:Y:S01]  /*e320*/  IMAD.IADD R3, R0, 0x1, -R3 ;  /* 0x0000000100037824 */ /* 0x000fe200078e0a03 */
[----:B------:R-:W-:-:S04]  /*e330*/  MOV R0, 0x400 ;  /* 0x0000040000007802 */ /* 0x000fc80000000f00 */
[----:B0-----:R-:W-:Y:S02]  /*e340*/  LEA R0, R5, R0, 0x18 ;  /* 0x0000000005007211 */ /* 0x001fe400078ec0ff */
[----:B------:R-:W-:-:S04]  /*e350*/  SHF.L.U32 R3, R3, 0x1f, RZ ;  /* 0x0000001f03037819 */ /* 0x000fc800000006ff */
[----:B------:R-:W0:Y:S02]  /*e360*/  SYNCS.PHASECHK.TRANS64.TRYWAIT P0, [R0+URZ+0x28c20], R3 ;  /* 0x028c2003000075a7 */ /* 0x000e24000800017f */
[----:B0-----:R-:W-:Y:S05]  /*e370*/  @!P0 BRA `(.L_x_372) ;  /* 0x0000001000cc8947 */ /* 0x001fea0003800000 */
.L_x_426:
[----:B------:R-:W-:Y:S05]  /*e380*/  BSYNC B0 ;  /* 0x0000000000007941 */ /* 0x000fea0003800000 */
.L_x_371:
[----:B------:R-:W-:-:S03]  /*e390*/  UMOV UR4, 0xffffffff ;  /* 0xffffffff00047882 */ /* 0x000fc60000000000 */
[----:B------:R-:W-:Y:S05]  /*e3a0*/  BRA.DIV UR4, `(.L_x_373) ;  /* 0x0000001204d47947 */ /* 0x000fea000b800000 */
[----:B------:R-:W2:Y:S02]  /*e3b0*/  S2R R2, SR_TID.X ;  /* 0x0000000000027919 */ /* 0x000ea40000002100 */
[----:B--2---:R-:W-:-:S04]  /*e3c0*/  SHF.R.U32.HI R2, RZ, 0x5, R2 ;  /* 0x00000005ff027819 */ /* 0x004fc80000011602 */
[----:B------:R-:W-:-:S05]  /*e3d0*/  LOP3.LUT R2, R2, 0x3, RZ, 0xc0, !PT ;  /* 0x0000000302027812 */ /* 0x000fca00078ec0ff */
[----:B------:R2:W3:Y:S02]  /*e3e0*/  SHFL.IDX PT, R14, R2, RZ, 0x1f ;  /* 0x00001fff020e7589 */ /* 0x0004e400000e0000 */
.L_x_429:
[----:B---3--:R-:W-:Y:S01]  /*e3f0*/  ISETP.NE.AND P0, PT, R14, RZ, PT ;  /* 0x000000ff0e00720c */ /* 0x008fe20003f05270 */
[----:B------:R-:W-:-:S12]  /*e400*/  BSSY B0, `(.L_x_374) ;  /* 0x0000027000007945 */ /* 0x000fd80003800000 */
[----:B------:R-:W-:Y:S05]  /*e410*/  @P0 BRA `(.L_x_375) ;  /* 0x0000000000940947 */ /* 0x000fea0003800000 */
[----:B------:R-:W-:-:S03]  /*e420*/  UMOV UR4, 0xffffffff ;  /* 0xffffffff00047882 */ /* 0x000fc60000000000 */
[----:B------:R-:W-:Y:S05]  /*e430*/  BRA.DIV UR4, `(.L_x_376) ;  /* 0x0000001204e47947 */ /* 0x000fea000b800000 */
[----:B------:R-:W-:-:S13]  /*e440*/  ELECT P6, URZ, PT ;  /* 0x00000000003f782f */ /* 0x000fda00038c0000 */
.L_x_432:
[----:B------:R-:W-:Y:S05]  /*e450*/  @!P6 BRA `(.L_x_375) ;  /* 0x000000000084e947 */ /* 0x000fea0003800000 */
[----:B------:R-:W-:-:S06]  /*e460*/  ULOP3.LUT UR4, UR36, 0x2, URZ, 0xfc, !UPT ;  /* 0x0000000224047892 */ /* 0x000fcc000f8efc3f */
[----:B--2---:R-:W-:-:S05]  /*e470*/  IMAD.U32 R2, RZ, RZ, UR4 ;  /* 0x00000004ff027e24 */ /* 0x004fca000f8e00ff */
[----:B------:R-:W-:-:S13]  /*e480*/  ISETP.NE.AND P2, PT, R2, 0x3, PT ;  /* 0x000000030200780c */ /* 0x000fda0003f45270 */
[----:B------:R-:W-:Y:S05]  /*e490*/  @!P2 BRA `(.L_x_377) ;  /* 0x000000000004a947 */ /* 0x000fea0003800000 */
[----:B------:R-:W-:Y:S01]  /*e4a0*/  BPT.TRAP 0x1 ;  /* 0x000000040000795c */ /* 0x000fe20000300000 */
.L_x_377:
[----:B0-----:R-:W2:Y:S04]  /*e4b0*/  LDL R3, [R1] ;  /* 0x0000000001037983 */ /* 0x001ea80000100800 */
[----:B------:R-:W3:Y:S01]  /*e4c0*/  LDL.LU R7, [R1+0x4] ;  /* 0x0000040001077983 */ /* 0x000ee20000300800 */
[----:B------:R-:W-:-:S05]  /*e4d0*/  IADD3 R2, R0, 0x28c40, RZ ;  /* 0x00028c4000027810 */ /* 0x000fca0007ffe0ff */
[C---:B--2---:R-:W-:Y:S02]  /*e4e0*/  IMAD R6, R3.reuse, 0x8, R2 ;  /* 0x0000000803067824 */ /* 0x044fe400078e0202 */
[----:B------:R-:W-:Y:S01]  /*e4f0*/  VIADD R3, R3, 0x1 ;  /* 0x0000000103037836 */ /* 0x000fe20000000000 */
[----:B---3--:R-:W-:-:S04]  /*e500*/  SHF.L.U32 R5, R7, 0x1f, RZ ;  /* 0x0000001f07057819 */ /* 0x008fc800000006ff */
[C---:B------:R-:W-:Y:S01]  /*e510*/  ISETP.NE.AND P1, PT, R3.reuse, 0x2, PT ;  /* 0x000000020300780c */ /* 0x040fe20003f25270 */
[----:B------:R-:W0:Y:S03]  /*e520*/  SYNCS.PHASECHK.TRANS64.TRYWAIT P0, [R6+URZ], R5 ;  /* 0x00000005060075a7 */ /* 0x000e26000800017f */
[----:B------:R-:W-:Y:S02]  /*e530*/  SEL R4, RZ, 0x1, P1 ;  /* 0x00000001ff047807 */ /* 0x000fe40000800000 */
[----:B------:R-:W-:Y:S02]  /*e540*/  SEL R3, R3, RZ, P1 ;  /* 0x000000ff03037207 */ /* 0x000fe40000800000 */
[----:B------:R-:W-:-:S03]  /*e550*/  LOP3.LUT R4, R7, R4, RZ, 0x3c, !PT ;  /* 0x0000000407047212 */ /* 0x000fc600078e3cff */
[----:B------:R-:W-:Y:S01]  /*e560*/  IMAD R7, R3, 0x8, R2 ;  /* 0x0000000803077824 */ /* 0x000fe200078e0202 */
[----:B------:R-:W-:Y:S01]  /*e570*/  SHF.L.U32 R2, R4, 0x1f, RZ ;  /* 0x0000001f04027819 */ /* 0x000fe200000006ff */
[----:B0-----:R-:W-:Y:S06]  /*e580*/  @!P0 BRA `(.L_x_378) ;  /* 0x0000001000b08947 */ /* 0x001fec0003800000 */
.L_x_433:
[----:B------:R-:W2:Y:S02]  /*e590*/  SYNCS.PHASECHK.TRANS64.TRYWAIT P0, [R7+URZ], R2 ;  /* 0x00000002070075a7 */ /* 0x000ea4000800017f */
[----:B--2---:R-:W-:Y:S05]  /*e5a0*/  @!P0 BRA `(.L_x_379) ;  /* 0x0000001000bc8947 */ /* 0x004fea0003800000 */
.L_x_434:
[----:B------:R-:W-:Y:S05]  /*e5b0*/  @!P2 BRA `(.L_x_380) ;  /* 0x000000000004a947 */ /* 0x000fea0003800000 */
[----:B------:R-:W-:Y:S01]  /*e5c0*/  BPT.TRAP 0x1 ;  /* 0x000000040000795c */ /* 0x000fe20000300000 */
.L_x_380:
[----:B------:R-:W3:Y:S01]  /*e5d0*/  LDL.LU R4, [R1] ;  /* 0x0000000001047983 */ /* 0x000ee20000300800 */
[----:B------:R-:W-:-:S05]  /*e5e0*/  IADD3 R0, R0, 0x28c60, RZ ;  /* 0x00028c6000007810 */ /* 0x000fca0007ffe0ff */
[----:B---3--:R-:W-:-:S04]  /*e5f0*/  IMAD R4, R4, 0x8, R0 ;  /* 0x0000000804047824 */ /* 0x008fc800078e0200 */
[----:B------:R-:W3:Y:S02]  /*e600*/  SYNCS.PHASECHK.TRANS64.TRYWAIT P0, [R4+URZ], R5 ;  /* 0x00000005040075a7 */ /* 0x000ee4000800017f */
[----:B---3--:R-:W-:Y:S05]  /*e610*/  @!P0 BRA `(.L_x_381) ;  /* 0x0000001000b48947 */ /* 0x008fea0003800000 */
.L_x_435:
[----:B------:R-:W-:-:S07]  /*e620*/  IMAD R3, R3, 0x8, R0 ;  /* 0x0000000803037824 */ /* 0x000fce00078e0200 */
.L_x_382:
[----:B----4-:R4:W0:Y:S02]  /*e630*/  SYNCS.PHASECHK.TRANS64.TRYWAIT P0, [R3+URZ], R2 ;  /* 0x00000002030075a7 */ /* 0x010824000800017f */
[----:B0-----:R-:W-:Y:S05]  /*e640*/  @!P0 NANOSLEEP.SYNCS 0x989680 ;  /* 0x009896800000895d */ /* 0x001fea0003900000 */
[----:B------:R-:W0:Y:S02]  /*e650*/  @!P0 SYNCS.PHASECHK.TRANS64 P0, [R3+URZ], R2 ;  /* 0x00000002030085a7 */ /* 0x000e24000800007f */
[----:B0-----:R-:W-:Y:S05]  /*e660*/  @!P0 BRA `(.L_x_382) ;  /* 0xfffffffc00f08947 */ /* 0x001fea000383ffff */
.L_x_375:
[----:B------:R-:W-:Y:S05]  /*e670*/  BSYNC B0 ;  /* 0x0000000000007941 */ /* 0x000fea0003800000 */
.L_x_374:
[----:B------:R-:W-:Y:S05]  /*e680*/  EXIT ;  /* 0x000000000000794d */ /* 0x000fea0003800000 */
.L_x_260:
[----:B0-----:R-:W-:-:S04]  /*e690*/  IMAD.U32 R3, RZ, RZ, UR16 ;  /* 0x00000010ff037e24 */ /* 0x001fc8000f8e00ff */
[----:B------:R0:W1:Y:S03]  /*e6a0*/  SYNCS.PHASECHK.TRANS64.TRYWAIT P0, [R3+URZ+0x28c50], R0 ;  /* 0x028c5000030075a7 */ /* 0x000066000800017f */
[----:B-1----:R-:W-:Y:S05]  /*e6b0*/  @!P0 NANOSLEEP.SYNCS 0x989680 ;  /* 0x009896800000895d */ /* 0x002fea0003900000 */
[----:B------:R-:W1:Y:S02]  /*e6c0*/  @!P0 SYNCS.PHASECHK.TRANS64 P0, [R3+URZ+0x28c50], R0 ;  /* 0x028c5000030085a7 */ /* 0x000e64000800007f */
[----:B-1----:R-:W-:Y:S05]  /*e6d0*/  @!P0 BRA `(.L_x_260) ;  /* 0xfffffffc00ec8947 */ /* 0x002fea000383ffff */
[----:B------:R-:W-:Y:S05]  /*e6e0*/  BRA `(.L_x_383) ;  /* 0xffffff3000507947 */ /* 0x000fea000383ffff */
.L_x_265:
[----:B-1----:R-:W-:-:S04]  /*e6f0*/  MOV R3, UR6 ;  /* 0x0000000600037c02 */ /* 0x002fc80008000f00 */
[----:B------:R1:W2:Y:S03]  /*e700*/  SYNCS.PHASECHK.TRANS64.TRYWAIT P0, [R3+URZ+0x28c50], R0 ;  /* 0x028c5000030075a7 */ /* 0x0002a6000800017f */
[----:B--2---:R-:W-:Y:S05]  /*e710*/  @!P0 NANOSLEEP.SYNCS 0x989680 ;  /* 0x009896800000895d */ /* 0x004fea0003900000 */
[----:B------:R-:W2:Y:S02]  /*e720*/  @!P0 SYNCS.PHASECHK.TRANS64 P0, [R3+URZ+0x28c50], R0 ;  /* 0x028c5000030085a7 */ /* 0x000ea4000800007f */
[----:B--2---:R-:W-:Y:S05]  /*e730*/  @!P0 BRA `(.L_x_265) ;  /* 0xfffffffc00ec8947 */ /* 0x004fea000383ffff */
[----:B------:R-:W-:Y:S05]  /*e740*/  BRA `(.L_x_264) ;  /* 0xffffff3c005c7947 */ /* 0x000fea000383ffff */
.L_x_268:
[----:B0-----:R-:W-:-:S04]  /*e750*/  IMAD.U32 R3, RZ, RZ, UR42 ;  /* 0x0000002aff037e24 */ /* 0x001fc8000f8e00ff */
[----:B------:R0:W1:Y:S03]  /*e760*/  SYNCS.PHASECHK.TRANS64.TRYWAIT P1, [R3+URZ+0x28c00], R0 ;  /* 0x028c0000030075a7 */ /* 0x000066000802017f */
[----:B-1----:R-:W-:Y:S05]  /*e770*/  @!P1 NANOSLEEP.SYNCS 0x989680 ;  /* 0x009896800000995d */ /* 0x002fea0003900000 */
[----:B------:R-:W1:Y:S02]  /*e780*/  @!P1 SYNCS.PHASECHK.TRANS64 P1, [R3+URZ+0x28c00], R0 ;  /* 0x028c0000030095a7 */ /* 0x000e64000802007f */
[----:B-1----:R-:W-:Y:S05]  /*e790*/  @!P1 BRA `(.L_x_268) ;  /* 0xfffffffc00ec9947 */ /* 0x002fea000383ffff */
[----:B------:R-:W-:Y:S05]  /*e7a0*/  BRA `(.L_x_384) ;  /* 0xffffff4800bc7947 */ /* 0x000fea000383ffff */
.L_x_272:
[----:B--2---:R2:W3:Y:S02]  /*e7b0*/  SYNCS.PHASECHK.TRANS64.TRYWAIT P1, [R7+URZ+0x28c30], R8 ;  /* 0x028c3008070075a7 */ /* 0x0044e4000802017f */
[----:B---3--:R-:W-:Y:S05]  /*e7c0*/  @!P1 NANOSLEEP.SYNCS 0x989680 ;  /* 0x009896800000995d */ /* 0x008fea0003900000 */
[----:B------:R-:W3:Y:S02]  /*e7d0*/  @!P1 SYNCS.PHASECHK.TRANS64 P1, [R7+URZ+0x28c30], R8 ;  /* 0x028c3008070095a7 */ /* 0x000ee4000802007f */
[----:B---3--:R-:W-:Y:S05]  /*e7e0*/  @!P1 BRA `(.L_x_272) ;  /* 0xfffffffc00f09947 */ /* 0x008fea000383ffff */
[----:B------:R-:W-:Y:S05]  /*e7f0*/  BRA `(.L_x_271) ;  /* 0xffffff4800d87947 */ /* 0x000fea000383ffff */
.L_x_276:
[----:B----4-:R4:W0:Y:S02]  /*e800*/  SYNCS.PHASECHK.TRANS64.TRYWAIT P2, [R7+URZ+0x28c50], R8 ;  /* 0x028c5008070075a7 */ /* 0x010824000804017f */
[----:B0-----:R-:W-:Y:S05]  /*e810*/  @!P2 NANOSLEEP.SYNCS 0x989680 ;  /* 0x009896800000a95d */ /* 0x001fea0003900000 */
[----:B------:R-:W0:Y:S02]  /*e820*/  @!P2 SYNCS.PHASECHK.TRANS64 P2, [R7+URZ+0x28c50], R8 ;  /* 0x028c50080700a5a7 */ /* 0x000e24000804007f */
[----:B0-----:R-:W-:Y:S05]  /*e830*/  @!P2 BRA `(.L_x_276) ;  /* 0xfffffffc00f0a947 */ /* 0x001fea000383ffff */
[----:B------:R-:W-:Y:S05]  /*e840*/  BRA `(.L_x_275) ;  /* 0xffffff5c00ec7947 */ /* 0x000fea000383ffff */
.L_x_281:
[----:B--2---:R-:W-:-:S04]  /*e850*/  IMAD.U32 R5, RZ, RZ, UR23 ;  /* 0x00000017ff057e24 */ /* 0x004fc8000f8e00ff */
[----:B------:R2:W3:Y:S03]  /*e860*/  SYNCS.PHASECHK.TRANS64.TRYWAIT P3, [R5+URZ+0x28c30], R8 ;  /* 0x028c3008050075a7 */ /* 0x0004e6000806017f */
[----:B---3--:R-:W-:Y:S05]  /*e870*/  @!P3 NANOSLEEP.SYNCS 0x989680 ;  /* 0x009896800000b95d */ /* 0x008fea0003900000 */
[----:B------:R-:W3:Y:S02]  /*e880*/  @!P3 SYNCS.PHASECHK.TRANS64 P3, [R5+URZ+0x28c30], R8 ;  /* 0x028c30080500b5a7 */ /* 0x000ee4000806007f */
[----:B---3--:R-:W-:Y:S05]  /*e890*/  @!P3 BRA `(.L_x_281) ;  /* 0xfffffffc00ecb947 */ /* 0x008fea000383ffff */
[----:B------:R-:W-:Y:S05]  /*e8a0*/  BRA `(.L_x_280) ;  /* 0xffffff6000c47947 */ /* 0x000fea000383ffff */
.L_x_285:
[----:B-1----:R1:W3:Y:S02]  /*e8b0*/  SYNCS.PHASECHK.TRANS64.TRYWAIT P3, [R169+URZ+0x28c50], R8 ;  /* 0x028c5008a90075a7 */ /* 0x0022e4000806017f */
[----:B---3--:R-:W-:Y:S05]  /*e8c0*/  @!P3 NANOSLEEP.SYNCS 0x989680 ;  /* 0x009896800000b95d */ /* 0x008fea0003900000 */
[----:B------:R-:W3:Y:S02]  /*e8d0*/  @!P3 SYNCS.PHASECHK.TRANS64 P3, [R169+URZ+0x28c50], R8 ;  /* 0x028c5008a900b5a7 */ /* 0x000ee4000806007f */
[----:B---3--:R-:W-:Y:S05]  /*e8e0*/  @!P3 BRA `(.L_x_285) ;  /* 0xfffffffc00f0b947 */ /* 0x008fea000383ffff */
[----:B------:R-:W-:Y:S05]  /*e8f0*/  BRA `(.L_x_284) ;  /* 0xffffff7800f87947 */ /* 0x000fea000383ffff */
.L_x_316:
[----:B------:R-:W0:Y:S01]  /*e900*/  S2R R5, SR_TID.X ;  /* 0x0000000000057919 */ /* 0x000e220000002100 */
[----:B------:R-:W-:Y:S01]  /*e910*/  BSSY B0, `(.L_x_385) ;  /* 0x000000a000007945 */ /* 0x000fe20003800000 */
[----:B------:R-:W-:Y:S01]  /*e920*/  MOV R12, RZ ;  /* 0x000000ff000c7202 */ /* 0x000fe20000000f00 */
[----:B------:R-:W-:Y:S02]  /*e930*/  IMAD.MOV.U32 R11, RZ, RZ, 0x1f ;  /* 0x0000001fff0b7424 */ /* 0x000fe400078e00ff */
[----:B------:R-:W-:Y:S01]  /*e940*/  IMAD.MOV.U32 R15, RZ, RZ, -0x1 ;  /* 0xffffffffff0f7424 */ /* 0x000fe200078e00ff */
[----:B0-----:R-:W-:-:S04]  /*e950*/  SHF.R.U32.HI R5, RZ, 0x5, R5 ;  /* 0x00000005ff057819 */ /* 0x001fc80000011605 */
[----:B------:R-:W-:-:S05]  /*e960*/  LOP3.LUT R5, R5, 0x3, RZ, 0xc0, !PT ;  /* 0x0000000305057812 */ /* 0x000fca00078ec0ff */
[----:B------:R-:W-:-:S07]  /*e970*/  IMAD.MOV.U32 R13, RZ, RZ, R5 ;  /* 0x000000ffff0d7224 */ /* 0x000fce00078e0005 */
[----:B------:R-:W-:Y:S05]  /*e980*/  WARPSYNC.COLLECTIVE R15, `(.L_x_386) ;  /* 0x000000000f087348 */ /* 0x000fea0003c00000 */
[----:B------:R0:W1:Y:S02]  /*e990*/  SHFL.IDX P6, R14, R13, R12, R11 ;  /* 0x0000000c0d0e7389 */ /* 0x00006400000c000b */
[----:B01----:R-:W-:Y:S01]  /*e9a0*/  ENDCOLLECTIVE ;  /* 0x000000000000791b */ /* 0x003fe20003800000 */
.L_x_386:
[----:B------:R-:W-:Y:S05]  /*e9b0*/  BSYNC B0 ;  /* 0x0000000000007941 */ /* 0x000fea0003800000 */
.L_x_385:
[----:B------:R-:W-:Y:S05]  /*e9c0*/  BRA `(.L_x_387) ;  /* 0xffffffc400c87947 */ /* 0x000fea000383ffff */
.L_x_317:
[----:B------:R-:W-:Y:S01]  /*e9d0*/  BSSY B0, `(.L_x_388) ;  /* 0x0000006000007945 */ /* 0x000fe20003800000 */
[----:B------:R-:W-:-:S07]  /*e9e0*/  IMAD.MOV.U32 R15, RZ, RZ, -0x1 ;  /* 0xffffffffff0f7424 */ /* 0x000fce00078e00ff */
[----:B------:R-:W-:Y:S05]  /*e9f0*/  WARPSYNC.COLLECTIVE R15, `(.L_x_389) ;  /* 0x000000000f0c7348 */ /* 0x000fea0003c00000 */
[----:B------:R-:W-:Y:S02]  /*ea00*/  ELECT P6, UR62, PT ;  /* 0x00000000003e782f */ /* 0x000fe400038c0000 */
[----:B------:R-:W-:Y:S01]  /*ea10*/  MOV R14, UR62 ;  /* 0x0000003e000e7c02 */ /* 0x000fe20008000f00 */
[----:B------:R-:W-:Y:S10]  /*ea20*/  ENDCOLLECTIVE ;  /* 0x000000000000791b */ /* 0x000ff40003800000 */
.L_x_389:
[----:B------:R-:W-:Y:S05]  /*ea30*/  BSYNC B0 ;  /* 0x0000000000007941 */ /* 0x000fea0003800000 */
.L_x_388:
[----:B------:R-:W-:Y:S05]  /*ea40*/  BRA `(.L_x_390) ;  /* 0xffffffc400c07947 */ /* 0x000fea000383ffff */
.L_x_320:
[----:B0-----:R0:W1:Y:S02]  /*ea50*/  SYNCS.PHASECHK.TRANS64.TRYWAIT P0, [R8+URZ+0x28c40], R10 ;  /* 0x028c400a080075a7 */ /* 0x001064000800017f */
[----:B-1----:R-:W-:Y:S05]  /*ea60*/  @!P0 NANOSLEEP.SYNCS 0x989680 ;  /* 0x009896800000895d */ /* 0x002fea0003900000 */
[----:B------:R-:W1:Y:S02]  /*ea70*/  @!P0 SYNCS.PHASECHK.TRANS64 P0, [R8+URZ+0x28c40], R10 ;  /* 0x028c400a080085a7 */ /* 0x000e64000800007f */
[----:B-1----:R-:W-:Y:S05]  /*ea80*/  @!P0 BRA `(.L_x_320) ;  /* 0xfffffffc00f08947 */ /* 0x002fea000383ffff */
[----:B------:R-:W-:Y:S05]  /*ea90*/  BRA `(.L_x_391) ;  /* 0xffffffc800307947 */ /* 0x000fea000383ffff */
.L_x_323:
[----:B0-----:R-:W0:Y:S01]  /*eaa0*/  S2R R10, SR_CgaCtaId ;  /* 0x00000000000a7919 */ /* 0x001e220000008800 */
[----:B------:R-:W-:-:S04]  /*eab0*/  MOV R8, 0x400 ;  /* 0x0000040000087802 */ /* 0x000fc80000000f00 */
[----:B0-----:R-:W-:-:S04]  /*eac0*/  LEA R8, R10, R8, 0x18 ;  /* 0x000000080a087211 */ /* 0x001fc800078ec0ff */
[----:B------:R0:W1:Y:S03]  /*ead0*/  SYNCS.PHASECHK.TRANS64.TRYWAIT P0, [R8+URZ+0x28c20], R6 ;  /* 0x028c2006080075a7 */ /* 0x000066000800017f */
[----:B-1----:R-:W-:Y:S05]  /*eae0*/  @!P0 NANOSLEEP.SYNCS 0x989680 ;  /* 0x009896800000895d */ /* 0x002fea0003900000 */
[----:B------:R-:W1:Y:S02]  /*eaf0*/  @!P0 SYNCS.PHASECHK.TRANS64 P0, [R8+URZ+0x28c20], R6 ;  /* 0x028c2006080085a7 */ /* 0x000e64000800007f */
[----:B-1----:R-:W-:Y:S05]  /*eb00*/  @!P0 BRA `(.L_x_323) ;  /* 0xfffffffc00e48947 */ /* 0x002fea000383ffff */
[----:B------:R-:W-:Y:S05]  /*eb10*/  BRA `(.L_x_392) ;  /* 0xffffffcc00107947 */ /* 0x000fea000383ffff */
.L_x_326:
[----:B0-----:R0:W1:Y:S02]  /*eb20*/  SYNCS.PHASECHK.TRANS64.TRYWAIT P0, [R8+URZ+0x28c60], R6 ;  /* 0x028c6006080075a7 */ /* 0x001064000800017f */
[----:B-1----:R-:W-:Y:S05]  /*eb30*/  @!P0 NANOSLEEP.SYNCS 0x989680 ;  /* 0x009896800000895d */ /* 0x002fea0003900000 */
[----:B------:R-:W1:Y:S02]  /*eb40*/  @!P0 SYNCS.PHASECHK.TRANS64 P0, [R8+URZ+0x28c60], R6 ;  /* 0x028c6006080085a7 */ /* 0x000e64000800007f */
[----:B-1----:R-:W-:Y:S05]  /*eb50*/  @!P0 BRA `(.L_x_326) ;  /* 0xfffffffc00f08947 */ /* 0x002fea000383ffff */
[----:B------:R-:W-:Y:S05]  /*eb60*/  BRA `(.L_x_393) ;  /* 0xffffffcc002c7947 */ /* 0x000fea000383ffff */
.L_x_335:
[----:B-1----:R1:W2:Y:S02]  /*eb70*/  SYNCS.PHASECHK.TRANS64.TRYWAIT P0, [R3+URZ+0x28c40], R6 ;  /* 0x028c4006030075a7 */ /* 0x0022a4000800017f */
[----:B--2---:R-:W-:Y:S05]  /*eb80*/  @!P0 NANOSLEEP.SYNCS 0x989680 ;  /* 0x009896800000895d */ /* 0x004fea0003900000 */
[----:B------:R-:W2:Y:S02]  /*eb90*/  @!P0 SYNCS.PHASECHK.TRANS64 P0, [R3+URZ+0x28c40], R6 ;  /* 0x028c4006030085a7 */ /* 0x000ea4000800007f */
[----:B--2---:R-:W-:Y:S05]  /*eba0*/  @!P0 BRA `(.L_x_335) ;  /* 0xfffffffc00f08947 */ /* 0x004fea000383ffff */
[----:B------:R-:W-:Y:S05]  /*ebb0*/  BRA `(.L_x_394) ;  /* 0xffffffd400047947 */ /* 0x000fea000383ffff */
.L_x_337:
[----:B--2---:R2:W3:Y:S02]  /*ebc0*/  SYNCS.PHASECHK.TRANS64.TRYWAIT P0, [R3+URZ+0x28c60], R6 ;  /* 0x028c6006030075a7 */ /* 0x0044e4000800017f */
[----:B---3--:R-:W-:Y:S05]  /*ebd0*/  @!P0 NANOSLEEP.SYNCS 0x989680 ;  /* 0x009896800000895d */ /* 0x008fea0003900000 */
[----:B------:R-:W3:Y:S02]  /*ebe0*/  @!P0 SYNCS.PHASECHK.TRANS64 P0, [R3+URZ+0x28c60], R6 ;  /* 0x028c6006030085a7 */ /* 0x000ee4000800007f */
[----:B---3--:R-:W-:Y:S05]  /*ebf0*/  @!P0 BRA `(.L_x_337) ;  /* 0xfffffffc00f08947 */ /* 0x008fea000383ffff */
[----:B------:R-:W-:Y:S05]  /*ec00*/  BRA `(.L_x_395) ;  /* 0xffffffd400747947 */ /* 0x000fea000383ffff */
.L_x_342:
[----:B--2---:R2:W3:Y:S02]  /*ec10*/  SYNCS.PHASECHK.TRANS64.TRYWAIT P0, [R2+URZ+0x28c40], R3 ;  /* 0x028c4003020075a7 */ /* 0x0044e4000800017f */
[----:B---3--:R-:W-:Y:S05]  /*ec20*/  @!P0 NANOSLEEP.SYNCS 0x989680 ;  /* 0x009896800000895d */ /* 0x008fea0003900000 */
[----:B------:R-:W3:Y:S02]  /*ec30*/  @!P0 SYNCS.PHASECHK.TRANS64 P0, [R2+URZ+0x28c40], R3 ;  /* 0x028c4003020085a7 */ /* 0x000ee4000800007f */
[----:B---3--:R-:W-:Y:S05]  /*ec40*/  @!P0 BRA `(.L_x_342) ;  /* 0xfffffffc00f08947 */ /* 0x008fea000383ffff */
[----:B------:R-:W-:Y:S05]  /*ec50*/  BRA `(.L_x_396) ;  /* 0xffffffdc00107947 */ /* 0x000fea000383ffff */
.L_x_344:
[----:B-1----:R1:W3:Y:S02]  /*ec60*/  SYNCS.PHASECHK.TRANS64.TRYWAIT P1, [R2+URZ+0x28c60], R3 ;  /* 0x028c6003020075a7 */ /* 0x0022e4000802017f */
[----:B---3--:R-:W-:Y:S05]  /*ec70*/  @!P1 NANOSLEEP.SYNCS 0x989680 ;  /* 0x009896800000995d */ /* 0x008fea0003900000 */
[----:B------:R-:W3:Y:S02]  /*ec80*/  @!P1 SYNCS.PHASECHK.TRANS64 P1, [R2+URZ+0x28c60], R3 ;  /* 0x028c6003020095a7 */ /* 0x000ee4000802007f */
[----:B---3--:R-:W-:Y:S05]  /*ec90*/  @!P1 BRA `(.L_x_344) ;  /* 0xfffffffc00f09947 */ /* 0x008fea000383ffff */
[----:B------:R-:W-:Y:S05]  /*eca0*/  BRA `(.L_x_397) ;  /* 0xffffffdc007c7947 */ /* 0x000fea000383ffff */
.L_x_349:
[----:B---3--:R3:W4:Y:S02]  /*ecb0*/  SYNCS.PHASECHK.TRANS64.TRYWAIT P0, [R2+URZ+0x28c40], R3 ;  /* 0x028c4003020075a7 */ /* 0x008724000800017f */
[----:B----4-:R-:W-:Y:S05]  /*ecc0*/  @!P0 NANOSLEEP.SYNCS 0x989680 ;  /* 0x009896800000895d */ /* 0x010fea0003900000 */
[----:B------:R-:W4:Y:S02]  /*ecd0*/  @!P0 SYNCS.PHASECHK.TRANS64 P0, [R2+URZ+0x28c40], R3 ;  /* 0x028c4003020085a7 */ /* 0x000f24000800007f */
[----:B----4-:R-:W-:Y:S05]  /*ece0*/  @!P0 BRA `(.L_x_349) ;  /* 0xfffffffc00f08947 */ /* 0x010fea000383ffff */
[----:B------:R-:W-:Y:S05]  /*ecf0*/  BRA `(.L_x_398) ;  /* 0xffffffe000f87947 */ /* 0x000fea000383ffff */
.L_x_351:
[----:B-1----:R1:W2:Y:S02]  /*ed00*/  SYNCS.PHASECHK.TRANS64.TRYWAIT P1, [R2+URZ+0x28c60], R3 ;  /* 0x028c6003020075a7 */ /* 0x0022a4000802017f */
[----:B--2---:R-:W-:Y:S05]  /*ed10*/  @!P1 NANOSLEEP.SYNCS 0x989680 ;  /* 0x009896800000995d */ /* 0x004fea0003900000 */
[----:B------:R-:W2:Y:S02]  /*ed20*/  @!P1 SYNCS.PHASECHK.TRANS64 P1, [R2+URZ+0x28c60], R3 ;  /* 0x028c6003020095a7 */ /* 0x000ea4000802007f */
[----:B--2---:R-:W-:Y:S05]  /*ed30*/  @!P1 BRA `(.L_x_351) ;  /* 0xfffffffc00f09947 */ /* 0x004fea000383ffff */
[----:B------:R-:W-:Y:S05]  /*ed40*/  BRA `(.L_x_399) ;  /* 0xffffffe400687947 */ /* 0x000fea000383ffff */
.L_x_356:
[----:B------:R-:W-:Y:S01]  /*ed50*/  BSSY B0, `(.L_x_400) ;  /* 0x0000008000007945 */ /* 0x000fe20003800000 */
[----:B------:R-:W-:Y:S01]  /*ed60*/  MOV R13, R16 ;  /* 0x00000010000d7202 */ /* 0x000fe20000000f00 */
[----:B-1----:R-:W-:Y:S02]  /*ed70*/  IMAD.MOV.U32 R12, RZ, RZ, RZ ;  /* 0x000000ffff0c7224 */ /* 0x002fe400078e00ff */
[----:B------:R-:W-:Y:S02]  /*ed80*/  IMAD.MOV.U32 R11, RZ, RZ, 0x1f ;  /* 0x0000001fff0b7424 */ /* 0x000fe400078e00ff */
[----:B0-----:R-:W-:-:S07]  /*ed90*/  IMAD.MOV.U32 R15, RZ, RZ, -0x1 ;  /* 0xffffffffff0f7424 */ /* 0x001fce00078e00ff */
[----:B--2---:R-:W-:Y:S05]  /*eda0*/  WARPSYNC.COLLECTIVE R15, `(.L_x_401) ;  /* 0x000000000f087348 */ /* 0x004fea0003c00000 */
[----:B------:R0:W1:Y:S02]  /*edb0*/  SHFL.IDX P6, R14, R13, R12, R11 ;  /* 0x0000000c0d0e7389 */ /* 0x00006400000c000b */
[----:B012---:R-:W-:Y:S01]  /*edc0*/  ENDCOLLECTIVE ;  /* 0x000000000000791b */ /* 0x007fe20003800000 */
.L_x_401:
[----:B------:R-:W-:Y:S05]  /*edd0*/  BSYNC B0 ;  /* 0x0000000000007941 */ /* 0x000fea0003800000 */
.L_x_400:
[----:B------:R-:W-:Y:S01]  /*ede0*/  IMAD.MOV.U32 R13, RZ, RZ, R16 ;  /* 0x000000ffff0d7224 */ /* 0x000fe200078e0010 */
[----:B------:R-:W-:Y:S01]  /*edf0*/  MOV R15, 0xffffffff ;  /* 0xffffffff000f7802 */ /* 0x000fe20000000f00 */
[----:B------:R-:W-:Y:S01]  /*ee00*/  IMAD.MOV.U32 R12, RZ, RZ, 0x1 ;  /* 0x00000001ff0c7424 */ /* 0x000fe200078e00ff */
[----:B------:R-:W-:Y:S01]  /*ee10*/  MOV R4, R14 ;  /* 0x0000000e00047202 */ /* 0x000fe20000000f00 */
[----:B------:R-:W-:-:S07]  /*ee20*/  IMAD.MOV.U32 R11, RZ, RZ, 0x1f ;  /* 0x0000001fff0b7424 */ /* 0x000fce00078e00ff */
[----:B------:R-:W-:Y:S05]  /*ee30*/  WARPSYNC.COLLECTIVE R15, `(.L_x_402) ;  /* 0x000000000f087348 */ /* 0x000fea0003c00000 */
[----:B------:R0:W1:Y:S02]  /*ee40*/  SHFL.IDX P6, R14, R13, R12, R11 ;  /* 0x0000000c0d0e7389 */ /* 0x00006400000c000b */
[----:B01----:R-:W-:Y:S01]  /*ee50*/  ENDCOLLECTIVE ;  /* 0x000000000000791b */ /* 0x003fe20003800000 */
.L_x_402:
[----:B------:R-:W-:Y:S01]  /*ee60*/  IMAD.MOV.U32 R5, RZ, RZ, R14 ;  /* 0x000000ffff057224 */ /* 0x000fe200078e000e */
[----:B------:R-:W-:Y:S06]  /*ee70*/  BRA `(.L_x_403) ;  /* 0xffffffe800ac7947 */ /* 0x000fec000383ffff */
.L_x_359:
[----:B------:R-:W-:Y:S01]  /*ee80*/  BSSY B0, `(.L_x_404) ;  /* 0x0000008000007945 */ /* 0x000fe20003800000 */
[----:B-----5:R-:W-:Y:S01]  /*ee90*/  IMAD.MOV.U32 R13, RZ, RZ, R3 ;  /* 0x000000ffff0d7224 */ /* 0x020fe200078e0003 */
[----:B-1----:R-:W-:Y:S01]  /*eea0*/  MOV R11, RZ ;  /* 0x000000ff000b7202 */ /* 0x002fe20000000f00 */
[----:B------:R-:W-:Y:S02]  /*eeb0*/  IMAD.MOV.U32 R12, RZ, RZ, 0x1 ;  /* 0x00000001ff0c7424 */ /* 0x000fe400078e00ff */
[----:B------:R-:W-:-:S07]  /*eec0*/  IMAD.MOV.U32 R15, RZ, RZ, -0x1 ;  /* 0xffffffffff0f7424 */ /* 0x000fce00078e00ff */
[----:B0-234-:R-:W-:Y:S05]  /*eed0*/  WARPSYNC.COLLECTIVE R15, `(.L_x_405) ;  /* 0x000000000f087348 */ /* 0x01dfea0003c00000 */
[----:B------:R1:W0:Y:S02]  /*eee0*/  SHFL.UP P6, R14, R13, R12, R11 ;  /* 0x0400000c0d0e7389 */ /* 0x00022400000c000b */
[----:B01234-:R-:W-:Y:S01]  /*eef0*/  ENDCOLLECTIVE ;  /* 0x000000000000791b */ /* 0x01ffe20003800000 */
.L_x_405:
[----:B------:R-:W-:Y:S05]  /*ef00*/  BSYNC B0 ;  /* 0x0000000000007941 */ /* 0x000fea0003800000 */
.L_x_404:
[----:B------:R-:W-:Y:S01]  /*ef10*/  ISETP.NE.AND P0, PT, R8, RZ, PT ;  /* 0x000000ff0800720c */ /* 0x000fe20003f05270 */
[----:B------:R-:W-:Y:S01]  /*ef20*/  IMAD.MOV.U32 R12, RZ, RZ, 0x2 ;  /* 0x00000002ff0c7424 */ /* 0x000fe200078e00ff */
[----:B------:R-:W-:Y:S01]  /*ef30*/  MOV R11, RZ ;  /* 0x000000ff000b7202 */ /* 0x000fe20000000f00 */
[----:B------:R-:W-:Y:S01]  /*ef40*/  IMAD.MOV.U32 R15, RZ, RZ, -0x1 ;  /* 0xffffffffff0f7424 */ /* 0x000fe200078e00ff */
[----:B------:R-:W-:Y:S02]  /*ef50*/  SEL R14, R14, RZ, P0 ;  /* 0x000000ff0e0e7207 */ /* 0x000fe40000000000 */
[----:B------:R-:W-:-:S03]  /*ef60*/  ISETP.GE.U32.AND P0, PT, R8, 0x2, PT ;  /* 0x000000020800780c */ /* 0x000fc60003f06070 */
[----:B------:R-:W-:-:S10]  /*ef70*/  IMAD.IADD R13, R3, 0x1, R14 ;  /* 0x00000001030d7824 */ /* 0x000fd400078e020e */
[----:B------:R-:W-:Y:S05]  /*ef80*/  WARPSYNC.COLLECTIVE R15, `(.L_x_406) ;  /* 0x000000000f087348 */ /* 0x000fea0003c00000 */
[----:B------:R0:W1:Y:S02]  /*ef90*/  SHFL.UP P6, R14, R13, R12, R11 ;  /* 0x0400000c0d0e7389 */ /* 0x00006400000c000b */
[----:B01----:R-:W-:Y:S01]  /*efa0*/  ENDCOLLECTIVE ;  /* 0x000000000000791b */ /* 0x003fe20003800000 */
.L_x_406:
[----:B------:R-:W-:Y:S02]  /*efb0*/  MOV R12, 0x4 ;  /* 0x00000004000c7802 */ /* 0x000fe40000000f00 */
[----:B------:R-:W-:Y:S02]  /*efc0*/  SEL R2, R14, RZ, P0 ;  /* 0x000000ff0e027207 */ /* 0x000fe40000000000 */
[----:B------:R-:W-:-:S03]  /*efd0*/  ISETP.GE.U32.AND P0, PT, R8, 0x4, PT ;  /* 0x000000040800780c */ /* 0x000fc60003f06070 */
[----:B------:R-:W-:-:S04]  /*efe0*/  IMAD.IADD R2, R13, 0x1, R2 ;  /* 0x000000010d027824 */ /* 0x000fc800078e0202 */
[----:B------:R-:W-:-:S07]  /*eff0*/  IMAD.MOV.U32 R13, RZ, RZ, R2 ;  /* 0x000000ffff0d7224 */ /* 0x000fce00078e0002 */
[----:B------:R-:W-:Y:S05]  /*f000*/  WARPSYNC.COLLECTIVE R15, `(.L_x_407) ;  /* 0x000000000f087348 */ /* 0x000fea0003c00000 */
[----:B------:R0:W1:Y:S02]  /*f010*/  SHFL.UP P6, R14, R13, R12, R11 ;  /* 0x0400000c0d0e7389 */ /* 0x00006400000c000b */
[----:B01----:R-:W-:Y:S01]  /*f020*/  ENDCOLLECTIVE ;  /* 0x000000000000791b */ /* 0x003fe20003800000 */
.L_x_407:
[----:B------:R-:W-:Y:S01]  /*f030*/  IMAD.MOV.U32 R12, RZ, RZ, 0x8 ;  /* 0x00000008ff0c7424 */ /* 0x000fe200078e00ff */
[----:B------:R-:W-:Y:S02]  /*f040*/  SEL R7, R14, RZ, P0 ;  /* 0x000000ff0e077207 */ /* 0x000fe40000000000 */
[----:B------:R-:W-:-:S03]  /*f050*/  ISETP.GE.U32.AND P0, PT, R8, 0x8, PT ;  /* 0x000000080800780c */ /* 0x000fc60003f06070 */
[----:B------:R-:W-:-:S04]  /*f060*/  IMAD.IADD R6, R2, 0x1, R7 ;  /* 0x0000000102067824 */ /* 0x000fc800078e0207 */
[----:B------:R-:W-:-:S07]  /*f070*/  IMAD.MOV.U32 R13, RZ, RZ, R6 ;  /* 0x000000ffff0d7224 */ /* 0x000fce00078e0006 */
[----:B------:R-:W-:Y:S05]  /*f080*/  WARPSYNC.COLLECTIVE R15, `(.L_x_408) ;  /* 0x000000000f087348 */ /* 0x000fea0003c00000 */
[----:B------:R0:W1:Y:S02]  /*f090*/  SHFL.UP P6, R14, R13, R12, R11 ;  /* 0x0400000c0d0e7389 */ /* 0x00006400000c000b */
[----:B01----:R-:W-:Y:S01]  /*f0a0*/  ENDCOLLECTIVE ;  /* 0x000000000000791b */ /* 0x003fe20003800000 */
.L_x_408:
[----:B------:R-:W-:Y:S01]  /*f0b0*/  IMAD.MOV.U32 R12, RZ, RZ, 0x10 ;  /* 0x00000010ff0c7424 */ /* 0x000fe200078e00ff */
[----:B------:R-:W-:Y:S02]  /*f0c0*/  SEL R7, R14, RZ, P0 ;  /* 0x000000ff0e077207 */ /* 0x000fe40000000000 */
[----:B------:R-:W-:Y:S02]  /*f0d0*/  ISETP.GE.U32.AND P0, PT, R8, 0x10, PT ;  /* 0x000000100800780c */ /* 0x000fe40003f06070 */
[----:B------:R-:W-:-:S05]  /*f0e0*/  IADD3 R7, R6, R7, RZ ;  /* 0x0000000706077210 */ /* 0x000fca0007ffe0ff */
[----:B------:R-:W-:-:S07]  /*f0f0*/  IMAD.MOV.U32 R13, RZ, RZ, R7 ;  /* 0x000000ffff0d7224 */ /* 0x000fce00078e0007 */
[----:B------:R-:W-:Y:S05]  /*f100*/  WARPSYNC.COLLECTIVE R15, `(.L_x_409) ;  /* 0x000000000f087348 */ /* 0x000fea0003c00000 */
[----:B------:R0:W1:Y:S02]  /*f110*/  SHFL.UP P6, R14, R13, R12, R11 ;  /* 0x0400000c0d0e7389 */ /* 0x00006400000c000b */
[----:B01----:R-:W-:Y:S01]  /*f120*/  ENDCOLLECTIVE ;  /* 0x000000000000791b */ /* 0x003fe20003800000 */
.L_x_409:
[----:B------:R-:W-:Y:S02]  /*f130*/  IMAD.MOV.U32 R12, RZ, RZ, 0x1f ;  /* 0x0000001fff0c7424 */ /* 0x000fe400078e00ff */
[----:B------:R-:W-:Y:S01]  /*f140*/  IMAD.MOV.U32 R11, RZ, RZ, 0x1f ;  /* 0x0000001fff0b7424 */ /* 0x000fe200078e00ff */
[----:B------:R-:W-:-:S05]  /*f150*/  SEL R2, R14, RZ, P0 ;  /* 0x000000ff0e027207 */ /* 0x000fca0000000000 */
[----:B------:R-:W-:-:S05]  /*f160*/  IMAD.IADD R2, R7, 0x1, R2 ;  /* 0x0000000107027824 */ /* 0x000fca00078e0202 */
[----:B------:R-:W-:-:S07]  /*f170*/  MOV R13, R2 ;  /* 0x00000002000d7202 */ /* 0x000fce0000000f00 */
[----:B------:R-:W-:Y:S05]  /*f180*/  WARPSYNC.COLLECTIVE R15, `(.L_x_410) ;  /* 0x000000000f087348 */ /* 0x000fea0003c00000 */
[----:B------:R0:W1:Y:S02]  /*f190*/  SHFL.IDX P6, R14, R13, R12, R11 ;  /* 0x0000000c0d0e7389 */ /* 0x00006400000c000b */
[----:B01----:R-:W-:Y:S01]  /*f1a0*/  ENDCOLLECTIVE ;  /* 0x000000000000791b */ /* 0x003fe20003800000 */
.L_x_410:
[----:B------:R-:W-:Y:S05]  /*f1b0*/  BRA `(.L_x_411) ;  /* 0xffffffe800707947 */ /* 0x000fea000383ffff */
.L_x_364:
[----:B------:R-:W-:Y:S01]  /*f1c0*/  BSSY B0, `(.L_x_412) ;  /* 0x0000008000007945 */ /* 0x000fe20003800000 */
[----:B-----5:R-:W-:Y:S01]  /*f1d0*/  IMAD.MOV.U32 R13, RZ, RZ, R3 ;  /* 0x000000ffff0d7224 */ /* 0x020fe200078e0003 */
[----:B-1----:R-:W-:Y:S01]  /*f1e0*/  MOV R12, 0x1 ;  /* 0x00000001000c7802 */ /* 0x002fe20000000f00 */
[----:B------:R-:W-:Y:S02]  /*f1f0*/  IMAD.MOV.U32 R11, RZ, RZ, RZ ;  /* 0x000000ffff0b7224 */ /* 0x000fe400078e00ff */
[----:B------:R-:W-:-:S07]  /*f200*/  IMAD.MOV.U32 R15, RZ, RZ, -0x1 ;  /* 0xffffffffff0f7424 */ /* 0x000fce00078e00ff */
[----:B0-----:R-:W-:Y:S05]  /*f210*/  WARPSYNC.COLLECTIVE R15, `(.L_x_413) ;  /* 0x000000000f087348 */ /* 0x001fea0003c00000 */
[----:B------:R1:W2:Y:S02]  /*f220*/  SHFL.UP P6, R14, R13, R12, R11 ;  /* 0x0400000c0d0e7389 */ /* 0x0002a400000c000b */
[----:B012---:R-:W-:Y:S01]  /*f230*/  ENDCOLLECTIVE ;  /* 0x000000000000791b */ /* 0x007fe20003800000 */
.L_x_413:
[----:B------:R-:W-:Y:S05]  /*f240*/  BSYNC B0 ;  /* 0x0000000000007941 */ /* 0x000fea0003800000 */
.L_x_412:
[----:B------:R-:W-:Y:S01]  /*f250*/  ISETP.NE.AND P0, PT, R8, RZ, PT ;  /* 0x000000ff0800720c */ /* 0x000fe20003f05270 */
[----:B------:R-:W-:Y:S01]  /*f260*/  IMAD.MOV.U32 R11, RZ, RZ, RZ ;  /* 0x000000ffff0b7224 */ /* 0x000fe200078e00ff */
[----:B------:R-:W-:Y:S01]  /*f270*/  MOV R12, 0x2 ;  /* 0x00000002000c7802 */ /* 0x000fe20000000f00 */
[----:B------:R-:W-:Y:S01]  /*f280*/  IMAD.MOV.U32 R15, RZ, RZ, -0x1 ;  /* 0xffffffffff0f7424 */ /* 0x000fe200078e00ff */
[----:B------:R-:W-:Y:S02]  /*f290*/  SEL R14, R14, RZ, P0 ;  /* 0x000000ff0e0e7207 */ /* 0x000fe40000000000 */
[----:B------:R-:W-:-:S03]  /*f2a0*/  ISETP.GE.U32.AND P0, PT, R8, 0x2, PT ;  /* 0x000000020800780c */ /* 0x000fc60003f06070 */
[----:B------:R-:W-:-:S10]  /*f2b0*/  IMAD.IADD R13, R3, 0x1, R14 ;  /* 0x00000001030d7824 */ /* 0x000fd400078e020e */
[----:B------:R-:W-:Y:S05]  /*f2c0*/  WARPSYNC.COLLECTIVE R15, `(.L_x_414) ;  /* 0x000000000f087348 */ /* 0x000fea0003c00000 */
[----:B------:R0:W1:Y:S02]  /*f2d0*/  SHFL.UP P6, R14, R13, R12, R11 ;  /* 0x0400000c0d0e7389 */ /* 0x00006400000c000b */
[----:B01----:R-:W-:Y:S01]  /*f2e0*/  ENDCOLLECTIVE ;  /* 0x000000000000791b */ /* 0x003fe20003800000 */
.L_x_414:
[----:B------:R-:W-:Y:S01]  /*f2f0*/  IMAD.MOV.U32 R12, RZ, RZ, 0x4 ;  /* 0x00000004ff0c7424 */ /* 0x000fe200078e00ff */
[----:B------:R-:W-:Y:S02]  /*f300*/  SEL R2, R14, RZ, P0 ;  /* 0x000000ff0e027207 */ /* 0x000fe40000000000 */
[----:B------:R-:W-:-:S03]  /*f310*/  ISETP.GE.U32.AND P0, PT, R8, 0x4, PT ;  /* 0x000000040800780c */ /* 0x000fc60003f06070 */
[----:B------:R-:W-:-:S05]  /*f320*/  IMAD.IADD R2, R13, 0x1, R2 ;  /* 0x000000010d027824 */ /* 0x000fca00078e0202 */
[----:B------:R-:W-:-:S07]  /*f330*/  MOV R13, R2 ;  /* 0x00000002000d7202 */ /* 0x000fce0000000f00 */
[----:B------:R-:W-:Y:S05]  /*f340*/  WARPSYNC.COLLECTIVE R15, `(.L_x_415) ;  /* 0x000000000f087348 */ /* 0x000fea0003c00000 */
[----:B------:R0:W1:Y:S02]  /*f350*/  SHFL.UP P6, R14, R13, R12, R11 ;  /* 0x0400000c0d0e7389 */ /* 0x00006400000c000b */
[----:B01----:R-:W-:Y:S01]  /*f360*/  ENDCOLLECTIVE ;  /* 0x000000000000791b */ /* 0x003fe20003800000 */
.L_x_415:
        /* <DEDUP_REMOVED lines=8> */
.L_x_416:
        /* <DEDUP_REMOVED lines=8> */
.L_x_417:
[----:B------:R-:W-:Y:S02]  /*f470*/  IMAD.MOV.U32 R12, RZ, RZ, 0x1f ;  /* 0x0000001fff0c7424 */ /* 0x000fe400078e00ff */
[----:B------:R-:W-:Y:S01]  /*f480*/  IMAD.MOV.U32 R11, RZ, RZ, 0x1f ;  /* 0x0000001fff0b7424 */ /* 0x000fe200078e00ff */
[----:B------:R-:W-:-:S04]  /*f490*/  SEL R2, R14, RZ, P0 ;  /* 0x000000ff0e027207 */ /* 0x000fc80000000000 */
[----:B------:R-:W-:-:S05]  /*f4a0*/  IADD3 R2, R7, R2, RZ ;  /* 0x0000000207027210 */ /* 0x000fca0007ffe0ff */
[----:B------:R-:W-:-:S07]  /*f4b0*/  IMAD.MOV.U32 R13, RZ, RZ, R2 ;  /* 0x000000ffff0d7224 */ /* 0x000fce00078e0002 */
[----:B------:R-:W-:Y:S05]  /*f4c0*/  WARPSYNC.COLLECTIVE R15, `(.L_x_418) ;  /* 0x000000000f087348 */ /* 0x000fea0003c00000 */
[----:B------:R0:W1:Y:S02]  /*f4d0*/  SHFL.IDX P6, R14, R13, R12, R11 ;  /* 0x0000000c0d0e7389 */ /* 0x00006400000c000b */
[----:B01----:R-:W-:Y:S01]  /*f4e0*/  ENDCOLLECTIVE ;  /* 0x000000000000791b */ /* 0x003fe20003800000 */
.L_x_418:
[----:B------:R-:W-:Y:S05]  /*f4f0*/  BRA `(.L_x_419) ;  /* 0xffffffe800547947 */ /* 0x000fea000383ffff */
.L_x_366:
[----:B------:R-:W-:Y:S01]  /*f500*/  BSSY B0, `(.L_x_420) ;  /* 0x0000006000007945 */ /* 0x000fe20003800000 */
[----:B------:R-:W-:Y:S02]  /*f510*/  PLOP3.LUT P6, PT, P6, PT, PT, 0x8, 0x0 ;  /* 0x000000000000781c */ /* 0x000fe400037ce170 */
[----:B------:R-:W-:-:S11]  /*f520*/  MOV R15, 0xffffffff ;  /* 0xffffffff000f7802 */ /* 0x000fd60000000f00 */
[----:B01----:R-:W-:Y:S05]  /*f530*/  WARPSYNC.COLLECTIVE R15, `(.L_x_421) ;  /* 0x000000000f087348 */ /* 0x003fea0003c00000 */
[----:B------:R-:W-:Y:S01]  /*f540*/  VOTE.ANY R14, PT, P6 ;  /* 0x00000000000e7806 */ /* 0x000fe200030e0100 */
[----:B01----:R-:W-:Y:S06]  /*f550*/  ENDCOLLECTIVE ;  /* 0x000000000000791b */ /* 0x003fec0003800000 */
.L_x_421:
[----:B------:R-:W-:Y:S05]  /*f560*/  BSYNC B0 ;  /* 0x0000000000007941 */ /* 0x000fea0003800000 */
.L_x_420:
[----:B------:R-:W-:Y:S01]  /*f570*/  IMAD.MOV.U32 R7, RZ, RZ, R14 ;  /* 0x000000ffff077224 */ /* 0x000fe200078e000e */
[----:B------:R-:W-:Y:S01]  /*f580*/  MOV R11, 0x1f ;  /* 0x0000001f000b7802 */ /* 0x000fe20000000f00 */
[----:B------:R-:W-:Y:S02]  /*f590*/  IMAD.MOV.U32 R13, RZ, RZ, R3 ;  /* 0x000000ffff0d7224 */ /* 0x000fe400078e0003 */
[----:B------:R-:W0:Y:S01]  /*f5a0*/  POPC R5, R7 ;  /* 0x0000000700057309 */ /* 0x000e220000000000 */
[----:B------:R-:W-:Y:S02]  /*f5b0*/  IMAD.MOV.U32 R15, RZ, RZ, -0x1 ;  /* 0xffffffffff0f7424 */ /* 0x000fe400078e00ff */
[----:B0-----:R-:W-:-:S07]  /*f5c0*/  IMAD.MOV.U32 R12, RZ, RZ, R5 ;  /* 0x000000ffff0c7224 */ /* 0x001fce00078e0005 */
[----:B------:R-:W-:Y:S05]  /*f5d0*/  WARPSYNC.COLLECTIVE R15, `(.L_x_422) ;  /* 0x000000000f087348 */ /* 0x000fea0003c00000 */
[----:B------:R0:W1:Y:S02]  /*f5e0*/  SHFL.IDX P6, R14, R13, R12, R11 ;  /* 0x0000000c0d0e7389 */ /* 0x00006400000c000b */
[----:B01----:R-:W-:Y:S01]  /*f5f0*/  ENDCOLLECTIVE ;  /* 0x000000000000791b */ /* 0x003fe20003800000 */
.L_x_422:
[----:B------:R-:W-:Y:S01]  /*f600*/  IMAD.MOV.U32 R17, RZ, RZ, R14 ;  /* 0x000000ffff117224 */ /* 0x000fe200078e000e */
[----:B------:R-:W-:Y:S06]  /*f610*/  BRA `(.L_x_423) ;  /* 0xffffffe800447947 */ /* 0x000fec000383ffff */
.L_x_368:
[----:B------:R-:W-:Y:S01]  /*f620*/  BSSY B0, `(.L_x_424) ;  /* 0x0000007000007945 */ /* 0x000fe20003800000 */
[----:B------:R-:W-:Y:S01]  /*f630*/  IMAD.MOV.U32 R13, RZ, RZ, R2 ;  /* 0x000000ffff0d7224 */ /* 0x000fe200078e0002 */
[----:B------:R-:W-:Y:S01]  /*f640*/  MOV R11, 0x1f ;  /* 0x0000001f000b7802 */ /* 0x000fe20000000f00 */
[----:B------:R-:W-:-:S07]  /*f650*/  IMAD.MOV.U32 R15, RZ, RZ, -0x1 ;  /* 0xffffffffff0f7424 */ /* 0x000fce00078e00ff */
[----:B0-23--:R-:W-:Y:S05]  /*f660*/  WARPSYNC.COLLECTIVE R15, `(.L_x_425) ;  /* 0x000000000f087348 */ /* 0x00dfea0003c00000 */
[----:B------:R1:W4:Y:S02]  /*f670*/  SHFL.IDX P6, R14, R13, R12, R11 ;  /* 0x0000000c0d0e7389 */ /* 0x00032400000c000b */
[----:B01234-:R-:W-:Y:S01]  /*f680*/  ENDCOLLECTIVE ;  /* 0x000000000000791b */ /* 0x01ffe20003800000 */
.L_x_425:
[----:B------:R-:W-:Y:S05]  /*f690*/  BSYNC B0 ;  /* 0x0000000000007941 */ /* 0x000fea0003800000 */
.L_x_424:
[----:B------:R-:W-:Y:S05]  /*f6a0*/  BRA `(.L_x_367) ;  /* 0xffffffe8003c7947 */ /* 0x000fea000383ffff */
.L_x_372:
[----:B0-----:R0:W2:Y:S02]  /*f6b0*/  SYNCS.PHASECHK.TRANS64.TRYWAIT P0, [R0+URZ+0x28c20], R3 ;  /* 0x028c2003000075a7 */ /* 0x0010a4000800017f */
[----:B--2---:R-:W-:Y:S05]  /*f6c0*/  @!P0 NANOSLEEP.SYNCS 0x989680 ;  /* 0x009896800000895d */ /* 0x004fea0003900000 */
[----:B------:R-:W2:Y:S02]  /*f6d0*/  @!P0 SYNCS.PHASECHK.TRANS64 P0, [R0+URZ+0x28c20], R3 ;  /* 0x028c2003000085a7 */ /* 0x000ea4000800007f */
[----:B--2---:R-:W-:Y:S05]  /*f6e0*/  @!P0 BRA `(.L_x_372) ;  /* 0xfffffffc00f08947 */ /* 0x004fea000383ffff */
[----:B------:R-:W-:Y:S05]  /*f6f0*/  BRA `(.L_x_426) ;  /* 0xffffffec00207947 */ /* 0x000fea000383ffff */
.L_x_373:
[----:B------:R-:W2:Y:S01]  /*f700*/  S2R R2, SR_TID.X ;  /* 0x0000000000027919 */ /* 0x000ea20000002100 */
[----:B------:R-:W-:Y:S01]  /*f710*/  BSSY B0, `(.L_x_427) ;  /* 0x000000a000007945 */ /* 0x000fe20003800000 */
[----:B-1----:R-:W-:Y:S01]  /*f720*/  IMAD.MOV.U32 R12, RZ, RZ, RZ ;  /* 0x000000ffff0c7224 */ /* 0x002fe200078e00ff */
[----:B------:R-:W-:Y:S01]  /*f730*/  MOV R11, 0x1f ;  /* 0x0000001f000b7802 */ /* 0x000fe20000000f00 */
[----:B------:R-:W-:Y:S01]  /*f740*/  IMAD.MOV.U32 R15, RZ, RZ, -0x1 ;  /* 0xffffffffff0f7424 */ /* 0x000fe200078e00ff */
[----:B--2---:R-:W-:-:S04]  /*f750*/  SHF.R.U32.HI R2, RZ, 0x5, R2 ;  /* 0x00000005ff027819 */ /* 0x004fc80000011602 */
[----:B------:R-:W-:-:S05]  /*f760*/  LOP3.LUT R2, R2, 0x3, RZ, 0xc0, !PT ;  /* 0x0000000302027812 */ /* 0x000fca00078ec0ff */
[----:B------:R-:W-:-:S07]  /*f770*/  IMAD.MOV.U32 R13, RZ, RZ, R2 ;  /* 0x000000ffff0d7224 */ /* 0x000fce00078e0002 */
[----:B0-----:R-:W-:Y:S05]  /*f780*/  WARPSYNC.COLLECTIVE R15, `(.L_x_428) ;  /* 0x000000000f087348 */ /* 0x001fea0003c00000 */
[----:B------:R1:W2:Y:S02]  /*f790*/  SHFL.IDX P6, R14, R13, R12, R11 ;  /* 0x0000000c0d0e7389 */ /* 0x0002a400000c000b */
[----:B012---:R-:W-:Y:S01]  /*f7a0*/  ENDCOLLECTIVE ;  /* 0x000000000000791b */ /* 0x007fe20003800000 */
.L_x_428:
[----:B------:R-:W-:Y:S05]  /*f7b0*/  BSYNC B0 ;  /* 0x0000000000007941 */ /* 0x000fea0003800000 */
.L_x_427:
[----:B------:R-:W-:Y:S05]  /*f7c0*/  BRA `(.L_x_429) ;  /* 0xffffffec00087947 */ /* 0x000fea000383ffff */
.L_x_376:
[----:B------:R-:W-:Y:S01]  /*f7d0*/  BSSY B1, `(.L_x_430) ;  /* 0x0000006000017945 */ /* 0x000fe20003800000 */
[----:B------:R-:W-:-:S07]  /*f7e0*/  IMAD.MOV.U32 R15, RZ, RZ, -0x1 ;  /* 0xffffffffff0f7424 */ /* 0x000fce00078e00ff */
[----:B012---:R-:W-:Y:S05]  /*f7f0*/  WARPSYNC.COLLECTIVE R15, `(.L_x_431) ;  /* 0x000000000f0c7348 */ /* 0x007fea0003c00000 */
[----:B------:R-:W-:Y:S02]  /*f800*/  ELECT P6, UR62, PT ;  /* 0x00000000003e782f */ /* 0x000fe400038c0000 */
[----:B------:R-:W-:Y:S01]  /*f810*/  MOV R14, UR62 ;  /* 0x0000003e000e7c02 */ /* 0x000fe20008000f00 */
[----:B012---:R-:W-:Y:S10]  /*f820*/  ENDCOLLECTIVE ;  /* 0x000000000000791b */ /* 0x007ff40003800000 */
.L_x_431:
[----:B------:R-:W-:Y:S05]  /*f830*/  BSYNC B1 ;  /* 0x0000000000017941 */ /* 0x000fea0003800000 */
.L_x_430:
[----:B------:R-:W-:Y:S05]  /*f840*/  BRA `(.L_x_432) ;  /* 0xffffffec00007947 */ /* 0x000fea000383ffff */
.L_x_378:
[----:B0-----:R0:W2:Y:S02]  /*f850*/  SYNCS.PHASECHK.TRANS64.TRYWAIT P0, [R6+URZ], R5 ;  /* 0x00000005060075a7 */ /* 0x0010a4000800017f */
[----:B--2---:R-:W-:Y:S05]  /*f860*/  @!P0 NANOSLEEP.SYNCS 0x989680 ;  /* 0x009896800000895d */ /* 0x004fea0003900000 */
[----:B------:R-:W2:Y:S02]  /*f870*/  @!P0 SYNCS.PHASECHK.TRANS64 P0, [R6+URZ], R5 ;  /* 0x00000005060085a7 */ /* 0x000ea4000800007f */
[----:B--2---:R-:W-:Y:S05]  /*f880*/  @!P0 BRA `(.L_x_378) ;  /* 0xfffffffc00f08947 */ /* 0x004fea000383ffff */
[----:B------:R-:W-:Y:S05]  /*f890*/  BRA `(.L_x_433) ;  /* 0xffffffec003c7947 */ /* 0x000fea000383ffff */
.L_x_379:
[----:B--2---:R2:W3:Y:S02]  /*f8a0*/  SYNCS.PHASECHK.TRANS64.TRYWAIT P0, [R7+URZ], R2 ;  /* 0x00000002070075a7 */ /* 0x0044e4000800017f */
[----:B---3--:R-:W-:Y:S05]  /*f8b0*/  @!P0 NANOSLEEP.SYNCS 0x989680 ;  /* 0x009896800000895d */ /* 0x008fea0003900000 */
[----:B------:R-:W3:Y:S02]  /*f8c0*/  @!P0 SYNCS.PHASECHK.TRANS64 P0, [R7+URZ], R2 ;  /* 0x00000002070085a7 */ /* 0x000ee4000800007f */
[----:B---3--:R-:W-:Y:S05]  /*f8d0*/  @!P0 BRA `(.L_x_379) ;  /* 0xfffffffc00f08947 */ /* 0x008fea000383ffff */
[----:B------:R-:W-:Y:S05]  /*f8e0*/  BRA `(.L_x_434) ;  /* 0xffffffec00307947 */ /* 0x000fea000383ffff */
.L_x_381:
[----:B---3--:R3:W4:Y:S02]  /*f8f0*/  SYNCS.PHASECHK.TRANS64.TRYWAIT P0, [R4+URZ], R5 ;  /* 0x00000005040075a7 */ /* 0x008724000800017f */
[----:B----4-:R-:W-:Y:S05]  /*f900*/  @!P0 NANOSLEEP.SYNCS 0x989680 ;  /* 0x009896800000895d */ /* 0x010fea0003900000 */
[----:B------:R-:W4:Y:S02]  /*f910*/  @!P0 SYNCS.PHASECHK.TRANS64 P0, [R4+URZ], R5 ;  /* 0x00000005040085a7 */ /* 0x000f24000800007f */
[----:B----4-:R-:W-:Y:S05]  /*f920*/  @!P0 BRA `(.L_x_381) ;  /* 0xfffffffc00f08947 */ /* 0x010fea000383ffff */
[----:B------:R-:W-:Y:S05]  /*f930*/  BRA `(.L_x_435) ;  /* 0xffffffec00387947 */ /* 0x000fea000383ffff */
.L_x_436:
        /* <DEDUP_REMOVED lines=12> */
.L_x_4551:


//--------------------- .text._ZN7cutlass13device_kernelIN5flash11enable_sm90INS1_16FlashAttnFwdSm90INS1_25CollectiveMainloopFwdSm90ILi2EN4cute5tupleIJNS5_1CILi1EEES8_S8_EEENS6_IJNS7_ILi64EEESA_SA_EEELi512ENS_10bfloat16_tEfNS_4arch4Sm90ELb0ELb0ELb1ELb1ELb0ELb1ELb0ELb0ELb0ELb0ELb0ELb0EEENS1_21CollectiveEpilogueFwdINS6_IJSA_NS7_ILi512EEESA_EEES9_SC_SE_Li256ELb1ELb0ELb0ELb0EEENS1_36VarlenDynamicPersistentTileSchedulerILi64ELi64ELi256ELi32ELb0ELb0ELb1ELb0ELb1ELb1EEEEEEEEEvNT_6ParamsE --------------------------
	.section	.text._ZN7cutlass13device_kernelIN5flash11enable_sm90INS1_16FlashAttnFwdSm90INS1_25CollectiveMainloopFwdSm90ILi2EN4cute5tupleIJNS5_1CILi1EEES8_S8_EEENS6_IJNS7_ILi64EEESA_SA_EEELi512ENS_10bfloat16_tEfNS_4arch4Sm90ELb0ELb0ELb1ELb1ELb0ELb1ELb0ELb0ELb0ELb0ELb0ELb0EEENS1_21CollectiveEpilogueFwdINS6_IJSA_NS7_ILi512EEESA_EEES9_SC_SE_Li256ELb1ELb0ELb0ELb0EEENS1_36VarlenDynamicPersistentTileSchedulerILi64ELi64ELi256ELi32ELb0ELb0ELb1ELb0ELb1ELb1EEEEEEEEEvNT_6ParamsE,"ax",@progbits
	.align	128
.text._ZN7cutlass13device_kernelIN5flash11enable_sm90INS1_16FlashAttnFwdSm90INS1_25CollectiveMainloopFwdSm90ILi2EN4cute5tupleIJNS5_1CILi1EEES8_S8_EEENS6_IJNS7_ILi64EEESA_SA_EEELi512ENS_10bfloat16_tEfNS_4arch4Sm90ELb0ELb0ELb1ELb1ELb0ELb1ELb0ELb0ELb0ELb0ELb0ELb0EEENS1_21CollectiveEpilogueFwdINS6_IJSA_NS7_ILi512EEESA_EEES9_SC_SE_Li256ELb1ELb0ELb0ELb0EEENS1_36VarlenDynamicPersistentTileSchedulerILi64ELi64ELi256ELi32ELb0ELb0ELb1ELb0ELb1ELb1EEEEEEEEEvNT_6ParamsE:
        .type           _ZN7cutlass13device_kernelIN5flash11enable_sm90INS1_16FlashAttnFwdSm90INS1_25CollectiveMainloopFwdSm90ILi2EN4cute5tupleIJNS5_1CILi1EEES8_S8_EEENS6_IJNS7_ILi64EEESA_SA_EEELi512ENS_10bfloat16_tEfNS_4arch4Sm90ELb0ELb0ELb1ELb1ELb0ELb1ELb0ELb0ELb0ELb0ELb0ELb0EEENS1_21CollectiveEpilogueFwdINS6_IJSA_NS7_ILi512EEESA_EEES9_SC_SE_Li256ELb1ELb0ELb0ELb0EEENS1_36VarlenDynamicPersistentTileSchedulerILi64ELi64ELi256ELi32ELb0ELb0ELb1ELb0ELb1ELb1EEEEEEEEEvNT_6ParamsE,@function
        .size           _ZN7cutlass13device_kernelIN5flash11enable_sm90INS1_16FlashAttnFwdSm90INS1_25CollectiveMainloopFwdSm90ILi2EN4cute5tupleIJNS5_1CILi1EEES8_S8_EEENS6_IJNS7_ILi64EEESA_SA_EEELi512ENS_10bfloat16_tEfNS_4arch4Sm90ELb0ELb0ELb1ELb1ELb0ELb1ELb0ELb0ELb0ELb0ELb0ELb0EEENS1_21CollectiveEpilogueFwdINS6_IJSA_NS7_ILi512EEESA_EEES9_SC_SE_Li256ELb1ELb0ELb0ELb0EEENS1_36VarlenDynamicPersistentTileSchedulerILi64ELi64ELi256ELi32ELb0ELb0ELb1ELb0ELb1ELb1EEEEEEEEEvNT_6ParamsE,(.L_x_4552 - _ZN7cutlass13device_kernelIN5flash11enable_sm90INS1_16FlashAttnFwdSm90INS1_25CollectiveMainloopFwdSm90ILi2EN4cute5tupleIJNS5_1CILi1EEES8_S8_EEENS6_IJNS7_ILi64EEESA_SA_EEELi512ENS_10bfloat16_tEfNS_4arch4Sm90ELb0ELb0ELb1ELb1ELb0ELb1ELb0ELb0ELb0ELb0ELb0ELb0EEENS1_21CollectiveEpilogueFwdINS6_IJSA_NS7_ILi512EEESA_EEES9_SC_SE_Li256ELb1ELb0ELb0ELb0EEENS1_36VarlenDynamicPersistentTileSchedulerILi64ELi64ELi256ELi32ELb0ELb0ELb1ELb0ELb1ELb1EEEEEEEEEvNT_6ParamsE)
        .other          _ZN7cutlass13device_kernelIN5flash11enable_sm90INS1_16FlashAttnFwdSm90INS1_25CollectiveMainloopFwdSm90ILi2EN4cute5tupleIJNS5_1CILi1EEES8_S8_EEENS6_IJNS7_ILi64EEESA_SA_EEELi512ENS_10bfloat16_tEfNS_4arch4Sm90ELb0ELb0ELb1ELb1ELb0ELb1ELb0ELb0ELb0ELb0ELb0ELb0EEENS1_21CollectiveEpilogueFwdINS6_IJSA_NS7_ILi512EEESA_EEES9_SC_SE_Li256ELb1ELb0ELb0ELb0EEENS1_36VarlenDynamicPersistentTileSchedulerILi64ELi64ELi256ELi32ELb0ELb0ELb1ELb0ELb1ELb1EEEEEEEEEvNT_6ParamsE,@"STO_CUDA_ENTRY STV_DEFAULT"
_ZN7cutlass13device_kernelIN5flash11enable_sm90INS1_16FlashAttnFwdSm90INS1_25CollectiveMainloopFwdSm90ILi2EN4cute5tupleIJNS5_1CILi1EEES8_S8_EEENS6_IJNS7_ILi64EEESA_SA_EEELi512ENS_10bfloat16_tEfNS_4arch4Sm90ELb0ELb0ELb1ELb1ELb0ELb1ELb0ELb0ELb0ELb0ELb0ELb0EEENS1_21CollectiveEpilogueFwdINS6_IJSA_NS7_ILi512EEESA_EEES9_SC_SE_Li256ELb1ELb0ELb0ELb0EEENS1_36VarlenDynamicPersistentTileSchedulerILi64ELi64ELi256ELi32ELb0ELb0ELb1ELb0ELb1ELb1EEEEEEEEEvNT_6ParamsE:
[----:B------:R-:W0:Y:S02]  /*0000*/  LDC R1, c[0x0][0x28] ;  /* 0x00000a00ff017b82 */ /* 0x000e240000000800 */
[----:B0-----:R-:W-:Y:S01]  /*0010*/  VIADD R1, R1, 0xffffffc0 ;  /* 0xffffffc001017836 */ /* 0x001fe20000000000 */
[----:B------:R-:W0:Y:S01]  /*0020*/  S2R R3, SR_TID.X ;  /* 0x0000000000037919 */ /* 0x000e220000002100 */
[----:B------:R-:W-:Y:S01]  /*0030*/  ELECT P0, URZ, PT ;  /* 0x00000000003f782f */ /* 0x000fe20003800000 */
[----:B------:R-:W-:Y:S01]  /*0040*/  BSSY B0, `(.L_x_437) ;  /* 0x0000016000007945 */ /* 0x000fe20003800000 */
[----:B0-----:R-:W-:-:S05]  /*0050*/  SHF.R.U32.HI R0, RZ, 0x5, R3 ;  /* 0x00000005ff007819 */ /* 0x001fca0000011603 */
[----:B------:R-:W0:Y:S02]  /*0060*/  SHFL.IDX PT, R2, R0, RZ, 0x1f ;  /* 0x00001fff00027589 */ /* 0x000e2400000e0000 */
[----:B0-----:R-:W-:-:S13]  /*0070*/  ISETP.EQ.AND P0, PT, R2, RZ, P0 ;  /* 0x000000ff0200720c */ /* 0x001fda0000702270 */
        /* <DEDUP_REMOVED lines=17> */
[----:B0-----:R-:W-:Y:S01]  /*0190*/  NOP ;  /* 0x0000000000007918 */ /* 0x001fe20000000000 */
.L_x_438:
[----:B------:R-:W-:Y:S05]  /*01a0*/  BSYNC B0 ;  /* 0x0000000000007941 */ /* 0x000fea0003800000 */
.L_x_437:
[----:B------:R-:W-:Y:S01]  /*01b0*/  SHF.R.U32.HI R3, RZ, 0x7, R3 ;  /* 0x00000007ff037819 */ /* 0x000fe20000011603 */
[----:B------:R-:W-:Y:S01]  /*01c0*/  VOTEU.ANY UP0, P0 ;  /* 0x00000000003f7886 */ /* 0x000fe20000000100 */
[----:B------:R-:W0:Y:S01]  /*01d0*/  SHFL.IDX PT, R2, R0, RZ, 0x1f ;  /* 0x00001fff00027589 */ /* 0x000e2200000e0000 */
[----:B------:R-:W-:Y:S01]  /*01e0*/  UMOV UR4, 0x1 ;  /* 0x0000000100047882 */ /* 0x000fe20000000000 */
[----:B------:R-:W-:Y:S01]  /*01f0*/  UMOV UR7, 0x100 ;  /* 0x0000010000077882 */ /* 0x000fe20000000000 */
[----:B------:R-:W-:Y:S01]  /*0200*/  VOTEU.ANY UP1, P0 ;  /* 0x00000000003f7886 */ /* 0x000fe20000020100 */
[----:B------:R-:W1:Y:S01]  /*0210*/  SHFL.IDX PT, R3, R3, RZ, 0x1f ;  /* 0x00001fff03037589 */ /* 0x000e6200000e0000 */
[----:B------:R-:W2:Y:S01]  /*0220*/  @UP0 S2UR UR8, SR_CgaCtaId ;  /* 0x00000000000809c3 */ /* 0x000ea20000008800 */
[----:B------:R-:W-:Y:S01]  /*0230*/  @UP0 UMOV UR6, 0x400 ;  /* 0x0000040000060882 */ /* 0x000fe20000000000 */
[----:B------:R-:W-:-:S04]  /*0240*/  @UP0 UIADD3 UR4, -UR4, 0x100000, URZ ;  /* 0x0010000004040890 */ /* 0x000fc8000fffe13f */
[----:B------:R-:W-:Y:S02]  /*0250*/  @UP0 USHF.L.U32 UR5, UR4, 0xb, URZ ;  /* 0x0000000b04050899 */ /* 0x000fe4000800063f */
[----:B------:R-:W-:Y:S01]  /*0260*/  @UP0 USHF.L.U32 UR4, UR4, 0x1, URZ ;  /* 0x0000000104040899 */ /* 0x000fe2000800063f */
[----:B0-----:R-:W-:Y:S01]  /*0270*/  ISETP.NE.AND P1, PT, R2, RZ, PT ;  /* 0x000000ff0200720c */ /* 0x001fe20003f25270 */
[----:B-1----:R0:W-:Y:S01]  /*0280*/  STL [R1], R3 ;  /* 0x0000000301007387 */ /* 0x0021e20000100800 */
[----:B--2---:R-:W-:Y:S02]  /*0290*/  @UP0 ULEA UR8, UR8, UR6, 0x18 ;  /* 0x0000000608080291 */ /* 0x004fe4000f8ec03f */
[----:B------:R-:W-:-:S04]  /*02a0*/  @UP0 UIADD3 UR6, -UR7, 0x100000, URZ ;  /* 0x0010000007060890 */ /* 0x000fc8000fffe13f */
[----:B------:R-:W-:Y:S02]  /*02b0*/  @UP0 USHF.L.U32 UR7, UR6, 0xb, URZ ;  /* 0x0000000b06070899 */ /* 0x000fe4000800063f */
[----:B------:R-:W-:Y:S01]  /*02c0*/  @UP0 USHF.L.U32 UR6, UR6, 0x1, URZ ;  /* 0x0000000106060899 */ /* 0x000fe2000800063f */
[----:B------:R-:W-:Y:S01]  /*02d0*/  VOTEU.ANY UP0, P0 ;  /* 0x00000000003f7886 */ /* 0x000fe20000000100 */
[----:B------:R-:W1:Y:S04]  /*02e0*/  FENCE.VIEW.ASYNC.S ;  /* 0x00000000000073c6 */ /* 0x000e680000000000 */
[----:B-1----:R0:W1:Y:S06]  /*02f0*/  @UP0 SYNCS.EXCH.64 URZ, [UR8+0x28c00], UR4 ;  /* 0x028c0004083f05b2 */ /* 0x00206c0008000100 */
[----:B------:R0:W2:Y:S02]  /*0300*/  @UP1 SYNCS.EXCH.64 URZ, [UR8+0x28c20], UR6 ;  /* 0x028c2006083f15b2 */ /* 0x0000a40008000100 */
[----:B0-----:R-:W-:Y:S05]  /*0310*/  @P1 BRA `(.L_x_439) ;  /* 0x0000000000381947 */ /* 0x001fea0003800000 */
[----:B------:R-:W0:Y:S01]  /*0320*/  S2UR UR5, SR_CgaCtaId ;  /* 0x00000000000579c3 */ /* 0x000e220000008800 */
        /* <DEDUP_REMOVED lines=8> */
[----:B0-----:R0:W3:Y:S01]  /*03b0*/  SYNCS.EXCH.64 URZ, [UR6+0x28c30], UR4 ;  /* 0x028c3004063f75b2 */ /* 0x0010e20008000100 */
[----:B------:R0:W4:Y:S01]  /*03c0*/  SYNCS.EXCH.64 URZ, [UR6+0x28c40], UR4 ;  /* 0x028c4004063f75b2 */ /* 0x0001220008000100 */
[----:B------:R0:W0:Y:S01]  /*03d0*/  SYNCS.EXCH.64 URZ, [UR6+0x28c38], UR4 ;  /* 0x028c3804063f75b2 */ /* 0x0000220008000100 */
[----:B------:R0:W0:Y:S01]  /*03e0*/  SYNCS.EXCH.64 URZ, [UR6+0x28c48], UR4 ;  /* 0x028c4804063f75b2 */ /* 0x0000220008000100 */
[----:B------:R-:W-:Y:S01]  /*03f0*/  NOP ;  /* 0x0000000000007918 */ /* 0x000fe20000000000 */
.L_x_439:
[----:B------:R-:W5:Y:S01]  /*0400*/  SHFL.IDX PT, R2, R0, RZ, 0x1f ;  /* 0x00001fff00027589 */ /* 0x000f6200000e0000 */
[----:B------:R-:W-:Y:S01]  /*0410*/  NOP ;  /* 0x0000000000007918 */ /* 0x000fe20000000000 */
[----:B-----5:R-:W-:-:S13]  /*0420*/  ISETP.NE.AND P0, PT, R2, RZ, PT ;  /* 0x000000ff0200720c */ /* 0x020fda0003f05270 */
        /* <DEDUP_REMOVED lines=17> */
[----:B------:R0:W0:Y:S01]  /*0540*/  SYNCS.EXCH.64 URZ, [UR8+0x28c68], UR4 ;  /* 0x028c6804083f75b2 */ /* 0x0000220008000100 */
[----:B------:R-:W-:Y:S01]  /*0550*/  NOP ;  /* 0x0000000000007918 */ /* 0x000fe20000000000 */
.L_x_440:
[----:B------:R-:W5:Y:S01]  /*0560*/  SHFL.IDX PT, R2, R0, RZ, 0x1f ;  /* 0x00001fff00027589 */ /* 0x000f6200000e0000 */
[----:B------:R-:W-:Y:S01]  /*0570*/  NOP ;  /* 0x0000000000007918 */ /* 0x000fe20000000000 */
[----:B-----5:R-:W-:-:S13]  /*0580*/  ISETP.NE.AND P0, PT, R2, RZ, PT ;  /* 0x000000ff0200720c */ /* 0x020fda0003f05270 */
        /* <DEDUP_REMOVED lines=13> */
[----:B------:R0:W0:Y:S01]  /*0660*/  SYNCS.EXCH.64 URZ, [UR6+0x28c88], UR4 ;  /* 0x028c8804063f75b2 */ /* 0x0000220008000100 */
[----:B------:R-:W-:Y:S01]  /*0670*/  NOP ;  /* 0x0000000000007918 */ /* 0x000fe20000000000 */
.L_x_441:
        /* <DEDUP_REMOVED lines=22> */
.L_x_442:
        /* <DEDUP_REMOVED lines=22> */
.L_x_443:
[----:B------:R-:W-:Y:S01]  /*0940*/  IMAD.MOV.U32 R2, RZ, RZ, 0x1 ;  /* 0x00000001ff027424 */ /* 0x000fe200078e00ff */
[----:B------:R-:W-:Y:S01]  /*0950*/  ISETP.NE.AND P0, PT, R3, RZ, PT ;  /* 0x000000ff0300720c */ /* 0x000fe20003f05270 */
[----:B------:R-:W-:Y:S01]  /*0960*/  NOP ;  /* 0x0000000000007918 */ /* 0x000fe20000000000 */
[----:B------:R-:W-:Y:S01]  /*0970*/  ULDC.64 UR40, c[0x0][0x208] ;  /* 0x0000820000287ab9 */ /* 0x000fe20000000a00 */
[----:B------:R-:W-:Y:S01]  /*0980*/  BSSY B8, `(.L_x_444) ;  /* 0x0001442000087945 */ /* 0x000fe20003800000 */
[----:B------:R-:W-:-:S05]  /*0990*/  SEL R2, R2, 0x2, !P0 ;  /* 0x0000000202027807 */ /* 0x000fca0004000000 */
[----:B------:R0:W-:Y:S02]  /*09a0*/  STL [R1+0x38], R2 ;  /* 0x0000380201007387 */ /* 0x0001e40000100800 */
[----:B01234-:R-:W-:Y:S06]  /*09b0*/  BAR.SYNC.DEFER_BLOCKING 0x0 ;  /* 0x0000000000007b1d */ /* 0x01ffec0000010000 */
[----:B------:R-:W-:Y:S05]  /*09c0*/  @!P0 BRA `(.L_x_445) ;  /* 0x000000e400a08947 */ /* 0x000fea0003800000 */
.L_x_446:
[----:B------:R-:W-:-:S08]  /*09d0*/  NOP ;  /* 0x0000000000007918 */ /* 0x000fd00000000000 */
[----:B------:R-:W0:Y:S02]  /*09e0*/  USETMAXREG.TRY_ALLOC.CTAPOOL UP0, 0xf0 ;  /* 0x000000f0000079c8 */ /* 0x000e240008000600 */
[----:B0-----:R-:W-:-:S13]  /*09f0*/  PLOP3.LUT P0, PT, PT, PT, UP0, 0x80, 0x0 ;  /* 0x000000000000781c */ /* 0x001fda0003f0f008 */
[----:B------:R-:W-:Y:S05]  /*0a00*/  @!P0 BRA `(.L_x_446) ;  /* 0xfffffffc00f08947 */ /* 0x000fea000383ffff */
[----:B------:R-:W0:Y:S01]  /*0a10*/  S2R R0, SR_TID.X ;  /* 0x0000000000007919 */ /* 0x000e220000002100 */
[----:B------:R-:W1:Y:S01]  /*0a20*/  S2UR UR5, SR_CgaCtaId ;  /* 0x00000000000579c3 */ /* 0x000e620000008800 */
[----:B------:R-:W-:Y:S02]  /*0a30*/  UMOV UR4, 0x400 ;  /* 0x0000040000047882 */ /* 0x000fe40000000000 */
[----:B-1----:R-:W-:-:S06]  /*0a40*/  ULEA UR4, UR5, UR4, 0x18 ;  /* 0x0000000405047291 */ /* 0x002fcc000f8ec03f */
[----:B------:R-:W-:Y:S01]  /*0a50*/  IMAD.U32 R2, RZ, RZ, UR4 ;  /* 0x00000004ff027e24 */ /* 0x000fe2000f8e00ff */
[----:B0-----:R-:W-:Y:S01]  /*0a60*/  SHF.R.U32.HI R0, RZ, 0x7, R0 ;  /* 0x00000007ff007819 */ /* 0x001fe20000011600 */
[----:B------:R-:W-:-:S03]  /*0a70*/  ULDC UR4, c[0x0][0xc14] ;  /* 0x0003050000047ab9 */ /* 0x000fc60000000800 */
[----:B------:R-:W-:Y:S02]  /*0a80*/  ISETP.NE.AND P0, PT, R0, 0x1, PT ;  /* 0x000000010000780c */ /* 0x000fe40003f05270 */
[----:B------:R-:W0:Y:S11]  /*0a90*/  S2R R0, SR_TID.X ;  /* 0x0000000000007919 */ /* 0x000e360000002100 */
[----:B------:R-:W-:Y:S06]  /*0aa0*/  @!P0 BAR.ARV 0x8, 0xa0 ;  /* 0x0202800000008b1d */ /* 0x000fec0000002000 */
[----:B0-----:R-:W-:-:S13]  /*0ab0*/  ISETP.GE.U32.AND P0, PT, R0, 0x100, PT ;  /* 0x000001000000780c */ /* 0x001fda0003f06070 */
[----:B------:R-:W-:Y:S08]  /*0ac0*/  @P0 BAR.ARV 0xf, 0x100 ;  /* 0x03c4000000000b1d */ /* 0x000ff00000002000 */
[----:B------:R-:W-:Y:S06]  /*0ad0*/  BAR.SYNC.DEFER_BLOCKING 0x5, 0x120 ;  /* 0x0144800000007b1d */ /* 0x000fec0000010000 */
[----:B------:R-:W0:Y:S02]  /*0ae0*/  LDS.128 R24, [R2+0x28cd0] ;  /* 0x028cd00002187984 */ /* 0x000e240000000c00 */
[----:B------:R-:W-:Y:S06]  /*0af0*/  BAR.ARV 0x4, 0x120 ;  /* 0x0104800000007b1d */ /* 0x000fec0000002000 */
[----:B0-----:R-:W-:-:S13]  /*0b00*/  ISETP.GE.AND P0, PT, R27, UR4, PT ;  /* 0x000000041b007c0c */ /* 0x001fda000bf06270 */
[----:B------:R-:W-:Y:S05]  /*0b10*/  @P0 BRA `(.L_x_447) ;  /* 0x0000014000a00947 */ /* 0x000fea0003800000 */
[----:B------:R-:W2:Y:S01]  /*0b20*/  LDL.LU R16, [R1+0x38] ;  /* 0x0000380001107983 */ /* 0x000ea20000300800 */
[----:B------:R-:W-:-:S05]  /*0b30*/  VIADD R212, R0, 0xffffff80 ;  /* 0xffffff8000d47836 */ /* 0x000fca0000000000 */
[----:B------:R-:W-:-:S04]  /*0b40*/  SHF.R.S32.HI R3, RZ, 0x1f, R212 ;  /* 0x0000001fff037819 */ /* 0x000fc800000114d4 */
[CC--:B------:R-:W-:Y:S02]  /*0b50*/  LEA.HI R5, R3.reuse, R212.reuse, RZ, 0x7 ;  /* 0x000000d403057211 */ /* 0x0c0fe400078f38ff */
[-C--:B------:R-:W-:Y:S02]  /*0b60*/  LEA.HI R4, R3, R212.reuse, RZ, 0x4 ;  /* 0x000000d403047211 */ /* 0x080fe400078f20ff */
[----:B------:R-:W-:Y:S02]  /*0b70*/  LOP3.LUT R7, R5, 0xffffff80, RZ, 0xc0, !PT ;  /* 0xffffff8005077812 */ /* 0x000fe400078ec0ff */
[----:B------:R-:W-:Y:S02]  /*0b80*/  LOP3.LUT R9, R4, 0xfffffff0, RZ, 0xc0, !PT ;  /* 0xfffffff004097812 */ /* 0x000fe400078ec0ff */
[----:B------:R-:W-:Y:S01]  /*0b90*/  LEA.HI R0, R3, R212, RZ, 0x5 ;  /* 0x000000d403007211 */ /* 0x000fe200078f28ff */
[C---:B------:R-:W-:Y:S01]  /*0ba0*/  IMAD.IADD R7, R212.reuse, 0x1, -R7 ;  /* 0x00000001d4077824 */ /* 0x040fe200078e0a07 */
[----:B------:R-:W-:Y:S01]  /*0bb0*/  SHF.R.S32.HI R13, RZ, 0x4, R4 ;  /* 0x00000004ff0d7819 */ /* 0x000fe20000011404 */
[----:B------:R-:W-:Y:S01]  /*0bc0*/  IMAD.IADD R11, R212, 0x1, -R9 ;  /* 0x00000001d40b7824 */ /* 0x000fe200078e0a09 */
[----:B------:R-:W-:-:S02]  /*0bd0*/  SHF.R.S32.HI R189, RZ, 0x5, R0 ;  /* 0x00000005ffbd7819 */ /* 0x000fc40000011400 */
[----:B------:R-:W-:Y:S02]  /*0be0*/  SHF.R.S32.HI R10, RZ, 0x1f, R0 ;  /* 0x0000001fff0a7819 */ /* 0x000fe40000011400 */
[----:B------:R-:W-:Y:S02]  /*0bf0*/  SHF.R.S32.HI R0, RZ, 0x1f, R7 ;  /* 0x0000001fff007819 */ /* 0x000fe40000011407 */
[----:B------:R-:W-:Y:S02]  /*0c00*/  SHF.R.S32.HI R6, RZ, 0x1f, R11 ;  /* 0x0000001fff067819 */ /* 0x000fe4000001140b */
[----:B------:R-:W-:Y:S02]  /*0c10*/  LEA.HI R9, R4, R13, RZ, 0x1 ;  /* 0x0000000d04097211 */ /* 0x000fe400078f08ff */
[----:B------:R-:W-:Y:S02]  /*0c20*/  LEA.HI R4, R0, R7, RZ, 0x2 ;  /* 0x0000000700047211 */ /* 0x000fe400078f10ff */
[----:B------:R-:W-:-:S02]  /*0c30*/  LEA.HI R8, R6, R11, RZ, 0x3 ;  /* 0x0000000b06087211 */ /* 0x000fc400078f18ff */
[----:B------:R-:W-:Y:S02]  /*0c40*/  LOP3.LUT R12, R9, 0x1ffffffe, RZ, 0xc0, !PT ;  /* 0x1ffffffe090c7812 */ /* 0x000fe400078ec0ff */
[--C-:B------:R-:W-:Y:S02]  /*0c50*/  SHF.R.S32.HI R6, RZ, 0x2, R4.reuse ;  /* 0x00000002ff067819 */ /* 0x100fe40000011404 */
[----:B------:R-:W-:Y:S02]  /*0c60*/  SHF.R.S32.HI R9, RZ, 0x1f, R4 ;  /* 0x0000001fff097819 */ /* 0x000fe40000011404 */
[----:B------:R-:W-:Y:S02]  /*0c70*/  LEA.HI R14, R10, R189, RZ, 0x2 ;  /* 0x000000bd0a0e7211 */ /* 0x000fe400078f10ff */
[----:B------:R-:W-:Y:S02]  /*0c80*/  LOP3.LUT R10, R8, 0xfffffff8, RZ, 0xc0, !PT ;  /* 0xfffffff8080a7812 */ /* 0x000fe400078ec0ff */
[----:B------:R-:W-:-:S02]  /*0c90*/  LEA.HI R9, R9, R6, RZ, 0x3 ;  /* 0x0000000609097211 */ /* 0x000fc400078f18ff */
[----:B------:R-:W-:Y:S02]  /*0ca0*/  SHF.R.S32.HI R206, RZ, 0x7, R5 ;  /* 0x00000007ffce7819 */ /* 0x000fe40000011405 */
[----:B------:R-:W-:Y:S02]  /*0cb0*/  LOP3.LUT R14, R14, 0x3ffffc, RZ, 0xc0, !PT ;  /* 0x003ffffc0e0e7812 */ /* 0x000fe400078ec0ff */
[----:B------:R-:W-:Y:S02]  /*0cc0*/  IADD3 R10, R11, -R10, RZ ;  /* 0x8000000a0b0a7210 */ /* 0x000fe40007ffe0ff */
[----:B------:R-:W-:Y:S01]  /*0cd0*/  LOP3.LUT R9, R9, 0xfffffff8, RZ, 0xc0, !PT ;  /* 0xfffffff809097812 */ /* 0x000fe200078ec0ff */
[----:B------:R-:W-:Y:S01]  /*0ce0*/  IMAD R15, R206, 0x100, R11 ;  /* 0x00000100ce0f7824 */ /* 0x000fe200078e020b */
[----:B------:R-:W-:Y:S01]  /*0cf0*/  LEA.HI R0, R0, R7, RZ, 0x5 ;  /* 0x0000000700007211 */ /* 0x000fe200078f28ff */
[----:B------:R-:W-:Y:S01]  /*0d00*/  IMAD.IADD R14, R189, 0x1, -R14 ;  /* 0x00000001bd0e7824 */ /* 0x000fe200078e0a0e */
[----:B------:R-:W-:Y:S01]  /*0d10*/  IADD3 R9, R6, -R9, RZ ;  /* 0x8000000906097210 */ /* 0x000fe20007ffe0ff */
[----:B------:R-:W-:Y:S01]  /*0d20*/  IMAD.IADD R12, R13, 0x1, -R12 ;  /* 0x000000010d0c7824 */ /* 0x000fe200078e0a0c */
[----:B------:R-:W-:Y:S01]  /*0d30*/  LEA.HI R6, R3, R212, RZ, 0x2 ;  /* 0x000000d403067211 */ /* 0x000fe200078f10ff */
[----:B------:R-:W-:Y:S01]  /*0d40*/  IMAD.SHL.U32 R11, R10, 0x40, RZ ;  /* 0x000000400a0b7824 */ /* 0x000fe200078e00ff */
[----:B------:R-:W-:Y:S01]  /*0d50*/  SHF.R.S32.HI R0, RZ, 0x5, R0 ;  /* 0x00000005ff007819 */ /* 0x000fe20000011400 */
[----:B------:R-:W-:Y:S01]  /*0d60*/  IMAD R15, R14, 0x10, R15 ;  /* 0x000000100e0f7824 */ /* 0x000fe200078e020f */
[----:B------:R-:W-:Y:S01]  /*0d70*/  SHF.R.S32.HI R19, RZ, 0x2, R6 ;  /* 0x00000002ff137819 */ /* 0x000fe20000011406 */
[----:B------:R-:W-:Y:S01]  /*0d80*/  IMAD.SHL.U32 R12, R12, 0x8, RZ ;  /* 0x000000080c0c7824 */ /* 0x000fe200078e00ff */
[----:B------:R-:W-:Y:S01]  /*0d90*/  LOP3.LUT R11, R11, 0x1c0, RZ, 0xc0, !PT ;  /* 0x000001c00b0b7812 */ /* 0x000fe200078ec0ff */
[----:B------:R-:W-:Y:S01]  /*0da0*/  IMAD.SHL.U32 R8, R8, 0x40, RZ ;  /* 0x0000004008087824 */ /* 0x000fe200078e00ff */
[----:B------:R-:W-:Y:S01]  /*0db0*/  LOP3.LUT R4, R4, 0x7ffffffc, RZ, 0xc0, !PT ;  /* 0x7ffffffc04047812 */ /* 0x000fe200078ec0ff */
[--C-:B------:R-:W-:Y:S01]  /*0dc0*/  IMAD.U32 R210, R15, 0x40, R12.reuse ;  /* 0x000000400fd27824 */ /* 0x100fe200078e000c */
[----:B------:R-:W-:Y:S01]  /*0dd0*/  LOP3.LUT R12, R11, 0x8, R12, 0xf8, !PT ;  /* 0x000000080b0c7812 */ /* 0x000fe200078ef80c */
[----:B------:R-:W-:Y:S01]  /*0de0*/  IMAD R188, R0, 0x10, R9 ;  /* 0x0000001000bc7824 */ /* 0x000fe200078e0209 */
[----:B------:R-:W-:Y:S01]  /*0df0*/  SHF.R.U32.HI R11, RZ, 0x3, R11 ;  /* 0x00000003ff0b7819 */ /* 0x000fe2000001160b */
[----:B------:R-:W-:Y:S01]  /*0e00*/  VIADD R215, R19, 0x20 ;  /* 0x0000002013d77836 */ /* 0x000fe20000000000 */
[----:B------:R-:W-:-:S02]  /*0e10*/  LOP3.LUT R8, R8, 0x7ffffe00, RZ, 0xc0, !PT ;  /* 0x7ffffe0008087812 */ /* 0x000fc400078ec0ff */
[----:B------:R-:W-:Y:S01]  /*0e20*/  LEA.HI R0, R3, R212, RZ, 0x3 ;  /* 0x000000d403007211 */ /* 0x000fe200078f18ff */
[----:B------:R-:W-:Y:S01]  /*0e30*/  IMAD.IADD R4, R7, 0x1, -R4 ;  /* 0x0000000107047824 */ /* 0x000fe200078e0a04 */
[----:B------:R-:W-:Y:S01]  /*0e40*/  LOP3.LUT R11, R12, R11, RZ, 0x3c, !PT ;  /* 0x0000000b0c0b7212 */ /* 0x000fe200078e3cff */
[----:B------:R-:W-:Y:S01]  /*0e50*/  IMAD R8, R189, 0x400, R8 ;  /* 0x00000400bd087824 */ /* 0x000fe200078e0208 */
[----:B------:R-:W-:Y:S02]  /*0e60*/  SHF.R.S32.HI R192, RZ, 0x3, R0 ;  /* 0x00000003ffc07819 */ /* 0x000fe40000011400 */
[----:B------:R-:W-:Y:S02]  /*0e70*/  LOP3.LUT R3, R0, 0x1ffffff8, RZ, 0xc0, !PT ;  /* 0x1ffffff800037812 */ /* 0x000fe400078ec0ff */
[----:B------:R-:W-:Y:S02]  /*0e80*/  LOP3.LUT R7, R6, 0xfffffffc, RZ, 0xc0, !PT ;  /* 0xfffffffc06077812 */ /* 0x000fe400078ec0ff */
[----:B------:R-:W-:Y:S01]  /*0e90*/  SHF.R.S32.HI R0, RZ, 0x1f, R215 ;  /* 0x0000001fff007819 */ /* 0x000fe200000114d7 */
[----:B------:R-:W-:Y:S01]  /*0ea0*/  IMAD.IADD R11, R8, 0x1, R11 ;  /* 0x00000001080b7824 */ /* 0x000fe200078e020b */
[----:B------:R-:W-:Y:S01]  /*0eb0*/  R2P PR, R10, 0x6 ;  /* 0x000000060a007804 */ /* 0x000fe20000000000 */
[----:B------:R-:W-:Y:S01]  /*0ec0*/  IMAD.IADD R204, R212, 0x1, -R7 ;  /* 0x00000001d4cc7824 */ /* 0x000fe200078e0a07 */
[----:B------:R-:W-:Y:S01]  /*0ed0*/  LEA.HI R0, R0, R215, RZ, 0x3 ;  /* 0x000000d700007211 */ /* 0x000fe200078f18ff */
[----:B------:R-:W-:-:S02]  /*0ee0*/  IMAD.SHL.U32 R208, R215, 0x40, RZ ;  /* 0x00000040d7d07824 */ /* 0x000fc400078e00ff */
[----:B------:R-:W-:Y:S01]  /*0ef0*/  IMAD R194, R11, 0x2, R2 ;  /* 0x000000020bc27824 */ /* 0x000fe200078e0202 */
[----:B------:R-:W-:Y:S01]  /*0f00*/  SHF.R.S32.HI R6, RZ, 0x1f, R6 ;  /* 0x0000001fff067819 */ /* 0x000fe20000011406 */
[----:B------:R-:W-:Y:S01]  /*0f10*/  IMAD.SHL.U32 R209, R0, 0x40, RZ ;  /* 0x0000004000d17824 */ /* 0x000fe200078e00ff */
[----:B------:R-:W-:Y:S02]  /*0f20*/  LEA.HI R5, R5, R206, RZ, 0x1 ;  /* 0x000000ce05057211 */ /* 0x000fe400078f08ff */
[----:B------:R-:W-:Y:S02]  /*0f30*/  LOP3.LUT R208, R208, 0x1c0, RZ, 0xc0, !PT ;  /* 0x000001c0d0d07812 */ /* 0x000fe400078ec0ff */
[----:B------:R-:W-:Y:S02]  /*0f40*/  MOV R196, 0x40 ;  /* 0x0000004000c47802 */ /* 0x000fe40000000f00 */
[----:B------:R-:W-:Y:S02]  /*0f50*/  IADD3 R197, R194, 0x26800, RZ ;  /* 0x00026800c2c57810 */ /* 0x000fe40007ffe0ff */
[----:B------:R-:W-:-:S02]  /*0f60*/  LEA.HI R6, R6, R19, RZ, 0x3 ;  /* 0x0000001306067211 */ /* 0x000fc400078f18ff */
[----:B------:R-:W-:Y:S02]  /*0f70*/  LOP3.LUT R5, R5, 0xfffffe, RZ, 0xc0, !PT ;  /* 0x00fffffe05057812 */ /* 0x000fe400078ec0ff */
[----:B------:R-:W-:Y:S02]  /*0f80*/  SHF.R.U32.HI R214, RZ, 0x3, R208 ;  /* 0x00000003ffd67819 */ /* 0x000fe400000116d0 */
[----:B------:R-:W-:Y:S01]  /*0f90*/  LOP3.LUT R209, R209, 0xfffffe00, RZ, 0xc0, !PT ;  /* 0xfffffe00d1d17812 */ /* 0x000fe200078ec0ff */
[----:B------:R-:W-:Y:S01]  /*0fa0*/  VIADD R195, R194, 0x26820 ;  /* 0x00026820c2c37836 */ /* 0x000fe20000000000 */
[----:B------:R-:W-:Y:S01]  /*0fb0*/  SEL R196, R196, 0xffffffc0, !P2 ;  /* 0xffffffc0c4c47807 */ /* 0x000fe20005000000 */
[----:B------:R-:W-:Y:S01]  /*0fc0*/  IMAD.IADD R3, R212, 0x1, -R3 ;  /* 0x00000001d4037824 */ /* 0x000fe200078e0a03 */
[----:B------:R-:W-:Y:S01]  /*0fd0*/  LOP3.LUT R6, R6, 0xfffffff8, RZ, 0xc0, !PT ;  /* 0xfffffff806067812 */ /* 0x000fe200078ec0ff */
[C---:B------:R-:W-:Y:S02]  /*0fe0*/  @P1 VIADD R195, R197.reuse, 0xffffffe0 ;  /* 0xffffffe0c5c31836 */ /* 0x040fe40000000000 */
[----:B------:R-:W-:Y:S01]  /*0ff0*/  IMAD.IADD R5, R206, 0x1, -R5 ;  /* 0x00000001ce057824 */ /* 0x000fe200078e0a05 */
[----:B------:R-:W-:Y:S01]  /*1000*/  CS2R R22, SRZ ;  /* 0x0000000000167805 */ /* 0x000fe2000001ff00 */
[----:B------:R-:W-:Y:S01]  /*1010*/  IMAD.IADD R197, R197, 0x1, R196 ;  /* 0x00000001c5c57824 */ /* 0x000fe200078e02c4 */
[----:B------:R-:W-:Y:S01]  /*1020*/  SHF.L.U32 R187, R3, 0x3, RZ ;  /* 0x0000000303bb7819 */ /* 0x000fe200000006ff */
[----:B------:R-:W-:Y:S01]  /*1030*/  IMAD.MOV.U32 R202, RZ, RZ, RZ ;  /* 0x000000ffffca7224 */ /* 0x000fe200078e00ff */
[----:B------:R-:W-:Y:S01]  /*1040*/  IADD3 R196, R196, R195, RZ ;  /* 0x000000c3c4c47210 */ /* 0x000fe20007ffe0ff */
[----:B------:R-:W-:-:S02]  /*1050*/  IMAD.MOV.U32 R185, RZ, RZ, RZ ;  /* 0x000000ffffb97224 */ /* 0x000fc400078e00ff */
[----:B------:R-:W-:Y:S02]  /*1060*/  IMAD.MOV.U32 R18, RZ, RZ, RZ ;  /* 0x000000ffff127224 */ /* 0x000fe400078e00ff */
[----:B------:R-:W-:Y:S02]  /*1070*/  IMAD.IADD R186, R19, 0x1, -R6 ;  /* 0x0000000113ba7824 */ /* 0x000fe400078e0a06 */
[----:B------:R-:W-:Y:S02]  /*1080*/  IMAD.SHL.U32 R191, R5, 0x100, RZ ;  /* 0x0000010005bf7824 */ /* 0x000fe400078e00ff */
[----:B------:R-:W-:Y:S01]  /*1090*/  IMAD.SHL.U32 R190, R4, 0x2, RZ ;  /* 0x0000000204be7824 */ /* 0x000fe200078e00ff */
[----:B--2---:R-:W-:Y:S01]  /*10a0*/  LOP3.LUT R184, R16, 0x1, RZ, 0xfc, !PT ;  /* 0x0000000110b87812 */ /* 0x004fe200078efcff */
[----:B------:R-:W-:-:S05]  /*10b0*/  IMAD.SHL.U32 R16, R204, 0x8, RZ ;  /* 0x00000008cc107824 */ /* 0x000fca00078e00ff */
[----:B------:R-:W-:-:S04]  /*10c0*/  LOP3.LUT R0, R208, 0x38, R16, 0xf8, !PT ;  /* 0x00000038d0007812 */ /* 0x000fc800078ef810 */
[----:B------:R-:W-:-:S05]  /*10d0*/  LOP3.LUT R207, R209, R0, R214, 0xf6, !PT ;  /* 0x00000000d1cf7212 */ /* 0x000fca00078ef6d6 */
[----:B------:R-:W-:-:S07]  /*10e0*/  IMAD R207, R207, 0x2, R2 ;  /* 0x00000002cfcf7824 */ /* 0x000fce00078e0202 */
.L_x_570:
[----:B0----5:R-:W0:Y:S01]  /*10f0*/  LDC.64 R4, c[0x0][0xc60] ;  /* 0x00031800ff047b82 */ /* 0x021e220000000a00 */
[----:B------:R-:W-:Y:S01]  /*1100*/  ULDC.64 UR4, c[0x0][0xa28] ;  /* 0x00028a0000047ab9 */ /* 0x000fe20000000a00 */
[----:B------:R-:W-:Y:S01]  /*1110*/  ULDC.64 UR8, c[0x0][0xa18] ;  /* 0x0002860000087ab9 */ /* 0x000fe20000000a00 */
[----:B------:R-:W-:Y:S01]  /*1120*/  ULDC.64 UR6, c[0x0][0xa08] ;  /* 0x0002820000067ab9 */ /* 0x000fe20000000a00 */
[----:B0-----:R-:W-:-:S05]  /*1130*/  IMAD.WIDE R4, R27, 0x4, R4 ;  /* 0x000000041b047825 */ /* 0x001fca00078e0204 */
[----:B--2---:R-:W2:Y:S01]  /*1140*/  LDG.E R201, desc[UR40][R4.64] ;  /* 0x0000002804c97981 */ /* 0x004ea2000c1e1900 */
[----:B------:R-:W-:Y:S01]  /*1150*/  ISETP.NE.U32.AND P2, PT, RZ, UR4, PT ;  /* 0x00000004ff007c0c */ /* 0x000fe2000bf45070 */
[----:B------:R-:W-:Y:S01]  /*1160*/  IMAD.MOV.U32 R3, RZ, RZ, RZ ;  /* 0x000000ffff037224 */ /* 0x000fe200078e00ff */
[----:B------:R-:W-:Y:S01]  /*1170*/  ISETP.NE.U32.AND P1, PT, RZ, UR8, PT ;  /* 0x00000008ff007c0c */ /* 0x000fe2000bf25070 */
[----:B------:R-:W-:Y:S01]  /*1180*/  IMAD.MOV.U32 R33, RZ, RZ, RZ ;  /* 0x000000ffff217224 */ /* 0x000fe200078e00ff */
[----:B------:R-:W-:Y:S02]  /*1190*/  ISETP.NE.AND.EX P2, PT, RZ, UR5, PT, P2 ;  /* 0x00000005ff007c0c */ /* 0x000fe4000bf45320 */
[----:B------:R-:W-:Y:S02]  /*11a0*/  ISETP.NE.AND.EX P1, PT, RZ, UR9, PT, P1 ;  /* 0x00000009ff007c0c */ /* 0x000fe4000bf25310 */
[----:B------:R-:W-:-:S04]  /*11b0*/  ISETP.NE.U32.AND P0, PT, RZ, UR6, PT ;  /* 0x00000006ff007c0c */ /* 0x000fc8000bf05070 */
[----:B------:R-:W-:Y:S02]  /*11c0*/  ISETP.NE.AND.EX P0, PT, RZ, UR7, PT, P0 ;  /* 0x00000007ff007c0c */ /* 0x000fe4000bf05300 */
[----:B--2---:R-:W-:Y:S01]  /*11d0*/  SHF.R.S32.HI R205, RZ, 0x1f, R201 ;  /* 0x0000001fffcd7819 */ /* 0x004fe200000114c9 */
[C---:B------:R-:W-:Y:S02]  /*11e0*/  IMAD.SHL.U32 R199, R201.reuse, 0x4, RZ ;  /* 0x00000004c9c77824 */ /* 0x040fe400078e00ff */
[C---:B------:R-:W-:Y:S02]  /*11f0*/  @P2 LEA R4, P3, R201.reuse, UR4, 0x2 ;  /* 0x00000004c9042c11 */ /* 0x040fe4000f8610ff */
[C-C-:B------:R-:W-:Y:S02]  /*1200*/  SHF.L.U64.HI R200, R201.reuse, 0x2, R205.reuse ;  /* 0x00000002c9c87819 */ /* 0x140fe400000102cd */
[----:B------:R-:W-:Y:S01]  /*1210*/  @P2 LEA.HI.X R5, R201, UR5, R205, 0x2, P3 ;  /* 0x00000005c9052c11 */ /* 0x000fe200098f14cd */
[----:B------:R-:W-:Y:S01]  /*1220*/  ULDC UR4, c[0x0][0x288] ;  /* 0x0000a20000047ab9 */ /* 0x000fe20000000800 */
[----:B----4-:R-:W-:-:S03]  /*1230*/  IADD3 R8, P4, R199, UR6, RZ ;  /* 0x00000006c7087c10 */ /* 0x010fc6000ff9e0ff */
[----:B------:R0:W5:Y:S01]  /*1240*/  @P2 LDG.E R3, desc[UR40][R4.64] ;  /* 0x0000002804032981 */ /* 0x000162000c1e1900 */
[----:B---3--:R-:W-:Y:S01]  /*1250*/  @P1 IADD3 R6, P2, R199, UR8, RZ ;  /* 0x00000008c7061c10 */ /* 0x008fe2000ff5e0ff */
[----:B------:R-:W-:Y:S01]  /*1260*/  IMAD.U32 R30, RZ, RZ, UR4 ;  /* 0x00000004ff1e7e24 */ /* 0x000fe2000f8e00ff */
[C---:B------:R-:W-:Y:S01]  /*1270*/  IADD3.X R9, R200.reuse, UR7, RZ, P4, !PT ;  /* 0x00000007c8097c10 */ /* 0x040fe2000a7fe4ff */
[----:B------:R-:W-:Y:S01]  /*1280*/  ULDC.64 UR4, c[0x0][0x3f8] ;  /* 0x0000fe0000047ab9 */ /* 0x000fe20000000a00 */
[----:B------:R-:W-:-:S03]  /*1290*/  @P1 IADD3.X R7, R200, UR9, RZ, P2, !PT ;  /* 0x00000009c8071c10 */ /* 0x000fc600097fe4ff */
[----:B------:R0:W5:Y:S01]  /*12a0*/  @P0 LDG.E R33, desc[UR40][R8.64] ;  /* 0x0000002808210981 */ /* 0x000162000c1e1900 */
[----:B------:R-:W-:Y:S01]  /*12b0*/  UISETP.NE.U32.AND UP0, UPT, UR4, URZ, UPT ;  /* 0x0000003f0400728c */ /* 0x000fe2000bf05070 */
[----:B------:R-:W-:Y:S02]  /*12c0*/  ULDC.64 UR8, c[0x0][0xa20] ;  /* 0x0002880000087ab9 */ /* 0x000fe40000000a00 */
[----:B------:R0:W5:Y:S01]  /*12d0*/  @P1 LDG.E R30, desc[UR40][R6.64] ;  /* 0x00000028061e1981 */ /* 0x000162000c1e1900 */
[----:B------:R-:W-:Y:S01]  /*12e0*/  UISETP.NE.AND.EX UP0, UPT, UR5, URZ, UPT, UP0 ;  /* 0x0000003f0500728c */ /* 0x000fe2000bf05300 */
[----:B------:R-:W-:Y:S01]  /*12f0*/  ULDC UR4, c[0x0][0x404] ;  /* 0x0001010000047ab9 */ /* 0x000fe20000000800 */
[----:B------:R-:W-:Y:S02]  /*1300*/  ISETP.NE.U32.AND P2, PT, RZ, UR8, PT ;  /* 0x00000008ff007c0c */ /* 0x000fe4000bf45070 */
[----:B------:R-:W-:Y:S01]  /*1310*/  USEL UR4, UR4, 0x1, UP0 ;  /* 0x0000000104047887 */ /* 0x000fe20008000000 */
[----:B------:R-:W-:Y:S01]  /*1320*/  ULDC UR5, c[0x0][0x2e0] ;  /* 0x0000b80000057ab9 */ /* 0x000fe20000000800 */
[----:B------:R-:W-:-:S02]  /*1330*/  ISETP.NE.AND.EX P2, PT, RZ, UR9, PT, P2 ;  /* 0x00000009ff007c0c */ /* 0x000fc4000bf45320 */
[----:B------:R-:W-:-:S03]  /*1340*/  UIMAD UR4, UR4, UR5, URZ ;  /* 0x00000005040472a4 */ /* 0x000fc6000f8e023f */
[----:B------:R-:W-:Y:S01]  /*1350*/  ULDC UR5, c[0x0][0x338] ;  /* 0x0000ce0000057ab9 */ /* 0x000fe20000000800 */
[----:B------:R-:W-:Y:S01]  /*1360*/  IMAD.MOV.U32 R203, RZ, RZ, R25 ;  /* 0x000000ffffcb7224 */ /* 0x000fe200078e0019 */
[----:B------:R-:W-:Y:S01]  /*1370*/  MOV R29, R201 ;  /* 0x000000c9001d7202 */ /* 0x000fe20000000f00 */
[----:B------:R-:W-:Y:S01]  /*1380*/  IMAD.MOV.U32 R198, RZ, RZ, R26 ;  /* 0x000000ffffc67224 */ /* 0x000fe200078e001a */
[----:B0-----:R-:W-:Y:S06]  /*1390*/  @P1 BRA `(.L_x_448) ;  /* 0x0000000000241947 */ /* 0x001fec0003800000 */
[----:B------:R-:W-:Y:S02]  /*13a0*/  ULDC.64 UR6, c[0x0][0xa00] ;  /* 0x0002800000067ab9 */ /* 0x000fe40000000a00 */
[----:B------:R-:W-:-:S04]  /*13b0*/  ISETP.NE.U32.AND P1, PT, RZ, UR6, PT ;  /* 0x00000006ff007c0c */ /* 0x000fc8000bf25070 */
[----:B------:R-:W-:-:S13]  /*13c0*/  ISETP.NE.AND.EX P1, PT, RZ, UR7, PT, P1 ;  /* 0x00000007ff007c0c */ /* 0x000fda000bf25310 */
[----:B------:R-:W-:Y:S05]  /*13d0*/  @!P1 BRA `(.L_x_448) ;  /* 0x0000000000149947 */ /* 0x000fea0003800000 */
[----:B------:R-:W0:Y:S02]  /*13e0*/  LDC.64 R4, c[0x0][0xa00] ;  /* 0x00028000ff047b82 */ /* 0x000e240000000a00 */
[----:B0-----:R-:W-:-:S05]  /*13f0*/  IMAD.WIDE R4, R29, 0x4, R4 ;  /* 0x000000041d047825 */ /* 0x001fca00078e0204 */
[----:B-----5:R-:W2:Y:S04]  /*1400*/  LDG.E R30, desc[UR40][R4.64] ;  /* 0x00000028041e7981 */ /* 0x020ea8000c1e1900 */
[----:B------:R-:W2:Y:S02]  /*1410*/  LDG.E R7, desc[UR40][R4.64+0x4] ;  /* 0x0000042804077981 */ /* 0x000ea4000c1e1900 */
[----:B--2---:R-:W-:-:S07]  /*1420*/  IMAD.IADD R30, R7, 0x1, -R30 ;  /* 0x00000001071e7824 */ /* 0x004fce00078e0a1e */
.L_x_448:
[----:B------:R-:W-:Y:S02]  /*1430*/  IMAD.U32 R24, RZ, RZ, UR5 ;  /* 0x00000005ff187e24 */ /* 0x000fe4000f8e00ff */
[----:B------:R-:W-:Y:S01]  /*1440*/  IMAD.U32 R28, RZ, RZ, UR4 ;  /* 0x00000004ff1c7e24 */ /* 0x000fe2000f8e00ff */
[----:B------:R-:W-:Y:S06]  /*1450*/  @!P2 BRA `(.L_x_449) ;  /* 0x000000000010a947 */ /* 0x000fec0003800000 */
[----:B------:R-:W-:-:S04]  /*1460*/  IADD3 R4, P0, R199, UR8, RZ ;  /* 0x00000008c7047c10 */ /* 0x000fc8000ff1e0ff */
[----:B------:R-:W-:-:S05]  /*1470*/  IADD3.X R5, R200, UR9, RZ, P0, !PT ;  /* 0x00000009c8057c10 */ /* 0x000fca00087fe4ff */
[----:B------:R0:W5:Y:S01]  /*1480*/  LDG.E R28, desc[UR40][R4.64] ;  /* 0x00000028041c7981 */ /* 0x000162000c1e1900 */
[----:B------:R-:W-:Y:S05]  /*1490*/  BRA `(.L_x_450) ;  /* 0x0000000000107947 */ /* 0x000fea0003800000 */
.L_x_449:
[----:B------:R-:W-:Y:S05]  /*14a0*/  @!P0 BRA `(.L_x_450) ;  /* 0x00000000000c8947 */ /* 0x000fea0003800000 */
[----:B------:R-:W2:Y:S04]  /*14b0*/  LDG.E R5, desc[UR40][R8.64] ;  /* 0x0000002808057981 */ /* 0x000ea8000c1e1900 */
[----:B------:R-:W2:Y:S02]  /*14c0*/  LDG.E R28, desc[UR40][R8.64+0x4] ;  /* 0x00000428081c7981 */ /* 0x000ea4000c1e1900 */
[----:B--2---:R-:W-:-:S07]  /*14d0*/  IMAD.IADD R28, R28, 0x1, -R5 ;  /* 0x000000011c1c7824 */ /* 0x004fce00078e0a05 */
.L_x_450:
[----:B------:R-:W-:Y:S02]  /*14e0*/  ULDC.64 UR4, c[0x0][0xa10] ;  /* 0x0002840000047ab9 */ /* 0x000fe40000000a00 */
[----:B------:R-:W-:-:S04]  /*14f0*/  ISETP.NE.U32.AND P0, PT, RZ, UR4, PT ;  /* 0x00000004ff007c0c */ /* 0x000fc8000bf05070 */
[----:B------:R-:W-:Y:S01]  /*1500*/  ISETP.NE.AND.EX P0, PT, RZ, UR5, PT, P0 ;  /* 0x00000005ff007c0c */ /* 0x000fe2000bf05300 */
[----:B------:R-:W-:-:S12]  /*1510*/  ULDC.64 UR4, c[0x0][0xa30] ;  /* 0x00028c0000047ab9 */ /* 0x000fd80000000a00 */
[----:B0-----:R-:W0:Y:S02]  /*1520*/  @P0 LDC.64 R4, c[0x0][0xa10] ;  /* 0x00028400ff040b82 */ /* 0x001e240000000a00 */
[----:B0-----:R-:W-:-:S05]  /*1530*/  @P0 IMAD.WIDE R4, R29, 0x4, R4 ;  /* 0x000000041d040825 */ /* 0x001fca00078e0204 */
[----:B------:R-:W2:Y:S04]  /*1540*/  @P0 LDG.E R0, desc[UR40][R4.64] ;  /* 0x0000002804000981 */ /* 0x000ea8000c1e1900 */
[----:B------:R-:W2:Y:S01]  /*1550*/  @P0 LDG.E R9, desc[UR40][R4.64+0x4] ;  /* 0x0000042804090981 */ /* 0x000ea2000c1e1900 */
[----:B------:R-:W-:Y:S01]  /*1560*/  ISETP.NE.U32.AND P1, PT, RZ, UR4, PT ;  /* 0x00000004ff007c0c */ /* 0x000fe2000bf25070 */
[----:B-----5:R-:W-:-:S03]  /*1570*/  IMAD.MOV.U32 R27, RZ, RZ, R28 ;  /* 0x000000ffff1b7224 */ /* 0x020fc600078e001c */
[----:B------:R-:W-:-:S13]  /*1580*/  ISETP.NE.AND.EX P1, PT, RZ, UR5, PT, P1 ;  /* 0x00000005ff007c0c */ /* 0x000fda000bf25310 */
[----:B------:R-:W-:-:S04]  /*1590*/  @P1 IADD3 R6, P2, R199, UR4, RZ ;  /* 0x00000004c7061c10 */ /* 0x000fc8000ff5e0ff */
[----:B------:R-:W-:-:S05]  /*15a0*/  @P1 IADD3.X R7, R200, UR5, RZ, P2, !PT ;  /* 0x00000005c8071c10 */ /* 0x000fca00097fe4ff */
[----:B------:R0:W5:Y:S01]  /*15b0*/  @P1 LDG.E R27, desc[UR40][R6.64] ;  /* 0x00000028061b1981 */ /* 0x000162000c1e1900 */
[----:B------:R-:W-:Y:S01]  /*15c0*/  IMAD.IADD R11, R28, 0x1, -R3 ;  /* 0x000000011c0b7824 */ /* 0x000fe200078e0a03 */
[----:B------:R-:W-:-:S03]  /*15d0*/  PLOP3.LUT P3, PT, PT, PT, PT, 0x80, 0x0 ;  /* 0x000000000000781c */ /* 0x000fc60003f6f070 */
[----:B------:R-:W-:-:S05]  /*15e0*/  IMAD.MOV R31, RZ, RZ, -R11 ;  /* 0x000000ffff1f7224 */ /* 0x000fca00078e0a0b */
[----:B------:R-:W-:Y:S02]  /*15f0*/  VIMNMX R31, RZ, R31, !PT ;  /* 0x0000001fff1f7248 */ /* 0x000fe40007fe0100 */
[----:B--2---:R-:W-:-:S05]  /*1600*/  @P0 IADD3 R24, -R0, R9, RZ ;  /* 0x0000000900180210 */ /* 0x004fca0007ffe1ff */
[----:B------:R-:W-:-:S04]  /*1610*/  IMAD.IADD R168, R11, 0x1, R24 ;  /* 0x000000010ba87824 */ /* 0x000fc800078e0218 */
[----:B------:R-:W-:-:S05]  /*1620*/  VIADD R0, R168, 0x3f ;  /* 0x0000003fa8007836 */ /* 0x000fca0000000000 */
[----:B------:R-:W-:-:S04]  /*1630*/  SHF.R.S32.HI R3, RZ, 0x1f, R0 ;  /* 0x0000001fff037819 */ /* 0x000fc80000011400 */
[----:B------:R-:W-:-:S04]  /*1640*/  LEA.HI R3, R3, R0, RZ, 0x6 ;  /* 0x0000000003037211 */ /* 0x000fc800078f30ff */
[----:B------:R-:W-:Y:S02]  /*1650*/  LOP3.LUT R5, R3, 0xffffffc0, RZ, 0xc0, !PT ;  /* 0xffffffc003057812 */ /* 0x000fe400078ec0ff */
[----:B------:R-:W-:Y:S02]  /*1660*/  SHF.R.S32.HI R182, RZ, 0x6, R3 ;  /* 0x00000006ffb67819 */ /* 0x000fe40000011403 */
[----:B------:R-:W-:-:S04]  /*1670*/  VIADDMNMX R0, R5, -R11, R24, PT ;  /* 0x8000000b05007246 */ /* 0x000fc80003800118 */
[----:B------:R-:W-:Y:S02]  /*1680*/  ISETP.GT.AND P0, PT, R0, R31, PT ;  /* 0x0000001f0000720c */ /* 0x000fe40003f04270 */
[----:B------:R-:W-:-:S05]  /*1690*/  SHF.R.U32.HI R31, RZ, 0x6, R31 ;  /* 0x00000006ff1f7819 */ /* 0x000fca000001161f */
[----:B------:R-:W-:-:S06]  /*16a0*/  IMAD.MOV.U32 R51, RZ, RZ, R31 ;  /* 0x000000ffff337224 */ /* 0x000fcc00078e001f */
[----:B------:R-:W-:-:S05]  /*16b0*/  @P0 VIADD R0, R0, 0x3f ;  /* 0x0000003f00000836 */ /* 0x000fca0000000000 */
[----:B------:R-:W-:-:S04]  /*16c0*/  @P0 SHF.R.S32.HI R5, RZ, 0x1f, R0 ;  /* 0x0000001fff050819 */ /* 0x000fc80000011400 */
[----:B------:R-:W-:-:S04]  /*16d0*/  @P0 LEA.HI R5, R5, R0, RZ, 0x6 ;  /* 0x0000000005050211 */ /* 0x000fc800078f30ff */
[----:B------:R-:W-:-:S04]  /*16e0*/  @P0 SHF.R.S32.HI R51, RZ, 0x6, R5 ;  /* 0x00000006ff330819 */ /* 0x000fc80000011405 */
[----:B------:R-:W-:-:S13]  /*16f0*/  ISETP.GT.AND P0, PT, R51, R31, PT ;  /* 0x0000001f3300720c */ /* 0x000fda0003f04270 */
[----:B0-----:R-:W-:Y:S05]  /*1700*/  @!P0 BRA `(.L_x_451) ;  /* 0x0000002800b88947 */ /* 0x001fea0003800000 */
[----:B------:R-:W-:Y:S01]  /*1710*/  VIADD R0, R2, 0x22400 ;  /* 0x0002240002007836 */ /* 0x000fe20000000000 */
[----:B------:R-:W-:Y:S04]  /*1720*/  BSSY B6, `(.L_x_452) ;  /* 0x0000013000067945 */ /* 0x000fe80003800000 */
[----:B------:R-:W-:-:S13]  /*1730*/  LOP3.LUT P0, RZ, R0, 0x3ff, RZ, 0xc0, !PT ;  /* 0x000003ff00ff7812 */ /* 0x000fda000780c0ff */
[----:B------:R-:W-:Y:S05]  /*1740*/  @!P0 BRA `(.L_x_453) ;  /* 0x0000000000408947 */ /* 0x000fea0003800000 */
[----:B------:R-:W-:Y:S01]  /*1750*/  MOV R0, 0x0 ;  /* 0x0000000000007802 */ /* 0x000fe20000000f00 */
[----:B------:R-:W-:Y:S01]  /*1760*/  ULDC.64 UR4, c[0x4][0x88] ;  /* 0x0100220000047ab9 */ /* 0x000fe20000000a00 */
[----:B------:R-:W-:Y:S01]  /*1770*/  ULDC.64 UR6, c[0x4][0x20] ;  /* 0x0100080000067ab9 */ /* 0x000fe20000000a00 */
[----:B------:R-:W-:Y:S01]  /*1780*/  MOV R4, UR4 ;  /* 0x0000000400047c02 */ /* 0x000fe20008000f00 */
[----:B------:R0:W1:Y:S01]  /*1790*/  LDC.64 R14, c[0x4][R0] ;  /* 0x01000000000e7b82 */ /* 0x0000620000000a00 */
[----:B------:R-:W-:Y:S01]  /*17a0*/  IMAD.U32 R5, RZ, RZ, UR5 ;  /* 0x00000005ff057e24 */ /* 0x000fe2000f8e00ff */
[----:B------:R-:W-:Y:S01]  /*17b0*/  ULDC.64 UR4, c[0x4][0x90] ;  /* 0x0100240000047ab9 */ /* 0x000fe20000000a00 */
        /* <DEDUP_REMOVED lines=8> */
[----:B-1---5:R-:W-:Y:S05]  /*1840*/  CALL.ABS.NOINC R14 ;  /* 0x000000000e007343 */ /* 0x022fea0003c00000 */
.L_x_453:
[----:B------:R-:W-:Y:S05]  /*1850*/  BSYNC B6 ;  /* 0x0000000000067941 */ /* 0x000fea0003800000 */
.L_x_452:
[----:B------:R-:W-:Y:S01]  /*1860*/  VIADD R0, R2, 0x400 ;  /* 0x0000040002007836 */ /* 0x000fe20000000000 */
[----:B------:R-:W-:Y:S04]  /*1870*/  BSSY B6, `(.L_x_454) ;  /* 0x0000013000067945 */ /* 0x000fe80003800000 */
[----:B------:R-:W-:-:S13]  /*1880*/  LOP3.LUT P0, RZ, R0, 0x3ff, RZ, 0xc0, !PT ;  /* 0x000003ff00ff7812 */ /* 0x000fda000780c0ff */
        /* <DEDUP_REMOVED lines=10> */
[----:B------:R-:W-:Y:S02]  /*1930*/  IMAD.U32 R7, RZ, RZ, UR7 ;  /* 0x00000007ff077e24 */ /* 0x000fe4000f8e00ff */
[----:B------:R-:W-:-:S02]  /*1940*/  IMAD.U32 R11, RZ, RZ, UR5 ;  /* 0x00000005ff0b7e24 */ /* 0x000fc4000f8e00ff */
[----:B------:R-:W-:Y:S02]  /*1950*/  IMAD.MOV.U32 R8, RZ, RZ, 0x70 ;  /* 0x00000070ff087424 */ /* 0x000fe400078e00ff */
[----:B------:R-:W-:Y:S02]  /*1960*/  IMAD.MOV.U32 R12, RZ, RZ, 0x1 ;  /* 0x00000001ff0c7424 */ /* 0x000fe400078e00ff */
[----:B0-----:R-:W-:-:S07]  /*1970*/  IMAD.MOV.U32 R13, RZ, RZ, RZ ;  /* 0x000000ffff0d7224 */ /* 0x001fce00078e00ff */
[----:B------:R-:W-:-:S07]  /*1980*/  LEPC R20, `(.L_x_455) ;  /* 0x000000001014794e */ /* 0x000fce0000000000 */
[----:B-1---5:R-:W-:Y:S05]  /*1990*/  CALL.ABS.NOINC R14 ;  /* 0x000000000e007343 */ /* 0x022fea0003c00000 */
.L_x_455:
[----:B------:R-:W-:Y:S05]  /*19a0*/  BSYNC B6 ;  /* 0x0000000000067941 */ /* 0x000fea0003800000 */
.L_x_454:
[----:B------:R-:W-:Y:S01]  /*19b0*/  ULDC.64 UR4, c[0x0][0x9f8] ;  /* 0x00027e0000047ab9 */ /* 0x000fe20000000a00 */
[----:B------:R-:W0:Y:S01]  /*19c0*/  LDC R0, c[0x0][0x428] ;  /* 0x00010a00ff007b82 */ /* 0x000e220000000800 */
[----:B------:R-:W-:-:S07]  /*19d0*/  ISETP.NE.U32.AND P0, PT, RZ, UR4, PT ;  /* 0x00000004ff007c0c */ /* 0x000fce000bf05070 */
[----:B------:R-:W1:Y:S01]  /*19e0*/  LDC.64 R54, c[0x0][0x2f0] ;  /* 0x0000bc00ff367b82 */ /* 0x000e620000000a00 */
[----:B------:R-:W-:Y:S01]  /*19f0*/  ISETP.NE.AND.EX P0, PT, RZ, UR5, PT, P0 ;  /* 0x00000005ff007c0c */ /* 0x000fe2000bf05300 */
[----:B------:R-:W-:Y:S01]  /*1a00*/  IMAD.IADD R48, R33, 0x1, R28 ;  /* 0x0000000121307824 */ /* 0x000fe200078e021c */
[----:B------:R-:W-:Y:S01]  /*1a10*/  ULDC.64 UR6, c[0x0][0xa08] ;  /* 0x0002820000067ab9 */ /* 0x000fe20000000a00 */
[----:B------:R-:W-:-:S04]  /*1a20*/  SHF.R.S32.HI R17, RZ, 0x1f, R16 ;  /* 0x0000001fff117819 */ /* 0x000fc80000011410 */
[----:B------:R-:W2:Y:S06]  /*1a30*/  LDC.64 R56, c[0x0][0x3d8] ;  /* 0x0000f600ff387b82 */ /* 0x000eac0000000a00 */
[----:B------:R-:W-:Y:S02]  /*1a40*/  @P0 IADD3 R4, P1, R199, UR4, RZ ;  /* 0x00000004c7040c10 */ /* 0x000fe4000ff3e0ff */
[----:B------:R-:W3:Y:S02]  /*1a50*/  LDC R67, c[0x0][0x3d4] ;  /* 0x0000f500ff437b82 */ /* 0x000ee40000000800 */
[----:B------:R-:W-:Y:S01]  /*1a60*/  @P0 IADD3.X R5, R200, UR5, RZ, P1, !PT ;  /* 0x00000005c8050c10 */ /* 0x000fe20008ffe4ff */
[----:B------:R-:W-:-:S04]  /*1a70*/  ULDC.64 UR4, c[0x0][0x2f8] ;  /* 0x0000be0000047ab9 */ /* 0x000fc80000000a00 */
[----:B------:R4:W2:Y:S01]  /*1a80*/  @P0 LDG.E R29, desc[UR40][R4.64] ;  /* 0x00000028041d0981 */ /* 0x0008a2000c1e1900 */
[----:B0-----:R-:W-:Y:S01]  /*1a90*/  ISETP.NE.AND P0, PT, R0, 0x1, PT ;  /* 0x000000010000780c */ /* 0x001fe20003f05270 */
[----:B------:R-:W0:Y:S01]  /*1aa0*/  LDC.64 R32, c[0x0][0x3e8] ;  /* 0x0000fa00ff207b82 */ /* 0x000e220000000a00 */
[----:B------:R-:W-:Y:S01]  /*1ab0*/  SHF.R.S32.HI R12, RZ, 0x1f, R48 ;  /* 0x0000001fff0c7819 */ /* 0x000fe20000011430 */
[----:B------:R-:W-:Y:S01]  /*1ac0*/  IMAD.SHL.U32 R42, R204, 0x4, RZ ;  /* 0x00000004cc2a7824 */ /* 0x000fe200078e00ff */
[----:B------:R-:W0:Y:S01]  /*1ad0*/  S2R R34, SR_TID.X ;  /* 0x0000000000227919 */ /* 0x000e220000002100 */
[----:B------:R-:W-:Y:S01]  /*1ae0*/  IMAD.SHL.U32 R61, R186, 0x40, RZ ;  /* 0x00000040ba3d7824 */ /* 0x000fe200078e00ff */
[----:B-1----:R-:W-:Y:S01]  /*1af0*/  SHF.L.U64.HI R53, R54, 0x6, R55 ;  /* 0x0000000636357819 */ /* 0x002fe20000010237 */
[-C--:B------:R-:W-:Y:S01]  /*1b00*/  IMAD R3, R12, R54.reuse, RZ ;  /* 0x000000360c037224 */ /* 0x080fe200078e02ff */
[----:B------:R-:W-:Y:S01]  /*1b10*/  SHF.R.S32.HI R43, RZ, 0x1f, R42 ;  /* 0x0000001fff2b7819 */ /* 0x000fe2000001142a */
[C---:B----4-:R-:W-:Y:S01]  /*1b20*/  IMAD.WIDE.U32 R4, R48.reuse, R54, RZ ;  /* 0x0000003630047225 */ /* 0x050fe200078e00ff */
[----:B------:R-:W-:Y:S01]  /*1b30*/  LOP3.LUT R61, R61, 0x1c0, RZ, 0xc0, !PT ;  /* 0x000001c03d3d7812 */ /* 0x000fe200078ec0ff */
[----:B------:R-:W1:Y:S02]  /*1b40*/  LDC R63, c[0x0][0x3d4] ;  /* 0x0000f500ff3f7b82 */ /* 0x000e640000000800 */
[----:B------:R-:W-:Y:S01]  /*1b50*/  IMAD R3, R48, R55, R3 ;  /* 0x0000003730037224 */ /* 0x000fe200078e0203 */
[----:B------:R-:W-:Y:S01]  /*1b60*/  SHF.R.U32.HI R65, RZ, 0x3, R61 ;  /* 0x00000003ff417819 */ /* 0x000fe2000001163d */
[C---:B------:R-:W-:Y:S01]  /*1b70*/  VIADD R84, R16.reuse, 0x20 ;  /* 0x0000002010547836 */ /* 0x040fe20000000000 */
[----:B---3--:R-:W-:Y:S01]  /*1b80*/  ISETP.GE.AND P2, PT, R16, R67, PT ;  /* 0x000000431000720c */ /* 0x008fe20003f46270 */
[----:B------:R-:W-:-:S02]  /*1b90*/  IMAD.IADD R5, R5, 0x1, R3 ;  /* 0x0000000105057824 */ /* 0x000fc400078e0203 */
[----:B------:R-:W3:Y:S01]  /*1ba0*/  @P0 LDC R7, c[0x0][0x42c] ;  /* 0x00010b00ff070b82 */ /* 0x000ee20000000800 */
[----:B------:R-:W-:Y:S01]  /*1bb0*/  P2R R76, PR, RZ, 0x4 ;  /* 0x00000004ff4c7803 */ /* 0x000fe20000000000 */
[----:B0-----:R-:W-:-:S06]  /*1bc0*/  IMAD.SHL.U32 R60, R32, 0x40, RZ ;  /* 0x00000040203c7824 */ /* 0x001fcc00078e00ff */
[----:B------:R-:W0:Y:S08]  /*1bd0*/  @P0 LDC R9, c[0x0][0x430] ;  /* 0x00010c00ff090b82 */ /* 0x000e300000000800 */
[----:B------:R-:W4:Y:S01]  /*1be0*/  LDC R64, c[0x0][0x2e4] ;  /* 0x0000b900ff407b82 */ /* 0x000f220000000800 */
[----:B------:R-:W-:-:S04]  /*1bf0*/  SHF.R.U32.HI R34, RZ, 0x7, R34 ;  /* 0x00000007ff227819 */ /* 0x000fc80000011622 */
[----:B------:R-:W-:Y:S01]  /*1c00*/  IADD3 R62, R34, 0x8, RZ ;  /* 0x00000008223e7810 */ /* 0x000fe20007ffe0ff */
[----:B---3--:R-:W-:Y:S02]  /*1c10*/  @P0 IMAD.HI.U32 R0, R26, R7, RZ ;  /* 0x000000071a000227 */ /* 0x008fe400078e00ff */
[----:B------:R-:W3:Y:S03]  /*1c20*/  LDC.64 R46, c[0x0][0x2d8] ;  /* 0x0000b600ff2e7b82 */ /* 0x000ee60000000a00 */
[----:B0-----:R-:W-:Y:S02]  /*1c30*/  @P0 SHF.R.U32.HI R26, RZ, R9, R0 ;  /* 0x00000009ff1a0219 */ /* 0x001fe40000011600 */
[----:B------:R-:W-:Y:S02]  /*1c40*/  ISETP.NE.U32.AND P0, PT, RZ, UR6, PT ;  /* 0x00000006ff007c0c */ /* 0x000fe4000bf05070 */
[----:B------:R-:W-:Y:S01]  /*1c50*/  SHF.R.S32.HI R0, RZ, 0x1f, R26 ;  /* 0x0000001fff007819 */ /* 0x000fe2000001141a */
[----:B------:R-:W-:Y:S01]  /*1c60*/  IMAD.WIDE.U32 R4, R26, UR4, R4 ;  /* 0x000000041a047c25 */ /* 0x000fe2000f8e0004 */
[----:B------:R-:W-:Y:S01]  /*1c70*/  ISETP.NE.AND.EX P0, PT, RZ, UR7, PT, P0 ;  /* 0x00000007ff007c0c */ /* 0x000fe2000bf05300 */
[----:B------:R-:W-:-:S02]  /*1c80*/  ULDC.64 UR6, c[0x0][0x320] ;  /* 0x0000c80000067ab9 */ /* 0x000fc40000000a00 */
[C---:B------:R-:W-:Y:S02]  /*1c90*/  IMAD R7, R0.reuse, UR6, RZ ;  /* 0x0000000600077c24 */ /* 0x040fe4000f8e02ff */
[----:B------:R-:W-:Y:S02]  /*1ca0*/  IMAD R3, R0, UR4, RZ ;  /* 0x0000000400037c24 */ /* 0x000fe4000f8e02ff */
[C---:B------:R-:W-:Y:S02]  /*1cb0*/  IMAD R9, R26.reuse, UR7, R7 ;  /* 0x000000071a097c24 */ /* 0x040fe4000f8e0207 */
[----:B------:R-:W-:-:S04]  /*1cc0*/  IMAD.WIDE.U32 R6, R26, UR6, R16 ;  /* 0x000000061a067c25 */ /* 0x000fc8000f8e0010 */
[----:B------:R-:W-:Y:S01]  /*1cd0*/  IMAD R3, R26, UR5, R3 ;  /* 0x000000051a037c24 */ /* 0x000fe2000f8e0203 */
[----:B------:R-:W-:Y:S01]  /*1ce0*/  ULDC.64 UR4, c[0x0][0x300] ;  /* 0x0000c00000047ab9 */ /* 0x000fe20000000a00 */
[----:B------:R-:W-:Y:S02]  /*1cf0*/  IADD3 R7, R7, R9, RZ ;  /* 0x0000000907077210 */ /* 0x000fe40007ffe0ff */
[----:B------:R-:W-:Y:S01]  /*1d00*/  IMAD.IADD R5, R5, 0x1, R3 ;  /* 0x0000000105057824 */ /* 0x000fe200078e0203 */
[----:B------:R-:W-:Y:S02]  /*1d10*/  SHF.R.S32.HI R3, RZ, 0x1f, R19 ;  /* 0x0000001fff037819 */ /* 0x000fe40000011413 */
[----:B--2---:R-:W-:Y:S02]  /*1d20*/  SHF.R.S32.HI R0, RZ, 0x1f, R29 ;  /* 0x0000001fff007819 */ /* 0x004fe4000001141d */
[----:B------:R-:W-:Y:S02]  /*1d30*/  SEL R9, R29, RZ, !P0 ;  /* 0x000000ff1d097207 */ /* 0x000fe40004000000 */
[----:B------:R-:W-:-:S03]  /*1d40*/  SEL R0, R0, RZ, !P0 ;  /* 0x000000ff00007207 */ /* 0x000fc60004000000 */
[----:B------:R-:W-:-:S04]  /*1d50*/  IMAD.WIDE.U32 R44, R9, UR4, R4 ;  /* 0x00000004092c7c25 */ /* 0x000fc8000f8e0004 */
[----:B------:R-:W-:Y:S02]  /*1d60*/  IMAD R8, R0, UR4, RZ ;  /* 0x0000000400087c24 */ /* 0x000fe4000f8e02ff */
[----:B------:R-:W-:-:S04]  /*1d70*/  IMAD.WIDE.U32 R4, R19, R54, R16 ;  /* 0x0000003613047225 */ /* 0x000fc800078e0010 */
[----:B------:R-:W-:Y:S01]  /*1d80*/  IMAD R11, R9, UR5, R8 ;  /* 0x00000005090b7c24 */ /* 0x000fe2000f8e0208 */
[----:B------:R-:W-:Y:S01]  /*1d90*/  ULDC.64 UR4, c[0x0][0x328] ;  /* 0x0000ca0000047ab9 */ /* 0x000fe20000000a00 */
[C---:B------:R-:W-:Y:S01]  /*1da0*/  IMAD R8, R3.reuse, R54, RZ ;  /* 0x0000003603087224 */ /* 0x040fe200078e02ff */
[----:B------:R-:W-:Y:S01]  /*1db0*/  IADD3 R26, P0, R44, R4, RZ ;  /* 0x000000042c1a7210 */ /* 0x000fe20007f1e0ff */
[----:B------:R-:W-:Y:S02]  /*1dc0*/  IMAD R4, R3, R56, RZ ;  /* 0x0000003803047224 */ /* 0x000fe400078e02ff */
[----:B------:R-:W-:Y:S01]  /*1dd0*/  IMAD R13, R19, R55, R8 ;  /* 0x00000037130d7224 */ /* 0x000fe200078e0208 */
[----:B------:R-:W-:Y:S01]  /*1de0*/  SHF.L.U64.HI R55, R56, 0x6, R57 ;  /* 0x0000000638377819 */ /* 0x000fe20000010239 */
[----:B------:R-:W-:Y:S02]  /*1df0*/  IMAD R8, R0, UR4, RZ ;  /* 0x0000000400087c24 */ /* 0x000fe4000f8e02ff */
[----:B------:R-:W-:-:S02]  /*1e00*/  IMAD.IADD R0, R45, 0x1, R11 ;  /* 0x000000012d007824 */ /* 0x000fc400078e020b */
[----:B------:R-:W-:Y:S02]  /*1e10*/  IMAD R15, R19, R57, R4 ;  /* 0x00000039130f7224 */ /* 0x000fe400078e0204 */
[----:B------:R-:W-:Y:S01]  /*1e20*/  IMAD.WIDE.U32 R40, R9, UR4, R6 ;  /* 0x0000000409287c25 */ /* 0x000fe2000f8e0006 */
[----:B------:R-:W-:Y:S01]  /*1e30*/  IADD3.X R50, R0, R5, R13, P0, !PT ;  /* 0x0000000500327210 */ /* 0x000fe200007fe40d */
[----:B------:R-:W-:Y:S01]  /*1e40*/  ULDC UR4, c[0x0][0x2e4] ;  /* 0x0000b90000047ab9 */ /* 0x000fe20000000800 */
[----:B------:R-:W-:Y:S01]  /*1e50*/  SEL R13, R67, RZ, P2 ;  /* 0x000000ff430d7207 */ /* 0x000fe20001000000 */
[C---:B------:R-:W-:Y:S01]  /*1e60*/  IMAD.WIDE.U32 R4, R19.reuse, R56, R42 ;  /* 0x0000003813047225 */ /* 0x040fe200078e002a */
[----:B------:R-:W-:Y:S02]  /*1e70*/  IADD3 R48, P2, R19, R48, RZ ;  /* 0x0000003013307210 */ /* 0x000fe40007f5e0ff */
[C---:B------:R-:W-:Y:S01]  /*1e80*/  IADD3 R13, R16.reuse, R13, RZ ;  /* 0x0000000d100d7210 */ /* 0x040fe20007ffe0ff */
[----:B------:R-:W-:Y:S01]  /*1e90*/  IMAD R79, R9, UR5, R8 ;  /* 0x00000005094f7c24 */ /* 0x000fe2000f8e0208 */
[----:B------:R-:W-:Y:S01]  /*1ea0*/  ISETP.GE.AND P0, PT, R16, UR4, PT ;  /* 0x0000000410007c0c */ /* 0x000fe2000bf06270 */
[----:B------:R-:W-:Y:S01]  /*1eb0*/  IMAD.WIDE.U32 R8, R19, R56, R16 ;  /* 0x0000003813087225 */ /* 0x000fe200078e0010 */
[----:B------:R-:W-:-:S02]  /*1ec0*/  SHF.R.S32.HI R52, RZ, 0x1f, R13 ;  /* 0x0000001fff347819 */ /* 0x000fc4000001140d */
[----:B------:R-:W-:Y:S01]  /*1ed0*/  ISETP.GE.AND P1, PT, R84, UR4, PT ;  /* 0x0000000454007c0c */ /* 0x000fe2000bf26270 */
[----:B------:R-:W-:Y:S01]  /*1ee0*/  IMAD.IADD R5, R5, 0x1, R15 ;  /* 0x0000000105057824 */ /* 0x000fe200078e020f */
[----:B------:R-:W-:Y:S01]  /*1ef0*/  LEA.HI R52, R52, R13, RZ, 0x3 ;  /* 0x0000000d34347211 */ /* 0x000fe200078f18ff */
[----:B------:R-:W-:Y:S01]  /*1f00*/  IMAD.IADD R9, R15, 0x1, R9 ;  /* 0x000000010f097824 */ /* 0x000fe200078e0209 */
[----:B-----5:R-:W-:Y:S01]  /*1f10*/  SHF.R.S32.HI R15, RZ, 0x1f, R27 ;  /* 0x0000001fff0f7819 */ /* 0x020fe2000001141b */
[----:B------:R-:W-:Y:S01]  /*1f20*/  IMAD.WIDE.U32 R36, R27, R56, R4 ;  /* 0x000000381b247225 */ /* 0x000fe200078e0004 */
[----:B------:R-:W-:Y:S02]  /*1f30*/  LOP3.LUT R4, R61, 0x18, R16, 0xf8, !PT ;  /* 0x000000183d047812 */ /* 0x000fe400078ef810 */
[----:B------:R-:W-:Y:S01]  /*1f40*/  LOP3.LUT R73, R52, 0xfffffff8, RZ, 0xc0, !PT ;  /* 0xfffffff834497812 */ /* 0x000fe200078ec0ff */
[----:B------:R-:W-:Y:S01]  /*1f50*/  IMAD R6, R3, R32, RZ ;  /* 0x0000002003067224 */ /* 0x000fe200078e02ff */
[----:B------:R-:W-:Y:S01]  /*1f60*/  LOP3.LUT R4, R4, R65, RZ, 0x3c, !PT ;  /* 0x0000004104047212 */ /* 0x000fe200078e3cff */
[----:B------:R-:W-:Y:S01]  /*1f70*/  IMAD R14, R15, R56, RZ ;  /* 0x000000380f0e7224 */ /* 0x000fe200078e02ff */
[----:B------:R-:W-:Y:S01]  /*1f80*/  SHF.R.S32.HI R77, RZ, 0x1f, R73 ;  /* 0x0000001fff4d7819 */ /* 0x000fe20000011449 */
[----:B------:R-:W-:-:S02]  /*1f90*/  IMAD R21, R19, R33, R6 ;  /* 0x0000002113157224 */ /* 0x000fc400078e0206 */
[----:B------:R-:W-:-:S04]  /*1fa0*/  IMAD.WIDE.U32 R10, R19, R32, R16 ;  /* 0x00000020130a7225 */ /* 0x000fc800078e0010 */
[----:B------:R-:W-:-:S04]  /*1fb0*/  IMAD.WIDE.U32 R6, R19, R32, R42 ;  /* 0x0000002013067225 */ /* 0x000fc800078e002a */
[----:B------:R-:W-:Y:S01]  /*1fc0*/  IMAD R13, R27, R57, R14 ;  /* 0x000000391b0d7224 */ /* 0x000fe200078e020e */
[----:B------:R-:W-:Y:S01]  /*1fd0*/  SHF.L.U64.HI R57, R32, 0x6, R33 ;  /* 0x0000000620397819 */ /* 0x000fe20000010221 */
[----:B------:R-:W-:Y:S01]  /*1fe0*/  IMAD R69, R189, 0x200, R4 ;  /* 0x00000200bd457824 */ /* 0x000fe200078e0204 */
[----:B------:R-:W-:Y:S01]  /*1ff0*/  LOP3.LUT R4, R61, 0x38, R52, 0xf8, !PT ;  /* 0x000000383d047812 */ /* 0x000fe200078ef834 */
[----:B------:R-:W-:Y:S02]  /*2000*/  IMAD.IADD R11, R21, 0x1, R11 ;  /* 0x00000001150b7824 */ /* 0x000fe400078e020b */
[----:B------:R-:W-:Y:S01]  /*2010*/  IMAD.IADD R7, R7, 0x1, R21 ;  /* 0x0000000107077824 */ /* 0x000fe200078e0215 */
[----:B------:R-:W-:Y:S01]  /*2020*/  LOP3.LUT R4, R4, R65, RZ, 0x3c, !PT ;  /* 0x0000004104047212 */ /* 0x000fe200078e3cff */
[-C--:B------:R-:W-:Y:S02]  /*2030*/  IMAD R14, R15, R32.reuse, RZ ;  /* 0x000000200f0e7224 */ /* 0x080fe400078e02ff */
[----:B------:R-:W-:-:S04]  /*2040*/  IMAD.WIDE.U32 R28, R27, R32, R10 ;  /* 0x000000201b1c7225 */ /* 0x000fc800078e000a */
[C---:B------:R-:W-:Y:S02]  /*2050*/  IMAD R75, R27.reuse, R33, R14 ;  /* 0x000000211b4b7224 */ /* 0x040fe400078e020e */
[----:B------:R-:W-:-:S04]  /*2060*/  IMAD.WIDE.U32 R20, R27, R32, R6 ;  /* 0x000000201b147225 */ /* 0x000fc800078e0006 */
[----:B------:R-:W-:-:S04]  /*2070*/  IMAD.WIDE.U32 R38, R27, R56, R8 ;  /* 0x000000381b267225 */ /* 0x000fc800078e0008 */
[----:B------:R-:W-:Y:S01]  /*2080*/  IMAD.IADD R71, R75, 0x1, R29 ;  /* 0x000000014b477824 */ /* 0x000fe200078e021d */
[----:B------:R-:W-:Y:S01]  /*2090*/  IADD3 R75, R21, R75, RZ ;  /* 0x0000004b154b7210 */ /* 0x000fe20007ffe0ff */
[----:B------:R-:W-:Y:S02]  /*20a0*/  IMAD.SHL.U32 R54, R54, 0x40, RZ ;  /* 0x0000004036367824 */ /* 0x000fe400078e00ff */
[----:B------:R-:W-:Y:S02]  /*20b0*/  IMAD.SHL.U32 R56, R56, 0x40, RZ ;  /* 0x0000004038387824 */ /* 0x000fe400078e00ff */
[----:B------:R-:W-:Y:S02]  /*20c0*/  IMAD.SHL.U32 R67, R67, 0x2, RZ ;  /* 0x0000000243437824 */ /* 0x000fe400078e00ff */
[----:B------:R-:W-:Y:S02]  /*20d0*/  IMAD.X R49, R12, 0x1, R3, P2 ;  /* 0x000000010c317824 */ /* 0x000fe400010e0603 */
[----:B------:R-:W-:-:S02]  /*20e0*/  IMAD.IADD R66, R13, 0x1, R39 ;  /* 0x000000010d427824 */ /* 0x000fc400078e0227 */
[----:B------:R-:W-:Y:S02]  /*20f0*/  IMAD.IADD R68, R37, 0x1, R13 ;  /* 0x0000000125447824 */ /* 0x000fe400078e020d */
[----:B------:R-:W-:Y:S02]  /*2100*/  IMAD R70, R189, 0x200, R4 ;  /* 0x00000200bd467824 */ /* 0x000fe400078e0204 */
[----:B-1-34-:R-:W-:-:S07]  /*2110*/  IMAD.IADD R79, R41, 0x1, R79 ;  /* 0x00000001294f7824 */ /* 0x01afce00078e024f */
.L_x_485:
[----:B------:R-:W-:Y:S01]  /*2120*/  VIADD R51, R51, 0xffffffff ;  /* 0xffffffff33337836 */ /* 0x000fe20000000000 */
[----:B------:R-:W-:Y:S01]  /*2130*/  ISETP.GE.AND P3, PT, R63, 0x1, PT ;  /* 0x000000013f00780c */ /* 0x000fe20003f66270 */
[----:B--2---:R-:W-:Y:S01]  /*2140*/  IMAD.SHL.U32 R32, R22, 0x1000, RZ ;  /* 0x0000100016207824 */ /* 0x004fe200078e00ff */
[----:B------:R-:W-:Y:S05]  /*2150*/  YIELD ;  /* 0x0000000000007946 */ /* 0x000fea0003800000 */
[----:B------:R-:W-:Y:S01]  /*2160*/  SHF.R.S32.HI R59, RZ, 0x1f, R51 ;  /* 0x0000001fff3b7819 */ /* 0x000fe20000011433 */
[-C--:B------:R-:W-:Y:S01]  /*2170*/  IMAD R5, R53, R51.reuse, RZ ;  /* 0x0000003335057224 */ /* 0x080fe200078e02ff */
[----:B------:R-:W-:Y:S01]  /*2180*/  BSSY B0, `(.L_x_456) ;  /* 0x000018c000007945 */ /* 0x000fe20003800000 */
[----:B---3--:R-:W-:-:S04]  /*2190*/  IMAD.WIDE.U32 R14, R54, R51, RZ ;  /* 0x00000033360e7225 */ /* 0x008fc800078e00ff */
[----:B------:R-:W-:Y:S01]  /*21a0*/  IMAD R5, R59, R54, R5 ;  /* 0x000000363b057224 */ /* 0x000fe200078e0205 */
[----:B------:R-:W-:-:S03]  /*21b0*/  IADD3 R4, P2, R26, R14, RZ ;  /* 0x0000000e1a047210 */ /* 0x000fc60007f5e0ff */
[----:B------:R-:W-:Y:S01]  /*21c0*/  IMAD.IADD R81, R15, 0x1, R5 ;  /* 0x000000010f517824 */ /* 0x000fe200078e0205 */
[----:B------:R-:W-:Y:S02]  /*21d0*/  IADD3 R5, R69, R32, RZ ;  /* 0x0000002045057210 */ /* 0x000fe40007ffe0ff */
[----:B------:R-:W-:Y:S01]  /*21e0*/  LEA R12, P4, R4, R46, 0x1 ;  /* 0x0000002e040c7211 */ /* 0x000fe200078808ff */
[----:B------:R-:W-:Y:S01]  /*21f0*/  IMAD.X R6, R81, 0x1, R50, P2 ;  /* 0x0000000151067824 */ /* 0x000fe200010e0632 */
[----:B------:R-:W-:Y:S01]  /*2200*/  ISETP.GT.AND P2, PT, R51, R31, PT ;  /* 0x0000001f3300720c */ /* 0x000fe20003f44270 */
[----:B------:R-:W-:-:S03]  /*2210*/  IMAD R33, R5, 0x2, R2 ;  /* 0x0000000205217824 */ /* 0x000fc600078e0202 */
[----:B------:R-:W-:Y:S01]  /*2220*/  LEA.HI.X R13, R4, R47, R6, 0x1, P4 ;  /* 0x0000002f040d7211 */ /* 0x000fe200020f0c06 */
[----:B------:R-:W-:Y:S08]  /*2230*/  @!P3 BRA `(.L_x_457) ;  /* 0x0000001400a0b947 */ /* 0x000ff00003800000 */
[----:B------:R-:W-:Y:S01]  /*2240*/  ULDC.U8 UR4, c[0x0][0x3f0] ;  /* 0x0000fc0000047ab9 */ /* 0x000fe20000000000 */
[-C--:B------:R-:W-:Y:S01]  /*2250*/  IMAD R7, R55, R51.reuse, RZ ;  /* 0x0000003337077224 */ /* 0x080fe200078e02ff */
[----:B------:R-:W-:Y:S01]  /*2260*/  ISETP.NE.AND P3, PT, RZ, UR4, PT ;  /* 0x00000004ff007c0c */ /* 0x000fe2000bf65270 */
[----:B------:R-:W-:-:S04]  /*2270*/  IMAD.WIDE.U32 R4, R56, R51, RZ ;  /* 0x0000003338047225 */ /* 0x000fc800078e00ff */
[----:B------:R-:W-:-:S04]  /*2280*/  IMAD R7, R59, R56, R7 ;  /* 0x000000383b077224 */ /* 0x000fc800078e0207 */
[----:B------:R-:W-:-:S04]  /*2290*/  IMAD.IADD R83, R5, 0x1, R7 ;  /* 0x0000000105537824 */ /* 0x000fc800078e0207 */
[----:B------:R-:W-:Y:S05]  /*22a0*/  @!P3 BRA `(.L_x_458) ;  /* 0x0000000800b4b947 */ /* 0x000fea0003800000 */
[----:B------:R-:W-:Y:S01]  /*22b0*/  IMAD R58, R51, -0x40, R24 ;  /* 0xffffffc0333a7824 */ /* 0x000fe200078e0218 */
[----:B------:R-:W-:Y:S01]  /*22c0*/  BSSY B1, `(.L_x_459) ;  /* 0x000001e000017945 */ /* 0x000fe20003800000 */
[----:B------:R-:W-:Y:S02]  /*22d0*/  CS2R R8, SRZ ;  /* 0x0000000000087805 */ /* 0x000fe4000001ff00 */
[----:B------:R-:W-:Y:S02]  /*22e0*/  CS2R R34, SRZ ;  /* 0x0000000000227805 */ /* 0x000fe4000001ff00 */
[----:B------:R-:W-:Y:S02]  /*22f0*/  CS2R R10, SRZ ;  /* 0x00000000000a7805 */ /* 0x000fe4000001ff00 */
[----:B------:R-:W-:Y:S02]  /*2300*/  VIMNMX R58, R58, 0x40, PT ;  /* 0x000000403a3a7848 */ /* 0x000fe40003fe0100 */
[----:B------:R-:W-:-:S02]  /*2310*/  CS2R R14, SRZ ;  /* 0x00000000000e7805 */ /* 0x000fc4000001ff00 */
[----:B------:R-:W-:-:S13]  /*2320*/  ISETP.GE.AND P4, PT, R19, R58, PT ;  /* 0x0000003a1300720c */ /* 0x000fda0003f86270 */
[----:B------:R-:W-:Y:S05]  /*2330*/  @P4 BRA `(.L_x_460) ;  /* 0x0000000000584947 */ /* 0x000fea0003800000 */
[----:B------:R-:W-:Y:S01]  /*2340*/  IMAD R5, R57, R51, RZ ;  /* 0x0000003339057224 */ /* 0x000fe200078e02ff */
[----:B------:R-:W-:Y:S01]  /*2350*/  IADD3 R7, P3, R36, R4, RZ ;  /* 0x0000000424077210 */ /* 0x000fe20007f7e0ff */
[----:B------:R-:W-:Y:S01]  /*2360*/  IMAD.MOV.U32 R74, RZ, RZ, R20 ;  /* 0x000000ffff4a7224 */ /* 0x000fe200078e0014 */
[----:B------:R-:W-:Y:S01]  /*2370*/  ULDC.64 UR4, c[0x0][0x3c8] ;  /* 0x0000f20000047ab9 */ /* 0x000fe20000000a00 */
[-C--:B------:R-:W-:Y:S01]  /*2380*/  IMAD R9, R59, R60.reuse, R5 ;  /* 0x0000003c3b097224 */ /* 0x080fe200078e0205 */
[----:B------:R-:W-:Y:S01]  /*2390*/  ULDC.64 UR6, c[0x0][0x3e0] ;  /* 0x0000f80000067ab9 */ /* 0x000fe20000000a00 */
[----:B------:R-:W-:-:S04]  /*23a0*/  IMAD.WIDE.U32 R4, R51, R60, R74 ;  /* 0x0000003c33047225 */ /* 0x000fc800078e004a */
[----:B------:R-:W-:Y:S01]  /*23b0*/  IMAD.X R10, R83, 0x1, R68, P3 ;  /* 0x00000001530a7824 */ /* 0x000fe200018e0644 */
[----:B------:R-:W-:Y:S01]  /*23c0*/  LEA R6, P3, R7, UR4, 0x1 ;  /* 0x0000000407067c11 */ /* 0x000fe2000f8608ff */
[----:B------:R-:W-:Y:S01]  /*23d0*/  IMAD.IADD R5, R5, 0x1, R9 ;  /* 0x0000000105057824 */ /* 0x000fe200078e0209 */
[----:B------:R-:W-:Y:S01]  /*23e0*/  LEA R80, P5, R4, UR6, 0x1 ;  /* 0x0000000604507c11 */ /* 0x000fe2000f8a08ff */
[----:B------:R-:W-:Y:S01]  /*23f0*/  VIADD R8, R42, 0x10 ;  /* 0x000000102a087836 */ /* 0x000fe20000000000 */
[----:B------:R-:W-:Y:S02]  /*2400*/  LEA.HI.X R7, R7, UR5, R10, 0x1, P3 ;  /* 0x0000000507077c11 */ /* 0x000fe400098f0c0a */
[----:B------:R-:W-:Y:S02]  /*2410*/  CS2R R10, SRZ ;  /* 0x00000000000a7805 */ /* 0x000fe4000001ff00 */
[----:B------:R-:W-:Y:S02]  /*2420*/  LEA.HI.X R81, R4, UR7, R5, 0x1, P5 ;  /* 0x0000000704517c11 */ /* 0x000fe4000a8f0c05 */
[----:B------:R-:W-:-:S02]  /*2430*/  ISETP.GE.AND P3, PT, R42, R63, PT ;  /* 0x0000003f2a00720c */ /* 0x000fc40003f66270 */
[----:B------:R-:W-:Y:S02]  /*2440*/  ISETP.GE.AND P5, PT, R8, R63, PT ;  /* 0x0000003f0800720c */ /* 0x000fe40003fa6270 */
[----:B------:R-:W-:-:S09]  /*2450*/  CS2R R8, SRZ ;  /* 0x0000000000087805 */ /* 0x000fd2000001ff00 */
[----:B------:R0:W5:Y:S04]  /*2460*/  @!P3 LDG.E.64 R34, desc[UR40][R6.64] ;  /* 0x000000280622b981 */ /* 0x000168000c1e1b00 */
[----:B------:R0:W5:Y:S04]  /*2470*/  @!P5 LDG.E.64 R8, desc[UR40][R6.64+0x20] ;  /* 0x000020280608d981 */ /* 0x000168000c1e1b00 */
[----:B------:R0:W5:Y:S04]  /*2480*/  @!P3 LDG.E.64 R14, desc[UR40][R80.64] ;  /* 0x00000028500eb981 */ /* 0x000168000c1e1b00 */
[----:B------:R0:W5:Y:S02]  /*2490*/  @!P5 LDG.E.64 R10, desc[UR40][R80.64+0x20] ;  /* 0x00002028500ad981 */ /* 0x000164000c1e1b00 */
.L_x_460:
[----:B------:R-:W-:Y:S05]  /*24a0*/  BSYNC B1 ;  /* 0x0000000000017941 */ /* 0x000fea0003800000 */
.L_x_459:
[----:B------:R-:W-:Y:S01]  /*24b0*/  ISETP.NE.AND P3, PT, R184, 0x3, PT ;  /* 0x00000003b800780c */ /* 0x000fe20003f65270 */
[----:B-----5:R-:W-:Y:S01]  /*24c0*/  IMAD.MOV.U32 R5, RZ, RZ, R9 ;  /* 0x000000ffff057224 */ /* 0x020fe200078e0009 */
[----:B------:R-:W-:Y:S01]  /*24d0*/  MOV R4, R8 ;  /* 0x0000000800047202 */ /* 0x000fe20000000f00 */
[----:B0-----:R-:W-:Y:S02]  /*24e0*/  IMAD.MOV.U32 R6, RZ, RZ, R34 ;  /* 0x000000ffff067224 */ /* 0x001fe400078e0022 */
[----:B------:R-:W-:Y:S01]  /*24f0*/  IMAD.MOV.U32 R7, RZ, RZ, R35 ;  /* 0x000000ffff077224 */ /* 0x000fe200078e0023 */
[----:B------:R-:W-:Y:S01]  /*2500*/  PRMT R86, R86, 0x5410, R4 ;  /* 0x0000541056567816 */ /* 0x000fe20000000004 */
[----:B------:R-:W-:Y:S01]  /*2510*/  IMAD.MOV.U32 R4, RZ, RZ, R10 ;  /* 0x000000ffff047224 */ /* 0x000fe200078e000a */
[----:B------:R-:W-:Y:S01]  /*2520*/  PRMT R88, R88, 0x5410, R5 ;  /* 0x0000541058587816 */ /* 0x000fe20000000005 */
[----:B------:R-:W-:Y:S01]  /*2530*/  IMAD.MOV.U32 R5, RZ, RZ, R11 ;  /* 0x000000ffff057224 */ /* 0x000fe200078e000b */
[----:B------:R-:W-:Y:S01]  /*2540*/  PRMT R80, R80, 0x5410, R6 ;  /* 0x0000541050507816 */ /* 0x000fe20000000006 */
[----:B------:R-:W-:Y:S01]  /*2550*/  IMAD.MOV.U32 R6, RZ, RZ, R14 ;  /* 0x000000ffff067224 */ /* 0x000fe200078e000e */
[----:B------:R-:W-:-:S02]  /*2560*/  PRMT R82, R82, 0x5410, R7 ;  /* 0x0000541052527816 */ /* 0x000fc40000000007 */
[----:B------:R-:W-:Y:S02]  /*2570*/  MOV R7, R15 ;  /* 0x0000000f00077202 */ /* 0x000fe40000000f00 */
[----:B------:R-:W-:Y:S02]  /*2580*/  PRMT R90, R90, 0x5410, R4 ;  /* 0x000054105a5a7816 */ /* 0x000fe40000000004 */
[----:B------:R-:W-:Y:S02]  /*2590*/  PRMT R91, R91, 0x5410, R5 ;  /* 0x000054105b5b7816 */ /* 0x000fe40000000005 */
[----:B------:R-:W-:Y:S02]  /*25a0*/  PRMT R80, R6, 0x7610, R80 ;  /* 0x0000761006507816 */ /* 0x000fe40000000050 */
[----:B------:R-:W-:Y:S01]  /*25b0*/  PRMT R82, R7, 0x7610, R82 ;  /* 0x0000761007527816 */ /* 0x000fe20000000052 */
[----:B------:R-:W-:Y:S06]  /*25c0*/  @!P3 BRA `(.L_x_461) ;  /* 0x000000000004b947 */ /* 0x000fec0003800000 */
[----:B------:R-:W-:Y:S01]  /*25d0*/  BPT.TRAP 0x1 ;  /* 0x000000040000795c */ /* 0x000fe20000300000 */
.L_x_461:
[----:B------:R-:W-:Y:S01]  /*25e0*/  IMAD R72, R22, 0x8, R2 ;  /* 0x0000000816487824 */ /* 0x000fe200078e0202 */
[----:B------:R-:W-:Y:S01]  /*25f0*/  SHF.L.U32 R59, R185, 0x1f, RZ ;  /* 0x0000001fb93b7819 */ /* 0x000fe200000006ff */
[----:B------:R-:W-:Y:S03]  /*2600*/  BSSY B1, `(.L_x_462) ;  /* 0x0000003000017945 */ /* 0x000fe60003800000 */
[----:B------:R-:W0:Y:S02]  /*2610*/  SYNCS.PHASECHK.TRANS64.TRYWAIT P5, [R72+URZ+0x28c90], R59 ;  /* 0x028c903b480075a7 */ /* 0x000e2400080a017f */
[----:B0-----:R-:W-:Y:S05]  /*2620*/  @!P5 BRA `(.L_x_463) ;  /* 0x0000012400e4d947 */ /* 0x001fea0003800000 */
.L_x_671:
[----:B------:R-:W-:Y:S05]  /*2630*/  BSYNC B1 ;  /* 0x0000000000017941 */ /* 0x000fea0003800000 */
.L_x_462:
[----:B------:R-:W-:Y:S05]  /*2640*/  @P4 BRA `(.L_x_464) ;  /* 0x0000001000fc4947 */ /* 0x000fea0003800000 */
[----:B------:R-:W-:Y:S04]  /*2650*/  BSSY B1, `(.L_x_465) ;  /* 0x0000036000017945 */ /* 0x000fe80003800000 */
[----:B------:R-:W-:Y:S05]  /*2660*/  @P0 BRA `(.L_x_466) ;  /* 0x0000000000d00947 */ /* 0x000fea0003800000 */
[----:B------:R1:W2:Y:S01]  /*2670*/  LDS.128 R4, [R33+0x22400] ;  /* 0x0224000021047984 */ /* 0x0002a20000000c00 */
[----:B------:R-:W-:Y:S01]  /*2680*/  ISETP.GE.AND P4, PT, R42, R63, PT ;  /* 0x0000003f2a00720c */ /* 0x000fe20003f86270 */
[----:B------:R-:W-:-:S12]  /*2690*/  BSSY B2, `(.L_x_467) ;  /* 0x0000030000027945 */ /* 0x000fd80003800000 */
[----:B-1----:R-:W-:Y:S05]  /*26a0*/  @P4 BRA `(.L_x_468) ;  /* 0x0000000000b84947 */ /* 0x002fea0003800000 */
[----:B------:R-:W-:Y:S01]  /*26b0*/  SHF.R.U64 R81, R14, 0x10, R15 ;  /* 0x000000100e517819 */ /* 0x000fe2000000120f */
[----:B--2---:R-:W-:Y:S01]  /*26c0*/  IMAD.U32 R33, R7, 0x10000, RZ ;  /* 0x0001000007217824 */ /* 0x004fe200078e00ff */
[----:B------:R-:W-:Y:S01]  /*26d0*/  SHF.R.U64 R74, R34, 0x10, R35 ;  /* 0x00000010224a7819 */ /* 0x000fe20000001223 */
[----:B------:R-:W-:Y:S01]  /*26e0*/  IMAD.U32 R14, R6, 0x10000, RZ ;  /* 0x00010000060e7824 */ /* 0x000fe200078e00ff */
[----:B------:R-:W-:Y:S02]  /*26f0*/  SHF.R.U32.HI R83, RZ, 0x10, R15 ;  /* 0x00000010ff537819 */ /* 0x000fe4000001160f */
[----:B------:R-:W-:Y:S02]  /*2700*/  SHF.R.U32.HI R78, RZ, 0x10, R35 ;  /* 0x00000010ff4e7819 */ /* 0x000fe40000011623 */
[C---:B------:R-:W-:Y:S02]  /*2710*/  PRMT R81, R80.reuse, 0x5410, R81 ;  /* 0x0000541050517816 */ /* 0x040fe40000000051 */
[----:B------:R-:W-:-:S02]  /*2720*/  PRMT R35, R80, 0x5432, R74 ;  /* 0x0000543250237816 */ /* 0x000fc4000000004a */
[C---:B------:R-:W-:Y:S02]  /*2730*/  PRMT R83, R82.reuse, 0x5410, R83 ;  /* 0x0000541052537816 */ /* 0x040fe40000000053 */
[----:B------:R-:W-:Y:S02]  /*2740*/  LOP3.LUT R34, R7, 0xffff0000, RZ, 0xc0, !PT ;  /* 0xffff000007227812 */ /* 0x000fe400078ec0ff */
[----:B------:R-:W-:Y:S01]  /*2750*/  PRMT R78, R82, 0x5432, R78 ;  /* 0x00005432524e7816 */ /* 0x000fe2000000004e */
[----:B------:R-:W-:Y:S01]  /*2760*/  IMAD.U32 R85, R83, 0x10000, RZ ;  /* 0x0001000053557824 */ /* 0x000fe200078e00ff */
[----:B------:R-:W-:Y:S02]  /*2770*/  LOP3.LUT R7, R5, 0xffff0000, RZ, 0xc0, !PT ;  /* 0xffff000005077812 */ /* 0x000fe400078ec0ff */
[C---:B------:R-:W-:Y:S01]  /*2780*/  LOP3.LUT R82, R81.reuse, 0xffff0000, RZ, 0xc0, !PT ;  /* 0xffff000051527812 */ /* 0x040fe200078ec0ff */
[----:B------:R-:W-:Y:S01]  /*2790*/  IMAD.U32 R81, R81, 0x10000, RZ ;  /* 0x0001000051517824 */ /* 0x000fe200078e00ff */
[C---:B------:R-:W-:Y:S01]  /*27a0*/  LOP3.LUT R74, R35.reuse, 0xffff0000, RZ, 0xc0, !PT ;  /* 0xffff0000234a7812 */ /* 0x040fe200078ec0ff */
[----:B------:R-:W-:Y:S01]  /*27b0*/  IMAD.U32 R35, R35, 0x10000, RZ ;  /* 0x0001000023237824 */ /* 0x000fe200078e00ff */
[----:B------:R-:W-:Y:S01]  /*27c0*/  LOP3.LUT R15, R6, 0xffff0000, RZ, 0xc0, !PT ;  /* 0xffff0000060f7812 */ /* 0x000fe200078ec0ff */
[----:B------:R-:W-:Y:S01]  /*27d0*/  IMAD.U32 R6, R5, 0x10000, RZ ;  /* 0x0001000005067824 */ /* 0x000fe200078e00ff */
[----:B------:R-:W-:Y:S01]  /*27e0*/  SHF.L.U32 R80, R78, 0x10, RZ ;  /* 0x000000104e507819 */ /* 0x000fe200000006ff */
[----:B------:R-:W-:-:S02]  /*27f0*/  IMAD.U32 R5, R4, 0x10000, RZ ;  /* 0x0001000004057824 */ /* 0x000fc400078e00ff */
[C---:B------:R-:W-:Y:S01]  /*2800*/  FMUL.FTZ R87, R7.reuse, R82 ;  /* 0x0000005207577220 */ /* 0x040fe20000410000 */
[----:B------:R-:W-:Y:S01]  /*2810*/  FMUL.FTZ R7, R7, R74 ;  /* 0x0000004a07077220 */ /* 0x000fe20000410000 */
[----:B------:R-:W-:Y:S01]  /*2820*/  LOP3.LUT R4, R4, 0xffff0000, RZ, 0xc0, !PT ;  /* 0xffff000004047812 */ /* 0x000fe200078ec0ff */
[----:B------:R-:W-:Y:S01]  /*2830*/  FMUL.FTZ R89, R15, R85 ;  /* 0x000000550f597220 */ /* 0x000fe20000410000 */
[----:B------:R-:W-:Y:S01]  /*2840*/  LOP3.LUT R83, R83, 0xffff0000, RZ, 0xc0, !PT ;  /* 0xffff000053537812 */ /* 0x000fe200078ec0ff */
[----:B------:R-:W-:Y:S01]  /*2850*/  FMUL.FTZ R15, R15, R80 ;  /* 0x000000500f0f7220 */ /* 0x000fe20000410000 */
[----:B------:R-:W-:Y:S01]  /*2860*/  LOP3.LUT R78, R78, 0xffff0000, RZ, 0xc0, !PT ;  /* 0xffff00004e4e7812 */ /* 0x000fe200078ec0ff */
[C---:B------:R-:W-:Y:S01]  /*2870*/  FFMA.FTZ R87, R6.reuse, R74, -R87 ;  /* 0x0000004a06577223 */ /* 0x040fe20000010857 */
[----:B------:R-:W-:Y:S01]  /*2880*/  FFMA.FTZ R82, R6, R82, R7 ;  /* 0x0000005206527223 */ /* 0x000fe20000010007 */
[----:B------:R-:W-:Y:S01]  /*2890*/  FFMA.FTZ R89, R14, R80, -R89 ;  /* 0x000000500e597223 */ /* 0x000fe20000010859 */
[----:B------:R-:W-:Y:S01]  /*28a0*/  FMUL.FTZ R6, R4, R81 ;  /* 0x0000005104067220 */ /* 0x000fe20000410000 */
[----:B------:R-:W-:Y:S01]  /*28b0*/  FFMA.FTZ R14, R14, R85, R15 ;  /* 0x000000550e0e7223 */ /* 0x000fe2000001000f */
[----:B------:R-:W-:Y:S01]  /*28c0*/  FMUL.FTZ R74, R34, R83 ;  /* 0x00000053224a7220 */ /* 0x000fe20000410000 */
[-C--:B------:R-:W-:Y:S01]  /*28d0*/  FMUL.FTZ R4, R4, R35.reuse ;  /* 0x0000002304047220 */ /* 0x080fe20000410000 */
[-C--:B------:R-:W-:Y:S01]  /*28e0*/  FMUL.FTZ R34, R34, R78.reuse ;  /* 0x0000004e22227220 */ /* 0x080fe20000410000 */
[----:B------:R-:W-:Y:S01]  /*28f0*/  FFMA.FTZ R6, R5, R35, -R6 ;  /* 0x0000002305067223 */ /* 0x000fe20000010806 */
[----:B------:R-:W-:Y:S01]  /*2900*/  FFMA.FTZ R74, R33, R78, -R74 ;  /* 0x0000004e214a7223 */ /* 0x000fe2000001084a */
[----:B------:R-:W-:Y:S01]  /*2910*/  FFMA.FTZ R5, R5, R81, R4 ;  /* 0x0000005105057223 */ /* 0x000fe20000010004 */
[----:B------:R-:W-:Y:S01]  /*2920*/  FFMA.FTZ R33, R33, R83, R34 ;  /* 0x0000005321217223 */ /* 0x000fe20000010022 */
[----:B------:R-:W-:-:S02]  /*2930*/  F2FP.BF16.F32.PACK_AB R82, R82, R87 ;  /* 0x000000575252723e */ /* 0x000fc400000010ff */
[----:B------:R-:W-:Y:S02]  /*2940*/  F2FP.BF16.F32.PACK_AB R14, R14, R89 ;  /* 0x000000590e0e723e */ /* 0x000fe400000010ff */
[----:B------:R-:W-:Y:S01]  /*2950*/  F2FP.BF16.F32.PACK_AB R4, R5, R6 ;  /* 0x000000060504723e */ /* 0x000fe200000010ff */
[----:B------:R-:W-:Y:S01]  /*2960*/  IMAD.MOV.U32 R5, RZ, RZ, R82 ;  /* 0x000000ffff057224 */ /* 0x000fe200078e0052 */
[----:B------:R-:W-:Y:S01]  /*2970*/  F2FP.BF16.F32.PACK_AB R7, R33, R74 ;  /* 0x0000004a2107723e */ /* 0x000fe200000010ff */
[----:B------:R-:W-:-:S07]  /*2980*/  IMAD.MOV.U32 R6, RZ, RZ, R14 ;  /* 0x000000ffff067224 */ /* 0x000fce00078e000e */
.L_x_468:
[----:B------:R-:W-:Y:S05]  /*2990*/  BSYNC B2 ;  /* 0x0000000000027941 */ /* 0x000fea0003800000 */
.L_x_467:
[----:B--2---:R1:W-:Y:S02]  /*29a0*/  STG.E.128 desc[UR40][R12.64], R4 ;  /* 0x000000040c007986 */ /* 0x0043e4000c101d28 */
.L_x_466:
[----:B------:R-:W-:Y:S05]  /*29b0*/  BSYNC B1 ;  /* 0x0000000000017941 */ /* 0x000fea0003800000 */
.L_x_465:
[----:B------:R-:W-:Y:S05]  /*29c0*/  @P1 BRA `(.L_x_464) ;  /* 0x00000010001c1947 */ /* 0x000fea0003800000 */
[----:B-1----:R-:W-:Y:S01]  /*29d0*/  IMAD.MOV.U32 R5, RZ, RZ, 0x20 ;  /* 0x00000020ff057424 */ /* 0x002fe200078e00ff */
[----:B------:R-:W-:Y:S01]  /*29e0*/  LOP3.LUT P4, RZ, R186, 0x4, RZ, 0xc0, !PT ;  /* 0x00000004baff7812 */ /* 0x000fe2000788c0ff */
[----:B------:R-:W-:Y:S01]  /*29f0*/  BSSY B1, `(.L_x_469) ;  /* 0x0000036000017945 */ /* 0x000fe20003800000 */
[----:B------:R-:W-:Y:S02]  /*2a00*/  IADD3 R14, R42, 0x10, RZ ;  /* 0x000000102a0e7810 */ /* 0x000fe40007ffe0ff */
[----:B------:R-:W-:Y:S02]  /*2a10*/  SEL R5, R5, 0xffffffe0, !P4 ;  /* 0xffffffe005057807 */ /* 0x000fe40006000000 */
[----:B------:R-:W-:Y:S02]  /*2a20*/  ISETP.GE.AND P4, PT, R14, R63, PT ;  /* 0x0000003f0e00720c */ /* 0x000fe40003f86270 */
[----:B------:R-:W-:-:S05]  /*2a30*/  IADD3 R5, R5, R69, R32 ;  /* 0x0000004505057210 */ /* 0x000fca0007ffe020 */
[----:B------:R-:W-:-:S06]  /*2a40*/  IMAD R4, R5, 0x2, R2 ;  /* 0x0000000205047824 */ /* 0x000fcc00078e0202 */
[----:B------:R-:W1:Y:S01]  /*2a50*/  LDS.128 R4, [R4+0x22400] ;  /* 0x0224000004047984 */ /* 0x000e620000000c00 */
[----:B------:R-:W-:Y:S05]  /*2a60*/  @P4 BRA `(.L_x_470) ;  /* 0x0000000000b84947 */ /* 0x000fea0003800000 */
[----:B------:R-:W-:Y:S01]  /*2a70*/  SHF.R.U64 R14, R8, 0x10, R9 ;  /* 0x00000010080e7819 */ /* 0x000fe20000001209 */
[----:B-1----:R-:W-:Y:S01]  /*2a80*/  IMAD.U32 R8, R6, 0x10000, RZ ;  /* 0x0001000006087824 */ /* 0x002fe200078e00ff */
[--C-:B------:R-:W-:Y:S01]  /*2a90*/  SHF.R.U64 R34, R10, 0x10, R11.reuse ;  /* 0x000000100a227819 */ /* 0x100fe2000000120b */
[----:B------:R-:W-:Y:S01]  /*2aa0*/  IMAD.U32 R10, R7, 0x10000, RZ ;  /* 0x00010000070a7824 */ /* 0x000fe200078e00ff */
[----:B------:R-:W-:Y:S02]  /*2ab0*/  SHF.R.U32.HI R74, RZ, 0x10, R11 ;  /* 0x00000010ff4a7819 */ /* 0x000fe4000001160b */
[----:B------:R-:W-:Y:S02]  /*2ac0*/  SHF.R.U32.HI R32, RZ, 0x10, R9 ;  /* 0x00000010ff207819 */ /* 0x000fe40000011609 */
[----:B------:R-:W-:Y:S02]  /*2ad0*/  PRMT R14, R86, 0x5432, R14 ;  /* 0x00005432560e7816 */ /* 0x000fe4000000000e */
[----:B------:R-:W-:-:S02]  /*2ae0*/  PRMT R34, R90, 0x5432, R34 ;  /* 0x000054325a227816 */ /* 0x000fc40000000022 */
[----:B------:R-:W-:Y:S02]  /*2af0*/  PRMT R74, R91, 0x5432, R74 ;  /* 0x000054325b4a7816 */ /* 0x000fe4000000004a */
[----:B------:R-:W-:Y:S02]  /*2b00*/  PRMT R32, R88, 0x5432, R32 ;  /* 0x0000543258207816 */ /* 0x000fe40000000020 */
[----:B------:R-:W-:Y:S01]  /*2b10*/  LOP3.LUT R11, R7, 0xffff0000, RZ, 0xc0, !PT ;  /* 0xffff0000070b7812 */ /* 0x000fe200078ec0ff */
[----:B------:R-:W-:Y:S01]  /*2b20*/  IMAD.U32 R78, R74, 0x10000, RZ ;  /* 0x000100004a4e7824 */ /* 0x000fe200078e00ff */
[----:B------:R-:W-:Y:S01]  /*2b30*/  LOP3.LUT R7, R5, 0xffff0000, RZ, 0xc0, !PT ;  /* 0xffff000005077812 */ /* 0x000fe200078ec0ff */
[----:B------:R-:W-:Y:S01]  /*2b40*/  IMAD.U32 R33, R32, 0x10000, RZ ;  /* 0x0001000020217824 */ /* 0x000fe200078e00ff */
[----:B------:R-:W-:Y:S02]  /*2b50*/  LOP3.LUT R35, R34, 0xffff0000, RZ, 0xc0, !PT ;  /* 0xffff000022237812 */ /* 0x000fe400078ec0ff */
[C---:B------:R-:W-:Y:S01]  /*2b60*/  LOP3.LUT R15, R14.reuse, 0xffff0000, RZ, 0xc0, !PT ;  /* 0xffff00000e0f7812 */ /* 0x040fe200078ec0ff */
[----:B------:R-:W-:Y:S01]  /*2b70*/  IMAD.U32 R14, R14, 0x10000, RZ ;  /* 0x000100000e0e7824 */ /* 0x000fe200078e00ff */
[----:B------:R-:W-:Y:S01]  /*2b80*/  LOP3.LUT R9, R6, 0xffff0000, RZ, 0xc0, !PT ;  /* 0xffff000006097812 */ /* 0x000fe200078ec0ff */
[C---:B------:R-:W-:Y:S01]  /*2b90*/  FMUL.FTZ R81, R7.reuse, R35 ;  /* 0x0000002307517220 */ /* 0x040fe20000410000 */
[----:B------:R-:W-:Y:S01]  /*2ba0*/  LOP3.LUT R74, R74, 0xffff0000, RZ, 0xc0, !PT ;  /* 0xffff00004a4a7812 */ /* 0x000fe200078ec0ff */
[----:B------:R-:W-:Y:S01]  /*2bb0*/  FMUL.FTZ R80, R7, R15 ;  /* 0x0000000f07507220 */ /* 0x000fe20000410000 */
[----:B------:R-:W-:Y:S01]  /*2bc0*/  LOP3.LUT R32, R32, 0xffff0000, RZ, 0xc0, !PT ;  /* 0xffff000020207812 */ /* 0x000fe200078ec0ff */
[C---:B------:R-:W-:Y:S01]  /*2bd0*/  FMUL.FTZ R7, R9.reuse, R78 ;  /* 0x0000004e09077220 */ /* 0x040fe20000410000 */
[-C--:B------:R-:W-:Y:S01]  /*2be0*/  FMUL.FTZ R9, R9, R33.reuse ;  /* 0x0000002109097220 */ /* 0x080fe20000410000 */
[----:B------:R-:W-:Y:S01]  /*2bf0*/  IMAD.U32 R6, R5, 0x10000, RZ ;  /* 0x0001000005067824 */ /* 0x000fe200078e00ff */
[----:B------:R-:W-:Y:S01]  /*2c00*/  SHF.L.U32 R34, R34, 0x10, RZ ;  /* 0x0000001022227819 */ /* 0x000fe200000006ff */
[----:B------:R-:W-:Y:S01]  /*2c10*/  FFMA.FTZ R33, R8, R33, -R7 ;  /* 0x0000002108217223 */ /* 0x000fe20000010807 */
[----:B------:R-:W-:-:S02]  /*2c20*/  IMAD.U32 R5, R4, 0x10000, RZ ;  /* 0x0001000004057824 */ /* 0x000fc400078e00ff */
[----:B------:R-:W-:Y:S01]  /*2c30*/  FFMA.FTZ R8, R8, R78, R9 ;  /* 0x0000004e08087223 */ /* 0x000fe20000010009 */
[----:B------:R-:W-:Y:S01]  /*2c40*/  LOP3.LUT R4, R4, 0xffff0000, RZ, 0xc0, !PT ;  /* 0xffff000004047812 */ /* 0x000fe200078ec0ff */
[C---:B------:R-:W-:Y:S01]  /*2c50*/  FMUL.FTZ R9, R11.reuse, R74 ;  /* 0x0000004a0b097220 */ /* 0x040fe20000410000 */
[-C--:B------:R-:W-:Y:S01]  /*2c60*/  FMUL.FTZ R11, R11, R32.reuse ;  /* 0x000000200b0b7220 */ /* 0x080fe20000410000 */
[C---:B------:R-:W-:Y:S01]  /*2c70*/  FFMA.FTZ R81, R6.reuse, R15, -R81 ;  /* 0x0000000f06517223 */ /* 0x040fe20000010851 */
[----:B------:R-:W-:Y:S01]  /*2c80*/  FFMA.FTZ R80, R6, R35, R80 ;  /* 0x0000002306507223 */ /* 0x000fe20000010050 */
[----:B------:R-:W-:Y:S01]  /*2c90*/  FFMA.FTZ R9, R10, R32, -R9 ;  /* 0x000000200a097223 */ /* 0x000fe20000010809 */
[C---:B------:R-:W-:Y:S01]  /*2ca0*/  FMUL.FTZ R6, R4.reuse, R34 ;  /* 0x0000002204067220 */ /* 0x040fe20000410000 */
[----:B------:R-:W-:Y:S01]  /*2cb0*/  FMUL.FTZ R7, R4, R14 ;  /* 0x0000000e04077220 */ /* 0x000fe20000410000 */
[----:B------:R-:W-:Y:S01]  /*2cc0*/  FFMA.FTZ R10, R10, R74, R11 ;  /* 0x0000004a0a0a7223 */ /* 0x000fe2000001000b */
[----:B------:R-:W-:Y:S01]  /*2cd0*/  F2FP.BF16.F32.PACK_AB R8, R8, R33 ;  /* 0x000000210808723e */ /* 0x000fe200000010ff */
[C---:B------:R-:W-:Y:S01]  /*2ce0*/  FFMA.FTZ R6, R5.reuse, R14, -R6 ;  /* 0x0000000e05067223 */ /* 0x040fe20000010806 */
[----:B------:R-:W-:Y:S01]  /*2cf0*/  FFMA.FTZ R7, R5, R34, R7 ;  /* 0x0000002205077223 */ /* 0x000fe20000010007 */
[----:B------:R-:W-:-:S02]  /*2d00*/  F2FP.BF16.F32.PACK_AB R5, R80, R81 ;  /* 0x000000515005723e */ /* 0x000fc400000010ff */
[----:B------:R-:W-:Y:S02]  /*2d10*/  F2FP.BF16.F32.PACK_AB R9, R10, R9 ;  /* 0x000000090a09723e */ /* 0x000fe400000010ff */
[----:B------:R-:W-:Y:S01]  /*2d20*/  F2FP.BF16.F32.PACK_AB R4, R7, R6 ;  /* 0x000000060704723e */ /* 0x000fe200000010ff */
[----:B------:R-:W-:Y:S02]  /*2d30*/  IMAD.MOV.U32 R6, RZ, RZ, R8 ;  /* 0x000000ffff067224 */ /* 0x000fe400078e0008 */
[----:B------:R-:W-:-:S07]  /*2d40*/  IMAD.MOV.U32 R7, RZ, RZ, R9 ;  /* 0x000000ffff077224 */ /* 0x000fce00078e0009 */
.L_x_470:
[----:B------:R-:W-:Y:S05]  /*2d50*/  BSYNC B1 ;  /* 0x0000000000017941 */ /* 0x000fea0003800000 */
.L_x_469:
[----:B-1----:R1:W-:Y:S01]  /*2d60*/  STG.E.128 desc[UR40][R12.64+0x40], R4 ;  /* 0x000040040c007986 */ /* 0x0023e2000c101d28 */
[----:B------:R-:W-:Y:S05]  /*2d70*/  BRA `(.L_x_464) ;  /* 0x0000000c00307947 */ /* 0x000fea0003800000 */
.L_x_458:
[----:B------:R-:W-:Y:S01]  /*2d80*/  IMAD R58, R51, -0x40, R24 ;  /* 0xffffffc0333a7824 */ /* 0x000fe200078e0218 */
[----:B------:R-:W-:-:S04]  /*2d90*/  ISETP.GE.AND P4, PT, R16, R63, PT ;  /* 0x0000003f1000720c */ /* 0x000fc80003f86270 */
[----:B------:R-:W-:-:S04]  /*2da0*/  VIMNMX R58, R58, 0x40, PT ;  /* 0x000000403a3a7848 */ /* 0x000fc80003fe0100 */
[----:B------:R-:W-:-:S13]  /*2db0*/  ISETP.GE.OR P3, PT, R19, R58, P4 ;  /* 0x0000003a1300720c */ /* 0x000fda0002766670 */
[----:B------:R-:W0:Y:S01]  /*2dc0*/  @!P3 LDC.64 R12, c[0x0][0x3c8] ;  /* 0x0000f200ff0cbb82 */ /* 0x000e220000000a00 */
[----:B------:R-:W-:Y:S01]  /*2dd0*/  @!P3 IADD3 R6, P5, R38, R4, RZ ;  /* 0x000000042606b210 */ /* 0x000fe20007fbe0ff */
[----:B------:R-:W-:Y:S02]  /*2de0*/  @!P3 IMAD R4, R57, R51, RZ ;  /* 0x000000333904b224 */ /* 0x000fe400078e02ff */
[----:B------:R-:W-:Y:S02]  /*2df0*/  @!P3 IMAD.MOV.U32 R5, RZ, RZ, R71 ;  /* 0x000000ffff05b224 */ /* 0x000fe400078e0047 */
[----:B------:R-:W-:Y:S02]  /*2e00*/  @!P3 IMAD R59, R59, R60, R4 ;  /* 0x0000003c3b3bb224 */ /* 0x000fe400078e0204 */
[----:B------:R-:W1:Y:S01]  /*2e10*/  @!P3 LDC.64 R34, c[0x0][0x3e0] ;  /* 0x0000f800ff22bb82 */ /* 0x000e620000000a00 */
[----:B------:R-:W-:Y:S02]  /*2e20*/  @!P3 IMAD.MOV.U32 R4, RZ, RZ, R28 ;  /* 0x000000ffff04b224 */ /* 0x000fe400078e001c */
[----:B------:R-:W-:-:S02]  /*2e30*/  @!P3 IMAD.X R7, R83, 0x1, R66, P5 ;  /* 0x000000015307b824 */ /* 0x000fc400028e0642 */
[----:B------:R-:W-:Y:S01]  /*2e40*/  @!P3 IMAD.WIDE.U32 R8, R51, R60, R4 ;  /* 0x0000003c3308b225 */ /* 0x000fe200078e0004 */
[----:B------:R-:W-:-:S04]  /*2e50*/  CS2R R4, SRZ ;  /* 0x0000000000047805 */ /* 0x000fc8000001ff00 */
[----:B------:R-:W-:Y:S02]  /*2e60*/  @!P3 IADD3 R9, R59, R9, RZ ;  /* 0x000000093b09b210 */ /* 0x000fe40007ffe0ff */
[----:B0-----:R-:W-:-:S04]  /*2e70*/  @!P3 LEA R12, P5, R6, R12, 0x1 ;  /* 0x0000000c060cb211 */ /* 0x001fc800078a08ff */
[----:B------:R-:W-:Y:S02]  /*2e80*/  @!P3 LEA.HI.X R13, R6, R13, R7, 0x1, P5 ;  /* 0x0000000d060db211 */ /* 0x000fe400028f0c07 */
[----:B------:R-:W-:Y:S02]  /*2e90*/  CS2R R6, SRZ ;  /* 0x0000000000067805 */ /* 0x000fe4000001ff00 */
[C---:B-1----:R-:W-:Y:S02]  /*2ea0*/  @!P3 LEA R34, P5, R8.reuse, R34, 0x1 ;  /* 0x000000220822b211 */ /* 0x042fe400078a08ff */
[----:B------:R-:W-:Y:S02]  /*2eb0*/  CS2R R10, SRZ ;  /* 0x00000000000a7805 */ /* 0x000fe4000001ff00 */
[----:B------:R-:W2:Y:S01]  /*2ec0*/  @!P3 LDG.E.128 R4, desc[UR40][R12.64] ;  /* 0x000000280c04b981 */ /* 0x000ea2000c1e1d00 */
[----:B------:R-:W-:Y:S02]  /*2ed0*/  @!P3 LEA.HI.X R35, R8, R35, R9, 0x1, P5 ;  /* 0x000000230823b211 */ /* 0x000fe400028f0c09 */
[----:B------:R-:W-:-:S06]  /*2ee0*/  CS2R R8, SRZ ;  /* 0x0000000000087805 */ /* 0x000fcc000001ff00 */
[----:B------:R-:W3:Y:S01]  /*2ef0*/  @!P3 LDG.E.128 R8, desc[UR40][R34.64] ;  /* 0x000000282208b981 */ /* 0x000ee2000c1e1d00 */
[----:B------:R-:W-:Y:S01]  /*2f00*/  ISETP.NE.AND P3, PT, R184, 0x3, PT ;  /* 0x00000003b800780c */ /* 0x000fe20003f65270 */
[----:B--2---:R-:W-:Y:S02]  /*2f10*/  IMAD.MOV.U32 R33, RZ, RZ, R6 ;  /* 0x000000ffff217224 */ /* 0x004fe400078e0006 */
[----:B------:R-:W-:Y:S02]  /*2f20*/  IMAD.MOV.U32 R72, RZ, RZ, R4 ;  /* 0x000000ffff487224 */ /* 0x000fe400078e0004 */
[----:B------:R-:W-:Y:S02]  /*2f30*/  IMAD.MOV.U32 R59, RZ, RZ, R7 ;  /* 0x000000ffff3b7224 */ /* 0x000fe400078e0007 */
[----:B------:R-:W-:Y:S01]  /*2f40*/  IMAD.MOV.U32 R74, RZ, RZ, R5 ;  /* 0x000000ffff4a7224 */ /* 0x000fe200078e0005 */
[----:B------:R-:W-:Y:S01]  /*2f50*/  PRMT R92, R33, 0x5410, R72 ;  /* 0x00005410215c7816 */ /* 0x000fe20000000048 */
[----:B---3--:R-:W-:Y:S01]  /*2f60*/  IMAD.MOV.U32 R12, RZ, RZ, R10 ;  /* 0x000000ffff0c7224 */ /* 0x008fe200078e000a */
[----:B------:R-:W-:Y:S01]  /*2f70*/  PRMT R94, R94, 0x5410, R59 ;  /* 0x000054105e5e7816 */ /* 0x000fe2000000003b */
[----:B------:R-:W-:Y:S01]  /*2f80*/  IMAD.MOV.U32 R13, RZ, RZ, R11 ;  /* 0x000000ffff0d7224 */ /* 0x000fe200078e000b */
[----:B------:R-:W-:Y:S01]  /*2f90*/  PRMT R95, R95, 0x5410, R74 ;  /* 0x000054105f5f7816 */ /* 0x000fe2000000004a */
[----:B------:R-:W-:Y:S01]  /*2fa0*/  IMAD.MOV.U32 R34, RZ, RZ, R9 ;  /* 0x000000ffff227224 */ /* 0x000fe200078e0009 */
[----:B------:R-:W-:-:S02]  /*2fb0*/  MOV R33, R8 ;  /* 0x0000000800217202 */ /* 0x000fc40000000f00 */
[----:B------:R-:W-:Y:S02]  /*2fc0*/  PRMT R94, R12, 0x7610, R94 ;  /* 0x000076100c5e7816 */ /* 0x000fe4000000005e */
[----:B------:R-:W-:Y:S02]  /*2fd0*/  PRMT R95, R13, 0x7610, R95 ;  /* 0x000076100d5f7816 */ /* 0x000fe4000000005f */
[----:B------:R-:W-:Y:S01]  /*2fe0*/  PRMT R86, R33, 0x5410, R34 ;  /* 0x0000541021567816 */ /* 0x000fe20000000022 */
[----:B------:R-:W-:Y:S06]  /*2ff0*/  @!P3 BRA `(.L_x_471) ;  /* 0x000000000004b947 */ /* 0x000fec0003800000 */
[----:B------:R-:W-:Y:S01]  /*3000*/  BPT.TRAP 0x1 ;  /* 0x000000040000795c */ /* 0x000fe20000300000 */
.L_x_471:
[----:B------:R-:W-:Y:S01]  /*3010*/  IMAD R72, R22, 0x8, R2 ;  /* 0x0000000816487824 */ /* 0x000fe200078e0202 */
[----:B------:R-:W-:Y:S01]  /*3020*/  SHF.L.U32 R59, R185, 0x1f, RZ ;  /* 0x0000001fb93b7819 */ /* 0x000fe200000006ff */
[----:B------:R-:W-:Y:S03]  /*3030*/  BSSY B1, `(.L_x_472) ;  /* 0x0000003000017945 */ /* 0x000fe60003800000 */
[----:B------:R-:W0:Y:S02]  /*3040*/  SYNCS.PHASECHK.TRANS64.TRYWAIT P5, [R72+URZ+0x28c90], R59 ;  /* 0x028c903b480075a7 */ /* 0x000e2400080a017f */
[----:B0-----:R-:W-:Y:S05]  /*3050*/  @!P5 BRA `(.L_x_473) ;  /* 0x0000011c006cd947 */ /* 0x001fea0003800000 */
.L_x_672:
[----:B------:R-:W-:Y:S05]  /*3060*/  BSYNC B1 ;  /* 0x0000000000017941 */ /* 0x000fea0003800000 */
.L_x_472:
[----:B------:R-:W-:Y:S01]  /*3070*/  ISETP.GE.OR P5, PT, R19, R58, P0 ;  /* 0x0000003a1300720c */ /* 0x000fe200007a6670 */
[----:B------:R-:W-:Y:S01]  /*3080*/  ULDC.64 UR4, c[0x0][0x2f0] ;  /* 0x0000bc0000047ab9 */ /* 0x000fe20000000a00 */
[----:B------:R-:W-:Y:S02]  /*3090*/  IMAD.MOV.U32 R80, RZ, RZ, R14 ;  /* 0x000000ffff507224 */ /* 0x000fe400078e000e */
[----:B------:R-:W-:Y:S02]  /*30a0*/  IMAD R12, R3, UR4, RZ ;  /* 0x00000004030c7c24 */ /* 0x000fe4000f8e02ff */
[----:B------:R-:W-:-:S04]  /*30b0*/  IMAD.WIDE.U32 R80, R19, UR4, R80 ;  /* 0x0000000413507c25 */ /* 0x000fc8000f8e0050 */
[----:B------:R-:W-:-:S03]  /*30c0*/  IMAD R13, R19, UR5, R12 ;  /* 0x00000005130d7c24 */ /* 0x000fc6000f8e020c */
[----:B------:R-:W-:Y:S05]  /*30d0*/  @P5 BRA `(.L_x_464) ;  /* 0x0000000800585947 */ /* 0x000fea0003800000 */
[----:B------:R-:W-:Y:S01]  /*30e0*/  IMAD.IADD R98, R13, 0x1, R81 ;  /* 0x000000010d627824 */ /* 0x000fe200078e0251 */
[----:B------:R-:W-:Y:S01]  /*30f0*/  IADD3 R74, P5, P6, R44, R80, R73 ;  /* 0x000000502c4a7210 */ /* 0x000fe20007ebe049 */
[----:B------:R-:W-:Y:S01]  /*3100*/  IMAD.IADD R12, R64, 0x1, -R67 ;  /* 0x00000001400c7824 */ /* 0x000fe200078e0a43 */
[----:B------:R-:W-:Y:S02]  /*3110*/  BSSY B1, `(.L_x_474) ;  /* 0x0000070000017945 */ /* 0x000fe40003800000 */
[----:B------:R-:W-:Y:S02]  /*3120*/  IADD3.X R78, R0, R98, R77, P5, P6 ;  /* 0x00000062004e7210 */ /* 0x000fe40002fec44d */
[----:B------:R-:W-:Y:S02]  /*3130*/  ISETP.NE.AND P6, PT, R76, RZ, PT ;  /* 0x000000ff4c00720c */ /* 0x000fe40003fc5270 */
[----:B------:R-:W-:Y:S02]  /*3140*/  LEA R82, P5, R74, R46, 0x1 ;  /* 0x0000002e4a527211 */ /* 0x000fe400078a08ff */
[----:B------:R-:W-:-:S02]  /*3150*/  SEL R12, R67, R12, !P6 ;  /* 0x0000000c430c7207 */ /* 0x000fc40007000000 */
[----:B------:R-:W-:Y:S02]  /*3160*/  LEA.HI.X R83, R74, R47, R78, 0x1, P5 ;  /* 0x0000002f4a537211 */ /* 0x000fe400028f0c4e */
[----:B------:R-:W-:-:S04]  /*3170*/  SHF.R.S32.HI R13, RZ, 0x1f, R12 ;  /* 0x0000001fff0d7819 */ /* 0x000fc8000001140c */
[----:B------:R-:W-:-:S04]  /*3180*/  LEA.HI R13, R13, R12, RZ, 0x4 ;  /* 0x0000000c0d0d7211 */ /* 0x000fc800078f20ff */
[----:B------:R-:W-:-:S04]  /*3190*/  SHF.R.S32.HI R13, RZ, 0x4, R13 ;  /* 0x00000004ff0d7819 */ /* 0x000fc8000001140d */
[----:B------:R-:W-:-:S05]  /*31a0*/  LEA.HI.SX32 R13, R52, R13, 0x1d ;  /* 0x0000000d340d7211 */ /* 0x000fca00078feaff */
[----:B------:R-:W-:Y:S02]  /*31b0*/  IMAD.SHL.U32 R85, R13, 0x8, RZ ;  /* 0x000000080d557824 */ /* 0x000fe400078e00ff */
[----:B------:R-:W-:-:S03]  /*31c0*/  IMAD.IADD R13, R70, 0x1, R32 ;  /* 0x00000001460d7824 */ /* 0x000fc600078e0220 */
[----:B------:R-:W-:Y:S01]  /*31d0*/  LOP3.LUT R12, R61, 0x38, R85, 0xf8, !PT ;  /* 0x000000383d0c7812 */ /* 0x000fe200078ef855 */
[----:B------:R-:W-:-:S03]  /*31e0*/  IMAD R13, R13, 0x2, R2 ;  /* 0x000000020d0d7824 */ /* 0x000fc600078e0202 */
[----:B------:R-:W-:-:S04]  /*31f0*/  LOP3.LUT R12, R12, R65, RZ, 0x3c, !PT ;  /* 0x000000410c0c7212 */ /* 0x000fc800078e3cff */
[----:B------:R-:W-:-:S05]  /*3200*/  LEA R15, R189, R12, 0x9 ;  /* 0x0000000cbd0f7211 */ /* 0x000fca00078e48ff */
[----:B------:R-:W-:-:S04]  /*3210*/  IMAD.IADD R15, R32, 0x1, R15 ;  /* 0x00000001200f7824 */ /* 0x000fc800078e020f */
[----:B------:R-:W-:Y:S02]  /*3220*/  IMAD R32, R15, 0x2, R2 ;  /* 0x000000020f207824 */ /* 0x000fe400078e0202 */
[----:B------:R-:W1:Y:S04]  /*3230*/  LDS.128 R12, [R13+0x22400] ;  /* 0x022400000d0c7984 */ /* 0x000e680000000c00 */
[----:B------:R-:W2:Y:S01]  /*3240*/  LDS.128 R32, [R32+0x22400] ;  /* 0x0224000020207984 */ /* 0x000ea20000000c00 */
[----:B------:R-:W-:Y:S05]  /*3250*/  @P4 BRA `(.L_x_475) ;  /* 0x00000004006c4947 */ /* 0x000fea0003800000 */
[----:B------:R-:W-:Y:S02]  /*3260*/  SHF.R.U32.HI R78, RZ, 0x10, R5 ;  /* 0x00000010ff4e7819 */ /* 0x000fe40000011605 */
[--C-:B------:R-:W-:Y:S02]  /*3270*/  SHF.R.U32.HI R90, RZ, 0x10, R9.reuse ;  /* 0x00000010ff5a7819 */ /* 0x100fe40000011609 */
[----:B------:R-:W-:Y:S01]  /*3280*/  SHF.R.U64 R89, R8, 0x10, R9 ;  /* 0x0000001008597819 */ /* 0x000fe20000001209 */
[----:B-1----:R-:W-:Y:S01]  /*3290*/  IMAD.U32 R8, R15, 0x10000, RZ ;  /* 0x000100000f087824 */ /* 0x002fe200078e00ff */
[----:B------:R-:W-:Y:S01]  /*32a0*/  SHF.R.U64 R74, R4, 0x10, R5 ;  /* 0x00000010044a7819 */ /* 0x000fe20000001205 */
[----:B------:R-:W-:Y:S01]  /*32b0*/  IMAD.U32 R5, R13, 0x10000, RZ ;  /* 0x000100000d057824 */ /* 0x000fe200078e00ff */
[----:B------:R-:W-:Y:S01]  /*32c0*/  SHF.R.U64 R87, R6, 0x10, R7 ;  /* 0x0000001006577819 */ /* 0x000fe20000001207 */
[----:B------:R-:W-:Y:S01]  /*32d0*/  IMAD.U32 R4, R12, 0x10000, RZ ;  /* 0x000100000c047824 */ /* 0x000fe200078e00ff */
[----:B------:R-:W-:-:S02]  /*32e0*/  PRMT R78, R95, 0x5432, R78 ;  /* 0x000054325f4e7816 */ /* 0x000fc4000000004e */
[----:B------:R-:W-:Y:S02]  /*32f0*/  PRMT R90, R86, 0x5432, R90 ;  /* 0x00005432565a7816 */ /* 0x000fe4000000005a */
[--C-:B------:R-:W-:Y:S02]  /*3300*/  SHF.R.U32.HI R93, RZ, 0x10, R11.reuse ;  /* 0x00000010ff5d7819 */ /* 0x100fe4000001160b */
[----:B------:R-:W-:Y:S01]  /*3310*/  SHF.R.U64 R91, R10, 0x10, R11 ;  /* 0x000000100a5b7819 */ /* 0x000fe2000000120b */
[----:B--2---:R-:W-:Y:S01]  /*3320*/  IMAD.U32 R10, R32, 0x10000, RZ ;  /* 0x00010000200a7824 */ /* 0x004fe200078e00ff */
[----:B------:R-:W-:Y:S02]  /*3330*/  PRMT R89, R86, 0x5410, R89 ;  /* 0x0000541056597816 */ /* 0x000fe40000000059 */
[----:B------:R-:W-:Y:S01]  /*3340*/  SHF.R.U32.HI R88, RZ, 0x10, R7 ;  /* 0x00000010ff587819 */ /* 0x000fe20000011607 */
[----:B------:R-:W-:Y:S01]  /*3350*/  IMAD.U32 R7, R14, 0x10000, RZ ;  /* 0x000100000e077824 */ /* 0x000fe200078e00ff */
[----:B------:R-:W-:-:S02]  /*3360*/  SHF.L.U32 R11, R33, 0x10, RZ ;  /* 0x00000010210b7819 */ /* 0x000fc400000006ff */
[C---:B------:R-:W-:Y:S02]  /*3370*/  PRMT R74, R92.reuse, 0x5432, R74 ;  /* 0x000054325c4a7816 */ /* 0x040fe4000000004a */
[----:B------:R-:W-:Y:S01]  /*3380*/  PRMT R87, R92, 0x5410, R87 ;  /* 0x000054105c577816 */ /* 0x000fe20000000057 */
[----:B------:R-:W-:Y:S01]  /*3390*/  IMAD.U32 R92, R90, 0x10000, RZ ;  /* 0x000100005a5c7824 */ /* 0x000fe200078e00ff */
[----:B------:R-:W-:Y:S02]  /*33a0*/  SHF.L.U32 R86, R78, 0x10, RZ ;  /* 0x000000104e567819 */ /* 0x000fe400000006ff */
[----:B------:R-:W-:Y:S02]  /*33b0*/  LOP3.LUT R6, R13, 0xffff0000, RZ, 0xc0, !PT ;  /* 0xffff00000d067812 */ /* 0x000fe400078ec0ff */
[----:B------:R-:W-:Y:S01]  /*33c0*/  PRMT R93, R95, 0x5410, R93 ;  /* 0x000054105f5d7816 */ /* 0x000fe2000000005d */
[----:B------:R-:W-:Y:S01]  /*33d0*/  FMUL.FTZ R96, R11, R86 ;  /* 0x000000560b607220 */ /* 0x000fe20000410000 */
[----:B------:R-:W-:Y:S01]  /*33e0*/  LOP3.LUT R13, R33, 0xffff0000, RZ, 0xc0, !PT ;  /* 0xffff0000210d7812 */ /* 0x000fe200078ec0ff */
[----:B------:R-:W-:Y:S01]  /*33f0*/  IMAD.U32 R33, R35, 0x10000, RZ ;  /* 0x0001000023217824 */ /* 0x000fe200078e00ff */
[----:B------:R-:W-:Y:S01]  /*3400*/  LOP3.LUT R90, R90, 0xffff0000, RZ, 0xc0, !PT ;  /* 0xffff00005a5a7812 */ /* 0x000fe200078ec0ff */
[----:B------:R-:W-:Y:S01]  /*3410*/  FFMA.FTZ R96, R5, R92, R96 ;  /* 0x0000005c05607223 */ /* 0x000fe20000010060 */
[----:B------:R-:W-:-:S02]  /*3420*/  PRMT R88, R94, 0x5432, R88 ;  /* 0x000054325e587816 */ /* 0x000fc40000000058 */
[----:B------:R-:W-:Y:S01]  /*3430*/  PRMT R91, R94, 0x5410, R91 ;  /* 0x000054105e5b7816 */ /* 0x000fe2000000005b */
[----:B------:R-:W-:Y:S01]  /*3440*/  FMUL.FTZ R94, R11, R92 ;  /* 0x0000005c0b5e7220 */ /* 0x000fe20000410000 */
[----:B------:R-:W-:Y:S01]  /*3450*/  LOP3.LUT R78, R78, 0xffff0000, RZ, 0xc0, !PT ;  /* 0xffff00004e4e7812 */ /* 0x000fe200078ec0ff */
[----:B------:R-:W-:Y:S02]  /*3460*/  IMAD.U32 R11, R93, 0x10000, RZ ;  /* 0x000100005d0b7824 */ /* 0x000fe400078e00ff */
[----:B------:R-:W-:Y:S01]  /*3470*/  FMUL.FTZ R95, R13, R90 ;  /* 0x0000005a0d5f7220 */ /* 0x000fe20000410000 */
[----:B------:R-:W-:Y:S01]  /*3480*/  FFMA.FTZ R94, R5, R86, -R94 ;  /* 0x00000056055e7223 */ /* 0x000fe2000001085e */
[----:B------:R-:W-:Y:S02]  /*3490*/  IMAD.U32 R5, R88, 0x10000, RZ ;  /* 0x0001000058057824 */ /* 0x000fe400078e00ff */
[-C--:B------:R-:W-:Y:S01]  /*34a0*/  FMUL.FTZ R13, R13, R78.reuse ;  /* 0x0000004e0d0d7220 */ /* 0x080fe20000410000 */
[----:B------:R-:W-:Y:S01]  /*34b0*/  FMUL.FTZ R97, R33, R11 ;  /* 0x0000000b21617220 */ /* 0x000fe20000410000 */
[C---:B------:R-:W-:Y:S01]  /*34c0*/  FFMA.FTZ R95, R6.reuse, R78, -R95 ;  /* 0x0000004e065f7223 */ /* 0x040fe2000001085f */
[----:B------:R-:W-:Y:S01]  /*34d0*/  LOP3.LUT R78, R93, 0xffff0000, RZ, 0xc0, !PT ;  /* 0xffff00005d4e7812 */ /* 0x000fe200078ec0ff */
[----:B------:R-:W-:Y:S01]  /*34e0*/  FFMA.FTZ R93, R6, R90, R13 ;  /* 0x0000005a065d7223 */ /* 0x000fe2000001000d */
[----:B------:R-:W-:Y:S01]  /*34f0*/  LOP3.LUT R35, R35, 0xffff0000, RZ, 0xc0, !PT ;  /* 0xffff000023237812 */ /* 0x000fe200078ec0ff */
[-C--:B------:R-:W-:Y:S01]  /*3500*/  FMUL.FTZ R86, R33, R5.reuse ;  /* 0x0000000521567220 */ /* 0x080fe20000410000 */
[----:B------:R-:W-:Y:S01]  /*3510*/  FFMA.FTZ R97, R8, R5, -R97 ;  /* 0x0000000508617223 */ /* 0x000fe20000010861 */
[----:B------:R-:W-:Y:S01]  /*3520*/  LOP3.LUT R88, R88, 0xffff0000, RZ, 0xc0, !PT ;  /* 0xffff000058587812 */ /* 0x000fe200078ec0ff */
[----:B------:R-:W-:Y:S01]  /*3530*/  IMAD.U32 R13, R89, 0x10000, RZ ;  /* 0x00010000590d7824 */ /* 0x000fe200078e00ff */
[----:B------:R-:W-:Y:S01]  /*3540*/  LOP3.LUT R9, R15, 0xffff0000, RZ, 0xc0, !PT ;  /* 0xffff00000f097812 */ /* 0x000fe200078ec0ff */
[----:B------:R-:W-:-:S02]  /*3550*/  IMAD.U32 R5, R74, 0x10000, RZ ;  /* 0x000100004a057824 */ /* 0x000fc400078e00ff */
[----:B------:R-:W-:Y:S01]  /*3560*/  FFMA.FTZ R86, R8, R11, R86 ;  /* 0x0000000b08567223 */ /* 0x000fe20000010056 */
[C---:B------:R-:W-:Y:S01]  /*3570*/  FMUL.FTZ R6, R35.reuse, R78 ;  /* 0x0000004e23067220 */ /* 0x040fe20000410000 */
[----:B------:R-:W-:Y:S01]  /*3580*/  FMUL.FTZ R33, R10, R13 ;  /* 0x0000000d0a217220 */ /* 0x000fe20000410000 */
[----:B------:R-:W-:Y:S01]  /*3590*/  LOP3.LUT R32, R32, 0xffff0000, RZ, 0xc0, !PT ;  /* 0xffff000020207812 */ /* 0x000fe200078ec0ff */
[-C--:B------:R-:W-:Y:S01]  /*35a0*/  FMUL.FTZ R8, R35, R88.reuse ;  /* 0x0000005823087220 */ /* 0x080fe20000410000 */
[----:B------:R-:W-:Y:S01]  /*35b0*/  LOP3.LUT R89, R89, 0xffff0000, RZ, 0xc0, !PT ;  /* 0xffff000059597812 */ /* 0x000fe200078ec0ff */
[----:B------:R-:W-:Y:S01]  /*35c0*/  FMUL.FTZ R10, R10, R5 ;  /* 0x000000050a0a7220 */ /* 0x000fe20000410000 */
[----:B------:R-:W-:Y:S01]  /*35d0*/  LOP3.LUT R11, R74, 0xffff0000, RZ, 0xc0, !PT ;  /* 0xffff00004a0b7812 */ /* 0x000fe200078ec0ff */
[----:B------:R-:W-:Y:S01]  /*35e0*/  FFMA.FTZ R88, R9, R88, -R6 ;  /* 0x0000005809587223 */ /* 0x000fe20000010806 */
[----:B------:R-:W-:Y:S01]  /*35f0*/  LOP3.LUT R12, R12, 0xffff0000, RZ, 0xc0, !PT ;  /* 0xffff00000c0c7812 */ /* 0x000fe200078ec0ff */
[----:B------:R-:W-:-:S02]  /*3600*/  IMAD.U32 R15, R34, 0x10000, RZ ;  /* 0x00010000220f7824 */ /* 0x000fc400078e00ff */
[----:B------:R-:W-:Y:S01]  /*3610*/  FFMA.FTZ R35, R9, R78, R8 ;  /* 0x0000004e09237223 */ /* 0x000fe20000010008 */
[C---:B------:R-:W-:Y:S01]  /*3620*/  FFMA.FTZ R33, R4.reuse, R5, -R33 ;  /* 0x0000000504217223 */ /* 0x040fe20000010821 */
[----:B------:R-:W-:Y:S01]  /*3630*/  FFMA.FTZ R10, R4, R13, R10 ;  /* 0x0000000d040a7223 */ /* 0x000fe2000001000a */
[----:B------:R-:W-:Y:S01]  /*3640*/  IMAD.U32 R6, R91, 0x10000, RZ ;  /* 0x000100005b067824 */ /* 0x000fe200078e00ff */
[----:B------:R-:W-:Y:S01]  /*3650*/  LOP3.LUT R34, R34, 0xffff0000, RZ, 0xc0, !PT ;  /* 0xffff000022227812 */ /* 0x000fe200078ec0ff */
[C---:B------:R-:W-:Y:S01]  /*3660*/  FMUL.FTZ R9, R32.reuse, R89 ;  /* 0x0000005920097220 */ /* 0x040fe20000410000 */
[-C--:B------:R-:W-:Y:S01]  /*3670*/  FMUL.FTZ R5, R32, R11.reuse ;  /* 0x0000000b20057220 */ /* 0x080fe20000410000 */
[----:B------:R-:W-:Y:S01]  /*3680*/  IMAD.U32 R4, R87, 0x10000, RZ ;  /* 0x0001000057047824 */ /* 0x000fe200078e00ff */
[----:B------:R-:W-:Y:S01]  /*3690*/  LOP3.LUT R91, R91, 0xffff0000, RZ, 0xc0, !PT ;  /* 0xffff00005b5b7812 */ /* 0x000fe200078ec0ff */
[C---:B------:R-:W-:Y:S01]  /*36a0*/  FFMA.FTZ R8, R12.reuse, R11, -R9 ;  /* 0x0000000b0c087223 */ /* 0x040fe20000010809 */
[----:B------:R-:W-:Y:S01]  /*36b0*/  LOP3.LUT R87, R87, 0xffff0000, RZ, 0xc0, !PT ;  /* 0xffff000057577812 */ /* 0x000fe200078ec0ff */
[----:B------:R-:W-:Y:S01]  /*36c0*/  FFMA.FTZ R5, R12, R89, R5 ;  /* 0x000000590c057223 */ /* 0x000fe20000010005 */
[----:B------:R-:W-:Y:S01]  /*36d0*/  LOP3.LUT R14, R14, 0xffff0000, RZ, 0xc0, !PT ;  /* 0xffff00000e0e7812 */ /* 0x000fe200078ec0ff */
[C---:B------:R-:W-:Y:S01]  /*36e0*/  FMUL.FTZ R12, R15.reuse, R6 ;  /* 0x000000060f0c7220 */ /* 0x040fe20000410000 */
[C---:B------:R-:W-:Y:S01]  /*36f0*/  FMUL.FTZ R9, R34.reuse, R91 ;  /* 0x0000005b22097220 */ /* 0x040fe20000410000 */
[-C--:B------:R-:W-:Y:S01]  /*3700*/  FMUL.FTZ R15, R15, R4.reuse ;  /* 0x000000040f0f7220 */ /* 0x080fe20000410000 */
[-C--:B------:R-:W-:Y:S01]  /*3710*/  FMUL.FTZ R34, R34, R87.reuse ;  /* 0x0000005722227220 */ /* 0x080fe20000410000 */
[C---:B------:R-:W-:Y:S01]  /*3720*/  FFMA.FTZ R12, R7.reuse, R4, -R12 ;  /* 0x00000004070c7223 */ /* 0x040fe2000001080c */
[C---:B------:R-:W-:Y:S01]  /*3730*/  FFMA.FTZ R9, R14.reuse, R87, -R9 ;  /* 0x000000570e097223 */ /* 0x040fe20000010809 */
[----:B------:R-:W-:Y:S01]  /*3740*/  FFMA.FTZ R15, R7, R6, R15 ;  /* 0x00000006070f7223 */ /* 0x000fe2000001000f */
[----:B------:R-:W-:Y:S01]  /*3750*/  FFMA.FTZ R34, R14, R91, R34 ;  /* 0x0000005b0e227223 */ /* 0x000fe20000010022 */
[----:B------:R-:W-:-:S02]  /*3760*/  F2FP.BF16.F32.PACK_AB R88, R88, R97 ;  /* 0x000000615858723e */ /* 0x000fc400000010ff */
[----:B------:R-:W-:Y:S02]  /*3770*/  F2FP.BF16.F32.PACK_AB R93, R93, R96 ;  /* 0x000000605d5d723e */ /* 0x000fe400000010ff */
[----:B------:R-:W-:Y:S02]  /*3780*/  F2FP.BF16.F32.PACK_AB R8, R8, R33 ;  /* 0x000000210808723e */ /* 0x000fe400000010ff */
[----:B------:R-:W-:Y:S01]  /*3790*/  F2FP.BF16.F32.PACK_AB R14, R9, R12 ;  /* 0x0000000c090e723e */ /* 0x000fe200000010ff */
[----:B------:R-:W-:Y:S01]  /*37a0*/  IMAD.MOV.U32 R33, RZ, RZ, R93 ;  /* 0x000000ffff217224 */ /* 0x000fe200078e005d */
[----:B------:R-:W-:Y:S01]  /*37b0*/  F2FP.BF16.F32.PACK_AB R34, R34, R15 ;  /* 0x0000000f2222723e */ /* 0x000fe200000010ff */
[----:B------:R-:W-:Y:S01]  /*37c0*/  IMAD.MOV.U32 R15, RZ, RZ, R88 ;  /* 0x000000ffff0f7224 */ /* 0x000fe200078e0058 */
[----:B------:R-:W-:Y:S02]  /*37d0*/  F2FP.BF16.F32.PACK_AB R13, R95, R94 ;  /* 0x0000005e5f0d723e */ /* 0x000fe400000010ff */
[----:B------:R-:W-:-:S02]  /*37e0*/  F2FP.BF16.F32.PACK_AB R35, R35, R86 ;  /* 0x000000562323723e */ /* 0x000fc400000010ff */
[----:B------:R-:W-:Y:S02]  /*37f0*/  F2FP.BF16.F32.PACK_AB R32, R5, R10 ;  /* 0x0000000a0520723e */ /* 0x000fe400000010ff */
[----:B------:R-:W-:-:S07]  /*3800*/  MOV R12, R8 ;  /* 0x00000008000c7202 */ /* 0x000fce0000000f00 */
.L_x_475:
[----:B------:R-:W-:Y:S05]  /*3810*/  BSYNC B1 ;  /* 0x0000000000017941 */ /* 0x000fea0003800000 */
.L_x_474:
[----:B-1----:R3:W-:Y:S01]  /*3820*/  STG.E.128 desc[UR40][R82.64], R12 ;  /* 0x0000000c52007986 */ /* 0x0027e2000c101d28 */
[----:B------:R-:W-:-:S13]  /*3830*/  ISETP.GE.AND P4, PT, R85, R64, PT ;  /* 0x000000405500720c */ /* 0x000fda0003f86270 */
[----:B------:R-:W-:Y:S05]  /*3840*/  @P4 BRA `(.L_x_464) ;  /* 0x00000000007c4947 */ /* 0x000fea0003800000 */
[--C-:B------:R-:W-:Y:S02]  /*3850*/  IADD3 R80, P4, P5, R44, R80, R85.reuse ;  /* 0x000000502c507210 */ /* 0x100fe40007d9e055 */
[----:B------:R-:W-:-:S04]  /*3860*/  SHF.R.S32.HI R85, RZ, 0x1f, R85 ;  /* 0x0000001fff557819 */ /* 0x000fc80000011455 */
[----:B------:R-:W-:Y:S02]  /*3870*/  IADD3.X R85, R0, R98, R85, P4, P5 ;  /* 0x0000006200557210 */ /* 0x000fe400027ea455 */
[----:B------:R-:W-:-:S04]  /*3880*/  LEA R4, P4, R80, R46, 0x1 ;  /* 0x0000002e50047211 */ /* 0x000fc800078808ff */
[----:B------:R-:W-:-:S05]  /*3890*/  LEA.HI.X R5, R80, R47, R85, 0x1, P4 ;  /* 0x0000002f50057211 */ /* 0x000fca00020f0c55 */
[----:B--2---:R4:W-:Y:S01]  /*38a0*/  STG.E.128 desc[UR40][R4.64], R32 ;  /* 0x0000002004007986 */ /* 0x0049e2000c101d28 */
[----:B------:R-:W-:Y:S05]  /*38b0*/  BRA `(.L_x_464) ;  /* 0x0000000000607947 */ /* 0x000fea0003800000 */
.L_x_457:
[----:B------:R-:W-:-:S13]  /*38c0*/  ISETP.NE.AND P3, PT, R184, 0x3, PT ;  /* 0x00000003b800780c */ /* 0x000fda0003f65270 */
[----:B------:R-:W-:Y:S05]  /*38d0*/  @!P3 BRA `(.L_x_476) ;  /* 0x000000000004b947 */ /* 0x000fea0003800000 */
[----:B------:R-:W-:Y:S01]  /*38e0*/  BPT.TRAP 0x1 ;  /* 0x000000040000795c */ /* 0x000fe20000300000 */
.L_x_476:
[----:B------:R-:W-:Y:S01]  /*38f0*/  IMAD R72, R22, 0x8, R2 ;  /* 0x0000000816487824 */ /* 0x000fe200078e0202 */
[----:B------:R-:W-:Y:S01]  /*3900*/  SHF.L.U32 R59, R185, 0x1f, RZ ;  /* 0x0000001fb93b7819 */ /* 0x000fe200000006ff */
[----:B------:R-:W-:Y:S01]  /*3910*/  IMAD R58, R51, -0x40, R24 ;  /* 0xffffffc0333a7824 */ /* 0x000fe200078e0218 */
[----:B------:R-:W-:Y:S02]  /*3920*/  BSSY B1, `(.L_x_477) ;  /* 0x0000005000017945 */ /* 0x000fe40003800000 */
[----:B------:R-:W0:Y:S02]  /*3930*/  SYNCS.PHASECHK.TRANS64.TRYWAIT P5, [R72+URZ+0x28c90], R59 ;  /* 0x028c903b480075a7 */ /* 0x000e2400080a017f */
[----:B------:R-:W-:-:S04]  /*3940*/  VIMNMX R58, R58, 0x40, PT ;  /* 0x000000403a3a7848 */ /* 0x000fc80003fe0100 */
[----:B------:R-:W-:Y:S01]  /*3950*/  ISETP.GE.AND P4, PT, R19, R58, PT ;  /* 0x0000003a1300720c */ /* 0x000fe20003f86270 */
[----:B0-----:R-:W-:-:S12]  /*3960*/  @!P5 BRA `(.L_x_478) ;  /* 0x00000114003cd947 */ /* 0x001fd80003800000 */
.L_x_673:
[----:B------:R-:W-:Y:S05]  /*3970*/  BSYNC B1 ;  /* 0x0000000000017941 */ /* 0x000fea0003800000 */
.L_x_477:
[----:B------:R-:W-:Y:S05]  /*3980*/  @P4 BRA `(.L_x_464) ;  /* 0x00000000002c4947 */ /* 0x000fea0003800000 */
[----:B------:R-:W-:Y:S01]  /*3990*/  @!P1 LOP3.LUT P4, RZ, R186, 0x4, RZ, 0xc0, !PT ;  /* 0x00000004baff9812 */ /* 0x000fe2000788c0ff */
[----:B------:R-:W-:Y:S01]  /*39a0*/  @!P1 VIADD R4, R69, 0x20 ;  /* 0x0000002045049836 */ /* 0x000fe20000000000 */
[----:B------:R-:W-:Y:S02]  /*39b0*/  PLOP3.LUT P5, PT, PT, PT, PT, 0x8, 0x0 ;  /* 0x000000000000781c */ /* 0x000fe40003fae170 */
[----:B------:R-:W-:-:S13]  /*39c0*/  @!P1 PLOP3.LUT P5, PT, P4, PT, PT, 0x80, 0x0 ;  /* 0x000000000000981c */ /* 0x000fda00027af070 */
[----:B------:R-:W-:-:S04]  /*39d0*/  @P5 VIADD R4, R69, 0xffffffe0 ;  /* 0xffffffe045045836 */ /* 0x000fc80000000000 */
[----:B------:R-:W-:-:S05]  /*39e0*/  @!P1 IMAD.IADD R5, R32, 0x1, R4 ;  /* 0x0000000120059824 */ /* 0x000fca00078e0204 */
[----:B------:R-:W-:Y:S02]  /*39f0*/  @!P1 LEA R8, R5, R2, 0x1 ;  /* 0x0000000205089211 */ /* 0x000fe400078e08ff */
[----:B------:R-:W1:Y:S04]  /*3a00*/  @!P0 LDS.128 R4, [R33+0x22400] ;  /* 0x0224000021048984 */ /* 0x000e680000000c00 */
[----:B------:R-:W2:Y:S04]  /*3a10*/  @!P1 LDS.128 R8, [R8+0x22400] ;  /* 0x0224000008089984 */ /* 0x000ea80000000c00 */
[----:B-1----:R1:W-:Y:S04]  /*3a20*/  @!P0 STG.E.128 desc[UR40][R12.64], R4 ;  /* 0x000000040c008986 */ /* 0x0023e8000c101d28 */
[----:B--2---:R1:W-:Y:S02]  /*3a30*/  @!P1 STG.E.128 desc[UR40][R12.64+0x40], R8 ;  /* 0x000040080c009986 */ /* 0x0043e4000c101d28 */
.L_x_464:
[----:B------:R-:W-:Y:S05]  /*3a40*/  BSYNC B0 ;  /* 0x0000000000007941 */ /* 0x000fea0003800000 */
.L_x_456:
[----:B-1--4-:R-:W1:Y:S01]  /*3a50*/  S2R R4, SR_TID.X ;  /* 0x0000000000047919 */ /* 0x012e620000002100 */
[----:B------:R-:W-:Y:S01]  /*3a60*/  @!PT LDS RZ, [RZ] ;  /* 0x00000000fffff984 */ /* 0x000fe20000000800 */
[----:B------:R-:W-:Y:S01]  /*3a70*/  @!PT LDS RZ, [RZ] ;  /* 0x00000000fffff984 */ /* 0x000fe20000000800 */
[----:B------:R-:W-:Y:S01]  /*3a80*/  @!PT LDS RZ, [RZ] ;  /* 0x00000000fffff984 */ /* 0x000fe20000000800 */
[----:B------:R-:W-:Y:S01]  /*3a90*/  @!PT LDS RZ, [RZ] ;  /* 0x00000000fffff984 */ /* 0x000fe20000000800 */
[----:B------:R4:W-:Y:S06]  /*3aa0*/  MEMBAR.ALL.CTA ;  /* 0x0000000000007992 */ /* 0x0009ec0000008000 */
[----:B----4-:R-:W4:Y:S01]  /*3ab0*/  FENCE.VIEW.ASYNC.S ;  /* 0x00000000000073c6 */ /* 0x010f220000000000 */
[----:B------:R-:W-:Y:S05]  /*3ac0*/  WARPSYNC.ALL ;  /* 0x0000000000007948 */ /* 0x000fea0003800000 */
[----:B------:R-:W-:Y:S01]  /*3ad0*/  BSSY B0, `(.L_x_479) ;  /* 0x0000009000007945 */ /* 0x000fe20003800000 */
[----:B-1----:R-:W-:Y:S01]  /*3ae0*/  LOP3.LUT R4, R4, 0x7f, RZ, 0xc0, !PT ;  /* 0x0000007f04047812 */ /* 0x002fe200078ec0ff */
[----:B----4-:R1:W-:Y:S03]  /*3af0*/  BAR.SYNC.DEFER_BLOCKING R62, 0x80 ;  /* 0x0002003e0000751d */ /* 0x0103e60000010000 */
[----:B------:R-:W-:-:S13]  /*3b00*/  ISETP.NE.AND P4, PT, R4, RZ, PT ;  /* 0x000000ff0400720c */ /* 0x000fda0003f85270 */
[----:B------:R-:W-:-:S05]  /*3b10*/  @!P4 VIADD R4, R72, 0x28ca0 ;  /* 0x00028ca04804c836 */ /* 0x000fca0000000000 */
[----:B------:R-:W-:-:S04]  /*3b20*/  @!P4 PRMT R4, RZ, 0x654, R4 ;  /* 0x00000654ff04c816 */ /* 0x000fc80000000004 */
[----:B------:R1:W-:Y:S01]  /*3b30*/  @!P4 SYNCS.ARRIVE.TRANS64.RED.A1T0 RZ, [R4+URZ], RZ ;  /* 0x000000ff04ffc9a7 */ /* 0x0003e2000810043f */
[----:B------:R-:W-:Y:S05]  /*3b40*/  @!P3 BRA `(.L_x_480) ;  /* 0x000000000004b947 */ /* 0x000fea0003800000 */
[----:B------:R-:W-:Y:S01]  /*3b50*/  BPT.TRAP 0x1 ;  /* 0x000000040000795c */ /* 0x000fe20000300000 */
.L_x_480:
[----:B------:R-:W-:Y:S05]  /*3b60*/  BSYNC B0 ;  /* 0x0000000000007941 */ /* 0x000fea0003800000 */
.L_x_479:
[----:B------:R-:W4:Y:S01]  /*3b70*/  SYNCS.PHASECHK.TRANS64.TRYWAIT P5, [R72+URZ+0x28cb0], R59 ;  /* 0x028cb03b480075a7 */ /* 0x000f2200080a017f */
[----:B------:R-:W-:Y:S01]  /*3b80*/  BSSY B0, `(.L_x_481) ;  /* 0x0000003000007945 */ /* 0x000fe20003800000 */
[----:B------:R-:W-:-:S03]  /*3b90*/  ISETP.GE.AND P3, PT, R19, R58, PT ;  /* 0x0000003a1300720c */ /* 0x000fc60003f66270 */
[----:B----4-:R-:W-:Y:S10]  /*3ba0*/  @!P5 BRA `(.L_x_482) ;  /* 0x0000011000c0d947 */ /* 0x010ff40003800000 */
.L_x_674:
[----:B------:R-:W-:Y:S05]  /*3bb0*/  BSYNC B0 ;  /* 0x0000000000007941 */ /* 0x000fea0003800000 */
.L_x_481:
[----:B------:R-:W-:Y:S04]  /*3bc0*/  BSSY B0, `(.L_x_483) ;  /* 0x0000051000007945 */ /* 0x000fe80003800000 */
[----:B------:R-:W-:Y:S05]  /*3bd0*/  @P3 BRA `(.L_x_484) ;  /* 0x00000004003c3947 */ /* 0x000fea0003800000 */
[----:B-1----:R-:W-:Y:S01]  /*3be0*/  IMAD.WIDE R4, R51, 0x40, R48 ;  /* 0x0000004033047825 */ /* 0x002fe200078e0230 */
[----:B------:R-:W-:Y:S01]  /*3bf0*/  ULDC.64 UR4, c[0x0][0x318] ;  /* 0x0000c60000047ab9 */ /* 0x000fe20000000a00 */
[----:B------:R-:W-:Y:S02]  /*3c00*/  LOP3.LUT P3, RZ, R186, 0x4, RZ, 0xc0, !PT ;  /* 0x00000004baff7812 */ /* 0x000fe4000786c0ff */
[----:B------:R-:W-:Y:S02]  /*3c10*/  IMAD R5, R5, UR4, RZ ;  /* 0x0000000405057c24 */ /* 0x000fe4000f8e02ff */
[----:B------:R-:W-:Y:S02]  /*3c20*/  IMAD.MOV.U32 R78, RZ, RZ, R40 ;  /* 0x000000ffff4e7224 */ /* 0x000fe400078e0028 */
[C---:B------:R-:W-:Y:S02]  /*3c30*/  IMAD R5, R4.reuse, UR5, R5 ;  /* 0x0000000504057c24 */ /* 0x040fe4000f8e0205 */
[----:B------:R-:W-:Y:S01]  /*3c40*/  IMAD.WIDE.U32 R6, R4, UR4, R78 ;  /* 0x0000000404067c25 */ /* 0x000fe2000f8e004e */
[----:B------:R-:W-:-:S03]  /*3c50*/  ULDC.64 UR4, c[0x0][0x308] ;  /* 0x0000c20000047ab9 */ /* 0x000fc60000000a00 */
[----:B------:R-:W-:Y:S01]  /*3c60*/  IMAD R9, R22, 0x8000, R69 ;  /* 0x0000800016097824 */ /* 0x000fe200078e0245 */
[----:B------:R-:W-:Y:S01]  /*3c70*/  LEA R58, P5, R6, UR4, 0x1 ;  /* 0x00000004063a7c11 */ /* 0x000fe2000f8a08ff */
[----:B------:R-:W-:Y:S01]  /*3c80*/  IMAD.IADD R5, R7, 0x1, R5 ;  /* 0x0000000107057824 */ /* 0x000fe200078e0205 */
[----:B------:R-:W-:Y:S01]  /*3c90*/  ULDC UR4, c[0x0][0x310] ;  /* 0x0000c40000047ab9 */ /* 0x000fe20000000800 */
[----:B------:R-:W-:Y:S02]  /*3ca0*/  VIADD R4, R16, 0x40 ;  /* 0x0000004010047836 */ /* 0x000fe40000000000 */
[C---:B------:R-:W-:Y:S01]  /*3cb0*/  VIADD R81, R9.reuse, 0x20 ;  /* 0x0000002009517836 */ /* 0x040fe20000000000 */
[----:B0---4-:R-:W-:Y:S01]  /*3cc0*/  LEA.HI.X R59, R6, UR5, R5, 0x1, P5 ;  /* 0x00000005063b7c11 */ /* 0x011fe2000a8f0c05 */
[C---:B------:R-:W-:Y:S01]  /*3cd0*/  IMAD R80, R9.reuse, 0x2, R2 ;  /* 0x0000000209507824 */ /* 0x040fe200078e0202 */
[----:B------:R-:W-:Y:S01]  /*3ce0*/  @P3 IADD3 R81, R9, -0x20, RZ ;  /* 0xffffffe009513810 */ /* 0x000fe20007ffe0ff */
[C---:B---3--:R-:W-:Y:S01]  /*3cf0*/  VIADD R12, R16.reuse, 0x80 ;  /* 0x00000080100c7836 */ /* 0x048fe20000000000 */
[C---:B------:R-:W-:Y:S01]  /*3d00*/  ISETP.GE.AND P5, PT, R16.reuse, UR4, PT ;  /* 0x0000000410007c0c */ /* 0x040fe2000bfa6270 */
[----:B------:R-:W-:Y:S01]  /*3d10*/  VIADD R13, R16, 0xc0 ;  /* 0x000000c0100d7836 */ /* 0x000fe20000000000 */
[----:B------:R-:W-:Y:S01]  /*3d20*/  ISETP.GE.AND P3, PT, R4, UR4, PT ;  /* 0x0000000404007c0c */ /* 0x000fe2000bf66270 */
[----:B------:R-:W-:-:S02]  /*3d30*/  VIADD R74, R16, 0x100 ;  /* 0x00000100104a7836 */ /* 0x000fc40000000000 */
[----:B------:R-:W-:Y:S02]  /*3d40*/  VIADD R78, R16, 0x140 ;  /* 0x00000140104e7836 */ /* 0x000fe40000000000 */
[----:B------:R-:W-:-:S06]  /*3d50*/  IMAD R81, R81, 0x2, R2 ;  /* 0x0000000251517824 */ /* 0x000fcc00078e0202 */
[----:B------:R-:W0:Y:S04]  /*3d60*/  @!P5 LDS.128 R4, [R80+0x400] ;  /* 0x000400005004d984 */ /* 0x000e280000000c00 */
[----:B------:R-:W1:Y:S04]  /*3d70*/  @!P3 LDS.128 R8, [R80+0x2400] ;  /* 0x002400005008b984 */ /* 0x000e680000000c00 */
[----:B0-----:R-:W-:Y:S01]  /*3d80*/  @!P5 STG.E.128 desc[UR40][R58.64], R4 ;  /* 0x000000043a00d986 */ /* 0x001fe2000c101d28 */
[----:B------:R-:W-:-:S03]  /*3d90*/  ISETP.GE.AND P5, PT, R12, UR4, PT ;  /* 0x000000040c007c0c */ /* 0x000fc6000bfa6270 */
[----:B-1----:R-:W-:Y:S01]  /*3da0*/  @!P3 STG.E.128 desc[UR40][R58.64+0x80], R8 ;  /* 0x000080083a00b986 */ /* 0x002fe2000c101d28 */
[----:B------:R-:W-:-:S09]  /*3db0*/  ISETP.GE.AND P3, PT, R13, UR4, PT ;  /* 0x000000040d007c0c */ /* 0x000fd2000bf66270 */
[----:B------:R-:W0:Y:S04]  /*3dc0*/  @!P5 LDS.128 R12, [R80+0x4400] ;  /* 0x00440000500cd984 */ /* 0x000e280000000c00 */
[----:B--2---:R-:W1:Y:S04]  /*3dd0*/  @!P3 LDS.128 R32, [R80+0x6400] ;  /* 0x006400005020b984 */ /* 0x004e680000000c00 */
[----:B0-----:R-:W-:Y:S01]  /*3de0*/  @!P5 STG.E.128 desc[UR40][R58.64+0x100], R12 ;  /* 0x0001000c3a00d986 */ /* 0x001fe2000c101d28 */
[----:B------:R-:W-:Y:S01]  /*3df0*/  ISETP.GE.AND P5, PT, R74, UR4, PT ;  /* 0x000000044a007c0c */ /* 0x000fe2000bfa6270 */
[----:B------:R-:W-:-:S02]  /*3e00*/  VIADD R74, R16, 0x180 ;  /* 0x00000180104a7836 */ /* 0x000fc40000000000 */
[----:B-1----:R-:W-:Y:S01]  /*3e10*/  @!P3 STG.E.128 desc[UR40][R58.64+0x180], R32 ;  /* 0x000180203a00b986 */ /* 0x002fe2000c101d28 */
[----:B------:R-:W-:Y:S02]  /*3e20*/  ISETP.GE.AND P3, PT, R78, UR4, PT ;  /* 0x000000044e007c0c */ /* 0x000fe4000bf66270 */
[----:B------:R-:W-:-:S07]  /*3e30*/  IADD3 R78, R16, 0x1c0, RZ ;  /* 0x000001c0104e7810 */ /* 0x000fce0007ffe0ff */
[----:B------:R-:W0:Y:S04]  /*3e40*/  @!P5 LDS.128 R4, [R80+0x8400] ;  /* 0x008400005004d984 */ /* 0x000e280000000c00 */
[----:B------:R-:W1:Y:S04]  /*3e50*/  @!P3 LDS.128 R8, [R80+0xa400] ;  /* 0x00a400005008b984 */ /* 0x000e680000000c00 */
[----:B0-----:R-:W-:Y:S01]  /*3e60*/  @!P5 STG.E.128 desc[UR40][R58.64+0x200], R4 ;  /* 0x000200043a00d986 */ /* 0x001fe2000c101d28 */
[----:B------:R-:W-:Y:S01]  /*3e70*/  ISETP.GE.AND P5, PT, R74, UR4, PT ;  /* 0x000000044a007c0c */ /* 0x000fe2000bfa6270 */
[----:B------:R-:W-:-:S02]  /*3e80*/  VIADD R74, R16, 0x60 ;  /* 0x00000060104a7836 */ /* 0x000fc40000000000 */
[----:B-1----:R-:W-:Y:S01]  /*3e90*/  @!P3 STG.E.128 desc[UR40][R58.64+0x280], R8 ;  /* 0x000280083a00b986 */ /* 0x002fe2000c101d28 */
[----:B------:R-:W-:Y:S01]  /*3ea0*/  ISETP.GE.AND P3, PT, R78, UR4, PT ;  /* 0x000000044e007c0c */ /* 0x000fe2000bf66270 */
[----:B------:R-:W-:-:S08]  /*3eb0*/  VIADD R78, R16, 0xe0 ;  /* 0x000000e0104e7836 */ /* 0x000fd00000000000 */
[----:B------:R-:W0:Y:S04]  /*3ec0*/  @!P5 LDS.128 R12, [R80+0xc400] ;  /* 0x00c40000500cd984 */ /* 0x000e280000000c00 */
[----:B------:R-:W1:Y:S04]  /*3ed0*/  @!P3 LDS.128 R32, [R80+0xe400] ;  /* 0x00e400005020b984 */ /* 0x000e680000000c00 */
[----:B0-----:R-:W-:Y:S01]  /*3ee0*/  @!P5 STG.E.128 desc[UR40][R58.64+0x300], R12 ;  /* 0x0003000c3a00d986 */ /* 0x001fe2000c101d28 */
[----:B------:R-:W-:-:S03]  /*3ef0*/  ISETP.GE.AND P5, PT, R84, UR4, PT ;  /* 0x0000000454007c0c */ /* 0x000fc6000bfa6270 */
[----:B-1----:R-:W-:Y:S01]  /*3f00*/  @!P3 STG.E.128 desc[UR40][R58.64+0x380], R32 ;  /* 0x000380203a00b986 */ /* 0x002fe2000c101d28 */
[----:B------:R-:W-:Y:S01]  /*3f10*/  ISETP.GE.AND P3, PT, R74, UR4, PT ;  /* 0x000000044a007c0c */ /* 0x000fe2000bf66270 */
[----:B------:R-:W-:-:S08]  /*3f20*/  VIADD R74, R16, 0xa0 ;  /* 0x000000a0104a7836 */ /* 0x000fd00000000000 */
        /* <DEDUP_REMOVED lines=11> */
[----:B------:R-:W-:Y:S02]  /*3fe0*/  ISETP.GE.AND P5, PT, R74, UR4, PT ;  /* 0x000000044a007c0c */ /* 0x000fe4000bfa6270 */
[----:B------:R-:W-:Y:S01]  /*3ff0*/  IADD3 R74, R16, 0x1a0, RZ ;  /* 0x000001a0104a7810 */ /* 0x000fe20007ffe0ff */
        /* <DEDUP_REMOVED lines=8> */
[----:B------:R-:W-:-:S09]  /*4080*/  ISETP.GE.AND P3, PT, R78, UR4, PT ;  /* 0x000000044e007c0c */ /* 0x000fd2000bf66270 */
[----:B------:R-:W0:Y:S04]  /*4090*/  @!P5 LDS.128 R12, [R81+0xc400] ;  /* 0x00c40000510cd984 */ /* 0x000e280000000c00 */
[----:B------:R-:W1:Y:S04]  /*40a0*/  @!P3 LDS.128 R32, [R81+0xe400] ;  /* 0x00e400005120b984 */ /* 0x000e680000000c00 */
[----:B0-----:R0:W-:Y:S04]  /*40b0*/  @!P5 STG.E.128 desc[UR40][R58.64+0x340], R12 ;  /* 0x0003400c3a00d986 */ /* 0x0011e8000c101d28 */
[----:B-1----:R0:W-:Y:S02]  /*40c0*/  @!P3 STG.E.128 desc[UR40][R58.64+0x3c0], R32 ;  /* 0x0003c0203a00b986 */ /* 0x0021e4000c101d28 */
.L_x_484:
[----:B------:R-:W-:Y:S05]  /*40d0*/  BSYNC B0 ;  /* 0x0000000000007941 */ /* 0x000fea0003800000 */
.L_x_483:
[----:B------:R-:W-:Y:S01]  /*40e0*/  @!PT LDS RZ, [RZ] ;  /* 0x00000000fffff984 */ /* 0x000fe20000000800 */
[----:B------:R-:W-:Y:S01]  /*40f0*/  @!PT LDS RZ, [RZ] ;  /* 0x00000000fffff984 */ /* 0x000fe20000000800 */
[----:B------:R-:W-:Y:S01]  /*4100*/  @!PT LDS RZ, [RZ] ;  /* 0x00000000fffff984 */ /* 0x000fe20000000800 */
[----:B------:R-:W-:Y:S01]  /*4110*/  @!PT LDS RZ, [RZ] ;  /* 0x00000000fffff984 */ /* 0x000fe20000000800 */
[----:B------:R5:W-:Y:S06]  /*4120*/  MEMBAR.ALL.CTA ;  /* 0x0000000000007992 */ /* 0x000bec0000008000 */
[----:B-----5:R-:W5:Y:S01]  /*4130*/  FENCE.VIEW.ASYNC.S ;  /* 0x00000000000073c6 */ /* 0x020f620000000000 */
[----:B0---4-:R-:W-:Y:S01]  /*4140*/  @!P4 VIADD R72, R72, 0x28cc0 ;  /* 0x00028cc04848c836 */ /* 0x011fe20000000000 */
[----:B-----5:R0:W-:Y:S04]  /*4150*/  BAR.SYNC.DEFER_BLOCKING R62, 0x80 ;  /* 0x0002003e0000751d */ /* 0x0201e80000010000 */
[----:B------:R-:W-:Y:S01]  /*4160*/  @!P4 PRMT R72, RZ, 0x654, R72 ;  /* 0x00000654ff48c816 */ /* 0x000fe20000000048 */
[----:B------:R-:W-:Y:S01]  /*4170*/  VIADD R22, R22, 0x1 ;  /* 0x0000000116167836 */ /* 0x000fe20000000000 */
[----:B------:R-:W-:-:S02]  /*4180*/  PLOP3.LUT P3, PT, PT, PT, PT, 0x8, 0x0 ;  /* 0x000000000000781c */ /* 0x000fc40003f6e170 */
[----:B------:R0:W-:Y:S02]  /*4190*/  @!P4 SYNCS.ARRIVE.TRANS64.RED.A1T0 RZ, [R72+URZ], RZ ;  /* 0x000000ff48ffc9a7 */ /* 0x0001e4000810043f */
[----:B------:R-:W-:-:S04]  /*41a0*/  ISETP.NE.AND P4, PT, R22, 0x2, PT ;  /* 0x000000021600780c */ /* 0x000fc80003f85270 */
[----:B-1----:R-:W-:Y:S02]  /*41b0*/  SEL R4, RZ, 0x1, P4 ;  /* 0x00000001ff047807 */ /* 0x002fe40002000000 */
[----:B------:R-:W-:Y:S02]  /*41c0*/  SEL R22, R22, RZ, P4 ;  /* 0x000000ff16167207 */ /* 0x000fe40002000000 */
[----:B------:R-:W-:Y:S01]  /*41d0*/  LOP3.LUT R185, R185, R4, RZ, 0x3c, !PT ;  /* 0x00000004b9b97212 */ /* 0x000fe200078e3cff */
[----:B0-----:R-:W-:Y:S06]  /*41e0*/  @P2 BRA `(.L_x_485) ;  /* 0xffffffdc00cc2947 */ /* 0x001fec000383ffff */
.L_x_451:
[----:B------:R-:W4:Y:S01]  /*41f0*/  LDL R4, [R1] ;  /* 0x0000000001047983 */ /* 0x000f220000100800 */
[----:B------:R-:W-:Y:S01]  /*4200*/  BSSY B0, `(.L_x_486) ;  /* 0x0000049000007945 */ /* 0x000fe20003800000 */
        /* <DEDUP_REMOVED lines=39> */
[----:B---3--:R-:W-:Y:S02]  /*4480*/  CS2R R82, SRZ ;  /* 0x0000000000527805 */ /* 0x008fe4000001ff00 */
        /* <DEDUP_REMOVED lines=12> */
[----:B------:R-:W-:Y:S01]  /*4550*/  CS2R R50, SRZ ;  /* 0x0000000000327805 */ /* 0x000fe2000001ff00 */
[----:B------:R-:W-:Y:S01]  /*4560*/  IMAD.MOV.U32 R169, RZ, RZ, RZ ;  /* 0x000000ffffa97224 */ /* 0x000fe200078e00ff */
[----:B------:R-:W-:-:S02]  /*4570*/  CS2R R172, SRZ ;  /* 0x0000000000ac7805 */ /* 0x000fc4000001ff00 */
[----:B------:R-:W-:Y:S02]  /*4580*/  CS2R R46, SRZ ;  /* 0x00000000002e7805 */ /* 0x000fe4000001ff00 */
[----:B--2---:R-:W-:Y:S02]  /*4590*/  CS2R R32, SRZ ;  /* 0x0000000000207805 */ /* 0x004fe4000001ff00 */
[----:B------:R-:W-:Y:S02]  /*45a0*/  CS2R R174, SRZ ;  /* 0x0000000000ae7805 */ /* 0x000fe4000001ff00 */
[----:B------:R-:W-:Y:S02]  /*45b0*/  CS2R R38, SRZ ;  /* 0x0000000000267805 */ /* 0x000fe4000001ff00 */
[----:B------:R-:W-:Y:S01]  /*45c0*/  CS2R R176, SRZ ;  /* 0x0000000000b07805 */ /* 0x000fe2000001ff00 */
[----:B------:R-:W-:Y:S01]  /*45d0*/  IMAD.MOV.U32 R35, RZ, RZ, RZ ;  /* 0x000000ffff237224 */ /* 0x000fe200078e00ff */
[----:B------:R-:W-:Y:S01]  /*45e0*/  CS2R R28, SRZ ;  /* 0x00000000001c7805 */ /* 0x000fe2000001ff00 */
[----:B------:R-:W-:Y:S01]  /*45f0*/  IMAD.MOV.U32 R178, RZ, RZ, RZ ;  /* 0x000000ffffb27224 */ /* 0x000fe200078e00ff */
[----:B------:R-:W-:Y:S01]  /*4600*/  MOV R31, RZ ;  /* 0x000000ff001f7202 */ /* 0x000fe20000000f00 */
[----:B------:R-:W-:-:S02]  /*4610*/  IMAD.MOV.U32 R7, RZ, RZ, RZ ;  /* 0x000000ffff077224 */ /* 0x000fc400078e00ff */
[----:B------:R-:W-:Y:S02]  /*4620*/  IMAD.MOV.U32 R180, RZ, RZ, RZ ;  /* 0x000000ffffb47224 */ /* 0x000fe400078e00ff */
[----:B------:R-:W-:Y:S02]  /*4630*/  IMAD.MOV.U32 R0, RZ, RZ, RZ ;  /* 0x000000ffff007224 */ /* 0x000fe400078e00ff */
[----:B------:R-:W-:Y:S01]  /*4640*/  IMAD.MOV.U32 R5, RZ, RZ, RZ ;  /* 0x000000ffff057224 */ /* 0x000fe200078e00ff */
[----:B----4-:R-:W-:Y:S01]  /*4650*/  ISETP.NE.AND P0, PT, R4, 0x1, PT ;  /* 0x000000010400780c */ /* 0x010fe20003f05270 */
[----:B------:R-:W-:-:S12]  /*4660*/  @P3 BRA `(.L_x_487) ;  /* 0x0000000000083947 */ /* 0x000fd80003800000 */
[----:B------:R-:W0:Y:S02]  /*4670*/  FENCE.VIEW.ASYNC.G ;  /* 0x00000000000073c6 */ /* 0x000e240000000100 */
[----:B0-----:R-:W-:Y:S06]  /*4680*/  BAR.ARV 0xc, 0x120 ;  /* 0x0304800000007b1d */ /* 0x001fec0000002000 */
.L_x_487:
[----:B------:R-:W-:Y:S05]  /*4690*/  BSYNC B0 ;  /* 0x0000000000007941 */ /* 0x000fea0003800000 */
.L_x_486:
[----:B------:R-:W-:Y:S01]  /*46a0*/  BSSY B7, `(.L_x_488) ;  /* 0x0000824000077945 */ /* 0x000fe20003800000 */
[----:B------:R-:W-:Y:S02]  /*46b0*/  IMAD.MOV.U32 R179, RZ, RZ, RZ ;  /* 0x000000ffffb37224 */ /* 0x000fe400078e00ff */
[----:B------:R-:W-:Y:S01]  /*46c0*/  IMAD.MOV.U32 R181, RZ, RZ, RZ ;  /* 0x000000ffffb57224 */ /* 0x000fe200078e00ff */
[----:B------:R-:W-:Y:S06]  /*46d0*/  @!P0 BRA `(.L_x_489) ;  /* 0x0000001800b88947 */ /* 0x000fec0003800000 */
[----:B------:R-:W-:Y:S02]  /*46e0*/  ISETP.GE.AND P1, PT, R168, 0x1, PT ;  /* 0x00000001a800780c */ /* 0x000fe40003f26270 */
[----:B------:R-:W-:-:S11]  /*46f0*/  PLOP3.LUT P0, PT, PT, PT, PT, 0x80, 0x0 ;  /* 0x000000000000781c */ /* 0x000fd60003f0f070 */
[----:B------:R-:W-:Y:S05]  /*4700*/  @!P1 BRA `(.L_x_490) ;  /* 0x0000008000749947 */ /* 0x000fea0003800000 */
[----:B------:R-:W0:Y:S01]  /*4710*/  SHFL.IDX PT, R0, R206, RZ, 0x1f ;  /* 0x00001fffce007589 */ /* 0x000e2200000e0000 */
[----:B------:R-:W-:Y:S02]  /*4720*/  ISETP.NE.AND P0, PT, R184, 0x3, PT ;  /* 0x00000003b800780c */ /* 0x000fe40003f05270 */
[----:B0-----:R-:W-:-:S04]  /*4730*/  LEA.HI R3, R0, R0, RZ, 0x1 ;  /* 0x0000000000037211 */ /* 0x001fc800078f08ff */
[----:B------:R-:W-:-:S04]  /*4740*/  LOP3.LUT R3, R3, 0x1fffe, RZ, 0xc0, !PT ;  /* 0x0001fffe03037812 */ /* 0x000fc800078ec0ff */
[----:B------:R-:W-:-:S05]  /*4750*/  IADD3 R3, R0, -R3, RZ ;  /* 0x8000000300037210 */ /* 0x000fca0007ffe0ff */
[----:B------:R-:W-:-:S04]  /*4760*/  IMAD R3, R3, 0x8000, R2 ;  /* 0x0000800003037824 */ /* 0x000fc800078e0202 */
[----:B------:R-:W-:-:S05]  /*4770*/  VIADD R3, R3, 0x400 ;  /* 0x0000040003037836 */ /* 0x000fca0000000000 */
[----:B------:R-:W-:-:S04]  /*4780*/  SHF.R.U32.HI R3, RZ, 0x4, R3 ;  /* 0x00000004ff037819 */ /* 0x000fc80000011603 */
[----:B------:R-:W-:-:S04]  /*4790*/  LOP3.LUT R3, R3, 0x3fff, RZ, 0xc0, !PT ;  /* 0x00003fff03037812 */ /* 0x000fc800078ec0ff */
[----:B------:R-:W-:Y:S01]  /*47a0*/  LOP3.LUT R15, R3, 0x2000000, RZ, 0xfc, !PT ;  /* 0x02000000030f7812 */ /* 0x000fe200078efcff */
[----:B------:R-:W-:Y:S06]  /*47b0*/  @!P0 BRA `(.L_x_491) ;  /* 0x0000000000048947 */ /* 0x000fec0003800000 */
[----:B------:R-:W-:Y:S01]  /*47c0*/  BPT.TRAP 0x1 ;  /* 0x000000040000795c */ /* 0x000fe20000300000 */
.L_x_491:
[----:B------:R-:W-:Y:S01]  /*47d0*/  IMAD R8, R18, 0x8, R2 ;  /* 0x0000000812087824 */ /* 0x000fe200078e0202 */
[----:B------:R-:W-:Y:S01]  /*47e0*/  SHF.L.U32 R3, R23, 0x1f, RZ ;  /* 0x0000001f17037819 */ /* 0x000fe200000006ff */
[----:B------:R-:W-:Y:S01]  /*47f0*/  VIADD R0, R2, 0x26800 ;  /* 0x0002680002007836 */ /* 0x000fe20000000000 */
[----:B------:R-:W-:Y:S01]  /*4800*/  BSSY B0, `(.L_x_492) ;  /* 0x0000008000007945 */ /* 0x000fe20003800000 */
[----:B------:R-:W-:Y:S01]  /*4810*/  IMAD R4, R18, 0x1000, R15 ;  /* 0x0000100012047824 */ /* 0x000fe200078e020f */
[----:B------:R-:W0:Y:S01]  /*4820*/  SYNCS.PHASECHK.TRANS64.TRYWAIT P0, [R8+URZ+0x28c50], R3 ;  /* 0x028c5003080075a7 */ /* 0x000e22000800017f */
[----:B------:R-:W-:Y:S01]  /*4830*/  IMAD.MOV.U32 R5, RZ, RZ, 0x40000040 ;  /* 0x40000040ff057424 */ /* 0x000fe200078e00ff */
[----:B------:R-:W-:-:S04]  /*4840*/  SHF.R.U32.HI R0, RZ, 0x4, R0 ;  /* 0x00000004ff007819 */ /* 0x000fc80000011600 */
[----:B------:R-:W-:-:S04]  /*4850*/  LOP3.LUT R0, R0, 0x3fff, RZ, 0xc0, !PT ;  /* 0x00003fff00007812 */ /* 0x000fc800078ec0ff */
[----:B------:R-:W-:Y:S01]  /*4860*/  LOP3.LUT R0, R0, 0x10000, RZ, 0xfc, !PT ;  /* 0x0001000000007812 */ /* 0x000fe200078efcff */
[----:B0-----:R-:W-:Y:S06]  /*4870*/  @!P0 BRA `(.L_x_493) ;  /* 0x0000010400a08947 */ /* 0x001fec0003800000 */
.L_x_675:
[----:B------:R-:W-:Y:S05]  /*4880*/  BSYNC B0 ;  /* 0x0000000000007941 */ /* 0x000fea0003800000 */
.L_x_492:
[----:B------:R-:W-:Y:S01]  /*4890*/  BAR.SYNC.DEFER_BLOCKING 0xe, 0x100 ;  /* 0x0384000000007b1d */ /* 0x000fe20000010000 */
[----:B------:R-:W-:Y:S01]  /*48a0*/  IMAD.MOV.U32 R7, RZ, RZ, 0x40000040 ;  /* 0x40000040ff077424 */ /* 0x000fe200078e00ff */
[----:B------:R-:W-:Y:S01]  /*48b0*/  MOV R6, R0 ;  /* 0x0000000000067202 */ /* 0x000fe20000000f00 */
[----:B------:R-:W-:Y:S01]  /*48c0*/  VIADD R10, R0, 0x2 ;  /* 0x00000002000a7836 */ /* 0x000fe20000000000 */
[----:B------:R-:W-:Y:S01]  /*48d0*/  R2UR UR6, R4 ;  /* 0x00000000040672ca */ /* 0x000fe200000e0000 */
[----:B------:R-:W-:Y:S01]  /*48e0*/  IMAD.MOV.U32 R11, RZ, RZ, 0x40000040 ;  /* 0x40000040ff0b7424 */ /* 0x000fe200078e00ff */
[----:B------:R-:W-:Y:S01]  /*48f0*/  R2UR UR7, R5 ;  /* 0x00000000050772ca */ /* 0x000fe200000e0000 */
[----:B------:R-:W-:Y:S01]  /*4900*/  IMAD.MOV.U32 R13, RZ, RZ, 0x40000040 ;  /* 0x40000040ff0d7424 */ /* 0x000fe200078e00ff */
[----:B------:R-:W-:Y:S01]  /*4910*/  R2UR UR4, R6 ;  /* 0x00000000060472ca */ /* 0x000fe200000e0000 */
[----:B------:R-:W-:Y:S01]  /*4920*/  VIADD R6, R4, 0x80 ;  /* 0x0000008004067836 */ /* 0x000fe20000000000 */
[----:B------:R-:W-:Y:S01]  /*4930*/  R2UR UR5, R7 ;  /* 0x00000000070572ca */ /* 0x000fe200000e0000 */
[----:B------:R-:W-:Y:S01]  /*4940*/  IMAD.MOV.U32 R7, RZ, RZ, 0x40000040 ;  /* 0x40000040ff077424 */ /* 0x000fe200078e00ff */
[----:B------:R-:W-:Y:S01]  /*4950*/  IADD3 R12, R0, 0x4, RZ ;  /* 0x00000004000c7810 */ /* 0x000fe20007ffe0ff */
[----:B------:R-:W-:Y:S01]  /*4960*/  IMAD.MOV.U32 R5, RZ, RZ, 0x40000040 ;  /* 0x40000040ff057424 */ /* 0x000fe200078e00ff */
[----:B------:R-:W1:Y:S01]  /*4970*/  S2R R9, SR_TID.X ;  /* 0x0000000000097919 */ /* 0x000e620000002100 */
[----:B------:R-:W-:Y:S01]  /*4980*/  BSSY B0, `(.L_x_494) ;  /* 0x00000f5000007945 */ /* 0x000fe20003800000 */
[----:B-----5:R-:W-:-:S07]  /*4990*/  WARPGROUP.ARRIVE ;  /* 0x00000000000079c5 */ /* 0x020fce0000000000 */
[----:B------:R-:W-:Y:S01]  /*49a0*/  HGMMA.64x256x16.F32.BF16 R24, gdesc[UR4].tnspB, RZ, !UPT, gsb0 ;  /* 0x43e00000041879f0 */ /* 0x000fe2000c0018ff */
[----:B------:R-:W-:Y:S01]  /*49b0*/  R2UR UR6, R6 ;  /* 0x00000000060672ca */ /* 0x000fe200000e0000 */
[----:B------:R-:W-:Y:S01]  /*49c0*/  VIADD R6, R4, 0x100 ;  /* 0x0000010004067836 */ /* 0x000fe20000000000 */
[----:B------:R-:W-:Y:S01]  /*49d0*/  R2UR UR7, R7 ;  /* 0x00000000070772ca */ /* 0x000fe200000e0000 */
[----:B------:R-:W-:Y:S01]  /*49e0*/  IMAD.MOV.U32 R7, RZ, RZ, 0x40000040 ;  /* 0x40000040ff077424 */ /* 0x000fe200078e00ff */
[----:B------:R-:W-:Y:S02]  /*49f0*/  R2UR UR4, R10 ;  /* 0x000000000a0472ca */ /* 0x000fe400000e0000 */
[----:B------:R-:W-:Y:S02]  /*4a00*/  R2UR UR5, R11 ;  /* 0x000000000b0572ca */ /* 0x000fe400000e0000 */
[----:B-1----:R-:W-:-:S04]  /*4a10*/  LOP3.LUT R9, R9, 0x7f, RZ, 0xc0, !PT ;  /* 0x0000007f09097812 */ /* 0x002fc800078ec0ff */
[----:B------:R-:W-:Y:S01]  /*4a20*/  ISETP.NE.AND P0, PT, R9, RZ, PT ;  /* 0x000000ff0900720c */ /* 0x000fe20003f05270 */
[----:B------:R-:W-:Y:S02]  /*4a30*/  WARPGROUP.DEPBAR.LE gsb0, 0x0 ;  /* 0x00008000000079c5 */ /* 0x000fe40000010000 */
[----:B------:R-:W-:-:S12]  /*4a40*/  WARPGROUP.ARRIVE ;  /* 0x00000000000079c5 */ /* 0x000fd80000000000 */
[----:B------:R-:W-:Y:S01]  /*4a50*/  HGMMA.64x256x16.F32.BF16 R24, gdesc[UR4].tnspB, R24, gsb0 ;  /* 0x43e00000041879f0 */ /* 0x000fe20008001818 */
[----:B------:R-:W-:Y:S01]  /*4a60*/  R2UR UR6, R6 ;  /* 0x00000000060672ca */ /* 0x000fe200000e0000 */
[----:B------:R-:W-:Y:S01]  /*4a70*/  VIADD R6, R4, 0x180 ;  /* 0x0000018004067836 */ /* 0x000fe20000000000 */
[----:B------:R-:W-:Y:S01]  /*4a80*/  R2UR UR7, R7 ;  /* 0x00000000070772ca */ /* 0x000fe200000e0000 */
[----:B------:R-:W-:Y:S01]  /*4a90*/  VIADD R4, R0, 0x6 ;  /* 0x0000000600047836 */ /* 0x000fe20000000000 */
[----:B------:R-:W-:Y:S01]  /*4aa0*/  R2UR UR4, R12 ;  /* 0x000000000c0472ca */ /* 0x000fe200000e0000 */
[----:B------:R-:W-:Y:S01]  /*4ab0*/  IMAD.MOV.U32 R7, RZ, RZ, 0x40000040 ;  /* 0x40000040ff077424 */ /* 0x000fe200078e00ff */
[----:B------:R-:W-:Y:S02]  /*4ac0*/  R2UR UR5, R13 ;  /* 0x000000000d0572ca */ /* 0x000fe400000e0000 */
[----:B------:R-:W-:-:S04]  /*4ad0*/  @!P0 IADD3 R0, R8, 0x28c60, RZ ;  /* 0x00028c6008008810 */ /* 0x000fc80007ffe0ff */
[----:B------:R-:W-:Y:S01]  /*4ae0*/  @!P0 PRMT R0, RZ, 0x654, R0 ;  /* 0x00000654ff008816 */ /* 0x000fe20000000000 */
[----:B------:R-:W-:Y:S02]  /*4af0*/  WARPGROUP.DEPBAR.LE gsb0, 0x0 ;  /* 0x00008000000079c5 */ /* 0x000fe40000010000 */
[----:B------:R-:W-:-:S12]  /*4b00*/  WARPGROUP.ARRIVE ;  /* 0x00000000000079c5 */ /* 0x000fd80000000000 */
[----:B------:R-:W-:Y:S01]  /*4b10*/  HGMMA.64x256x16.F32.BF16 R24, gdesc[UR4].tnspB, R24, gsb0 ;  /* 0x43e00000041879f0 */ /* 0x000fe20008001818 */
[----:B------:R-:W-:Y:S02]  /*4b20*/  R2UR UR6, R6 ;  /* 0x00000000060672ca */ /* 0x000fe400000e0000 */
[----:B------:R-:W-:Y:S02]  /*4b30*/  R2UR UR7, R7 ;  /* 0x00000000070772ca */ /* 0x000fe400000e0000 */
[----:B------:R-:W-:Y:S02]  /*4b40*/  R2UR UR4, R4 ;  /* 0x00000000040472ca */ /* 0x000fe400000e0000 */
[----:B------:R-:W-:Y:S01]  /*4b50*/  R2UR UR5, R5 ;  /* 0x00000000050572ca */ /* 0x000fe200000e0000 */
[----:B------:R-:W-:Y:S02]  /*4b60*/  WARPGROUP.DEPBAR.LE gsb0, 0x0 ;  /* 0x00008000000079c5 */ /* 0x000fe40000010000 */
[----:B------:R-:W-:-:S15]  /*4b70*/  WARPGROUP.ARRIVE ;  /* 0x00000000000079c5 */ /* 0x000fde0000000000 */
[----:B------:R-:W-:-:S03]  /*4b80*/  NOP ;  /* 0x0000000000007918 */ /* 0x000fc60000000000 */
[----:B------:R-:W-:Y:S03]  /*4b90*/  HGMMA.64x256x16.F32.BF16 R24, gdesc[UR4].tnspB, R24, gsb0 ;  /* 0x43e00000041879f0 */ /* 0x000fe60008001818 */
[----:B------:R-:W-:Y:S02]  /*4ba0*/  WARPGROUP.DEPBAR.LE gsb0, 0x0 ;  /* 0x00008000000079c5 */ /* 0x000fe40000010000 */
[----:B------:R-:W-:Y:S06]  /*4bb0*/  BAR.ARV 0xf, 0x100 ;  /* 0x03c4000000007b1d */ /* 0x000fec0000002000 */
[----:B------:R1:W-:Y:S01]  /*4bc0*/  @!P0 SYNCS.ARRIVE.TRANS64.RED.A1T0 RZ, [R0+URZ], RZ ;  /* 0x000000ff00ff89a7 */ /* 0x0003e2000810043f */
[----:B------:R-:W-:-:S13]  /*4bd0*/  ISETP.GE.AND P0, PT, R168, 0x41, PT ;  /* 0x00000041a800780c */ /* 0x000fda0003f06270 */
[----:B-1----:R-:W-:Y:S05]  /*4be0*/  @!P0 BRA `(.L_x_495) ;  /* 0x0000000c00388947 */ /* 0x002fea0003800000 */
[----:B------:R-:W-:-:S07]  /*4bf0*/  VIADD R182, R182, 0xfffffffe ;  /* 0xfffffffeb6b67836 */ /* 0x000fce0000000000 */
.L_x_501:
[----:B------:R-:W-:Y:S01]  /*4c00*/  BAR.SYNC.DEFER_BLOCKING 0xe, 0x100 ;  /* 0x0384000000007b1d */ /* 0x000fe20000010000 */
[----:B0-----:R-:W-:Y:S01]  /*4c10*/  IMAD R3, R18, 0x40, R188 ;  /* 0x0000004012037824 */ /* 0x001fe200078e02bc */
[----:B------:R-:W-:Y:S01]  /*4c20*/  ISETP.NE.AND P2, PT, R184, 0x3, PT ;  /* 0x00000003b800780c */ /* 0x000fe20003f45270 */
[----:B------:R-:W-:Y:S01]  /*4c30*/  VIADD R18, R18, 0x1 ;  /* 0x0000000112127836 */ /* 0x000fe20000000000 */
[C---:B------:R-:W-:Y:S01]  /*4c40*/  ISETP.GT.AND P1, PT, R182.reuse, RZ, PT ;  /* 0x000000ffb600720c */ /* 0x040fe20003f24270 */
[----:B------:R-:W-:Y:S02]  /*4c50*/  IMAD R3, R3, 0x4, R2 ;  /* 0x0000000403037824 */ /* 0x000fe400078e0202 */
[----:B------:R-:W-:Y:S01]  /*4c60*/  VIADD R182, R182, 0xffffffff ;  /* 0xffffffffb6b67836 */ /* 0x000fe20000000000 */
[----:B------:R-:W-:-:S04]  /*4c70*/  ISETP.NE.AND P0, PT, R18, 0x2, PT ;  /* 0x000000021200780c */ /* 0x000fc80003f05270 */
[----:B------:R-:W-:Y:S02]  /*4c80*/  SEL R6, RZ, 0x1, P0 ;  /* 0x00000001ff067807 */ /* 0x000fe40000000000 */
[----:B------:R-:W-:Y:S02]  /*4c90*/  SEL R18, R18, RZ, P0 ;  /* 0x000000ff12127207 */ /* 0x000fe40000000000 */
[----:B------:R-:W-:Y:S01]  /*4ca0*/  LOP3.LUT R23, R23, R6, RZ, 0x3c, !PT ;  /* 0x0000000617177212 */ /* 0x000fe200078e3cff */
[----:B-1----:R-:W0:Y:S04]  /*4cb0*/  LDS R0, [R3+0x28800] ;  /* 0x0288000003007984 */ /* 0x002e280000000800 */
        /* <DEDUP_REMOVED lines=131> */
.L_x_496:
[----:B------:R-:W-:Y:S01]  /*54f0*/  IMAD R0, R18, 0x8, R2 ;  /* 0x0000000812007824 */ /* 0x000fe200078e0202 */
[----:B------:R-:W-:-:S04]  /*5500*/  SHF.L.U32 R3, R23, 0x1f, RZ ;  /* 0x0000001f17037819 */ /* 0x000fc800000006ff */
[----:B------:R0:W1:Y:S01]  /*5510*/  SYNCS.PHASECHK.TRANS64.TRYWAIT P0, [R0+URZ+0x28c50], R3 ;  /* 0x028c5003000075a7 */ /* 0x000062000800017f */
[----:B------:R-:W-:Y:S05]  /*5520*/  @!P2 BRA `(.L_x_497) ;  /* 0x000000000004a947 */ /* 0x000fea0003800000 */
[----:B------:R-:W-:Y:S01]  /*5530*/  BPT.TRAP 0x1 ;  /* 0x000000040000795c */ /* 0x000fe20000300000 */
.L_x_497:
[----:B------:R-:W-:Y:S04]  /*5540*/  BSSY B1, `(.L_x_498) ;  /* 0x0000004000017945 */ /* 0x000fe80003800000 */
[----:B-1----:R-:W-:Y:S05]  /*5550*/  @P0 BRA `(.L_x_499) ;  /* 0x0000000000080947 */ /* 0x002fea0003800000 */
[----:B------:R-:W1:Y:S02]  /*5560*/  SYNCS.PHASECHK.TRANS64.TRYWAIT P0, [R0+URZ+0x28c50], R3 ;  /* 0x028c5003000075a7 */ /* 0x000e64000800017f */
[----:B-1----:R-:W-:Y:S05]  /*5570*/  @!P0 BRA `(.L_x_500) ;  /* 0x000000f800748947 */ /* 0x002fea0003800000 */
.L_x_499:
[----:B------:R-:W-:Y:S05]  /*5580*/  BSYNC B1 ;  /* 0x0000000000017941 */ /* 0x000fea0003800000 */
.L_x_498:
[----:B01----:R-:W-:Y:S01]  /*5590*/  IADD3 R0, R2, 0x26800, RZ ;  /* 0x0002680002007810 */ /* 0x003fe20007ffe0ff */
[----:B------:R-:W-:Y:S01]  /*55a0*/  IMAD R6, R18, 0x1000, R15 ;  /* 0x0000100012067824 */ /* 0x000fe200078e020f */
[----:B------:R-:W-:Y:S01]  /*55b0*/  WARPGROUP.ARRIVE ;  /* 0x00000000000079c5 */ /* 0x000fe20000000000 */
[----:B------:R-:W-:Y:S01]  /*55c0*/  IMAD.MOV.U32 R7, RZ, RZ, 0x40000040 ;  /* 0x40000040ff077424 */ /* 0x000fe200078e00ff */
[----:B------:R-:W-:Y:S01]  /*55d0*/  SHF.R.U32.HI R0, RZ, 0x4, R0 ;  /* 0x00000004ff007819 */ /* 0x000fe20000011600 */
[----:B------:R-:W-:Y:S01]  /*55e0*/  IMAD.MOV.U32 R9, RZ, RZ, 0x40000040 ;  /* 0x40000040ff097424 */ /* 0x000fe200078e00ff */
[----:B------:R-:W-:Y:S02]  /*55f0*/  R2UR UR6, R6 ;  /* 0x00000000060672ca */ /* 0x000fe400000e0000 */
[----:B------:R-:W0:Y:S01]  /*5600*/  S2R R14, SR_TID.X ;  /* 0x00000000000e7919 */ /* 0x000e220000002100 */
[----:B------:R-:W-:Y:S02]  /*5610*/  LOP3.LUT R0, R0, 0x3fff, RZ, 0xc0, !PT ;  /* 0x00003fff00007812 */ /* 0x000fe400078ec0ff */
[----:B------:R-:W-:Y:S01]  /*5620*/  R2UR UR7, R7 ;  /* 0x00000000070772ca */ /* 0x000fe200000e0000 */
[----:B------:R-:W-:Y:S01]  /*5630*/  IMAD.MOV.U32 R7, RZ, RZ, 0x40000040 ;  /* 0x40000040ff077424 */ /* 0x000fe200078e00ff */
[----:B------:R-:W-:-:S02]  /*5640*/  LOP3.LUT R8, R0, 0x10000, RZ, 0xfc, !PT ;  /* 0x0001000000087812 */ /* 0x000fc400078efcff */
[----:B------:R-:W-:Y:S01]  /*5650*/  R2UR UR5, R9 ;  /* 0x00000000090572ca */ /* 0x000fe200000e0000 */
[----:B------:R-:W-:Y:S01]  /*5660*/  IMAD.MOV.U32 R9, RZ, RZ, 0x40000040 ;  /* 0x40000040ff097424 */ /* 0x000fe200078e00ff */
[----:B------:R-:W-:Y:S01]  /*5670*/  R2UR UR4, R8 ;  /* 0x00000000080472ca */ /* 0x000fe200000e0000 */
[----:B------:R-:W-:-:S12]  /*5680*/  VIADD R8, R6, 0x80 ;  /* 0x0000008006087836 */ /* 0x000fd80000000000 */
[----:B------:R-:W-:Y:S01]  /*5690*/  HGMMA.64x256x16.F32.BF16 R24, gdesc[UR4].tnspB, R24, gsb0 ;  /* 0x43e00000041879f0 */ /* 0x000fe20008001818 */
[----:B------:R-:W-:Y:S02]  /*56a0*/  R2UR UR4, R10 ;  /* 0x000000000a0472ca */ /* 0x000fe400000e0000 */
[----:B------:R-:W-:Y:S02]  /*56b0*/  R2UR UR5, R11 ;  /* 0x000000000b0572ca */ /* 0x000fe400000e0000 */
[----:B------:R-:W-:Y:S01]  /*56c0*/  R2UR UR6, R8 ;  /* 0x00000000080672ca */ /* 0x000fe200000e0000 */
[C---:B------:R-:W-:Y:S01]  /*56d0*/  VIADD R8, R6.reuse, 0x100 ;  /* 0x0000010006087836 */ /* 0x040fe20000000000 */
[----:B------:R-:W-:Y:S01]  /*56e0*/  R2UR UR7, R9 ;  /* 0x00000000090772ca */ /* 0x000fe200000e0000 */
[----:B------:R-:W-:Y:S01]  /*56f0*/  VIADD R6, R6, 0x180 ;  /* 0x0000018006067836 */ /* 0x000fe20000000000 */
[----:B------:R-:W-:Y:S02]  /*5700*/  MOV R9, 0x40000040 ;  /* 0x4000004000097802 */ /* 0x000fe40000000f00 */
[----:B0-----:R-:W-:-:S04]  /*5710*/  LOP3.LUT R14, R14, 0x7f, RZ, 0xc0, !PT ;  /* 0x0000007f0e0e7812 */ /* 0x001fc800078ec0ff */
[----:B------:R-:W-:-:S13]  /*5720*/  ISETP.NE.AND P0, PT, R14, RZ, PT ;  /* 0x000000ff0e00720c */ /* 0x000fda0003f05270 */
[----:B------:R-:W-:-:S04]  /*5730*/  @!P0 IMAD R0, R18, 0x8, R2 ;  /* 0x0000000812008824 */ /* 0x000fc800078e0202 */
[----:B------:R-:W-:-:S05]  /*5740*/  @!P0 VIADD R0, R0, 0x28c60 ;  /* 0x00028c6000008836 */ /* 0x000fca0000000000 */
[----:B------:R-:W-:Y:S01]  /*5750*/  @!P0 PRMT R0, RZ, 0x654, R0 ;  /* 0x00000654ff008816 */ /* 0x000fe20000000000 */
[----:B------:R-:W-:Y:S02]  /*5760*/  WARPGROUP.DEPBAR.LE gsb0, 0x0 ;  /* 0x00008000000079c5 */ /* 0x000fe40000010000 */
[----:B------:R-:W-:-:S06]  /*5770*/  WARPGROUP.ARRIVE ;  /* 0x00000000000079c5 */ /* 0x000fcc0000000000 */
        /* <DEDUP_REMOVED lines=20> */
[----:B------:R-:W-:Y:S05]  /*58c0*/  @P1 BRA `(.L_x_501) ;  /* 0xfffffff000cc1947 */ /* 0x000fea000383ffff */
.L_x_495:
[----:B------:R-:W-:Y:S05]  /*58d0*/  BSYNC B0 ;  /* 0x0000000000007941 */ /* 0x000fea0003800000 */
.L_x_494:
[----:B------:R-:W-:Y:S01]  /*58e0*/  BAR.SYNC.DEFER_BLOCKING 0xe, 0x100 ;  /* 0x0384000000007b1d */ /* 0x000fe20000010000 */
[C---:B0-----:R-:W-:Y:S01]  /*58f0*/  IMAD R3, R18.reuse, 0x40, R188 ;  /* 0x0000004012037824 */ /* 0x041fe200078e02bc */
[----:B------:R-:W-:Y:S02]  /*5900*/  IADD3 R18, R18, 0x1, RZ ;  /* 0x0000000112127810 */ /* 0x000fe40007ffe0ff */
[----:B------:R-:W-:Y:S02]  /*5910*/  CS2R R20, SRZ ;  /* 0x0000000000147805 */ /* 0x000fe4000001ff00 */
[----:B------:R-:W-:Y:S01]  /*5920*/  PLOP3.LUT P0, PT, PT, PT, PT, 0x8, 0x0 ;  /* 0x000000000000781c */ /* 0x000fe20003f0e170 */
[----:B------:R-:W-:Y:S01]  /*5930*/  IMAD R3, R3, 0x4, R2 ;  /* 0x0000000403037824 */ /* 0x000fe200078e0202 */
        /* <DEDUP_REMOVED lines=136> */
.L_x_489:
[----:B------:R-:W-:Y:S02]  /*61c0*/  ISETP.GE.AND P1, PT, R168, 0x1, PT ;  /* 0x00000001a800780c */ /* 0x000fe40003f26270 */
[----:B------:R-:W-:-:S11]  /*61d0*/  PLOP3.LUT P0, PT, PT, PT, PT, 0x80, 0x0 ;  /* 0x000000000000781c */ /* 0x000fd60003f0f070 */
[----:B------:R-:W-:Y:S05]  /*61e0*/  @!P1 BRA `(.L_x_490) ;  /* 0x0000006400bc9947 */ /* 0x000fea0003800000 */
[----:B------:R-:W0:Y:S01]  /*61f0*/  SHFL.IDX PT, R0, R206, RZ, 0x1f ;  /* 0x00001fffce007589 */ /* 0x000e2200000e0000 */
[----:B------:R-:W-:Y:S01]  /*6200*/  BSSY B6, `(.L_x_502) ;  /* 0x000001b000067945 */ /* 0x000fe20003800000 */
[----:B0-----:R-:W-:-:S04]  /*6210*/  LEA.HI R3, R0, R0, RZ, 0x1 ;  /* 0x0000000000037211 */ /* 0x001fc800078f08ff */
[----:B------:R-:W-:-:S05]  /*6220*/  LOP3.LUT R3, R3, 0x1fffe, RZ, 0xc0, !PT ;  /* 0x0001fffe03037812 */ /* 0x000fca00078ec0ff */
[----:B------:R-:W-:Y:S02]  /*6230*/  IMAD.IADD R3, R0, 0x1, -R3 ;  /* 0x0000000100037824 */ /* 0x000fe400078e0a03 */
[----:B------:R-:W-:Y:S02]  /*6240*/  VIADD R0, R2, 0x26800 ;  /* 0x0002680002007836 */ /* 0x000fe40000000000 */
[----:B------:R-:W-:-:S03]  /*6250*/  IMAD R3, R3, 0x8000, R2 ;  /* 0x0000800003037824 */ /* 0x000fc600078e0202 */
[----:B------:R-:W-:Y:S01]  /*6260*/  LOP3.LUT P0, RZ, R0, 0x3ff, RZ, 0xc0, !PT ;  /* 0x000003ff00ff7812 */ /* 0x000fe2000780c0ff */
[----:B------:R-:W-:-:S05]  /*6270*/  VIADD R3, R3, 0x400 ;  /* 0x0000040003037836 */ /* 0x000fca0000000000 */
[----:B------:R-:W-:-:S04]  /*6280*/  SHF.R.U32.HI R3, RZ, 0x4, R3 ;  /* 0x00000004ff037819 */ /* 0x000fc80000011603 */
[----:B------:R-:W-:-:S03]  /*6290*/  LOP3.LUT R56, R3, 0x3fff, RZ, 0xc0, !PT ;  /* 0x00003fff03387812 */ /* 0x000fc600078ec0ff */
        /* <DEDUP_REMOVED lines=8> */
[----:B------:R-:W-:Y:S01]  /*6320*/  MOV R6, UR6 ;  /* 0x0000000600067c02 */ /* 0x000fe20008000f00 */
[----:B------:R-:W-:Y:S02]  /*6330*/  IMAD.U32 R7, RZ, RZ, UR7 ;  /* 0x00000007ff077e24 */ /* 0x000fe4000f8e00ff */
[----:B------:R-:W-:-:S02]  /*6340*/  IMAD.U32 R10, RZ, RZ, UR4 ;  /* 0x00000004ff0a7e24 */ /* 0x000fc4000f8e00ff */
[----:B------:R-:W-:Y:S02]  /*6350*/  IMAD.U32 R11, RZ, RZ, UR5 ;  /* 0x00000005ff0b7e24 */ /* 0x000fe4000f8e00ff */
[----:B------:R-:W-:Y:S02]  /*6360*/  IMAD.MOV.U32 R8, RZ, RZ, 0x70 ;  /* 0x00000070ff087424 */ /* 0x000fe400078e00ff */
[----:B------:R-:W-:Y:S02]  /*6370*/  IMAD.MOV.U32 R12, RZ, RZ, 0x1 ;  /* 0x00000001ff0c7424 */ /* 0x000fe400078e00ff */
[----:B0-----:R-:W-:-:S07]  /*6380*/  IMAD.MOV.U32 R13, RZ, RZ, RZ ;  /* 0x000000ffff0d7224 */ /* 0x001fce00078e00ff */
[----:B------:R-:W-:-:S07]  /*6390*/  LEPC R20, `(.L_x_503) ;  /* 0x000000001014794e */ /* 0x000fce0000000000 */
[----:B-1---5:R-:W-:Y:S05]  /*63a0*/  CALL.ABS.NOINC R14 ;  /* 0x000000000e007343 */ /* 0x022fea0003c00000 */
.L_x_503:
[----:B------:R-:W-:Y:S05]  /*63b0*/  BSYNC B6 ;  /* 0x0000000000067941 */ /* 0x000fea0003800000 */
.L_x_502:
[----:B------:R-:W-:Y:S02]  /*63c0*/  ULDC UR4, c[0x0][0x3d4] ;  /* 0x0000f50000047ab9 */ /* 0x000fe40000000800 */
[----:B------:R-:W-:-:S13]  /*63d0*/  ISETP.LT.AND P0, PT, RZ, UR4, PT ;  /* 0x00000004ff007c0c */ /* 0x000fda000bf01270 */
[----:B------:R-:W-:Y:S05]  /*63e0*/  @P0 BRA `(.L_x_504) ;  /* 0x00000000003c0947 */ /* 0x000fea0003800000 */
[----:B------:R-:W-:-:S04]  /*63f0*/  LEA.HI R0, R202, R202, RZ, 0x1 ;  /* 0x000000caca007211 */ /* 0x000fc800078f08ff */
[----:B------:R-:W-:-:S04]  /*6400*/  LOP3.LUT R3, R0, 0xfffffffe, RZ, 0xc0, !PT ;  /* 0xfffffffe00037812 */ /* 0x000fc800078ec0ff */
[----:B------:R-:W-:-:S04]  /*6410*/  IADD3 R3, R202, -R3, RZ ;  /* 0x80000003ca037210 */ /* 0x000fc80007ffe0ff */
[----:B------:R-:W-:-:S04]  /*6420*/  SHF.L.U32 R3, R3, 0x1f, RZ ;  /* 0x0000001f03037819 */ /* 0x000fc800000006ff */
[----:B------:R0:W1:Y:S03]  /*6430*/  SYNCS.PHASECHK.TRANS64.TRYWAIT P0, [R2+URZ+0x28c00], R3 ;  /* 0x028c0003020075a7 */ /* 0x000066000800017f */
[----:B-1----:R-:W-:Y:S05]  /*6440*/  @!P0 NANOSLEEP.SYNCS 0x989680 ;  /* 0x009896800000895d */ /* 0x002fea0003900000 */
[----:B------:R-:W1:Y:S01]  /*6450*/  @!P0 SYNCS.PHASECHK.TRANS64 P0, [R2+URZ+0x28c00], R3 ;  /* 0x028c0003020085a7 */ /* 0x000e62000800007f */
[----:B------:R-:W-:Y:S04]  /*6460*/  BSSY B0, `(.L_x_505) ;  /* 0x0000006000007945 */ /* 0x000fe80003800000 */
[----:B-1----:R-:W-:Y:S05]  /*6470*/  @P0 BRA `(.L_x_506) ;  /* 0x0000000000100947 */ /* 0x002fea0003800000 */
.L_x_507:
[----:B-1----:R1:W2:Y:S02]  /*6480*/  SYNCS.PHASECHK.TRANS64.TRYWAIT P0, [R2+URZ+0x28c00], R3 ;  /* 0x028c0003020075a7 */ /* 0x0022a4000800017f */
[----:B--2---:R-:W-:Y:S05]  /*6490*/  @!P0 NANOSLEEP.SYNCS 0x989680 ;  /* 0x009896800000895d */ /* 0x004fea0003900000 */
[----:B------:R-:W2:Y:S02]  /*64a0*/  @!P0 SYNCS.PHASECHK.TRANS64 P0, [R2+URZ+0x28c00], R3 ;  /* 0x028c0003020085a7 */ /* 0x000ea4000800007f */
[----:B--2---:R-:W-:Y:S05]  /*64b0*/  @!P0 BRA `(.L_x_507) ;  /* 0xfffffffc00f08947 */ /* 0x004fea000383ffff */
.L_x_506:
[----:B------:R-:W-:Y:S05]  /*64c0*/  BSYNC B0 ;  /* 0x0000000000007941 */ /* 0x000fea0003800000 */
.L_x_505:
[----:B------:R-:W-:Y:S05]  /*64d0*/  BRA `(.L_x_508) ;  /* 0x00000020007c7947 */ /* 0x000fea0003800000 */
.L_x_504:
[----:B-----5:R-:W-:Y:S01]  /*64e0*/  SHF.R.S32.HI R0, RZ, 0x1f, R27 ;  /* 0x0000001fff007819 */ /* 0x020fe2000001141b */
[----:B------:R-:W-:Y:S01]  /*64f0*/  ULDC.64 UR4, c[0x0][0x3d8] ;  /* 0x0000f60000047ab9 */ /* 0x000fe20000000a00 */
[----:B------:R-:W-:Y:S01]  /*6500*/  VIADD R3, R2, 0x20400 ;  /* 0x0002040002037836 */ /* 0x000fe20000000000 */
[----:B------:R-:W-:Y:S01]  /*6510*/  ULDC.64 UR6, c[0x0][0x3e8] ;  /* 0x0000fa0000067ab9 */ /* 0x000fe20000000a00 */
[----:B------:R-:W-:Y:S01]  /*6520*/  IMAD.WIDE.U32 R4, R27, UR4, RZ ;  /* 0x000000041b047c25 */ /* 0x000fe2000f8e00ff */
[----:B------:R-:W-:Y:S01]  /*6530*/  SHF.R.S32.HI R14, RZ, 0x1f, R16 ;  /* 0x0000001fff0e7819 */ /* 0x000fe20000011410 */
[----:B------:R-:W-:Y:S01]  /*6540*/  BSSY B6, `(.L_x_509) ;  /* 0x0000032000067945 */ /* 0x000fe20003800000 */
[----:B------:R-:W-:Y:S01]  /*6550*/  LOP3.LUT P0, RZ, R3, 0x3ff, RZ, 0xc0, !PT ;  /* 0x000003ff03ff7812 */ /* 0x000fe2000780c0ff */
[----:B------:R-:W-:Y:S02]  /*6560*/  IMAD R6, R0, UR4, RZ ;  /* 0x0000000400067c24 */ /* 0x000fe4000f8e02ff */
[----:B------:R-:W-:-:S02]  /*6570*/  IMAD.SHL.U32 R29, R204, 0x4, RZ ;  /* 0x00000004cc1d7824 */ /* 0x000fc400078e00ff */
[----:B------:R-:W-:Y:S01]  /*6580*/  IMAD R11, R27, UR5, R6 ;  /* 0x000000051b0b7c24 */ /* 0x000fe2000f8e0206 */
[----:B------:R-:W-:Y:S01]  /*6590*/  ULDC.64 UR4, c[0x0][0x3c8] ;  /* 0x0000f20000047ab9 */ /* 0x000fe20000000a00 */
[----:B------:R-:W-:Y:S01]  /*65a0*/  IMAD R0, R0, UR6, RZ ;  /* 0x0000000600007c24 */ /* 0x000fe2000f8e02ff */
[-C--:B------:R-:W-:Y:S01]  /*65b0*/  IADD3 R3, P6, R29, R4.reuse, RZ ;  /* 0x000000041d037210 */ /* 0x080fe20007fde0ff */
[----:B------:R-:W-:Y:S01]  /*65c0*/  IMAD.IADD R11, R11, 0x1, R5 ;  /* 0x000000010b0b7824 */ /* 0x000fe200078e0205 */
[----:B------:R-:W-:Y:S01]  /*65d0*/  SHF.R.S32.HI R12, RZ, 0x1f, R29 ;  /* 0x0000001fff0c7819 */ /* 0x000fe2000001141d */
[C---:B------:R-:W-:Y:S01]  /*65e0*/  IMAD.WIDE.U32 R6, R27.reuse, UR6, RZ ;  /* 0x000000061b067c25 */ /* 0x040fe2000f8e00ff */
[----:B------:R-:W-:Y:S02]  /*65f0*/  LEA R24, P2, R4, UR4, 0x1 ;  /* 0x0000000404187c11 */ /* 0x000fe4000f8408ff */
[----:B------:R-:W-:Y:S01]  /*6600*/  IADD3 R5, P1, R16, R4, RZ ;  /* 0x0000000410057210 */ /* 0x000fe20007f3e0ff */
[----:B------:R-:W-:Y:S01]  /*6610*/  IMAD R9, R27, UR7, R0 ;  /* 0x000000071b097c24 */ /* 0x000fe2000f8e0200 */
[--C-:B------:R-:W-:Y:S01]  /*6620*/  LEA.HI.X R26, R4, UR5, R11.reuse, 0x1, P2 ;  /* 0x00000005041a7c11 */ /* 0x100fe200090f0c0b */
[----:B------:R-:W-:Y:S01]  /*6630*/  IMAD.X R10, R12, 0x1, R11, P6 ;  /* 0x000000010c0a7824 */ /* 0x000fe200030e060b */
[-C--:B------:R-:W-:Y:S01]  /*6640*/  IADD3 R0, P4, R16, R6.reuse, RZ ;  /* 0x0000000610007210 */ /* 0x080fe20007f9e0ff */
[----:B------:R-:W-:Y:S01]  /*6650*/  IMAD.IADD R9, R9, 0x1, R7 ;  /* 0x0000000109097824 */ /* 0x000fe200078e0207 */
[----:B------:R-:W-:Y:S01]  /*6660*/  LEA R32, P5, R3, UR4, 0x1 ;  /* 0x0000000403207c11 */ /* 0x000fe2000f8a08ff */
[----:B------:R-:W-:Y:S01]  /*6670*/  ULDC.64 UR6, c[0x0][0x3e0] ;  /* 0x0000f80000067ab9 */ /* 0x000fe20000000a00 */
[----:B------:R-:W-:Y:S01]  /*6680*/  IADD3 R8, P2, R29, R6, RZ ;  /* 0x000000061d087210 */ /* 0x000fe20007f5e0ff */
[C---:B------:R-:W-:Y:S01]  /*6690*/  IMAD.X R4, R14.reuse, 0x1, R11, P1 ;  /* 0x000000010e047824 */ /* 0x040fe200008e060b */
[----:B------:R-:W-:Y:S01]  /*66a0*/  LEA.HI.X R33, R3, UR5, R10, 0x1, P5 ;  /* 0x0000000503217c11 */ /* 0x000fe2000a8f0c0a */
[----:B------:R-:W-:Y:S01]  /*66b0*/  IMAD.X R3, R14, 0x1, R9, P4 ;  /* 0x000000010e037824 */ /* 0x000fe200020e0609 */
[----:B------:R-:W-:-:S02]  /*66c0*/  IADD3.X R7, R12, R9, RZ, P2, !PT ;  /* 0x000000090c077210 */ /* 0x000fc400017fe4ff */
[----:B------:R-:W-:Y:S02]  /*66d0*/  LEA R27, P3, R6, UR6, 0x1 ;  /* 0x00000006061b7c11 */ /* 0x000fe4000f8608ff */
[----:B------:R-:W-:Y:S02]  /*66e0*/  LEA R34, P6, R8, UR6, 0x1 ;  /* 0x0000000608227c11 */ /* 0x000fe4000f8c08ff */
[----:B------:R-:W-:Y:S02]  /*66f0*/  LEA R36, P1, R5, UR4, 0x1 ;  /* 0x0000000405247c11 */ /* 0x000fe4000f8208ff */
[----:B------:R-:W-:Y:S02]  /*6700*/  LEA R38, P2, R0, UR6, 0x1 ;  /* 0x0000000600267c11 */ /* 0x000fe4000f8408ff */
[----:B------:R-:W-:Y:S02]  /*6710*/  LEA.HI.X R35, R8, UR7, R7, 0x1, P6 ;  /* 0x0000000708237c11 */ /* 0x000fe4000b0f0c07 */
[----:B------:R-:W-:-:S02]  /*6720*/  LEA.HI.X R28, R6, UR7, R9, 0x1, P3 ;  /* 0x00000007061c7c11 */ /* 0x000fc400098f0c09 */
[----:B------:R-:W-:Y:S02]  /*6730*/  LEA.HI.X R37, R5, UR5, R4, 0x1, P1 ;  /* 0x0000000505257c11 */ /* 0x000fe400088f0c04 */
[----:B------:R-:W-:Y:S01]  /*6740*/  LEA.HI.X R39, R0, UR7, R3, 0x1, P2 ;  /* 0x0000000700277c11 */ /* 0x000fe200090f0c03 */
[----:B------:R-:W-:Y:S06]  /*6750*/  @!P0 BRA `(.L_x_510) ;  /* 0x0000000000408947 */ /* 0x000fec0003800000 */
        /* <DEDUP_REMOVED lines=15> */
[----:B-1----:R-:W-:Y:S05]  /*6850*/  CALL.ABS.NOINC R14 ;  /* 0x000000000e007343 */ /* 0x002fea0003c00000 */
.L_x_510:
[----:B------:R-:W-:Y:S05]  /*6860*/  BSYNC B6 ;  /* 0x0000000000067941 */ /* 0x000fea0003800000 */
.L_x_509:
[----:B------:R-:W-:Y:S01]  /*6870*/  ULDC.U8 UR4, c[0x0][0x3f0] ;  /* 0x0000fc0000047ab9 */ /* 0x000fe20000000000 */
[----:B------:R-:W-:Y:S01]  /*6880*/  BSSY B0, `(.L_x_511) ;  /* 0x00001dc000007945 */ /* 0x000fe20003800000 */
[----:B------:R-:W-:-:S13]  /*6890*/  ISETP.NE.AND P0, PT, RZ, UR4, PT ;  /* 0x00000004ff007c0c */ /* 0x000fda000bf05270 */
[----:B------:R-:W-:Y:S05]  /*68a0*/  @!P0 BRA `(.L_x_512) ;  /* 0x0000000c00dc8947 */ /* 0x000fea0003800000 */
[----:B------:R-:W-:Y:S01]  /*68b0*/  IMAD R30, R25, -0x40, R30 ;  /* 0xffffffc0191e7824 */ /* 0x000fe200078e021e */
[----:B------:R-:W-:Y:S01]  /*68c0*/  BSSY B1, `(.L_x_513) ;  /* 0x0000019000017945 */ /* 0x000fe20003800000 */
[----:B------:R-:W-:Y:S01]  /*68d0*/  IMAD.SHL.U32 R0, R186, 0x40, RZ ;  /* 0x00000040ba007824 */ /* 0x000fe200078e00ff */
[----:B------:R-:W-:Y:S02]  /*68e0*/  CS2R R4, SRZ ;  /* 0x0000000000047805 */ /* 0x000fe4000001ff00 */
[----:B------:R-:W-:Y:S02]  /*68f0*/  CS2R R6, SRZ ;  /* 0x0000000000067805 */ /* 0x000fe4000001ff00 */
[----:B------:R-:W-:Y:S02]  /*6900*/  VIMNMX R30, R30, 0x40, PT ;  /* 0x000000401e1e7848 */ /* 0x000fe40003fe0100 */
[----:B------:R-:W-:Y:S02]  /*6910*/  CS2R R8, SRZ ;  /* 0x0000000000087805 */ /* 0x000fe4000001ff00 */
[----:B------:R-:W-:-:S02]  /*6920*/  LOP3.LUT R3, R0, 0x1c0, RZ, 0xc0, !PT ;  /* 0x000001c000037812 */ /* 0x000fc400078ec0ff */
[----:B------:R-:W-:Y:S02]  /*6930*/  CS2R R20, SRZ ;  /* 0x0000000000147805 */ /* 0x000fe4000001ff00 */
[----:B------:R-:W-:Y:S02]  /*6940*/  ISETP.GE.AND P1, PT, R19, R30, PT ;  /* 0x0000001e1300720c */ /* 0x000fe40003f26270 */
[----:B------:R-:W-:Y:S02]  /*6950*/  LOP3.LUT R0, R3, 0x18, R16, 0xf8, !PT ;  /* 0x0000001803007812 */ /* 0x000fe400078ef810 */
[----:B------:R-:W-:-:S04]  /*6960*/  SHF.R.U32.HI R3, RZ, 0x3, R3 ;  /* 0x00000003ff037819 */ /* 0x000fc80000011603 */
[----:B------:R-:W-:-:S05]  /*6970*/  LOP3.LUT R10, R0, R3, RZ, 0x3c, !PT ;  /* 0x00000003000a7212 */ /* 0x000fca00078e3cff */
[----:B------:R-:W-:Y:S05]  /*6980*/  @P1 BRA `(.L_x_514) ;  /* 0x0000000000301947 */ /* 0x000fea0003800000 */
[C---:B------:R-:W-:Y:S01]  /*6990*/  VIADD R0, R29.reuse, 0x10 ;  /* 0x000000101d007836 */ /* 0x040fe20000000000 */
[----:B------:R-:W-:Y:S01]  /*69a0*/  ULDC UR4, c[0x0][0x3d4] ;  /* 0x0000f50000047ab9 */ /* 0x000fe20000000800 */
[----:B------:R-:W-:Y:S02]  /*69b0*/  CS2R R8, SRZ ;  /* 0x0000000000087805 */ /* 0x000fe4000001ff00 */
[----:B------:R-:W-:Y:S02]  /*69c0*/  ISETP.GE.AND P0, PT, R29, UR4, PT ;  /* 0x000000041d007c0c */ /* 0x000fe4000bf06270 */
[----:B------:R-:W-:Y:S02]  /*69d0*/  CS2R R20, SRZ ;  /* 0x0000000000147805 */ /* 0x000fe4000001ff00 */
[----:B------:R-:W-:Y:S02]  /*69e0*/  ISETP.GE.AND P2, PT, R0, UR4, PT ;  /* 0x0000000400007c0c */ /* 0x000fe4000bf46270 */
[----:B------:R-:W-:-:S02]  /*69f0*/  CS2R R4, SRZ ;  /* 0x0000000000047805 */ /* 0x000fc4000001ff00 */
[----:B------:R-:W-:-:S05]  /*6a00*/  CS2R R6, SRZ ;  /* 0x0000000000067805 */ /* 0x000fca000001ff00 */
[----:B------:R0:W5:Y:S04]  /*6a10*/  @!P0 LDG.E.64 R8, desc[UR40][R32.64] ;  /* 0x0000002820088981 */ /* 0x000168000c1e1b00 */
[----:B------:R0:W5:Y:S04]  /*6a20*/  @!P2 LDG.E.64 R20, desc[UR40][R32.64+0x20] ;  /* 0x000020282014a981 */ /* 0x000168000c1e1b00 */
[----:B------:R0:W5:Y:S04]  /*6a30*/  @!P0 LDG.E.64 R4, desc[UR40][R34.64] ;  /* 0x0000002822048981 */ /* 0x000168000c1e1b00 */
[----:B------:R0:W5:Y:S02]  /*6a40*/  @!P2 LDG.E.64 R6, desc[UR40][R34.64+0x20] ;  /* 0x000020282206a981 */ /* 0x000164000c1e1b00 */
.L_x_514:
[----:B------:R-:W-:Y:S05]  /*6a50*/  BSYNC B1 ;  /* 0x0000000000017941 */ /* 0x000fea0003800000 */
.L_x_513:
[----:B------:R-:W-:Y:S01]  /*6a60*/  UMOV UR4, 0xffffffff ;  /* 0xffffffff00047882 */ /* 0x000fe20000000000 */
[----:B-----5:R-:W-:Y:S01]  /*6a70*/  IMAD.MOV.U32 R25, RZ, RZ, R8 ;  /* 0x000000ffff197224 */ /* 0x020fe200078e0008 */
[----:B------:R-:W-:Y:S02]  /*6a80*/  MOV R31, R9 ;  /* 0x00000009001f7202 */ /* 0x000fe40000000f00 */
[--C-:B------:R-:W-:Y:S02]  /*6a90*/  SHF.R.U64 R37, R8, 0x10, R9.reuse ;  /* 0x0000001008257819 */ /* 0x100fe40000001209 */
[----:B------:R-:W-:Y:S02]  /*6aa0*/  SHF.R.U32.HI R38, RZ, 0x10, R9 ;  /* 0x00000010ff267819 */ /* 0x000fe40000011609 */
[----:B------:R-:W-:Y:S01]  /*6ab0*/  LEA.HI R0, R202, R202, RZ, 0x1 ;  /* 0x000000caca007211 */ /* 0x000fe200078f08ff */
[----:B------:R-:W-:Y:S06]  /*6ac0*/  BRA.DIV UR4, `(.L_x_515) ;  /* 0x000000e604347947 */ /* 0x000fec000b800000 */
.L_x_678:
[----:B------:R-:W-:Y:S01]  /*6ad0*/  UMOV UR4, 0xffffffff ;  /* 0xffffffff00047882 */ /* 0x000fe20000000000 */
[----:B------:R-:W-:Y:S02]  /*6ae0*/  LOP3.LUT R3, R0, 0xfffffffe, RZ, 0xc0, !PT ;  /* 0xfffffffe00037812 */ /* 0x000fe400078ec0ff */
[----:B------:R-:W-:Y:S05]  /*6af0*/  BRA.DIV UR4, `(.L_x_516) ;  /* 0x000000e604507947 */ /* 0x000fea000b800000 */
.L_x_681:
[----:B------:R-:W-:Y:S01]  /*6b00*/  UMOV UR4, 0xffffffff ;  /* 0xffffffff00047882 */ /* 0x000fe20000000000 */
[----:B------:R-:W-:Y:S02]  /*6b10*/  IMAD.IADD R3, R202, 0x1, -R3 ;  /* 0x00000001ca037824 */ /* 0x000fe400078e0a03 */
[----:B------:R-:W-:Y:S05]  /*6b20*/  BRA.DIV UR4, `(.L_x_517) ;  /* 0x000000e6046c7947 */ /* 0x000fea000b800000 */
.L_x_684:
[----:B------:R-:W-:Y:S01]  /*6b30*/  UMOV UR4, 0xffffffff ;  /* 0xffffffff00047882 */ /* 0x000fe20000000000 */
[----:B------:R-:W-:Y:S02]  /*6b40*/  SHF.L.U32 R9, R3, 0x1f, RZ ;  /* 0x0000001f03097819 */ /* 0x000fe400000006ff */
[----:B------:R-:W-:Y:S05]  /*6b50*/  BRA.DIV UR4, `(.L_x_518) ;  /* 0x000000e604887947 */ /* 0x000fea000b800000 */
.L_x_687:
[----:B------:R-:W1:Y:S01]  /*6b60*/  SYNCS.PHASECHK.TRANS64.TRYWAIT P0, [R2+URZ+0x28c00], R9 ;  /* 0x028c0009020075a7 */ /* 0x000e62000800017f */
[----:B------:R-:W-:Y:S01]  /*6b70*/  LOP3.LUT P2, RZ, R186, 0x4, RZ, 0xc0, !PT ;  /* 0x00000004baff7812 */ /* 0x000fe2000784c0ff */
[----:B------:R-:W-:Y:S01]  /*6b80*/  IMAD R3, R189, 0x200, R10 ;  /* 0x00000200bd037824 */ /* 0x000fe200078e020a */
[----:B0-----:R-:W-:Y:S01]  /*6b90*/  MOV R34, R5 ;  /* 0x0000000500227202 */ /* 0x001fe20000000f00 */
[----:B------:R-:W-:Y:S01]  /*6ba0*/  IMAD.MOV.U32 R35, RZ, RZ, R6 ;  /* 0x000000ffff237224 */ /* 0x000fe200078e0006 */
[----:B------:R-:W-:Y:S01]  /*6bb0*/  SHF.R.U64 R12, R4, 0x10, R5 ;  /* 0x00000010040c7819 */ /* 0x000fe20000001205 */
[----:B------:R-:W-:Y:S01]  /*6bc0*/  IMAD R3, R3, 0x2, R2 ;  /* 0x0000000203037824 */ /* 0x000fe200078e0202 */
[----:B------:R-:W-:Y:S01]  /*6bd0*/  SHF.R.U64 R6, R6, 0x10, R7 ;  /* 0x0000001006067819 */ /* 0x000fe20000001207 */
[----:B------:R-:W-:Y:S01]  /*6be0*/  IMAD.MOV.U32 R8, RZ, RZ, R20 ;  /* 0x000000ffff087224 */ /* 0x000fe200078e0014 */
[--C-:B------:R-:W-:Y:S01]  /*6bf0*/  SHF.R.U64 R10, R20, 0x10, R21.reuse ;  /* 0x00000010140a7819 */ /* 0x100fe20000001215 */
[--C-:B------:R-:W-:Y:S01]  /*6c00*/  IMAD.MOV.U32 R32, RZ, RZ, R21.reuse ;  /* 0x000000ffff207224 */ /* 0x100fe200078e0015 */
[----:B------:R-:W-:Y:S01]  /*6c10*/  SHF.R.U32.HI R11, RZ, 0x10, R21 ;  /* 0x00000010ff0b7819 */ /* 0x000fe20000011615 */
[----:B------:R-:W-:Y:S01]  /*6c20*/  IMAD.MOV.U32 R33, RZ, RZ, R4 ;  /* 0x000000ffff217224 */ /* 0x000fe200078e0004 */
[----:B------:R-:W-:Y:S01]  /*6c30*/  SHF.R.U32.HI R5, RZ, 0x10, R5 ;  /* 0x00000010ff057819 */ /* 0x000fe20000011605 */
[--C-:B------:R-:W-:Y:S01]  /*6c40*/  IMAD.MOV.U32 R36, RZ, RZ, R7.reuse ;  /* 0x000000ffff247224 */ /* 0x100fe200078e0007 */
[----:B------:R-:W-:Y:S01]  /*6c50*/  SHF.R.U32.HI R7, RZ, 0x10, R7 ;  /* 0x00000010ff077819 */ /* 0x000fe20000011607 */
[C---:B------:R-:W-:Y:S01]  /*6c60*/  VIADD R4, R3.reuse, 0x20400 ;  /* 0x0002040003047836 */ /* 0x040fe20000000000 */
[----:B------:R-:W-:Y:S01]  /*6c70*/  BSSY B1, `(.L_x_519) ;  /* 0x000000c000017945 */ /* 0x000fe20003800000 */
[----:B------:R-:W-:Y:S01]  /*6c80*/  VIADD R0, R3, 0x20440 ;  /* 0x0002044003007836 */ /* 0x000fe20000000000 */
[----:B------:R-:W-:Y:S01]  /*6c90*/  PRMT R28, R31, 0x5410, R38 ;  /* 0x000054101f1c7816 */ /* 0x000fe20000000026 */
[----:B------:R-:W-:Y:S01]  /*6ca0*/  @P2 VIADD R0, R4, 0xffffffc0 ;  /* 0xffffffc004002836 */ /* 0x000fe20000000000 */
[----:B------:R-:W-:-:S02]  /*6cb0*/  PRMT R27, R25, 0x5410, R37 ;  /* 0x00005410191b7816 */ /* 0x000fc40000000025 */
[----:B------:R-:W-:Y:S02]  /*6cc0*/  PRMT R31, R8, 0x5410, R10 ;  /* 0x00005410081f7816 */ /* 0x000fe4000000000a */
[----:B------:R-:W-:Y:S02]  /*6cd0*/  PRMT R32, R32, 0x5410, R11 ;  /* 0x0000541020207816 */ /* 0x000fe4000000000b */
[----:B------:R-:W-:Y:S02]  /*6ce0*/  PRMT R33, R33, 0x5410, R12 ;  /* 0x0000541021217816 */ /* 0x000fe4000000000c */
[----:B------:R-:W-:Y:S02]  /*6cf0*/  PRMT R34, R34, 0x5410, R5 ;  /* 0x0000541022227816 */ /* 0x000fe40000000005 */
[----:B------:R-:W-:Y:S02]  /*6d00*/  PRMT R35, R35, 0x5410, R6 ;  /* 0x0000541023237816 */ /* 0x000fe40000000006 */
[----:B------:R-:W-:Y:S01]  /*6d10*/  PRMT R36, R36, 0x5410, R7 ;  /* 0x0000541024247816 */ /* 0x000fe20000000007 */
[----:B-1----:R-:W-:Y:S06]  /*6d20*/  @!P0 BRA `(.L_x_520) ;  /* 0x000000e4003c8947 */ /* 0x002fec0003800000 */
.L_x_688:
[----:B------:R-:W-:Y:S05]  /*6d30*/  BSYNC B1 ;  /* 0x0000000000017941 */ /* 0x000fea0003800000 */
.L_x_519:
[----:B------:R-:W-:Y:S04]  /*6d40*/  BSSY B1, `(.L_x_521) ;  /* 0x0000056000017945 */ /* 0x000fe80003800000 */
[----:B------:R-:W-:Y:S05]  /*6d50*/  @P1 BRA `(.L_x_522) ;  /* 0x0000000400501947 */ /* 0x000fea0003800000 */
[----:B------:R-:W1:Y:S01]  /*6d60*/  LDC R4, c[0x0][0x3d4] ;  /* 0x0000f500ff047b82 */ /* 0x000e620000000800 */
[C---:B------:R-:W-:Y:S01]  /*6d70*/  VIADD R5, R29.reuse, 0x10 ;  /* 0x000000101d057836 */ /* 0x040fe20000000000 */
[----:B------:R-:W-:Y:S01]  /*6d80*/  BSSY B2, `(.L_x_523) ;  /* 0x000002a000027945 */ /* 0x000fe20003800000 */
[----:B-1----:R-:W-:-:S03]  /*6d90*/  ISETP.GE.AND P0, PT, R29, R4, PT ;  /* 0x000000041d00720c */ /* 0x002fc60003f06270 */
[----:B------:R-:W-:-:S10]  /*6da0*/  ISETP.GE.AND P1, PT, R5, R4, PT ;  /* 0x000000040500720c */ /* 0x000fd40003f26270 */
[----:B------:R-:W-:Y:S05]  /*6db0*/  @P0 BRA `(.L_x_524) ;  /* 0x0000000000980947 */ /* 0x000fea0003800000 */
[----:B------:R-:W1:Y:S01]  /*6dc0*/  LDS.128 R4, [R3+0x20400] ;  /* 0x0204000003047984 */ /* 0x000e620000000c00 */
[----:B------:R-:W-:Y:S01]  /*6dd0*/  IMAD.U32 R15, R33, 0x10000, RZ ;  /* 0x00010000210f7824 */ /* 0x000fe200078e00ff */
[C---:B------:R-:W-:Y:S01]  /*6de0*/  LOP3.LUT R12, R27.reuse, 0xffff0000, RZ, 0xc0, !PT ;  /* 0xffff00001b0c7812 */ /* 0x040fe200078ec0ff */
[----:B------:R-:W-:Y:S01]  /*6df0*/  IMAD.U32 R13, R27, 0x10000, RZ ;  /* 0x000100001b0d7824 */ /* 0x000fe200078e00ff */
[----:B------:R-:W-:Y:S02]  /*6e00*/  LOP3.LUT R14, R33, 0xffff0000, RZ, 0xc0, !PT ;  /* 0xffff0000210e7812 */ /* 0x000fe400078ec0ff */
[C---:B-1----:R-:W-:Y:S01]  /*6e10*/  SHF.L.U32 R8, R4.reuse, 0x10, RZ ;  /* 0x0000001004087819 */ /* 0x042fe200000006ff */
[C---:B0-----:R-:W-:Y:S01]  /*6e20*/  IMAD.U32 R9, R5.reuse, 0x10000, RZ ;  /* 0x0001000005097824 */ /* 0x041fe200078e00ff */
[----:B------:R-:W-:Y:S01]  /*6e30*/  LOP3.LUT R4, R4, 0xffff0000, RZ, 0xc0, !PT ;  /* 0xffff000004047812 */ /* 0x000fe200078ec0ff */
[C---:B------:R-:W-:Y:S01]  /*6e40*/  IMAD.U32 R10, R6.reuse, 0x10000, RZ ;  /* 0x00010000060a7824 */ /* 0x040fe200078e00ff */
[----:B------:R-:W-:Y:S01]  /*6e50*/  LOP3.LUT R5, R5, 0xffff0000, RZ, 0xc0, !PT ;  /* 0xffff000005057812 */ /* 0x000fe200078ec0ff */
[----:B------:R-:W-:Y:S01]  /*6e60*/  IMAD.U32 R11, R7, 0x10000, RZ ;  /* 0x00010000070b7824 */ /* 0x000fe200078e00ff */
[----:B------:R-:W-:Y:S01]  /*6e70*/  LOP3.LUT R6, R6, 0xffff0000, RZ, 0xc0, !PT ;  /* 0xffff000006067812 */ /* 0x000fe200078ec0ff */
[C---:B------:R-:W-:Y:S01]  /*6e80*/  FMUL.FTZ R21, R4.reuse, R15 ;  /* 0x0000000f04157220 */ /* 0x040fe20000410000 */
[-C--:B------:R-:W-:Y:S01]  /*6e90*/  FMUL.FTZ R4, R4, R13.reuse ;  /* 0x0000000d04047220 */ /* 0x080fe20000410000 */
[C---:B------:R-:W-:Y:S01]  /*6ea0*/  FMUL.FTZ R24, R5.reuse, R14 ;  /* 0x0000000e05187220 */ /* 0x040fe20000410000 */
[-C--:B------:R-:W-:Y:S01]  /*6eb0*/  FMUL.FTZ R26, R5, R12.reuse ;  /* 0x0000000c051a7220 */ /* 0x080fe20000410000 */
[C---:B------:R-:W-:Y:S01]  /*6ec0*/  FFMA.FTZ R21, R8.reuse, R13, -R21 ;  /* 0x0000000d08157223 */ /* 0x040fe20000010815 */
[----:B------:R-:W-:Y:S01]  /*6ed0*/  FFMA.FTZ R20, R8, R15, R4 ;  /* 0x0000000f08147223 */ /* 0x000fe20000010004 */
[----:B------:R-:W-:Y:S01]  /*6ee0*/  LOP3.LUT R7, R7, 0xffff0000, RZ, 0xc0, !PT ;  /* 0xffff000007077812 */ /* 0x000fe200078ec0ff */
[----:B------:R-:W-:Y:S01]  /*6ef0*/  IMAD.U32 R13, R34, 0x10000, RZ ;  /* 0x00010000220d7824 */ /* 0x000fe200078e00ff */
[----:B------:R-:W-:Y:S01]  /*6f00*/  SHF.L.U32 R5, R28, 0x10, RZ ;  /* 0x000000101c057819 */ /* 0x000fe200000006ff */
[C---:B------:R-:W-:Y:S01]  /*6f10*/  FFMA.FTZ R24, R9.reuse, R12, -R24 ;  /* 0x0000000c09187223 */ /* 0x040fe20000010818 */
[----:B------:R-:W-:Y:S01]  /*6f20*/  LOP3.LUT R8, R34, 0xffff0000, RZ, 0xc0, !PT ;  /* 0xffff000022087812 */ /* 0x000fe200078ec0ff */
[----:B------:R-:W-:Y:S01]  /*6f30*/  FFMA.FTZ R9, R9, R14, R26 ;  /* 0x0000000e09097223 */ /* 0x000fe2000001001a */
[----:B------:R-:W-:Y:S01]  /*6f40*/  LOP3.LUT R4, R28, 0xffff0000, RZ, 0xc0, !PT ;  /* 0xffff00001c047812 */ /* 0x000fe200078ec0ff */
[C---:B------:R-:W-:Y:S01]  /*6f50*/  FMUL.FTZ R15, R6.reuse, R13 ;  /* 0x0000000d060f7220 */ /* 0x040fe20000410000 */
[----:B------:R-:W-:Y:S01]  /*6f60*/  FMUL.FTZ R12, R6, R5 ;  /* 0x00000005060c7220 */ /* 0x000fe20000410000 */
[----:B------:R-:W-:-:S02]  /*6f70*/  FMUL.FTZ R14, R7, R8 ;  /* 0x00000008070e7220 */ /* 0x000fc40000410000 */
[-C--:B------:R-:W-:Y:S01]  /*6f80*/  FMUL.FTZ R25, R7, R4.reuse ;  /* 0x0000000407197220 */ /* 0x080fe20000410000 */
[C---:B------:R-:W-:Y:S01]  /*6f90*/  FFMA.FTZ R6, R10.reuse, R5, -R15 ;  /* 0x000000050a067223 */ /* 0x040fe2000001080f */
[----:B------:R-:W-:Y:S01]  /*6fa0*/  FFMA.FTZ R13, R10, R13, R12 ;  /* 0x0000000d0a0d7223 */ /* 0x000fe2000001000c */
[C---:B------:R-:W-:Y:S01]  /*6fb0*/  FFMA.FTZ R7, R11.reuse, R4, -R14 ;  /* 0x000000040b077223 */ /* 0x040fe2000001080e */
[----:B------:R-:W-:Y:S01]  /*6fc0*/  FFMA.FTZ R8, R11, R8, R25 ;  /* 0x000000080b087223 */ /* 0x000fe20000010019 */
[----:B------:R-:W-:Y:S02]  /*6fd0*/  F2FP.BF16.F32.PACK_AB R4, R20, R21 ;  /* 0x000000151404723e */ /* 0x000fe400000010ff */
[----:B------:R-:W-:Y:S02]  /*6fe0*/  F2FP.BF16.F32.PACK_AB R5, R9, R24 ;  /* 0x000000180905723e */ /* 0x000fe400000010ff */
[----:B------:R-:W-:Y:S02]  /*6ff0*/  F2FP.BF16.F32.PACK_AB R6, R13, R6 ;  /* 0x000000060d06723e */ /* 0x000fe400000010ff */
[----:B------:R-:W-:-:S05]  /*7000*/  F2FP.BF16.F32.PACK_AB R7, R8, R7 ;  /* 0x000000070807723e */ /* 0x000fca00000010ff */
[----:B------:R1:W-:Y:S02]  /*7010*/  STS.128 [R3+0x20400], R4 ;  /* 0x0204000403007388 */ /* 0x0003e40000000c00 */
.L_x_524:
[----:B------:R-:W-:Y:S05]  /*7020*/  BSYNC B2 ;  /* 0x0000000000027941 */ /* 0x000fea0003800000 */
.L_x_523:
[----:B------:R-:W-:Y:S05]  /*7030*/  @P1 BRA `(.L_x_522) ;  /* 0x0000000000981947 */ /* 0x000fea0003800000 */
[----:B-1----:R-:W1:Y:S01]  /*7040*/  LDS.128 R4, [R0] ;  /* 0x0000000000047984 */ /* 0x002e620000000c00 */
[C---:B------:R-:W-:Y:S01]  /*7050*/  IMAD.U32 R15, R35.reuse, 0x10000, RZ ;  /* 0x00010000230f7824 */ /* 0x040fe200078e00ff */
[----:B------:R-:W-:Y:S01]  /*7060*/  LOP3.LUT R14, R35, 0xffff0000, RZ, 0xc0, !PT ;  /* 0xffff0000230e7812 */ /* 0x000fe200078ec0ff */
[C---:B------:R-:W-:Y:S01]  /*7070*/  IMAD.U32 R13, R31.reuse, 0x10000, RZ ;  /* 0x000100001f0d7824 */ /* 0x040fe200078e00ff */
[----:B------:R-:W-:Y:S01]  /*7080*/  LOP3.LUT R12, R31, 0xffff0000, RZ, 0xc0, !PT ;  /* 0xffff00001f0c7812 */ /* 0x000fe200078ec0ff */
[C---:B-1----:R-:W-:Y:S01]  /*7090*/  IMAD.U32 R8, R4.reuse, 0x10000, RZ ;  /* 0x0001000004087824 */ /* 0x042fe200078e00ff */
[----:B------:R-:W-:Y:S01]  /*70a0*/  LOP3.LUT R4, R4, 0xffff0000, RZ, 0xc0, !PT ;  /* 0xffff000004047812 */ /* 0x000fe200078ec0ff */
[C---:B0-----:R-:W-:Y:S01]  /*70b0*/  IMAD.U32 R9, R5.reuse, 0x10000, RZ ;  /* 0x0001000005097824 */ /* 0x041fe200078e00ff */
[----:B------:R-:W-:Y:S01]  /*70c0*/  LOP3.LUT R5, R5, 0xffff0000, RZ, 0xc0, !PT ;  /* 0xffff000005057812 */ /* 0x000fe200078ec0ff */
[C---:B------:R-:W-:Y:S01]  /*70d0*/  IMAD.U32 R10, R6.reuse, 0x10000, RZ ;  /* 0x00010000060a7824 */ /* 0x040fe200078e00ff */
[----:B------:R-:W-:Y:S01]  /*70e0*/  LOP3.LUT R6, R6, 0xffff0000, RZ, 0xc0, !PT ;  /* 0xffff000006067812 */ /* 0x000fe200078ec0ff */
[C---:B------:R-:W-:Y:S01]  /*70f0*/  FMUL.FTZ R21, R4.reuse, R15 ;  /* 0x0000000f04157220 */ /* 0x040fe20000410000 */
[----:B------:R-:W-:Y:S01]  /*7100*/  FMUL.FTZ R4, R4, R13 ;  /* 0x0000000d04047220 */ /* 0x000fe20000410000 */
[----:B------:R-:W-:-:S02]  /*7110*/  IMAD.U32 R11, R7, 0x10000, RZ ;  /* 0x00010000070b7824 */ /* 0x000fc400078e00ff */
[----:B------:R-:W-:Y:S01]  /*7120*/  FMUL.FTZ R24, R5, R14 ;  /* 0x0000000e05187220 */ /* 0x000fe20000410000 */
[C---:B------:R-:W-:Y:S01]  /*7130*/  FFMA.FTZ R21, R8.reuse, R13, -R21 ;  /* 0x0000000d08157223 */ /* 0x040fe20000010815 */
[----:B------:R-:W-:Y:S01]  /*7140*/  FFMA.FTZ R20, R8, R15, R4 ;  /* 0x0000000f08147223 */ /* 0x000fe20000010004 */
[----:B------:R-:W-:Y:S01]  /*7150*/  LOP3.LUT R7, R7, 0xffff0000, RZ, 0xc0, !PT ;  /* 0xffff000007077812 */ /* 0x000fe200078ec0ff */
[-C--:B------:R-:W-:Y:S01]  /*7160*/  FMUL.FTZ R26, R5, R12.reuse ;  /* 0x0000000c051a7220 */ /* 0x080fe20000410000 */
[----:B------:R-:W-:Y:S01]  /*7170*/  SHF.L.U32 R13, R36, 0x10, RZ ;  /* 0x00000010240d7819 */ /* 0x000fe200000006ff */
[----:B------:R-:W-:Y:S01]  /*7180*/  IMAD.U32 R5, R32, 0x10000, RZ ;  /* 0x0001000020057824 */ /* 0x000fe200078e00ff */
[----:B------:R-:W-:Y:S01]  /*7190*/  LOP3.LUT R8, R36, 0xffff0000, RZ, 0xc0, !PT ;  /* 0xffff000024087812 */ /* 0x000fe200078ec0ff */
[C---:B------:R-:W-:Y:S01]  /*71a0*/  FFMA.FTZ R24, R9.reuse, R12, -R24 ;  /* 0x0000000c09187223 */ /* 0x040fe20000010818 */
[----:B------:R-:W-:Y:S01]  /*71b0*/  LOP3.LUT R4, R32, 0xffff0000, RZ, 0xc0, !PT ;  /* 0xffff000020047812 */ /* 0x000fe200078ec0ff */
[----:B------:R-:W-:Y:S01]  /*71c0*/  FFMA.FTZ R9, R9, R14, R26 ;  /* 0x0000000e09097223 */ /* 0x000fe2000001001a */
[C---:B------:R-:W-:Y:S01]  /*71d0*/  FMUL.FTZ R15, R6.reuse, R13 ;  /* 0x0000000d060f7220 */ /* 0x040fe20000410000 */
[-C--:B------:R-:W-:Y:S01]  /*71e0*/  FMUL.FTZ R12, R6, R5.reuse ;  /* 0x00000005060c7220 */ /* 0x080fe20000410000 */
[C---:B------:R-:W-:Y:S01]  /*71f0*/  FMUL.FTZ R14, R7.reuse, R8 ;  /* 0x00000008070e7220 */ /* 0x040fe20000410000 */
[-C--:B------:R-:W-:Y:S01]  /*7200*/  FMUL.FTZ R25, R7, R4.reuse ;  /* 0x0000000407197220 */ /* 0x080fe20000410000 */
[C---:B------:R-:W-:Y:S01]  /*7210*/  FFMA.FTZ R6, R10.reuse, R5, -R15 ;  /* 0x000000050a067223 */ /* 0x040fe2000001080f */
[----:B------:R-:W-:Y:S01]  /*7220*/  FFMA.FTZ R13, R10, R13, R12 ;  /* 0x0000000d0a0d7223 */ /* 0x000fe2000001000c */
[C---:B------:R-:W-:Y:S01]  /*7230*/  FFMA.FTZ R7, R11.reuse, R4, -R14 ;  /* 0x000000040b077223 */ /* 0x040fe2000001080e */
[----:B------:R-:W-:Y:S01]  /*7240*/  FFMA.FTZ R8, R11, R8, R25 ;  /* 0x000000080b087223 */ /* 0x000fe20000010019 */
[----:B------:R-:W-:-:S02]  /*7250*/  F2FP.BF16.F32.PACK_AB R4, R20, R21 ;  /* 0x000000151404723e */ /* 0x000fc400000010ff */
[----:B------:R-:W-:Y:S02]  /*7260*/  F2FP.BF16.F32.PACK_AB R5, R9, R24 ;  /* 0x000000180905723e */ /* 0x000fe400000010ff */
[----:B------:R-:W-:Y:S02]  /*7270*/  F2FP.BF16.F32.PACK_AB R6, R13, R6 ;  /* 0x000000060d06723e */ /* 0x000fe400000010ff */
[----:B------:R-:W-:-:S05]  /*7280*/  F2FP.BF16.F32.PACK_AB R7, R8, R7 ;  /* 0x000000070807723e */ /* 0x000fca00000010ff */
[----:B------:R2:W-:Y:S02]  /*7290*/  STS.128 [R0], R4 ;  /* 0x0000000400007388 */ /* 0x0005e40000000c00 */
.L_x_522:
[----:B------:R-:W-:Y:S05]  /*72a0*/  BSYNC B1 ;  /* 0x0000000000017941 */ /* 0x000fea0003800000 */
.L_x_521:
[----:B------:R-:W-:-:S13]  /*72b0*/  ISETP.GE.AND P0, PT, R215, R30, PT ;  /* 0x0000001ed700720c */ /* 0x000fda0003f06270 */
[----:B------:R-:W-:Y:S05]  /*72c0*/  @P0 BRA `(.L_x_525) ;  /* 0x0000001000dc0947 */ /* 0x000fea0003800000 */
[----:B-12---:R-:W1:Y:S01]  /*72d0*/  LDC R4, c[0x0][0x3d4] ;  /* 0x0000f500ff047b82 */ /* 0x006e620000000800 */
[C---:B------:R-:W-:Y:S01]  /*72e0*/  VIADD R5, R29.reuse, 0x10 ;  /* 0x000000101d057836 */ /* 0x040fe20000000000 */
[----:B------:R-:W-:Y:S01]  /*72f0*/  BSSY B1, `(.L_x_526) ;  /* 0x000002a000017945 */ /* 0x000fe20003800000 */
[----:B-1----:R-:W-:-:S03]  /*7300*/  ISETP.GE.AND P0, PT, R29, R4, PT ;  /* 0x000000041d00720c */ /* 0x002fc60003f06270 */
[----:B------:R-:W-:-:S10]  /*7310*/  ISETP.GE.AND P1, PT, R5, R4, PT ;  /* 0x000000040500720c */ /* 0x000fd40003f26270 */
[----:B------:R-:W-:Y:S05]  /*7320*/  @P0 BRA `(.L_x_527) ;  /* 0x0000000000980947 */ /* 0x000fea0003800000 */
[----:B------:R-:W1:Y:S01]  /*7330*/  LDS.128 R4, [R3+0x21400] ;  /* 0x0214000003047984 */ /* 0x000e620000000c00 */
[C---:B------:R-:W-:Y:S01]  /*7340*/  IMAD.U32 R14, R33.reuse, 0x10000, RZ ;  /* 0x00010000210e7824 */ /* 0x040fe200078e00ff */
[----:B------:R-:W-:Y:S01]  /*7350*/  LOP3.LUT R33, R33, 0xffff0000, RZ, 0xc0, !PT ;  /* 0xffff000021217812 */ /* 0x000fe200078ec0ff */
[C---:B------:R-:W-:Y:S01]  /*7360*/  IMAD.U32 R12, R27.reuse, 0x10000, RZ ;  /* 0x000100001b0c7824 */ /* 0x040fe200078e00ff */
[----:B------:R-:W-:Y:S01]  /*7370*/  LOP3.LUT R27, R27, 0xffff0000, RZ, 0xc0, !PT ;  /* 0xffff00001b1b7812 */ /* 0x000fe200078ec0ff */
[C---:B------:R-:W-:Y:S01]  /*7380*/  IMAD.U32 R20, R34.reuse, 0x10000, RZ ;  /* 0x0001000022147824 */ /* 0x040fe200078e00ff */
[----:B------:R-:W-:Y:S02]  /*7390*/  LOP3.LUT R25, R34, 0xffff0000, RZ, 0xc0, !PT ;  /* 0xffff000022197812 */ /* 0x000fe400078ec0ff */
[----:B------:R-:W-:Y:S01]  /*73a0*/  LOP3.LUT R21, R28, 0xffff0000, RZ, 0xc0, !PT ;  /* 0xffff00001c157812 */ /* 0x000fe200078ec0ff */
[C---:B-1----:R-:W-:Y:S01]  /*73b0*/  IMAD.U32 R8, R4.reuse, 0x10000, RZ ;  /* 0x0001000004087824 */ /* 0x042fe200078e00ff */
[----:B------:R-:W-:Y:S01]  /*73c0*/  LOP3.LUT R4, R4, 0xffff0000, RZ, 0xc0, !PT ;  /* 0xffff000004047812 */ /* 0x000fe200078ec0ff */
[C---:B0-----:R-:W-:Y:S01]  /*73d0*/  IMAD.U32 R9, R5.reuse, 0x10000, RZ ;  /* 0x0001000005097824 */ /* 0x041fe200078e00ff */
[----:B------:R-:W-:Y:S01]  /*73e0*/  LOP3.LUT R5, R5, 0xffff0000, RZ, 0xc0, !PT ;  /* 0xffff000005057812 */ /* 0x000fe200078ec0ff */
[----:B------:R-:W-:Y:S01]  /*73f0*/  IMAD.U32 R11, R7, 0x10000, RZ ;  /* 0x00010000070b7824 */ /* 0x000fe200078e00ff */
[----:B------:R-:W-:Y:S01]  /*7400*/  SHF.L.U32 R10, R6, 0x10, RZ ;  /* 0x00000010060a7819 */ /* 0x000fe200000006ff */
[-C--:B------:R-:W-:Y:S01]  /*7410*/  FMUL.FTZ R13, R14, R4.reuse ;  /* 0x000000040e0d7220 */ /* 0x080fe20000410000 */
[----:B------:R-:W-:Y:S01]  /*7420*/  FMUL.FTZ R15, R12, R4 ;  /* 0x000000040c0f7220 */ /* 0x000fe20000410000 */
[----:B------:R-:W-:Y:S01]  /*7430*/  LOP3.LUT R6, R6, 0xffff0000, RZ, 0xc0, !PT ;  /* 0xffff000006067812 */ /* 0x000fe200078ec0ff */
[----:B------:R-:W-:Y:S01]  /*7440*/  FMUL.FTZ R4, R33, R5 ;  /* 0x0000000521047220 */ /* 0x000fe20000410000 */
[-C--:B------:R-:W-:Y:S01]  /*7450*/  FFMA.FTZ R13, R12, R8.reuse, -R13 ;  /* 0x000000080c0d7223 */ /* 0x080fe2000001080d */
[----:B------:R-:W-:Y:S01]  /*7460*/  FFMA.FTZ R8, R14, R8, R15 ;  /* 0x000000080e087223 */ /* 0x000fe2000001000f */
[----:B------:R-:W-:Y:S01]  /*7470*/  LOP3.LUT R7, R7, 0xffff0000, RZ, 0xc0, !PT ;  /* 0xffff000007077812 */ /* 0x000fe200078ec0ff */
[----:B------:R-:W-:-:S02]  /*7480*/  IMAD.U32 R14, R28, 0x10000, RZ ;  /* 0x000100001c0e7824 */ /* 0x000fc400078e00ff */
[C---:B------:R-:W-:Y:S01]  /*7490*/  FMUL.FTZ R12, R27.reuse, R5 ;  /* 0x000000051b0c7220 */ /* 0x040fe20000410000 */
[-C--:B------:R-:W-:Y:S01]  /*74a0*/  FFMA.FTZ R4, R27, R9.reuse, -R4 ;  /* 0x000000091b047223 */ /* 0x080fe20000010804 */
[-C--:B------:R-:W-:Y:S01]  /*74b0*/  FMUL.FTZ R5, R20, R6.reuse ;  /* 0x0000000614057220 */ /* 0x080fe20000410000 */
[C---:B------:R-:W-:Y:S01]  /*74c0*/  FMUL.FTZ R15, R14.reuse, R6 ;  /* 0x000000060e0f7220 */ /* 0x040fe20000410000 */
[----:B------:R-:W-:Y:S01]  /*74d0*/  FFMA.FTZ R9, R33, R9, R12 ;  /* 0x0000000921097223 */ /* 0x000fe2000001000c */
[-C--:B------:R-:W-:Y:S01]  /*74e0*/  FMUL.FTZ R6, R25, R7.reuse ;  /* 0x0000000719067220 */ /* 0x080fe20000410000 */
[C---:B------:R-:W-:Y:S01]  /*74f0*/  FMUL.FTZ R12, R21.reuse, R7 ;  /* 0x00000007150c7220 */ /* 0x040fe20000410000 */
[-C--:B------:R-:W-:Y:S01]  /*7500*/  FFMA.FTZ R5, R14, R10.reuse, -R5 ;  /* 0x0000000a0e057223 */ /* 0x080fe20000010805 */
[----:B------:R-:W-:Y:S01]  /*7510*/  FFMA.FTZ R10, R20, R10, R15 ;  /* 0x0000000a140a7223 */ /* 0x000fe2000001000f */
[-C--:B------:R-:W-:Y:S01]  /*7520*/  FFMA.FTZ R6, R21, R11.reuse, -R6 ;  /* 0x0000000b15067223 */ /* 0x080fe20000010806 */
[----:B------:R-:W-:Y:S01]  /*7530*/  FFMA.FTZ R11, R25, R11, R12 ;  /* 0x0000000b190b7223 */ /* 0x000fe2000001000c */
[----:B------:R-:W-:-:S02]  /*7540*/  F2FP.BF16.F32.PACK_AB R8, R8, R13 ;  /* 0x0000000d0808723e */ /* 0x000fc400000010ff */
[----:B------:R-:W-:Y:S02]  /*7550*/  F2FP.BF16.F32.PACK_AB R9, R9, R4 ;  /* 0x000000040909723e */ /* 0x000fe400000010ff */
[----:B------:R-:W-:Y:S02]  /*7560*/  F2FP.BF16.F32.PACK_AB R10, R10, R5 ;  /* 0x000000050a0a723e */ /* 0x000fe400000010ff */
[----:B------:R-:W-:-:S05]  /*7570*/  F2FP.BF16.F32.PACK_AB R11, R11, R6 ;  /* 0x000000060b0b723e */ /* 0x000fca00000010ff */
[----:B------:R1:W-:Y:S02]  /*7580*/  STS.128 [R3+0x21400], R8 ;  /* 0x0214000803007388 */ /* 0x0003e40000000c00 */
.L_x_527:
[----:B------:R-:W-:Y:S05]  /*7590*/  BSYNC B1 ;  /* 0x0000000000017941 */ /* 0x000fea0003800000 */
.L_x_526:
[----:B------:R-:W-:Y:S05]  /*75a0*/  @P1 BRA `(.L_x_525) ;  /* 0x0000001000241947 */ /* 0x000fea0003800000 */
[----:B------:R-:W1:Y:S01]  /*75b0*/  LDS.128 R4, [R0+0x1000] ;  /* 0x0010000000047984 */ /* 0x000e620000000c00 */
[----:B------:R-:W-:Y:S01]  /*75c0*/  SHF.L.U32 R15, R35, 0x10, RZ ;  /* 0x00000010230f7819 */ /* 0x000fe200000006ff */
[----:B------:R-:W-:Y:S01]  /*75d0*/  IMAD.U32 R13, R31, 0x10000, RZ ;  /* 0x000100001f0d7824 */ /* 0x000fe200078e00ff */
[----:B------:R-:W-:Y:S02]  /*75e0*/  LOP3.LUT R20, R35, 0xffff0000, RZ, 0xc0, !PT ;  /* 0xffff000023147812 */ /* 0x000fe400078ec0ff */
[----:B------:R-:W-:Y:S01]  /*75f0*/  LOP3.LUT R14, R31, 0xffff0000, RZ, 0xc0, !PT ;  /* 0xffff00001f0e7812 */ /* 0x000fe200078ec0ff */
[C---:B-1----:R-:W-:Y:S01]  /*7600*/  IMAD.U32 R3, R4.reuse, 0x10000, RZ ;  /* 0x0001000004037824 */ /* 0x042fe200078e00ff */
[----:B------:R-:W-:Y:S01]  /*7610*/  LOP3.LUT R4, R4, 0xffff0000, RZ, 0xc0, !PT ;  /* 0xffff000004047812 */ /* 0x000fe200078ec0ff */
[C---:B------:R-:W-:Y:S01]  /*7620*/  IMAD.U32 R8, R5.reuse, 0x10000, RZ ;  /* 0x0001000005087824 */ /* 0x040fe200078e00ff */
[----:B------:R-:W-:Y:S01]  /*7630*/  LOP3.LUT R5, R5, 0xffff0000, RZ, 0xc0, !PT ;  /* 0xffff000005057812 */ /* 0x000fe200078ec0ff */
[C---:B0-----:R-:W-:Y:S01]  /*7640*/  IMAD.U32 R9, R6.reuse, 0x10000, RZ ;  /* 0x0001000006097824 */ /* 0x041fe200078e00ff */
[----:B------:R-:W-:Y:S01]  /*7650*/  LOP3.LUT R6, R6, 0xffff0000, RZ, 0xc0, !PT ;  /* 0xffff000006067812 */ /* 0x000fe200078ec0ff */
[-C--:B------:R-:W-:Y:S01]  /*7660*/  FMUL.FTZ R12, R15, R4.reuse ;  /* 0x000000040f0c7220 */ /* 0x080fe20000410000 */
[----:B------:R-:W-:Y:S01]  /*7670*/  FMUL.FTZ R4, R13, R4 ;  /* 0x000000040d047220 */ /* 0x000fe20000410000 */
[----:B------:R-:W-:-:S02]  /*7680*/  IMAD.U32 R10, R7, 0x10000, RZ ;  /* 0x00010000070a7824 */ /* 0x000fc400078e00ff */
[----:B------:R-:W-:Y:S01]  /*7690*/  FMUL.FTZ R11, R20, R5 ;  /* 0x00000005140b7220 */ /* 0x000fe20000410000 */
[-C--:B------:R-:W-:Y:S01]  /*76a0*/  FFMA.FTZ R12, R13, R3.reuse, -R12 ;  /* 0x000000030d0c7223 */ /* 0x080fe2000001080c */
[----:B------:R-:W-:Y:S01]  /*76b0*/  FFMA.FTZ R3, R15, R3, R4 ;  /* 0x000000030f037223 */ /* 0x000fe20000010004 */
[----:B------:R-:W-:Y:S01]  /*76c0*/  IMAD.U32 R15, R36, 0x10000, RZ ;  /* 0x00010000240f7824 */ /* 0x000fe200078e00ff */
[----:B------:R-:W-:Y:S01]  /*76d0*/  LOP3.LUT R7, R7, 0xffff0000, RZ, 0xc0, !PT ;  /* 0xffff000007077812 */ /* 0x000fe200078ec0ff */
[----:B------:R-:W-:Y:S01]  /*76e0*/  FMUL.FTZ R5, R14, R5 ;  /* 0x000000050e057220 */ /* 0x000fe20000410000 */
[----:B------:R-:W-:Y:S01]  /*76f0*/  IMAD.U32 R13, R32, 0x10000, RZ ;  /* 0x00010000200d7824 */ /* 0x000fe200078e00ff */
[----:B------:R-:W-:Y:S01]  /*7700*/  LOP3.LUT R36, R36, 0xffff0000, RZ, 0xc0, !PT ;  /* 0xffff000024247812 */ /* 0x000fe200078ec0ff */
[-C--:B------:R-:W-:Y:S01]  /*7710*/  FFMA.FTZ R11, R14, R8.reuse, -R11 ;  /* 0x000000080e0b7223 */ /* 0x080fe2000001080b */
[----:B------:R-:W-:Y:S01]  /*7720*/  LOP3.LUT R32, R32, 0xffff0000, RZ, 0xc0, !PT ;  /* 0xffff000020207812 */ /* 0x000fe200078ec0ff */
[----:B------:R-:W-:Y:S01]  /*7730*/  FFMA.FTZ R8, R20, R8, R5 ;  /* 0x0000000814087223 */ /* 0x000fe20000010005 */
[-C--:B------:R-:W-:Y:S01]  /*7740*/  FMUL.FTZ R4, R15, R6.reuse ;  /* 0x000000060f047220 */ /* 0x080fe20000410000 */
[-C--:B------:R-:W-:Y:S01]  /*7750*/  FMUL.FTZ R5, R36, R7.reuse ;  /* 0x0000000724057220 */ /* 0x080fe20000410000 */
[C---:B------:R-:W-:Y:S01]  /*7760*/  FMUL.FTZ R6, R13.reuse, R6 ;  /* 0x000000060d067220 */ /* 0x040fe20000410000 */
[C---:B------:R-:W-:Y:S01]  /*7770*/  FMUL.FTZ R7, R32.reuse, R7 ;  /* 0x0000000720077220 */ /* 0x040fe20000410000 */
[-C--:B------:R-:W-:Y:S01]  /*7780*/  FFMA.FTZ R4, R13, R9.reuse, -R4 ;  /* 0x000000090d047223 */ /* 0x080fe20000010804 */
[-C--:B------:R-:W-:Y:S01]  /*7790*/  FFMA.FTZ R5, R32, R10.reuse, -R5 ;  /* 0x0000000a20057223 */ /* 0x080fe20000010805 */
[----:B------:R-:W-:Y:S01]  /*77a0*/  FFMA.FTZ R9, R15, R9, R6 ;  /* 0x000000090f097223 */ /* 0x000fe20000010006 */
[----:B------:R-:W-:Y:S01]  /*77b0*/  FFMA.FTZ R10, R36, R10, R7 ;  /* 0x0000000a240a7223 */ /* 0x000fe20000010007 */
[----:B------:R-:W-:-:S02]  /*77c0*/  F2FP.BF16.F32.PACK_AB R12, R3, R12 ;  /* 0x0000000c030c723e */ /* 0x000fc400000010ff */
[----:B------:R-:W-:Y:S02]  /*77d0*/  F2FP.BF16.F32.PACK_AB R13, R8, R11 ;  /* 0x0000000b080d723e */ /* 0x000fe400000010ff */
[----:B------:R-:W-:Y:S02]  /*77e0*/  F2FP.BF16.F32.PACK_AB R14, R9, R4 ;  /* 0x00000004090e723e */ /* 0x000fe400000010ff */
[----:B------:R-:W-:-:S05]  /*77f0*/  F2FP.BF16.F32.PACK_AB R15, R10, R5 ;  /* 0x000000050a0f723e */ /* 0x000fca00000010ff */
[----:B------:R3:W-:Y:S01]  /*7800*/  STS.128 [R0+0x1000], R12 ;  /* 0x0010000c00007388 */ /* 0x0007e20000000c00 */
[----:B------:R-:W-:Y:S05]  /*7810*/  BRA `(.L_x_525) ;  /* 0x0000000c00887947 */ /* 0x000fea0003800000 */
.L_x_512:
[----:B------:R-:W0:Y:S01]  /*7820*/  LDC R45, c[0x0][0x3d4] ;  /* 0x0000f500ff2d7b82 */ /* 0x000e220000000800 */
[----:B------:R-:W-:Y:S01]  /*7830*/  IMAD R30, R25, -0x40, R30 ;  /* 0xffffffc0191e7824 */ /* 0x000fe200078e021e */
[----:B------:R-:W-:Y:S02]  /*7840*/  CS2R R34, SRZ ;  /* 0x0000000000227805 */ /* 0x000fe4000001ff00 */
[----:B------:R-:W-:Y:S02]  /*7850*/  CS2R R32, SRZ ;  /* 0x0000000000207805 */ /* 0x000fe4000001ff00 */
[----:B------:R-:W-:Y:S02]  /*7860*/  CS2R R6, SRZ ;  /* 0x0000000000067805 */ /* 0x000fe4000001ff00 */
[----:B------:R-:W-:Y:S02]  /*7870*/  CS2R R4, SRZ ;  /* 0x0000000000047805 */ /* 0x000fe4000001ff00 */
[----:B------:R-:W-:-:S02]  /*7880*/  VIMNMX R30, R30, 0x40, PT ;  /* 0x000000401e1e7848 */ /* 0x000fc40003fe0100 */
[----:B0-----:R-:W-:-:S04]  /*7890*/  ISETP.GE.AND P0, PT, R16, R45, PT ;  /* 0x0000002d1000720c */ /* 0x001fc80003f06270 */
[----:B------:R-:W-:-:S13]  /*78a0*/  ISETP.GE.OR P1, PT, R19, R30, P0 ;  /* 0x0000001e1300720c */ /* 0x000fda0000726670 */
[----:B------:R0:W5:Y:S04]  /*78b0*/  @!P1 LDG.E.128 R32, desc[UR40][R36.64] ;  /* 0x0000002824209981 */ /* 0x000168000c1e1d00 */
[----:B------:R0:W5:Y:S01]  /*78c0*/  @!P1 LDG.E.128 R4, desc[UR40][R38.64] ;  /* 0x0000002826049981 */ /* 0x000162000c1e1d00 */
[----:B------:R-:W-:Y:S01]  /*78d0*/  UMOV UR4, 0xffffffff ;  /* 0xffffffff00047882 */ /* 0x000fe20000000000 */
[----:B------:R-:W-:Y:S02]  /*78e0*/  LEA.HI R0, R202, R202, RZ, 0x1 ;  /* 0x000000caca007211 */ /* 0x000fe400078f08ff */
[----:B------:R-:W-:Y:S05]  /*78f0*/  BRA.DIV UR4, `(.L_x_528) ;  /* 0x000000da045c7947 */ /* 0x000fea000b800000 */
.L_x_691:
[----:B------:R-:W-:Y:S01]  /*7900*/  UMOV UR4, 0xffffffff ;  /* 0xffffffff00047882 */ /* 0x000fe20000000000 */
[----:B------:R-:W-:Y:S02]  /*7910*/  LOP3.LUT R3, R0, 0xfffffffe, RZ, 0xc0, !PT ;  /* 0xfffffffe00037812 */ /* 0x000fe400078ec0ff */
[----:B------:R-:W-:Y:S05]  /*7920*/  BRA.DIV UR4, `(.L_x_529) ;  /* 0x000000da04787947 */ /* 0x000fea000b800000 */
.L_x_694:
[----:B------:R-:W-:Y:S01]  /*7930*/  UMOV UR4, 0xffffffff ;  /* 0xffffffff00047882 */ /* 0x000fe20000000000 */
[----:B------:R-:W-:Y:S02]  /*7940*/  IMAD.IADD R3, R202, 0x1, -R3 ;  /* 0x00000001ca037824 */ /* 0x000fe400078e0a03 */
[----:B------:R-:W-:Y:S05]  /*7950*/  BRA.DIV UR4, `(.L_x_530) ;  /* 0x000000da04947947 */ /* 0x000fea000b800000 */
.L_x_697:
[----:B------:R-:W-:Y:S01]  /*7960*/  UMOV UR4, 0xffffffff ;  /* 0xffffffff00047882 */ /* 0x000fe20000000000 */
[----:B------:R-:W-:Y:S02]  /*7970*/  SHF.L.U32 R3, R3, 0x1f, RZ ;  /* 0x0000001f03037819 */ /* 0x000fe400000006ff */
[----:B------:R-:W-:Y:S05]  /*7980*/  BRA.DIV UR4, `(.L_x_531) ;  /* 0x000000da04b07947 */ /* 0x000fea000b800000 */
.L_x_700:
[----:B------:R-:W1:Y:S01]  /*7990*/  SYNCS.PHASECHK.TRANS64.TRYWAIT P1, [R2+URZ+0x28c00], R3 ;  /* 0x028c0003020075a7 */ /* 0x000e62000802017f */
[----:B0----5:R-:W-:Y:S01]  /*79a0*/  IMAD.MOV.U32 R36, RZ, RZ, R32 ;  /* 0x000000ffff247224 */ /* 0x021fe200078e0020 */
[----:B------:R-:W-:Y:S01]  /*79b0*/  SHF.R.U64 R0, R32, 0x10, R33 ;  /* 0x0000001020007819 */ /* 0x000fe20000001221 */
[----:B------:R-:W-:Y:S01]  /*79c0*/  IMAD.MOV.U32 R40, RZ, RZ, R4 ;  /* 0x000000ffff287224 */ /* 0x000fe200078e0004 */
[----:B------:R-:W-:Y:S01]  /*79d0*/  MOV R37, R33 ;  /* 0x0000002100257202 */ /* 0x000fe20000000f00 */
[--C-:B------:R-:W-:Y:S01]  /*79e0*/  IMAD.MOV.U32 R41, RZ, RZ, R5.reuse ;  /* 0x000000ffff297224 */ /* 0x100fe200078e0005 */
[----:B------:R-:W-:Y:S01]  /*79f0*/  PRMT R36, R36, 0x5410, R0 ;  /* 0x0000541024247816 */ /* 0x000fe20000000000 */
[----:B------:R-:W-:Y:S01]  /*7a00*/  IMAD.MOV.U32 R38, RZ, RZ, R34 ;  /* 0x000000ffff267224 */ /* 0x000fe200078e0022 */
[----:B------:R-:W-:Y:S01]  /*7a10*/  SHF.R.U64 R0, R4, 0x10, R5 ;  /* 0x0000001004007819 */ /* 0x000fe20000001205 */
[----:B------:R-:W-:Y:S01]  /*7a20*/  IMAD.MOV.U32 R39, RZ, RZ, R35 ;  /* 0x000000ffff277224 */ /* 0x000fe200078e0023 */
[----:B------:R-:W-:Y:S01]  /*7a30*/  SHF.R.U32.HI R4, RZ, 0x10, R5 ;  /* 0x00000010ff047819 */ /* 0x000fe20000011605 */
[----:B------:R-:W-:Y:S01]  /*7a40*/  IMAD.MOV.U32 R42, RZ, RZ, R6 ;  /* 0x000000ffff2a7224 */ /* 0x000fe200078e0006 */
[--C-:B------:R-:W-:Y:S01]  /*7a50*/  SHF.R.U64 R5, R6, 0x10, R7.reuse ;  /* 0x0000001006057819 */ /* 0x100fe20000001207 */
[----:B------:R-:W-:Y:S01]  /*7a60*/  IMAD.MOV.U32 R43, RZ, RZ, R7 ;  /* 0x000000ffff2b7224 */ /* 0x000fe200078e0007 */
[----:B------:R-:W-:Y:S01]  /*7a70*/  SHF.R.U32.HI R8, RZ, 0x10, R33 ;  /* 0x00000010ff087819 */ /* 0x000fe20000011621 */
[----:B------:R-:W-:Y:S01]  /*7a80*/  BSSY B1, `(.L_x_532) ;  /* 0x000000e000017945 */ /* 0x000fe20003800000 */
[----:B------:R-:W-:-:S02]  /*7a90*/  SHF.R.U64 R9, R34, 0x10, R35 ;  /* 0x0000001022097819 */ /* 0x000fc40000001223 */
[----:B------:R-:W-:Y:S02]  /*7aa0*/  SHF.R.U32.HI R10, RZ, 0x10, R35 ;  /* 0x00000010ff0a7819 */ /* 0x000fe40000011623 */
[----:B------:R-:W-:Y:S02]  /*7ab0*/  SHF.R.U32.HI R6, RZ, 0x10, R7 ;  /* 0x00000010ff067819 */ /* 0x000fe40000011607 */
[-C--:B------:R-:W-:Y:S02]  /*7ac0*/  ISETP.GE.OR P2, PT, R19, R30.reuse, P0 ;  /* 0x0000001e1300720c */ /* 0x080fe40000746670 */
[----:B------:R-:W-:Y:S02]  /*7ad0*/  ISETP.GE.OR P0, PT, R215, R30, P0 ;  /* 0x0000001ed700720c */ /* 0x000fe40000706670 */
[----:B------:R-:W-:Y:S02]  /*7ae0*/  PRMT R37, R37, 0x5410, R8 ;  /* 0x0000541025257816 */ /* 0x000fe40000000008 */
[----:B------:R-:W-:-:S02]  /*7af0*/  PRMT R38, R38, 0x5410, R9 ;  /* 0x0000541026267816 */ /* 0x000fc40000000009 */
[----:B------:R-:W-:Y:S02]  /*7b00*/  PRMT R39, R39, 0x5410, R10 ;  /* 0x0000541027277816 */ /* 0x000fe4000000000a */
[----:B------:R-:W-:Y:S02]  /*7b10*/  PRMT R40, R40, 0x5410, R0 ;  /* 0x0000541028287816 */ /* 0x000fe40000000000 */
[----:B------:R-:W-:Y:S02]  /*7b20*/  PRMT R41, R41, 0x5410, R4 ;  /* 0x0000541029297816 */ /* 0x000fe40000000004 */
[----:B------:R-:W-:Y:S02]  /*7b30*/  PRMT R42, R42, 0x5410, R5 ;  /* 0x000054102a2a7816 */ /* 0x000fe40000000005 */
[----:B------:R-:W-:Y:S01]  /*7b40*/  PRMT R43, R43, 0x5410, R6 ;  /* 0x000054102b2b7816 */ /* 0x000fe20000000006 */
[----:B-1----:R-:W-:Y:S06]  /*7b50*/  @!P1 BRA `(.L_x_533) ;  /* 0x000000d800649947 */ /* 0x002fec0003800000 */
.L_x_701:
[----:B------:R-:W-:Y:S05]  /*7b60*/  BSYNC B1 ;  /* 0x0000000000017941 */ /* 0x000fea0003800000 */
.L_x_532:
[----:B------:R-:W-:Y:S04]  /*7b70*/  BSSY B1, `(.L_x_534) ;  /* 0x000005a000017945 */ /* 0x000fe80003800000 */
[----:B------:R-:W-:Y:S05]  /*7b80*/  @P2 BRA `(.L_x_535) ;  /* 0x0000000400602947 */ /* 0x000fea0003800000 */
[----:B------:R-:W-:Y:S01]  /*7b90*/  SHF.L.U32 R0, R186, 0x6, RZ ;  /* 0x00000006ba007819 */ /* 0x000fe200000006ff */
[----:B0-----:R-:W-:Y:S01]  /*7ba0*/  IMAD.IADD R3, R16, 0x1, R45 ;  /* 0x0000000110037824 */ /* 0x001fe200078e022d */
[C---:B------:R-:W-:Y:S01]  /*7bb0*/  LOP3.LUT R24, R40.reuse, 0xffff0000, RZ, 0xc0, !PT ;  /* 0xffff000028187812 */ /* 0x040fe200078ec0ff */
[----:B------:R-:W-:Y:S01]  /*7bc0*/  IMAD.U32 R27, R40, 0x10000, RZ ;  /* 0x00010000281b7824 */ /* 0x000fe200078e00ff */
[----:B------:R-:W-:Y:S01]  /*7bd0*/  LOP3.LUT R4, R0, 0x1c0, RZ, 0xc0, !PT ;  /* 0x000001c000047812 */ /* 0x000fe200078ec0ff */
[----:B------:R-:W-:-:S03]  /*7be0*/  IMAD.U32 R25, R36, 0x10000, RZ ;  /* 0x0001000024197824 */ /* 0x000fc600078e00ff */
[C---:B------:R-:W-:Y:S02]  /*7bf0*/  LOP3.LUT R0, R4.reuse, 0x38, R16, 0xf8, !PT ;  /* 0x0000003804007812 */ /* 0x040fe400078ef810 */
[----:B------:R-:W-:Y:S02]  /*7c00*/  SHF.R.U32.HI R5, RZ, 0x3, R4 ;  /* 0x00000003ff057819 */ /* 0x000fe40000011604 */
[----:B------:R-:W-:Y:S02]  /*7c10*/  LOP3.LUT R4, R4, 0x38, R3, 0xf8, !PT ;  /* 0x0000003804047812 */ /* 0x000fe400078ef803 */
[-C--:B------:R-:W-:Y:S02]  /*7c20*/  LOP3.LUT R0, R0, R5.reuse, RZ, 0x3c, !PT ;  /* 0x0000000500007212 */ /* 0x080fe400078e3cff */
[----:B------:R-:W-:-:S03]  /*7c30*/  LOP3.LUT R4, R4, R5, RZ, 0x3c, !PT ;  /* 0x0000000504047212 */ /* 0x000fc600078e3cff */
[----:B------:R-:W-:-:S04]  /*7c40*/  IMAD R3, R189, 0x200, R0 ;  /* 0x00000200bd037824 */ /* 0x000fc800078e0200 */
[----:B------:R-:W-:Y:S02]  /*7c50*/  IMAD R32, R3, 0x2, R2 ;  /* 0x0000000203207824 */ /* 0x000fe400078e0202 */
[----:B------:R-:W-:-:S03]  /*7c60*/  IMAD R3, R189, 0x200, R4 ;  /* 0x00000200bd037824 */ /* 0x000fc600078e0204 */
[----:B------:R-:W0:Y:S01]  /*7c70*/  LDS.128 R8, [R32+0x20400] ;  /* 0x0204000020087984 */ /* 0x000e220000000c00 */
[----:B------:R-:W-:-:S05]  /*7c80*/  IMAD R34, R3, 0x2, R2 ;  /* 0x0000000203227824 */ /* 0x000fca00078e0202 */
[----:B------:R-:W1:Y:S01]  /*7c90*/  LDS.128 R4, [R34+0x20400] ;  /* 0x0204000022047984 */ /* 0x000e620000000c00 */
[C---:B0-----:R-:W-:Y:S01]  /*7ca0*/  IMAD.U32 R0, R8.reuse, 0x10000, RZ ;  /* 0x0001000008007824 */ /* 0x041fe200078e00ff */
[----:B------:R-:W-:Y:S01]  /*7cb0*/  LOP3.LUT R3, R8, 0xffff0000, RZ, 0xc0, !PT ;  /* 0xffff000008037812 */ /* 0x000fe200078ec0ff */
[C---:B------:R-:W-:Y:S01]  /*7cc0*/  IMAD.U32 R12, R10.reuse, 0x10000, RZ ;  /* 0x000100000a0c7824 */ /* 0x040fe200078e00ff */
[----:B------:R-:W-:Y:S01]  /*7cd0*/  LOP3.LUT R10, R10, 0xffff0000, RZ, 0xc0, !PT ;  /* 0xffff00000a0a7812 */ /* 0x000fe200078ec0ff */
[----:B------:R-:W-:Y:S01]  /*7ce0*/  IMAD.U32 R13, R11, 0x10000, RZ ;  /* 0x000100000b0d7824 */ /* 0x000fe200078e00ff */
[----:B------:R-:W-:Y:S01]  /*7cf0*/  SHF.L.U32 R8, R9, 0x10, RZ ;  /* 0x0000001009087819 */ /* 0x000fe200000006ff */
[C---:B-1----:R-:W-:Y:S01]  /*7d00*/  IMAD.U32 R14, R4.reuse, 0x10000, RZ ;  /* 0x00010000040e7824 */ /* 0x042fe200078e00ff */
[----:B------:R-:W-:Y:S01]  /*7d10*/  LOP3.LUT R4, R4, 0xffff0000, RZ, 0xc0, !PT ;  /* 0xffff000004047812 */ /* 0x000fe200078ec0ff */
[----:B------:R-:W-:Y:S01]  /*7d20*/  IMAD.U32 R15, R5, 0x10000, RZ ;  /* 0x00010000050f7824 */ /* 0x000fe200078e00ff */
[----:B------:R-:W-:Y:S01]  /*7d30*/  SHF.L.U32 R20, R6, 0x10, RZ ;  /* 0x0000001006147819 */ /* 0x000fe200000006ff */
[C---:B------:R-:W-:Y:S01]  /*7d40*/  FMUL.FTZ R29, R14.reuse, R27 ;  /* 0x0000001b0e1d7220 */ /* 0x040fe20000410000 */
[-C--:B------:R-:W-:Y:S01]  /*7d50*/  FMUL.FTZ R31, R14, R25.reuse ;  /* 0x000000190e1f7220 */ /* 0x080fe20000410000 */
[----:B------:R-:W-:Y:S01]  /*7d60*/  LOP3.LUT R14, R36, 0xffff0000, RZ, 0xc0, !PT ;  /* 0xffff0000240e7812 */ /* 0x000fe200078ec0ff */
[----:B------:R-:W-:Y:S01]  /*7d70*/  FMUL.FTZ R28, R4, R24 ;  /* 0x00000018041c7220 */ /* 0x000fe20000410000 */
[----:B------:R-:W-:Y:S01]  /*7d80*/  FFMA.FTZ R26, R0, R25, -R29 ;  /* 0x00000019001a7223 */ /* 0x000fe2000001081d */
[----:B------:R-:W-:-:S02]  /*7d90*/  IMAD.U32 R29, R42, 0x10000, RZ ;  /* 0x000100002a1d7824 */ /* 0x000fc400078e00ff */
[----:B------:R-:W-:Y:S01]  /*7da0*/  FFMA.FTZ R31, R0, R27, R31 ;  /* 0x0000001b001f7223 */ /* 0x000fe2000001001f */
[----:B------:R-:W-:Y:S02]  /*7db0*/  IMAD.U32 R25, R38, 0x10000, RZ ;  /* 0x0001000026197824 */ /* 0x000fe400078e00ff */
[-C--:B------:R-:W-:Y:S01]  /*7dc0*/  FMUL.FTZ R4, R4, R14.reuse ;  /* 0x0000000e04047220 */ /* 0x080fe20000410000 */
[----:B------:R-:W-:Y:S01]  /*7dd0*/  LOP3.LUT R6, R6, 0xffff0000, RZ, 0xc0, !PT ;  /* 0xffff000006067812 */ /* 0x000fe200078ec0ff */
[----:B------:R-:W-:Y:S01]  /*7de0*/  FMUL.FTZ R35, R20, R29 ;  /* 0x0000001d14237220 */ /* 0x000fe20000410000 */
[----:B------:R-:W-:Y:S01]  /*7df0*/  LOP3.LUT R27, R42, 0xffff0000, RZ, 0xc0, !PT ;  /* 0xffff00002a1b7812 */ /* 0x000fe200078ec0ff */
[-C--:B------:R-:W-:Y:S01]  /*7e00*/  FMUL.FTZ R20, R20, R25.reuse ;  /* 0x0000001914147220 */ /* 0x080fe20000410000 */
[C---:B------:R-:W-:Y:S01]  /*7e10*/  FFMA.FTZ R33, R3.reuse, R14, -R28 ;  /* 0x0000000e03217223 */ /* 0x040fe2000001081c */
[----:B------:R-:W-:Y:S01]  /*7e20*/  FFMA.FTZ R24, R3, R24, R4 ;  /* 0x0000001803187223 */ /* 0x000fe20000010004 */
[----:B------:R-:W-:Y:S01]  /*7e30*/  FFMA.FTZ R35, R12, R25, -R35 ;  /* 0x000000190c237223 */ /* 0x000fe20000010823 */
[----:B------:R-:W-:Y:S01]  /*7e40*/  LOP3.LUT R3, R38, 0xffff0000, RZ, 0xc0, !PT ;  /* 0xffff000026037812 */ /* 0x000fe200078ec0ff */
[----:B------:R-:W-:Y:S01]  /*7e50*/  FFMA.FTZ R20, R12, R29, R20 ;  /* 0x0000001d0c147223 */ /* 0x000fe20000010014 */
[----:B------:R-:W-:Y:S01]  /*7e60*/  FMUL.FTZ R25, R6, R27 ;  /* 0x0000001b06197220 */ /* 0x000fe20000410000 */
[----:B------:R-:W-:Y:S01]  /*7e70*/  IMAD.U32 R12, R41, 0x10000, RZ ;  /* 0x00010000290c7824 */ /* 0x000fe200078e00ff */
[----:B------:R-:W-:Y:S01]  /*7e80*/  SHF.L.U32 R4, R39, 0x10, RZ ;  /* 0x0000001027047819 */ /* 0x000fe200000006ff */
[----:B------:R-:W-:-:S02]  /*7e90*/  IMAD.U32 R21, R7, 0x10000, RZ ;  /* 0x0001000007157824 */ /* 0x000fc400078e00ff */
[-C--:B------:R-:W-:Y:S01]  /*7ea0*/  FMUL.FTZ R29, R6, R3.reuse ;  /* 0x00000003061d7220 */ /* 0x080fe20000410000 */
[----:B------:R-:W-:Y:S02]  /*7eb0*/  IMAD.U32 R0, R37, 0x10000, RZ ;  /* 0x0001000025007824 */ /* 0x000fe400078e00ff */
[C---:B------:R-:W-:Y:S01]  /*7ec0*/  FFMA.FTZ R28, R10.reuse, R3, -R25 ;  /* 0x000000030a1c7223 */ /* 0x040fe20000010819 */
[----:B------:R-:W-:Y:S02]  /*7ed0*/  IMAD.U32 R14, R43, 0x10000, RZ ;  /* 0x000100002b0e7824 */ /* 0x000fe400078e00ff */
[C---:B------:R-:W-:Y:S01]  /*7ee0*/  FMUL.FTZ R3, R15.reuse, R12 ;  /* 0x0000000c0f037220 */ /* 0x040fe20000410000 */
[----:B------:R-:W-:Y:S01]  /*7ef0*/  FMUL.FTZ R15, R15, R0 ;  /* 0x000000000f0f7220 */ /* 0x000fe20000410000 */
[----:B------:R-:W-:Y:S01]  /*7f00*/  FFMA.FTZ R29, R10, R27, R29 ;  /* 0x0000001b0a1d7223 */ /* 0x000fe2000001001d */
[C---:B------:R-:W-:Y:S01]  /*7f10*/  FMUL.FTZ R6, R21.reuse, R14 ;  /* 0x0000000e15067220 */ /* 0x040fe20000410000 */
[----:B------:R-:W-:Y:S01]  /*7f20*/  FMUL.FTZ R10, R21, R4 ;  /* 0x00000004150a7220 */ /* 0x000fe20000410000 */
[C---:B------:R-:W-:Y:S01]  /*7f30*/  FFMA.FTZ R3, R8.reuse, R0, -R3 ;  /* 0x0000000008037223 */ /* 0x040fe20000010803 */
[----:B------:R-:W-:Y:S01]  /*7f40*/  FFMA.FTZ R15, R8, R12, R15 ;  /* 0x0000000c080f7223 */ /* 0x000fe2000001000f */
[----:B------:R-:W-:Y:S01]  /*7f50*/  FFMA.FTZ R21, R13, R4, -R6 ;  /* 0x000000040d157223 */ /* 0x000fe20000010806 */
[----:B------:R-:W-:Y:S01]  /*7f60*/  LOP3.LUT R5, R5, 0xffff0000, RZ, 0xc0, !PT ;  /* 0xffff000005057812 */ /* 0x000fe200078ec0ff */
[----:B------:R-:W-:Y:S01]  /*7f70*/  FFMA.FTZ R13, R13, R14, R10 ;  /* 0x0000000e0d0d7223 */ /* 0x000fe2000001000a */
[----:B------:R-:W-:-:S02]  /*7f80*/  LOP3.LUT R7, R7, 0xffff0000, RZ, 0xc0, !PT ;  /* 0xffff000007077812 */ /* 0x000fc400078ec0ff */
[----:B------:R-:W-:Y:S02]  /*7f90*/  LOP3.LUT R6, R41, 0xffff0000, RZ, 0xc0, !PT ;  /* 0xffff000029067812 */ /* 0x000fe400078ec0ff */
[----:B------:R-:W-:Y:S02]  /*7fa0*/  LOP3.LUT R8, R43, 0xffff0000, RZ, 0xc0, !PT ;  /* 0xffff00002b087812 */ /* 0x000fe400078ec0ff */
[----:B------:R-:W-:Y:S01]  /*7fb0*/  LOP3.LUT R0, R37, 0xffff0000, RZ, 0xc0, !PT ;  /* 0xffff000025007812 */ /* 0x000fe200078ec0ff */
[----:B------:R-:W-:Y:S01]  /*7fc0*/  FMUL.FTZ R10, R5, R6 ;  /* 0x00000006050a7220 */ /* 0x000fe20000410000 */
[----:B------:R-:W-:Y:S01]  /*7fd0*/  LOP3.LUT R4, R39, 0xffff0000, RZ, 0xc0, !PT ;  /* 0xffff000027047812 */ /* 0x000fe200078ec0ff */
[----:B------:R-:W-:Y:S01]  /*7fe0*/  FMUL.FTZ R14, R7, R8 ;  /* 0x00000008070e7220 */ /* 0x000fe20000410000 */
[----:B------:R-:W-:Y:S01]  /*7ff0*/  LOP3.LUT R9, R9, 0xffff0000, RZ, 0xc0, !PT ;  /* 0xffff000009097812 */ /* 0x000fe200078ec0ff */
[----:B------:R-:W-:Y:S01]  /*8000*/  FMUL.FTZ R5, R5, R0 ;  /* 0x0000000005057220 */ /* 0x000fe20000410000 */
[----:B------:R-:W-:Y:S01]  /*8010*/  LOP3.LUT R11, R11, 0xffff0000, RZ, 0xc0, !PT ;  /* 0xffff00000b0b7812 */ /* 0x000fe200078ec0ff */
[----:B------:R-:W-:-:S02]  /*8020*/  FMUL.FTZ R7, R7, R4 ;  /* 0x0000000407077220 */ /* 0x000fc40000410000 */
[C---:B------:R-:W-:Y:S01]  /*8030*/  FFMA.FTZ R0, R9.reuse, R0, -R10 ;  /* 0x0000000009007223 */ /* 0x040fe2000001080a */
[----:B------:R-:W-:Y:S01]  /*8040*/  FFMA.FTZ R12, R9, R6, R5 ;  /* 0x00000006090c7223 */ /* 0x000fe20000010005 */
[C---:B------:R-:W-:Y:S01]  /*8050*/  FFMA.FTZ R14, R11.reuse, R4, -R14 ;  /* 0x000000040b0e7223 */ /* 0x040fe2000001080e */
[----:B------:R-:W-:Y:S01]  /*8060*/  FFMA.FTZ R30, R11, R8, R7 ;  /* 0x000000080b1e7223 */ /* 0x000fe20000010007 */
[----:B------:R-:W-:Y:S02]  /*8070*/  F2FP.BF16.F32.PACK_AB R4, R33, R26 ;  /* 0x0000001a2104723e */ /* 0x000fe400000010ff */
[----:B------:R-:W-:Y:S02]  /*8080*/  F2FP.BF16.F32.PACK_AB R6, R28, R35 ;  /* 0x000000231c06723e */ /* 0x000fe400000010ff */
[----:B------:R-:W-:Y:S02]  /*8090*/  F2FP.BF16.F32.PACK_AB R5, R0, R3 ;  /* 0x000000030005723e */ /* 0x000fe400000010ff */
[----:B------:R-:W-:-:S02]  /*80a0*/  F2FP.BF16.F32.PACK_AB R7, R14, R21 ;  /* 0x000000150e07723e */ /* 0x000fc400000010ff */
[----:B------:R-:W-:Y:S02]  /*80b0*/  F2FP.BF16.F32.PACK_AB R8, R24, R31 ;  /* 0x0000001f1808723e */ /* 0x000fe400000010ff */
[----:B------:R-:W-:Y:S01]  /*80c0*/  F2FP.BF16.F32.PACK_AB R10, R29, R20 ;  /* 0x000000141d0a723e */ /* 0x000fe200000010ff */
[----:B------:R1:W-:Y:S01]  /*80d0*/  STS.128 [R32+0x20400], R4 ;  /* 0x0204000420007388 */ /* 0x0003e20000000c00 */
[----:B------:R-:W-:Y:S02]  /*80e0*/  F2FP.BF16.F32.PACK_AB R9, R12, R15 ;  /* 0x0000000f0c09723e */ /* 0x000fe400000010ff */
[----:B------:R-:W-:-:S05]  /*80f0*/  F2FP.BF16.F32.PACK_AB R11, R30, R13 ;  /* 0x0000000d1e0b723e */ /* 0x000fca00000010ff */
[----:B------:R1:W-:Y:S02]  /*8100*/  STS.128 [R34+0x20400], R8 ;  /* 0x0204000822007388 */ /* 0x0003e40000000c00 */
.L_x_535:
[----:B------:R-:W-:Y:S05]  /*8110*/  BSYNC B1 ;  /* 0x0000000000017941 */ /* 0x000fea0003800000 */
.L_x_534:
[----:B------:R-:W-:Y:S05]  /*8120*/  @P0 BRA `(.L_x_525) ;  /* 0x0000000400440947 */ /* 0x000fea0003800000 */
[----:B0-----:R-:W-:Y:S01]  /*8130*/  IMAD.IADD R3, R16, 0x1, R45 ;  /* 0x0000000110037824 */ /* 0x001fe200078e022d */
[----:B-1----:R-:W0:Y:S01]  /*8140*/  LDS.128 R8, [R207+0x20400] ;  /* 0x02040000cf087984 */ /* 0x002e220000000c00 */
[C---:B------:R-:W-:Y:S01]  /*8150*/  IMAD.U32 R28, R40.reuse, 0x10000, RZ ;  /* 0x00010000281c7824 */ /* 0x040fe200078e00ff */
[----:B------:R-:W-:Y:S01]  /*8160*/  LOP3.LUT R40, R40, 0xffff0000, RZ, 0xc0, !PT ;  /* 0xffff000028287812 */ /* 0x000fe200078ec0ff */
[----:B------:R-:W-:Y:S01]  /*8170*/  IMAD.U32 R26, R36, 0x10000, RZ ;  /* 0x00010000241a7824 */ /* 0x000fe200078e00ff */
[----:B------:R-:W-:Y:S01]  /*8180*/  LOP3.LUT R3, R208, 0x38, R3, 0xf8, !PT ;  /* 0x00000038d0037812 */ /* 0x000fe200078ef803 */
[----:B------:R-:W-:Y:S01]  /*8190*/  IMAD.U32 R33, R42, 0x10000, RZ ;  /* 0x000100002a217824 */ /* 0x000fe200078e00ff */
[----:B------:R-:W-:Y:S02]  /*81a0*/  LOP3.LUT R36, R36, 0xffff0000, RZ, 0xc0, !PT ;  /* 0xffff000024247812 */ /* 0x000fe400078ec0ff */
[----:B------:R-:W-:Y:S02]  /*81b0*/  LOP3.LUT R0, R3, R214, RZ, 0x3c, !PT ;  /* 0x000000d603007212 */ /* 0x000fe400078e3cff */
[----:B------:R-:W-:-:S03]  /*81c0*/  LOP3.LUT R42, R42, 0xffff0000, RZ, 0xc0, !PT ;  /* 0xffff00002a2a7812 */ /* 0x000fc600078ec0ff */
[----:B------:R-:W-:-:S04]  /*81d0*/  IMAD.IADD R3, R209, 0x1, R0 ;  /* 0x00000001d1037824 */ /* 0x000fc800078e0200 */
[----:B------:R-:W-:-:S05]  /*81e0*/  IMAD R3, R3, 0x2, R2 ;  /* 0x0000000203037824 */ /* 0x000fca00078e0202 */
[----:B------:R-:W1:Y:S01]  /*81f0*/  LDS.128 R4, [R3+0x20400] ;  /* 0x0204000003047984 */ /* 0x000e620000000c00 */
[C---:B0-----:R-:W-:Y:S01]  /*8200*/  IMAD.U32 R0, R8.reuse, 0x10000, RZ ;  /* 0x0001000008007824 */ /* 0x041fe200078e00ff */
[----:B------:R-:W-:Y:S01]  /*8210*/  LOP3.LUT R8, R8, 0xffff0000, RZ, 0xc0, !PT ;  /* 0xffff000008087812 */ /* 0x000fe200078ec0ff */
[----:B------:R-:W-:Y:S01]  /*8220*/  IMAD.U32 R12, R9, 0x10000, RZ ;  /* 0x00010000090c7824 */ /* 0x000fe200078e00ff */
[----:B------:R-:W-:Y:S01]  /*8230*/  SHF.L.U32 R14, R11, 0x10, RZ ;  /* 0x000000100b0e7819 */ /* 0x000fe200000006ff */
[C---:B------:R-:W-:Y:S01]  /*8240*/  IMAD.U32 R13, R10.reuse, 0x10000, RZ ;  /* 0x000100000a0d7824 */ /* 0x040fe200078e00ff */
[----:B------:R-:W-:Y:S02]  /*8250*/  LOP3.LUT R10, R10, 0xffff0000, RZ, 0xc0, !PT ;  /* 0xffff00000a0a7812 */ /* 0x000fe400078ec0ff */
[----:B------:R-:W-:Y:S02]  /*8260*/  LOP3.LUT R9, R9, 0xffff0000, RZ, 0xc0, !PT ;  /* 0xffff000009097812 */ /* 0x000fe400078ec0ff */
[----:B------:R-:W-:Y:S01]  /*8270*/  LOP3.LUT R11, R11, 0xffff0000, RZ, 0xc0, !PT ;  /* 0xffff00000b0b7812 */ /* 0x000fe200078ec0ff */
[C---:B-1----:R-:W-:Y:S01]  /*8280*/  IMAD.U32 R15, R4.reuse, 0x10000, RZ ;  /* 0x00010000040f7824 */ /* 0x042fe200078e00ff */
[----:B------:R-:W-:Y:S01]  /*8290*/  LOP3.LUT R4, R4, 0xffff0000, RZ, 0xc0, !PT ;  /* 0xffff000004047812 */ /* 0x000fe200078ec0ff */
[C---:B------:R-:W-:Y:S01]  /*82a0*/  IMAD.U32 R20, R5.reuse, 0x10000, RZ ;  /* 0x0001000005147824 */ /* 0x040fe200078e00ff */
[----:B------:R-:W-:Y:S01]  /*82b0*/  LOP3.LUT R5, R5, 0xffff0000, RZ, 0xc0, !PT ;  /* 0xffff000005057812 */ /* 0x000fe200078ec0ff */
[-C--:B------:R-:W-:Y:S01]  /*82c0*/  FMUL.FTZ R25, R28, R15.reuse ;  /* 0x0000000f1c197220 */ /* 0x080fe20000410000 */
[----:B------:R-:W-:Y:S01]  /*82d0*/  FMUL.FTZ R15, R26, R15 ;  /* 0x0000000f1a0f7220 */ /* 0x000fe20000410000 */
[-C--:B------:R-:W-:Y:S01]  /*82e0*/  FMUL.FTZ R27, R40, R4.reuse ;  /* 0x00000004281b7220 */ /* 0x080fe20000410000 */
[----:B------:R-:W-:Y:S01]  /*82f0*/  FMUL.FTZ R29, R36, R4 ;  /* 0x00000004241d7220 */ /* 0x000fe20000410000 */
[-C--:B------:R-:W-:Y:S01]  /*8300*/  FFMA.FTZ R25, R26, R0.reuse, -R25 ;  /* 0x000000001a197223 */ /* 0x080fe20000010819 */
[----:B------:R-:W-:Y:S01]  /*8310*/  SHF.L.U32 R26, R41, 0x10, RZ ;  /* 0x00000010291a7819 */ /* 0x000fe200000006ff */
[----:B------:R-:W-:Y:S01]  /*8320*/  FFMA.FTZ R15, R28, R0, R15 ;  /* 0x000000001c0f7223 */ /* 0x000fe2000001000f */
[----:B------:R-:W-:Y:S01]  /*8330*/  FFMA.FTZ R4, R36, R8, -R27 ;  /* 0x0000000824047223 */ /* 0x000fe2000001081b */
[----:B------:R-:W-:-:S02]  /*8340*/  IMAD.U32 R0, R37, 0x10000, RZ ;  /* 0x0001000025007824 */ /* 0x000fc400078e00ff */
[----:B------:R-:W-:Y:S01]  /*8350*/  FFMA.FTZ R8, R40, R8, R29 ;  /* 0x0000000828087223 */ /* 0x000fe2000001001d */
[-C--:B------:R-:W-:Y:S01]  /*8360*/  FMUL.FTZ R27, R26, R20.reuse ;  /* 0x000000141a1b7220 */ /* 0x080fe20000410000 */
[----:B------:R-:W-:Y:S02]  /*8370*/  IMAD.U32 R21, R6, 0x10000, RZ ;  /* 0x0001000006157824 */ /* 0x000fe400078e00ff */
[----:B------:R-:W-:Y:S01]  /*8380*/  FMUL.FTZ R31, R0, R20 ;  /* 0x00000014001f7220 */ /* 0x000fe20000410000 */
[----:B------:R-:W-:Y:S02]  /*8390*/  IMAD.U32 R29, R38, 0x10000, RZ ;  /* 0x00010000261d7824 */ /* 0x000fe400078e00ff */
[-C--:B------:R-:W-:Y:S01]  /*83a0*/  FFMA.FTZ R27, R0, R12.reuse, -R27 ;  /* 0x0000000c001b7223 */ /* 0x080fe2000001081b */
[-C--:B------:R-:W-:Y:S01]  /*83b0*/  FMUL.FTZ R0, R33, R21.reuse ;  /* 0x0000001521007220 */ /* 0x080fe20000410000 */
[----:B------:R-:W-:Y:S01]  /*83c0*/  FFMA.FTZ R31, R26, R12, R31 ;  /* 0x0000000c1a1f7223 */ /* 0x000fe2000001001f */
[----:B------:R-:W-:Y:S01]  /*83d0*/  FMUL.FTZ R20, R29, R21 ;  /* 0x000000151d147220 */ /* 0x000fe20000410000 */
[----:B------:R-:W-:-:S02]  /*83e0*/  IMAD.U32 R24, R7, 0x10000, RZ ;  /* 0x0001000007187824 */ /* 0x000fc400078e00ff */
[-C--:B------:R-:W-:Y:S01]  /*83f0*/  FFMA.FTZ R12, R29, R13.reuse, -R0 ;  /* 0x0000000d1d0c7223 */ /* 0x080fe20000010800 */
[----:B------:R-:W-:Y:S01]  /*8400*/  IMAD.U32 R26, R43, 0x10000, RZ ;  /* 0x000100002b1a7824 */ /* 0x000fe200078e00ff */
[----:B------:R-:W-:Y:S01]  /*8410*/  LOP3.LUT R6, R6, 0xffff0000, RZ, 0xc0, !PT ;  /* 0xffff000006067812 */ /* 0x000fe200078ec0ff */
[----:B------:R-:W-:Y:S01]  /*8420*/  IMAD.U32 R0, R39, 0x10000, RZ ;  /* 0x0001000027007824 */ /* 0x000fe200078e00ff */
[----:B------:R-:W-:Y:S01]  /*8430*/  LOP3.LUT R38, R38, 0xffff0000, RZ, 0xc0, !PT ;  /* 0xffff000026267812 */ /* 0x000fe200078ec0ff */
[----:B------:R-:W-:Y:S01]  /*8440*/  FFMA.FTZ R20, R33, R13, R20 ;  /* 0x0000000d21147223 */ /* 0x000fe20000010014 */
[----:B------:R-:W-:Y:S01]  /*8450*/  LOP3.LUT R7, R7, 0xffff0000, RZ, 0xc0, !PT ;  /* 0xffff000007077812 */ /* 0x000fe200078ec0ff */
[-C--:B------:R-:W-:Y:S01]  /*8460*/  FMUL.FTZ R13, R26, R24.reuse ;  /* 0x000000181a0d7220 */ /* 0x080fe20000410000 */
[----:B------:R-:W-:Y:S01]  /*8470*/  FMUL.FTZ R33, R0, R24 ;  /* 0x0000001800217220 */ /* 0x000fe20000410000 */
[----:B------:R-:W-:Y:S01]  /*8480*/  LOP3.LUT R41, R41, 0xffff0000, RZ, 0xc0, !PT ;  /* 0xffff000029297812 */ /* 0x000fe200078ec0ff */
[-C--:B------:R-:W-:Y:S01]  /*8490*/  FMUL.FTZ R21, R42, R6.reuse ;  /* 0x000000062a157220 */ /* 0x080fe20000410000 */
[----:B------:R-:W-:Y:S01]  /*84a0*/  LOP3.LUT R37, R37, 0xffff0000, RZ, 0xc0, !PT ;  /* 0xffff000025257812 */ /* 0x000fe200078ec0ff */
[----:B------:R-:W-:Y:S01]  /*84b0*/  FMUL.FTZ R29, R38, R6 ;  /* 0x00000006261d7220 */ /* 0x000fe20000410000 */
[----:B------:R-:W-:Y:S01]  /*84c0*/  LOP3.LUT R43, R43, 0xffff0000, RZ, 0xc0, !PT ;  /* 0xffff00002b2b7812 */ /* 0x000fe200078ec0ff */
[-C--:B------:R-:W-:Y:S01]  /*84d0*/  FFMA.FTZ R13, R0, R14.reuse, -R13 ;  /* 0x0000000e000d7223 */ /* 0x080fe2000001080d */
[----:B------:R-:W-:Y:S01]  /*84e0*/  LOP3.LUT R39, R39, 0xffff0000, RZ, 0xc0, !PT ;  /* 0xffff000027277812 */ /* 0x000fe200078ec0ff */
[----:B------:R-:W-:Y:S01]  /*84f0*/  FFMA.FTZ R33, R26, R14, R33 ;  /* 0x0000000e1a217223 */ /* 0x000fe20000010021 */
[-C--:B------:R-:W-:Y:S01]  /*8500*/  FMUL.FTZ R0, R41, R5.reuse ;  /* 0x0000000529007220 */ /* 0x080fe20000410000 */
[----:B------:R-:W-:Y:S01]  /*8510*/  FMUL.FTZ R6, R37, R5 ;  /* 0x0000000525067220 */ /* 0x000fe20000410000 */
[-C--:B------:R-:W-:Y:S01]  /*8520*/  FMUL.FTZ R14, R43, R7.reuse ;  /* 0x000000072b0e7220 */ /* 0x080fe20000410000 */
[----:B------:R-:W-:Y:S01]  /*8530*/  FMUL.FTZ R24, R39, R7 ;  /* 0x0000000727187220 */ /* 0x000fe20000410000 */
[-C--:B------:R-:W-:Y:S01]  /*8540*/  FFMA.FTZ R21, R38, R10.reuse, -R21 ;  /* 0x0000000a26157223 */ /* 0x080fe20000010815 */
[----:B------:R-:W-:Y:S01]  /*8550*/  FFMA.FTZ R29, R42, R10, R29 ;  /* 0x0000000a2a1d7223 */ /* 0x000fe2000001001d */
[-C--:B------:R-:W-:Y:S01]  /*8560*/  FFMA.FTZ R0, R37, R9.reuse, -R0 ;  /* 0x0000000925007223 */ /* 0x080fe20000010800 */
[----:B------:R-:W-:Y:S01]  /*8570*/  FFMA.FTZ R10, R41, R9, R6 ;  /* 0x00000009290a7223 */ /* 0x000fe20000010006 */
[-C--:B------:R-:W-:Y:S01]  /*8580*/  FFMA.FTZ R14, R39, R11.reuse, -R14 ;  /* 0x0000000b270e7223 */ /* 0x080fe2000001080e */
[----:B------:R-:W-:Y:S01]  /*8590*/  FFMA.FTZ R24, R43, R11, R24 ;  /* 0x0000000b2b187223 */ /* 0x000fe20000010018 */
[----:B------:R-:W-:-:S02]  /*85a0*/  F2FP.BF16.F32.PACK_AB R30, R29, R20 ;  /* 0x000000141d1e723e */ /* 0x000fc400000010ff */
[----:B------:R-:W-:Y:S02]  /*85b0*/  F2FP.BF16.F32.PACK_AB R6, R21, R12 ;  /* 0x0000000c1506723e */ /* 0x000fe400000010ff */
[----:B------:R-:W-:Y:S02]  /*85c0*/  F2FP.BF16.F32.PACK_AB R4, R4, R25 ;  /* 0x000000190404723e */ /* 0x000fe400000010ff */
[----:B------:R-:W-:Y:S02]  /*85d0*/  F2FP.BF16.F32.PACK_AB R5, R0, R27 ;  /* 0x0000001b0005723e */ /* 0x000fe400000010ff */
[----:B------:R-:W-:Y:S02]  /*85e0*/  F2FP.BF16.F32.PACK_AB R29, R10, R31 ;  /* 0x0000001f0a1d723e */ /* 0x000fe400000010ff */
[----:B------:R-:W-:Y:S02]  /*85f0*/  F2FP.BF16.F32.PACK_AB R7, R14, R13 ;  /* 0x0000000d0e07723e */ /* 0x000fe400000010ff */
[----:B------:R-:W-:-:S02]  /*8600*/  F2FP.BF16.F32.PACK_AB R28, R8, R15 ;  /* 0x0000000f081c723e */ /* 0x000fc400000010ff */
[----:B------:R-:W-:Y:S01]  /*8610*/  F2FP.BF16.F32.PACK_AB R31, R24, R33 ;  /* 0x00000021181f723e */ /* 0x000fe200000010ff */
[----:B------:R4:W-:Y:S04]  /*8620*/  STS.128 [R207+0x20400], R4 ;  /* 0x02040004cf007388 */ /* 0x0009e80000000c00 */
[----:B------:R4:W-:Y:S02]  /*8630*/  STS.128 [R3+0x20400], R28 ;  /* 0x0204001c03007388 */ /* 0x0009e40000000c00 */
.L_x_525:
[----:B------:R-:W-:Y:S05]  /*8640*/  BSYNC B0 ;  /* 0x0000000000007941 */ /* 0x000fea0003800000 */
.L_x_511:
[----:B------:R-:W-:Y:S01]  /*8650*/  @!PT LDS RZ, [RZ] ;  /* 0x00000000fffff984 */ /* 0x000fe20000000800 */
[----:B------:R-:W-:Y:S01]  /*8660*/  @!PT LDS RZ, [RZ] ;  /* 0x00000000fffff984 */ /* 0x000fe20000000800 */
[----:B------:R-:W-:Y:S01]  /*8670*/  @!PT LDS RZ, [RZ] ;  /* 0x00000000fffff984 */ /* 0x000fe20000000800 */
[----:B------:R-:W-:Y:S01]  /*8680*/  @!PT LDS RZ, [RZ] ;  /* 0x00000000fffff984 */ /* 0x000fe20000000800 */
[----:B------:R5:W-:Y:S06]  /*8690*/  MEMBAR.ALL.CTA ;  /* 0x0000000000007992 */ /* 0x000bec0000008000 */
[----:B-----5:R-:W5:Y:S01]  /*86a0*/  FENCE.VIEW.ASYNC.S ;  /* 0x00000000000073c6 */ /* 0x020f620000000000 */
[----:B------:R-:W-:Y:S05]  /*86b0*/  WARPSYNC.ALL ;  /* 0x0000000000007948 */ /* 0x000fea0003800000 */
[----:B-----5:R-:W-:Y:S06]  /*86c0*/  BAR.SYNC.DEFER_BLOCKING 0xd, 0x80 ;  /* 0x0342000000007b1d */ /* 0x020fec0000010000 */
.L_x_508:
[----:B------:R-:W-:-:S13]  /*86d0*/  ISETP.NE.AND P0, PT, R184, 0x3, PT ;  /* 0x00000003b800780c */ /* 0x000fda0003f05270 */
[----:B------:R-:W-:Y:S05]  /*86e0*/  @!P0 BRA `(.L_x_536) ;  /* 0x0000000000048947 */ /* 0x000fea0003800000 */
[----:B------:R-:W-:Y:S01]  /*86f0*/  BPT.TRAP 0x1 ;  /* 0x000000040000795c */ /* 0x000fe20000300000 */
.L_x_536:
[----:B---3--:R-:W-:Y:S01]  /*8700*/  IMAD R15, R18, 0x8, R2 ;  /* 0x00000008120f7824 */ /* 0x008fe200078e0202 */
[----:B------:R-:W-:-:S04]  /*8710*/  SHF.L.U32 R58, R23, 0x1f, RZ ;  /* 0x0000001f173a7819 */ /* 0x000fc800000006ff */
[----:B------:R3:W0:Y:S01]  /*8720*/  SYNCS.PHASECHK.TRANS64.TRYWAIT P1, [R15+URZ+0x28c30], R58 ;  /* 0x028c303a0f0075a7 */ /* 0x000622000802017f */
[----:B------:R-:W-:Y:S05]  /*8730*/  @!P0 BRA `(.L_x_537) ;  /* 0x0000000000048947 */ /* 0x000fea0003800000 */
[----:B------:R-:W-:Y:S01]  /*8740*/  BPT.TRAP 0x1 ;  /* 0x000000040000795c */ /* 0x000fe20000300000 */
.L_x_537:
[C---:B--2---:R-:W-:Y:S01]  /*8750*/  IADD3 R0, R2.reuse, 0x22400, RZ ;  /* 0x0002240002007810 */ /* 0x044fe20007ffe0ff */
[----:B01--4-:R-:W-:-:S03]  /*8760*/  VIADD R3, R2, 0x20400 ;  /* 0x0002040002037836 */ /* 0x013fc60000000000 */
[----:B------:R-:W-:Y:S02]  /*8770*/  SHF.R.U32.HI R0, RZ, 0x4, R0 ;  /* 0x00000004ff007819 */ /* 0x000fe40000011600 */
[----:B------:R-:W-:Y:S02]  /*8780*/  SHF.R.U32.HI R3, RZ, 0x4, R3 ;  /* 0x00000004ff037819 */ /* 0x000fe40000011603 */
[----:B------:R-:W-:Y:S02]  /*8790*/  LOP3.LUT R0, R0, 0x3fff, RZ, 0xc0, !PT ;  /* 0x00003fff00007812 */ /* 0x000fe400078ec0ff */
[----:B------:R-:W-:Y:S02]  /*87a0*/  LOP3.LUT R3, R3, 0x3fff, RZ, 0xc0, !PT ;  /* 0x00003fff03037812 */ /* 0x000fe400078ec0ff */
[----:B------:R-:W-:Y:S01]  /*87b0*/  LOP3.LUT R0, R0, 0x10000, RZ, 0xfc, !PT ;  /* 0x0001000000007812 */ /* 0x000fe200078efcff */
[----:B------:R-:W-:Y:S06]  /*87c0*/  @P1 BRA `(.L_x_538) ;  /* 0x0000000000081947 */ /* 0x000fec0003800000 */
[----:B------:R-:W0:Y:S02]  /*87d0*/  SYNCS.PHASECHK.TRANS64.TRYWAIT P1, [R15+URZ+0x28c30], R58 ;  /* 0x028c303a0f0075a7 */ /* 0x000e24000802017f */
[----:B0-----:R-:W-:Y:S05]  /*87e0*/  @!P1 BRA `(.L_x_539) ;  /* 0x000000cc00549947 */ /* 0x001fea0003800000 */
.L_x_538:
[----:B------:R-:W-:Y:S01]  /*87f0*/  IMAD R10, R18, 0x200, R0 ;  /* 0x00000200120a7824 */ /* 0x000fe200078e0200 */
[----:B------:R-:W-:Y:S01]  /*8800*/  LOP3.LUT R4, R3, 0x10000, RZ, 0xfc, !PT ;  /* 0x0001000003047812 */ /* 0x000fe200078efcff */
[----:B------:R-:W-:Y:S01]  /*8810*/  IMAD.MOV.U32 R5, RZ, RZ, 0x40000040 ;  /* 0x40000040ff057424 */ /* 0x000fe200078e00ff */
[----:B------:R-:W-:Y:S05]  /*8820*/  WARPSYNC.ALL ;  /* 0x0000000000007948 */ /* 0x000fea0003800000 */
[----:B------:R-:W-:Y:S01]  /*8830*/  IMAD.MOV.U32 R11, RZ, RZ, 0x40000040 ;  /* 0x40000040ff0b7424 */ /* 0x000fe200078e00ff */
[C---:B------:R-:W-:Y:S01]  /*8840*/  R2UR UR4, R4.reuse ;  /* 0x00000000040472ca */ /* 0x040fe200000e0000 */
[----:B-----5:R-:W-:Y:S01]  /*8850*/  WARPGROUP.ARRIVE ;  /* 0x00000000000079c5 */ /* 0x020fe20000000000 */
[----:B------:R-:W-:Y:S01]  /*8860*/  R2UR UR5, R5 ;  /* 0x00000000050572ca */ /* 0x000fe200000e0000 */
[----:B------:R-:W-:Y:S01]  /*8870*/  VIADD R8, R4, 0x2 ;  /* 0x0000000204087836 */ /* 0x000fe20000000000 */
[C---:B------:R-:W-:Y:S01]  /*8880*/  R2UR UR6, R10.reuse ;  /* 0x000000000a0672ca */ /* 0x040fe200000e0000 */
[C---:B------:R-:W-:Y:S01]  /*8890*/  VIADD R6, R10.reuse, 0x2 ;  /* 0x000000020a067836 */ /* 0x040fe20000000000 */
[----:B------:R-:W-:Y:S01]  /*88a0*/  R2UR UR7, R11 ;  /* 0x000000000b0772ca */ /* 0x000fe200000e0000 */
[----:B------:R-:W-:Y:S01]  /*88b0*/  IMAD.MOV.U32 R7, RZ, RZ, 0x40000040 ;  /* 0x40000040ff077424 */ /* 0x000fe200078e00ff */
[----:B------:R-:W-:Y:S01]  /*88c0*/  MOV R9, 0x40000040 ;  /* 0x4000004000097802 */ /* 0x000fe20000000f00 */
[C---:B------:R-:W-:Y:S01]  /*88d0*/  VIADD R12, R10.reuse, 0x4 ;  /* 0x000000040a0c7836 */ /* 0x040fe20000000000 */
[----:B------:R-:W-:Y:S01]  /*88e0*/  IADD3 R10, R10, 0x6, RZ ;  /* 0x000000060a0a7810 */ /* 0x000fe20007ffe0ff */
[----:B------:R-:W-:Y:S01]  /*88f0*/  IMAD.MOV.U32 R13, RZ, RZ, 0x40000040 ;  /* 0x40000040ff0d7424 */ /* 0x000fe200078e00ff */
[----:B------:R-:W1:Y:S01]  /*8900*/  S2R R60, SR_TID.X ;  /* 0x00000000003c7919 */ /* 0x000e620000002100 */
[----:B------:R-:W-:-:S02]  /*8910*/  IMAD.MOV.U32 R5, RZ, RZ, 0x40000040 ;  /* 0x40000040ff057424 */ /* 0x000fc400078e00ff */
[----:B------:R-:W-:Y:S02]  /*8920*/  IMAD.MOV.U32 R11, RZ, RZ, 0x40000040 ;  /* 0x40000040ff0b7424 */ /* 0x000fe400078e00ff */
[----:B------:R-:W-:Y:S02]  /*8930*/  IMAD R3, R182, -0x40, R168 ;  /* 0xffffffc0b6037824 */ /* 0x000fe400078e02a8 */
[----:B------:R-:W-:Y:S01]  /*8940*/  HGMMA.64x64x16.F32.BF16 R24, gdesc[UR4], RZ, !UPT, gsb0 ;  /* 0x00e00000041879f0 */ /* 0x000fe2000c0018ff */
[----:B------:R-:W-:Y:S02]  /*8950*/  R2UR UR4, R8 ;  /* 0x00000000080472ca */ /* 0x000fe400000e0000 */
[----:B------:R-:W-:Y:S02]  /*8960*/  R2UR UR5, R9 ;  /* 0x00000000090572ca */ /* 0x000fe400000e0000 */
[----:B------:R-:W-:Y:S01]  /*8970*/  R2UR UR6, R6 ;  /* 0x00000000060672ca */ /* 0x000fe200000e0000 */
[----:B------:R-:W-:Y:S01]  /*8980*/  VIADD R6, R4, 0x4 ;  /* 0x0000000404067836 */ /* 0x000fe20000000000 */
[----:B------:R-:W-:Y:S01]  /*8990*/  R2UR UR7, R7 ;  /* 0x00000000070772ca */ /* 0x000fe200000e0000 */
[----:B------:R-:W-:Y:S01]  /*89a0*/  IMAD.MOV.U32 R7, RZ, RZ, 0x40000040 ;  /* 0x40000040ff077424 */ /* 0x000fe200078e00ff */
[----:B------:R-:W-:Y:S01]  /*89b0*/  IADD3 R3, -R190, 0x40, R3 ;  /* 0x00000040be037810 */ /* 0x000fe20007ffe103 */
[----:B------:R-:W-:-:S03]  /*89c0*/  VIADD R4, R4, 0x6 ;  /* 0x0000000604047836 */ /* 0x000fc60000000000 */
[C---:B------:R-:W-:Y:S02]  /*89d0*/  ISETP.GT.AND P1, PT, R3.reuse, RZ, PT ;  /* 0x000000ff0300720c */ /* 0x040fe40003f24270 */
[C---:B------:R-:W-:Y:S02]  /*89e0*/  ISETP.GT.AND P2, PT, R3.reuse, 0x1, PT ;  /* 0x000000010300780c */ /* 0x040fe40003f44270 */
[C---:B------:R-:W-:Y:S02]  /*89f0*/  ISETP.GT.AND P3, PT, R3.reuse, 0x8, PT ;  /* 0x000000080300780c */ /* 0x040fe40003f64270 */
[C---:B------:R-:W-:Y:S02]  /*8a00*/  ISETP.GT.AND P4, PT, R3.reuse, 0x9, PT ;  /* 0x000000090300780c */ /* 0x040fe40003f84270 */
[C---:B------:R-:W-:Y:S02]  /*8a10*/  ISETP.GT.AND P5, PT, R3.reuse, 0x10, PT ;  /* 0x000000100300780c */ /* 0x040fe40003fa4270 */
[----:B------:R-:W-:-:S02]  /*8a20*/  ISETP.GT.AND P6, PT, R3, 0x11, PT ;  /* 0x000000110300780c */ /* 0x000fc40003fc4270 */
[----:B-1----:R-:W-:Y:S01]  /*8a30*/  LOP3.LUT R60, R60, 0x7f, RZ, 0xc0, !PT ;  /* 0x0000007f3c3c7812 */ /* 0x002fe200078ec0ff */
[----:B------:R-:W-:Y:S02]  /*8a40*/  WARPGROUP.DEPBAR.LE gsb0, 0x0 ;  /* 0x00008000000079c5 */ /* 0x000fe40000010000 */
[----:B------:R-:W-:-:S06]  /*8a50*/  WARPGROUP.ARRIVE ;  /* 0x00000000000079c5 */ /* 0x000fcc0000000000 */
[----:B------:R-:W-:Y:S01]  /*8a60*/  HGMMA.64x64x16.F32.BF16 R24, gdesc[UR4], R24, gsb0 ;  /* 0x00e00000041879f0 */ /* 0x000fe20008001818 */
[----:B------:R-:W-:Y:S02]  /*8a70*/  R2UR UR4, R6 ;  /* 0x00000000060472ca */ /* 0x000fe400000e0000 */
[----:B------:R-:W-:Y:S02]  /*8a80*/  R2UR UR5, R7 ;  /* 0x00000000070572ca */ /* 0x000fe400000e0000 */
[----:B------:R-:W-:Y:S02]  /*8a90*/  R2UR UR6, R12 ;  /* 0x000000000c0672ca */ /* 0x000fe400000e0000 */
[----:B------:R-:W-:Y:S01]  /*8aa0*/  R2UR UR7, R13 ;  /* 0x000000000d0772ca */ /* 0x000fe200000e0000 */
[----:B------:R-:W-:Y:S02]  /*8ab0*/  WARPGROUP.DEPBAR.LE gsb0, 0x0 ;  /* 0x00008000000079c5 */ /* 0x000fe40000010000 */
[----:B------:R-:W-:-:S10]  /*8ac0*/  WARPGROUP.ARRIVE ;  /* 0x00000000000079c5 */ /* 0x000fd40000000000 */
        /* <DEDUP_REMOVED lines=8> */
[----:B------:R-:W-:Y:S01]  /*8b50*/  ULDC UR4, c[0x0][0x9d8] ;  /* 0x0002760000047ab9 */ /* 0x000fe20000000800 */
[----:B------:R-:W-:Y:S01]  /*8b60*/  ULDC UR5, c[0x0][0x988] ;  /* 0x0002620000057ab9 */ /* 0x000fe20000000800 */
        /* <DEDUP_REMOVED lines=40> */
[----:B----4-:R-:W-:Y:S01]  /*8df0*/  FSEL R57, R28, -INF , P3 ;  /* 0xff8000001c397808 */ /* 0x010fe20001800000 */
[----:B------:R-:W-:-:S03]  /*8e00*/  FMUL.FTZ R55, R55, UR4 ;  /* 0x0000000437377c20 */ /* 0x000fc60008410000 */
[----:B------:R-:W-:-:S03]  /*8e10*/  FMNMX.FTZ R10, R57, R10, !PT ;  /* 0x0000000a390a7209 */ /* 0x000fc60007810000 */
[----:B------:R-:W4:Y:S01]  /*8e20*/  MUFU.TANH R26, R26 ;  /* 0x0000001a001a7308 */ /* 0x000f220000002400 */
[----:B-1----:R-:W-:-:S04]  /*8e30*/  FSEL R29, R29, -INF , P4 ;  /* 0xff8000001d1d7808 */ /* 0x002fc80002000000 */
[----:B------:R-:W-:-:S03]  /*8e40*/  FMNMX.FTZ R10, R29, R10, !PT ;  /* 0x0000000a1d0a7209 */ /* 0x000fc60007810000 */
[----:B------:R-:W1:Y:S01]  /*8e50*/  MUFU.TANH R33, R33 ;  /* 0x0000002100217308 */ /* 0x000e620000002400 */
[----:B--2---:R-:W-:-:S04]  /*8e60*/  FSEL R59, R32, -INF , P5 ;  /* 0xff800000203b7808 */ /* 0x004fc80002800000 */
[----:B------:R-:W-:-:S03]  /*8e70*/  FMNMX.FTZ R10, R59, R10, !PT ;  /* 0x0000000a3b0a7209 */ /* 0x000fc60007810000 */
[----:B------:R-:W2:Y:S01]  /*8e80*/  MUFU.TANH R27, R27 ;  /* 0x0000001b001b7308 */ /* 0x000ea20000002400 */
[----:B----4-:R-:W-:Y:S02]  /*8e90*/  FSEL R13, R26, -INF , P1 ;  /* 0xff8000001a0d7808 */ /* 0x010fe40000800000 */
[----:B------:R-:W-:-:S05]  /*8ea0*/  ISETP.GT.AND P1, PT, R3, 0x18, PT ;  /* 0x000000180300780c */ /* 0x000fca0003f24270 */
[----:B------:R-:W4:Y:S01]  /*8eb0*/  MUFU.TANH R36, R36 ;  /* 0x0000002400247308 */ /* 0x000f220000002400 */
[----:B-1----:R-:W-:-:S04]  /*8ec0*/  FSEL R61, R33, -INF , P6 ;  /* 0xff800000213d7808 */ /* 0x002fc80003000000 */
[----:B------:R-:W-:-:S03]  /*8ed0*/  FMNMX.FTZ R10, R61, R10, !PT ;  /* 0x0000000a3d0a7209 */ /* 0x000fc60007810000 */
[----:B------:R-:W1:Y:S01]  /*8ee0*/  MUFU.TANH R30, R30 ;  /* 0x0000001e001e7308 */ /* 0x000e620000002400 */
[----:B--2---:R-:W-:Y:S02]  /*8ef0*/  FSEL R27, R27, -INF , P2 ;  /* 0xff8000001b1b7808 */ /* 0x004fe40001000000 */
[----:B------:R-:W-:-:S05]  /*8f00*/  ISETP.GT.AND P2, PT, R3, 0x19, PT ;  /* 0x000000190300780c */ /* 0x000fca0003f44270 */
[----:B------:R-:W2:Y:S01]  /*8f10*/  MUFU.TANH R37, R37 ;  /* 0x0000002500257308 */ /* 0x000ea20000002400 */
[----:B----4-:R-:W-:-:S04]  /*8f20*/  FSEL R63, R36, -INF , P1 ;  /* 0xff800000243f7808 */ /* 0x010fc80000800000 */
[----:B------:R-:W-:-:S03]  /*8f30*/  FMNMX.FTZ R10, R63, R10, !PT ;  /* 0x0000000a3f0a7209 */ /* 0x000fc60007810000 */
[----:B------:R-:W4:Y:S01]  /*8f40*/  MUFU.TANH R31, R31 ;  /* 0x0000001f001f7308 */ /* 0x000f220000002400 */
[----:B-1----:R-:W-:Y:S02]  /*8f50*/  FSEL R21, R30, -INF , P3 ;  /* 0xff8000001e157808 */ /* 0x002fe40001800000 */
[----:B------:R-:W-:-:S05]  /*8f60*/  ISETP.GT.AND P3, PT, R3, 0x20, PT ;  /* 0x000000200300780c */ /* 0x000fca0003f64270 */
        /* <DEDUP_REMOVED lines=42> */
[----:B------:R-:W-:Y:S01]  /*9210*/  MUFU.TANH R46, R46 ;  /* 0x0000002e002e7308 */ /* 0x000fe20000002400 */
[----:B-1----:R-:W-:-:S04]  /*9220*/  FSEL R79, R52, -INF , P3 ;  /* 0xff800000344f7808 */ /* 0x002fc80001800000 */
[----:B------:R-:W-:-:S03]  /*9230*/  FMNMX.FTZ R10, R79, R10, !PT ;  /* 0x0000000a4f0a7209 */ /* 0x000fc60007810000 */
[----:B------:R-:W1:Y:S01]  /*9240*/  MUFU.TANH R47, R47 ;  /* 0x0000002f002f7308 */ /* 0x000e620000002400 */
[----:B--2---:R-:W-:-:S04]  /*9250*/  FSEL R81, R53, -INF , P4 ;  /* 0xff80000035517808 */ /* 0x004fc80002000000 */
[----:B------:R-:W-:-:S03]  /*9260*/  FMNMX.FTZ R3, R81, R10, !PT ;  /* 0x0000000a51037209 */ /* 0x000fc60007810000 */
[----:B------:R-:W2:Y:S02]  /*9270*/  MUFU.TANH R50, R50 ;  /* 0x0000003200327308 */ /* 0x000ea40000002400 */
[----:B------:R-:W4:Y:S06]  /*9280*/  SHFL.BFLY PT, R10, R3, 0x2, 0x1f ;  /* 0x0c401f00030a7f89 */ /* 0x000f2c00000e0000 */
[----:B------:R-:W0:Y:S01]  /*9290*/  MUFU.TANH R51, R51 ;  /* 0x0000003300337308 */ /* 0x000e220000002400 */
[----:B-1----:R-:W-:-:S07]  /*92a0*/  FSEL R47, R47, -INF , P6 ;  /* 0xff8000002f2f7808 */ /* 0x002fce0003000000 */
[----:B------:R-:W1:Y:S01]  /*92b0*/  MUFU.TANH R54, R54 ;  /* 0x0000003600367308 */ /* 0x000e620000002400 */
[----:B--2---:R-:W-:-:S07]  /*92c0*/  FSEL R49, R50, -INF , P1 ;  /* 0xff80000032317808 */ /* 0x004fce0000800000 */
[----:B------:R-:W2:Y:S01]  /*92d0*/  MUFU.TANH R55, R55 ;  /* 0x0000003700377308 */ /* 0x000ea20000002400 */
[----:B0-----:R-:W-:Y:S02]  /*92e0*/  FSEL R51, R51, -INF , P2 ;  /* 0xff80000033337808 */ /* 0x001fe40001000000 */
[----:B----4-:R-:W-:Y:S02]  /*92f0*/  FMNMX.FTZ R14, R3, R10, !PT ;  /* 0x0000000a030e7209 */ /* 0x010fe40007810000 */
[----:B------:R-:W-:-:S03]  /*9300*/  FMNMX.FTZ R10, R13, R27, !PT ;  /* 0x0000001b0d0a7209 */ /* 0x000fc60007810000 */
[----:B------:R-:W0:Y:S01]  /*9310*/  SHFL.BFLY PT, R45, R14, 0x1, 0x1f ;  /* 0x0c201f000e2d7f89 */ /* 0x000e2200000e0000 */
[----:B------:R-:W-:Y:S02]  /*9320*/  FMNMX.FTZ R10, R21, R10, !PT ;  /* 0x0000000a150a7209 */ /* 0x000fe40007810000 */
[----:B-1----:R-:W-:Y:S02]  /*9330*/  FSEL R53, R54, -INF , P3 ;  /* 0xff80000036357808 */ /* 0x002fe40001800000 */
[----:B------:R-:W-:-:S04]  /*9340*/  FMNMX.FTZ R10, R31, R10, !PT ;  /* 0x0000000a1f0a7209 */ /* 0x000fc80007810000 */
[----:B------:R-:W-:Y:S02]  /*9350*/  FMNMX.FTZ R10, R33, R10, !PT ;  /* 0x0000000a210a7209 */ /* 0x000fe40007810000 */
[----:B--2---:R-:W-:Y:S02]  /*9360*/  FSEL R55, R55, -INF , P4 ;  /* 0xff80000037377808 */ /* 0x004fe40002000000 */
[----:B------:R-:W-:-:S04]  /*9370*/  FMNMX.FTZ R10, R35, R10, !PT ;  /* 0x0000000a230a7209 */ /* 0x000fc80007810000 */
[----:B------:R-:W-:Y:S01]  /*9380*/  FMNMX.FTZ R12, R37, R10, !PT ;  /* 0x0000000a250c7209 */ /* 0x000fe20007810000 */
[----:B------:R-:W-:-:S03]  /*9390*/  IMAD.U32 R10, RZ, RZ, UR5 ;  /* 0x00000005ff0a7e24 */ /* 0x000fc6000f8e00ff */
[----:B------:R-:W-:Y:S02]  /*93a0*/  FMNMX.FTZ R12, R39, R12, !PT ;  /* 0x0000000c270c7209 */ /* 0x000fe40007810000 */
[----:B0-----:R-:W-:Y:S02]  /*93b0*/  FMNMX.FTZ R3, R14, R45, !PT ;  /* 0x0000002d0e037209 */ /* 0x001fe40007810000 */
[----:B------:R-:W-:Y:S02]  /*93c0*/  FMNMX.FTZ R12, R41, R12, !PT ;  /* 0x0000000c290c7209 */ /* 0x000fe40007810000 */
[----:B------:R-:W-:Y:S01]  /*93d0*/  FSEL R45, R46, -INF , P5 ;  /* 0xff8000002e2d7808 */ /* 0x000fe20002800000 */
[----:B------:R-:W-:Y:S01]  /*93e0*/  FMUL.FTZ R14, R3, R10 ;  /* 0x0000000a030e7220 */ /* 0x000fe20000410000 */
[----:B------:R-:W-:Y:S02]  /*93f0*/  FMNMX.FTZ R12, R43, R12, !PT ;  /* 0x0000000c2b0c7209 */ /* 0x000fe40007810000 */
[----:B------:R-:W-:-:S02]  /*9400*/  FSETP.NEU.FTZ.AND P5, PT, R3, -INF , PT ;  /* 0xff8000000300780b */ /* 0x000fc40003fbd000 */
[----:B------:R-:W-:Y:S02]  /*9410*/  FMNMX.FTZ R12, R45, R12, !PT ;  /* 0x0000000c2d0c7209 */ /* 0x000fe40007810000 */
[----:B------:R-:W-:Y:S02]  /*9420*/  FSEL R20, R14, RZ, P5 ;  /* 0x000000ff0e147208 */ /* 0x000fe40002800000 */
[----:B------:R-:W-:-:S03]  /*9430*/  FMNMX.FTZ R12, R47, R12, !PT ;  /* 0x0000000c2f0c7209 */ /* 0x000fc60007810000 */
[--C-:B------:R-:W-:Y:S01]  /*9440*/  FFMA.FTZ R11, R11, R10, -R20.reuse ;  /* 0x0000000a0b0b7223 */ /* 0x100fe20000010814 */
[----:B------:R-:W-:Y:S01]  /*9450*/  FMNMX.FTZ R12, R49, R12, !PT ;  /* 0x0000000c310c7209 */ /* 0x000fe20007810000 */
[-CC-:B------:R-:W-:Y:S01]  /*9460*/  FFMA.FTZ R25, R25, R10.reuse, -R20.reuse ;  /* 0x0000000a19197223 */ /* 0x180fe20000010814 */
[--C-:B------:R-:W-:Y:S01]  /*9470*/  FFMA.FTZ R57, R57, R10, -R20.reuse ;  /* 0x0000000a39397223 */ /* 0x100fe20000010814 */
[----:B------:R0:W-:Y:S01]  /*9480*/  MUFU.EX2 R152, R11 ;  /* 0x0000000b00987308 */ /* 0x0001e20000000800 */
[----:B------:R-:W-:Y:S01]  /*9490*/  FMNMX.FTZ R12, R51, R12, !PT ;  /* 0x0000000c330c7209 */ /* 0x000fe20007810000 */
[-CC-:B------:R-:W-:Y:S01]  /*94a0*/  FFMA.FTZ R29, R29, R10.reuse, -R20.reuse ;  /* 0x0000000a1d1d7223 */ /* 0x180fe20000010814 */
[-CC-:B------:R-:W-:Y:S01]  /*94b0*/  FFMA.FTZ R59, R59, R10.reuse, -R20.reuse ;  /* 0x0000000a3b3b7223 */ /* 0x180fe20000010814 */
[--C-:B------:R-:W-:Y:S01]  /*94c0*/  FFMA.FTZ R61, R61, R10, -R20.reuse ;  /* 0x0000000a3d3d7223 */ /* 0x100fe20000010814 */
[----:B------:R-:W-:Y:S01]  /*94d0*/  FMNMX.FTZ R12, R53, R12, !PT ;  /* 0x0000000c350c7209 */ /* 0x000fe20007810000 */
[-CC-:B------:R-:W-:Y:S01]  /*94e0*/  FFMA.FTZ R63, R63, R10.reuse, -R20.reuse ;  /* 0x0000000a3f3f7223 */ /* 0x180fe20000010814 */
[--C-:B------:R-:W-:Y:S01]  /*94f0*/  FFMA.FTZ R65, R65, R10, -R20.reuse ;  /* 0x0000000a41417223 */ /* 0x100fe20000010814 */
[----:B------:R-:W1:Y:S01]  /*9500*/  MUFU.EX2 R25, R25 ;  /* 0x0000001900197308 */ /* 0x000e620000000800 */
[----:B------:R-:W-:Y:S01]  /*9510*/  FMNMX.FTZ R12, R55, R12, !PT ;  /* 0x0000000c370c7209 */ /* 0x000fe20007810000 */
[-CC-:B------:R-:W-:Y:S01]  /*9520*/  FFMA.FTZ R67, R67, R10.reuse, -R20.reuse ;  /* 0x0000000a43437223 */ /* 0x180fe20000010814 */
[-CC-:B------:R-:W-:Y:S01]  /*9530*/  FFMA.FTZ R69, R69, R10.reuse, -R20.reuse ;  /* 0x0000000a45457223 */ /* 0x180fe20000010814 */
[-CC-:B------:R-:W-:Y:S01]  /*9540*/  FFMA.FTZ R71, R71, R10.reuse, -R20.reuse ;  /* 0x0000000a47477223 */ /* 0x180fe20000010814 */
[-CC-:B------:R-:W-:Y:S01]  /*9550*/  FFMA.FTZ R73, R73, R10.reuse, -R20.reuse ;  /* 0x0000000a49497223 */ /* 0x180fe20000010814 */
[----:B0-----:R-:W0:Y:S01]  /*9560*/  SHFL.BFLY PT, R11, R12, 0x2, 0x1f ;  /* 0x0c401f000c0b7f89 */ /* 0x001e2200000e0000 */
[-CC-:B------:R-:W-:Y:S01]  /*9570*/  FFMA.FTZ R75, R75, R10.reuse, -R20.reuse ;  /* 0x0000000a4b4b7223 */ /* 0x180fe20000010814 */
[----:B------:R-:W2:Y:S01]  /*9580*/  MUFU.EX2 R57, R57 ;  /* 0x0000003900397308 */ /* 0x000ea20000000800 */
[-CC-:B------:R-:W-:Y:S01]  /*9590*/  FFMA.FTZ R77, R77, R10.reuse, -R20.reuse ;  /* 0x0000000a4d4d7223 */ /* 0x180fe20000010814 */
[-CC-:B------:R-:W-:Y:S01]  /*95a0*/  FFMA.FTZ R79, R79, R10.reuse, -R20.reuse ;  /* 0x0000000a4f4f7223 */ /* 0x180fe20000010814 */
[----:B------:R-:W-:-:S05]  /*95b0*/  FFMA.FTZ R20, R81, R10, -R20 ;  /* 0x0000000a51147223 */ /* 0x000fca0000010814 */
[----:B------:R-:W4:Y:S08]  /*95c0*/  MUFU.EX2 R154, R29 ;  /* 0x0000001d009a7308 */ /* 0x000f300000000800 */
[----:B------:R-:W-:Y:S01]  /*95d0*/  MUFU.EX2 R59, R59 ;  /* 0x0000003b003b7308 */ /* 0x000fe20000000800 */
[----:B0-----:R-:W-:-:S07]  /*95e0*/  FMNMX.FTZ R14, R12, R11, !PT ;  /* 0x0000000b0c0e7209 */ /* 0x001fce0007810000 */
[----:B------:R-:W-:Y:S01]  /*95f0*/  MUFU.EX2 R156, R61 ;  /* 0x0000003d009c7308 */ /* 0x000fe20000000800 */
[----:B------:R-:W0:Y:S07]  /*9600*/  SHFL.BFLY PT, R11, R14, 0x1, 0x1f ;  /* 0x0c201f000e0b7f89 */ /* 0x000e2e00000e0000 */
[----:B------:R-:W-:Y:S08]  /*9610*/  MUFU.EX2 R63, R63 ;  /* 0x0000003f003f7308 */ /* 0x000ff00000000800 */
[----:B------:R-:W-:Y:S08]  /*9620*/  MUFU.EX2 R158, R65 ;  /* 0x00000041009e7308 */ /* 0x000ff00000000800 */
[----:B------:R-:W-:Y:S01]  /*9630*/  MUFU.EX2 R67, R67 ;  /* 0x0000004300437308 */ /* 0x000fe20000000800 */
[----:B0-----:R-:W-:-:S04]  /*9640*/  FMNMX.FTZ R11, R14, R11, !PT ;  /* 0x0000000b0e0b7209 */ /* 0x001fc80007810000 */
[C---:B------:R-:W-:Y:S01]  /*9650*/  FSETP.NEU.FTZ.AND P1, PT, R11.reuse, -INF , PT ;  /* 0xff8000000b00780b */ /* 0x040fe20003f3d000 */
[----:B------:R-:W-:Y:S02]  /*9660*/  FMUL.FTZ R12, R11, R10 ;  /* 0x0000000a0b0c7220 */ /* 0x000fe40000410000 */
[----:B------:R-:W-:Y:S03]  /*9670*/  MUFU.EX2 R160, R69 ;  /* 0x0000004500a07308 */ /* 0x000fe60000000800 */
[----:B------:R-:W-:Y:S01]  /*9680*/  FSEL R24, R12, RZ, P1 ;  /* 0x000000ff0c187208 */ /* 0x000fe20000800000 */
[----:B-1----:R-:W-:Y:S01]  /*9690*/  FADD.FTZ R12, R152, R25 ;  /* 0x00000019980c7221 */ /* 0x002fe20000010000 */
[----:B------:R-:W-:-:S03]  /*96a0*/  ISETP.NE.AND P1, PT, R60, RZ, PT ;  /* 0x000000ff3c00720c */ /* 0x000fc60003f25270 */
[----:B------:R-:W-:Y:S01]  /*96b0*/  MUFU.EX2 R71, R71 ;  /* 0x0000004700477308 */ /* 0x000fe20000000800 */
[-CC-:B------:R-:W-:Y:S01]  /*96c0*/  FFMA.FTZ R13, R13, R10.reuse, -R24.reuse ;  /* 0x0000000a0d0d7223 */ /* 0x180fe20000010818 */
[-CC-:B------:R-:W-:Y:S01]  /*96d0*/  FFMA.FTZ R27, R27, R10.reuse, -R24.reuse ;  /* 0x0000000a1b1b7223 */ /* 0x180fe20000010818 */
[-CC-:B------:R-:W-:Y:S01]  /*96e0*/  FFMA.FTZ R21, R21, R10.reuse, -R24.reuse ;  /* 0x0000000a15157223 */ /* 0x180fe20000010818 */
[-CC-:B------:R-:W-:Y:S01]  /*96f0*/  FFMA.FTZ R31, R31, R10.reuse, -R24.reuse ;  /* 0x0000000a1f1f7223 */ /* 0x180fe20000010818 */
[-CC-:B------:R-:W-:Y:S01]  /*9700*/  FFMA.FTZ R33, R33, R10.reuse, -R24.reuse ;  /* 0x0000000a21217223 */ /* 0x180fe20000010818 */
[-CC-:B------:R-:W-:Y:S01]  /*9710*/  FFMA.FTZ R35, R35, R10.reuse, -R24.reuse ;  /* 0x0000000a23237223 */ /* 0x180fe20000010818 */
[-CC-:B------:R-:W-:Y:S01]  /*9720*/  FFMA.FTZ R37, R37, R10.reuse, -R24.reuse ;  /* 0x0000000a25257223 */ /* 0x180fe20000010818 */
        /* <DEDUP_REMOVED lines=8> */
[----:B------:R2:W0:Y:S01]  /*97b0*/  MUFU.EX2 R26, R27 ;  /* 0x0000001b001a7308 */ /* 0x0004220000000800 */
[-CC-:B------:R-:W-:Y:S01]  /*97c0*/  FFMA.FTZ R53, R53, R10.reuse, -R24.reuse ;  /* 0x0000000a35357223 */ /* 0x180fe20000010818 */
[----:B------:R-:W-:Y:S01]  /*97d0*/  FFMA.FTZ R24, R55, R10, -R24 ;  /* 0x0000000a37187223 */ /* 0x000fe20000010818 */
[----:B------:R-:W-:-:S05]  /*97e0*/  F2FP.BF16.F32.PACK_AB R152, R25, R152 ;  /* 0x000000981998723e */ /* 0x000fca00000010ff */
[----:B------:R-:W1:Y:S01]  /*97f0*/  MUFU.EX2 R21, R21 ;  /* 0x0000001500157308 */ /* 0x000e620000000800 */
[----:B--2---:R-:W-:-:S04]  /*9800*/  FADD.FTZ R27, R57, R12 ;  /* 0x0000000c391b7221 */ /* 0x004fc80000010000 */
[C---:B----4-:R-:W-:Y:S01]  /*9810*/  FADD.FTZ R38, R154.reuse, R27 ;  /* 0x0000001b9a267221 */ /* 0x050fe20000010000 */
[----:B------:R-:W-:Y:S02]  /*9820*/  F2FP.BF16.F32.PACK_AB R154, R154, R57 ;  /* 0x000000399a9a723e */ /* 0x000fe400000010ff */
[----:B------:R-:W2:Y:S01]  /*9830*/  MUFU.EX2 R28, R31 ;  /* 0x0000001f001c7308 */ /* 0x000ea20000000800 */
[----:B0-----:R-:W-:Y:S01]  /*9840*/  FADD.FTZ R12, R13, R26 ;  /* 0x0000001a0d0c7221 */ /* 0x001fe20000010000 */
[----:B------:R-:W-:Y:S01]  /*9850*/  FADD.FTZ R29, R59, R38 ;  /* 0x000000263b1d7221 */ /* 0x000fe20000010000 */
[----:B------:R-:W-:-:S03]  /*9860*/  F2FP.BF16.F32.PACK_AB R153, R26, R13 ;  /* 0x0000000d1a99723e */ /* 0x000fc600000010ff */
[C---:B------:R-:W-:Y:S01]  /*9870*/  FADD.FTZ R42, R156.reuse, R29 ;  /* 0x0000001d9c2a7221 */ /* 0x040fe20000010000 */
[----:B------:R-:W-:Y:S01]  /*9880*/  F2FP.BF16.F32.PACK_AB R156, R156, R59 ;  /* 0x0000003b9c9c723e */ /* 0x000fe200000010ff */
[----:B------:R-:W0:Y:S01]  /*9890*/  MUFU.EX2 R33, R33 ;  /* 0x0000002100217308 */ /* 0x000e220000000800 */
[----:B-1----:R-:W-:Y:S01]  /*98a0*/  FADD.FTZ R27, R21, R12 ;  /* 0x0000000c151b7221 */ /* 0x002fe20000010000 */
[----:B------:R-:W-:Y:S02]  /*98b0*/  @!P1 VIADD R12, R15, 0x28c40 ;  /* 0x00028c400f0c9836 */ /* 0x000fe40000000000 */
[----:B------:R-:W-:-:S03]  /*98c0*/  FADD.FTZ R29, R63, R42 ;  /* 0x0000002a3f1d7221 */ /* 0x000fc60000010000 */
[----:B------:R-:W-:Y:S01]  /*98d0*/  @!P1 PRMT R12, RZ, 0x654, R12 ;  /* 0x00000654ff0c9816 */ /* 0x000fe2000000000c */
[----:B------:R-:W1:Y:S01]  /*98e0*/  MUFU.EX2 R30, R35 ;  /* 0x00000023001e7308 */ /* 0x000e620000000800 */
[C---:B--2---:R-:W-:Y:S01]  /*98f0*/  FADD.FTZ R40, R28.reuse, R27 ;  /* 0x0000001b1c287221 */ /* 0x044fe20000010000 */
[----:B------:R-:W-:Y:S01]  /*9900*/  F2FP.BF16.F32.PACK_AB R155, R28, R21 ;  /* 0x000000151c9b723e */ /* 0x000fe200000010ff */
[----:B------:R1:W-:Y:S01]  /*9910*/  @!P1 SYNCS.ARRIVE.TRANS64.RED.A1T0 RZ, [R12+URZ], RZ ;  /* 0x000000ff0cff99a7 */ /* 0x0003e2000810043f */
[----:B------:R-:W-:Y:S01]  /*9920*/  BAR.SYNC.DEFER_BLOCKING 0xf, 0x100 ;  /* 0x03c4000000007b1d */ /* 0x000fe20000010000 */
[----:B0-----:R-:W-:-:S05]  /*9930*/  FADD.FTZ R27, R33, R40 ;  /* 0x00000028211b7221 */ /* 0x001fca0000010000 */
[----:B------:R-:W0:Y:S01]  /*9940*/  MUFU.EX2 R37, R37 ;  /* 0x0000002500257308 */ /* 0x000e220000000800 */
[C---:B------:R-:W-:Y:S01]  /*9950*/  FADD.FTZ R40, R158.reuse, R29 ;  /* 0x0000001d9e287221 */ /* 0x040fe20000010000 */
[----:B------:R-:W-:-:S03]  /*9960*/  F2FP.BF16.F32.PACK_AB R158, R158, R63 ;  /* 0x0000003f9e9e723e */ /* 0x000fc600000010ff */
[----:B------:R-:W-:Y:S01]  /*9970*/  FADD.FTZ R29, R67, R40 ;  /* 0x00000028431d7221 */ /* 0x000fe20000010000 */
[----:B-1----:R-:W-:Y:S02]  /*9980*/  FADD.FTZ R12, R30, R27 ;  /* 0x0000001b1e0c7221 */ /* 0x002fe40000010000 */
[----:B------:R-:W1:Y:S01]  /*9990*/  MUFU.EX2 R32, R39 ;  /* 0x0000002700207308 */ /* 0x000e620000000800 */
[----:B------:R-:W-:Y:S01]  /*99a0*/  FADD.FTZ R40, R160, R29 ;  /* 0x0000001da0287221 */ /* 0x000fe20000010000 */
[----:B------:R-:W-:Y:S02]  /*99b0*/  F2FP.BF16.F32.PACK_AB R157, R30, R33 ;  /* 0x000000211e9d723e */ /* 0x000fe400000010ff */
[----:B------:R-:W-:-:S04]  /*99c0*/  F2FP.BF16.F32.PACK_AB R160, R160, R67 ;  /* 0x00000043a0a0723e */ /* 0x000fc800000010ff */
[----:B------:R-:W2:Y:S01]  /*99d0*/  MUFU.EX2 R41, R41 ;  /* 0x0000002900297308 */ /* 0x000ea20000000800 */
[----:B0-----:R-:W-:Y:S01]  /*99e0*/  FADD.FTZ R27, R37, R12 ;  /* 0x0000000c251b7221 */ /* 0x001fe20000010000 */
[----:B------:R0:W-:Y:S06]  /*99f0*/  STSM.16.M88.4 [R194+0x26800], R152 ;  /* 0x02680098c2007844 */ /* 0x0001ec0000000200 */
[----:B------:R-:W4:Y:S01]  /*9a00*/  MUFU.EX2 R34, R43 ;  /* 0x0000002b00227308 */ /* 0x000f220000000800 */
[C---:B-1----:R-:W-:Y:S01]  /*9a10*/  FADD.FTZ R12, R32.reuse, R27 ;  /* 0x0000001b200c7221 */ /* 0x042fe20000010000 */
[----:B------:R-:W-:Y:S01]  /*9a20*/  FADD.FTZ R27, R71, R40 ;  /* 0x00000028471b7221 */ /* 0x000fe20000010000 */
[----:B------:R-:W-:-:S05]  /*9a30*/  F2FP.BF16.F32.PACK_AB R159, R32, R37 ;  /* 0x00000025209f723e */ /* 0x000fca00000010ff */
[----:B------:R-:W1:Y:S01]  /*9a40*/  MUFU.EX2 R45, R45 ;  /* 0x0000002d002d7308 */ /* 0x000e620000000800 */
[----:B--2---:R-:W-:Y:S01]  /*9a50*/  FADD.FTZ R25, R41, R12 ;  /* 0x0000000c29197221 */ /* 0x004fe20000010000 */
[----:B------:R0:W-:Y:S06]  /*9a60*/  STSM.16.M88.4 [R195], R156 ;  /* 0x0000009cc3007844 */ /* 0x0001ec0000000200 */
[----:B------:R-:W2:Y:S01]  /*9a70*/  MUFU.EX2 R162, R73 ;  /* 0x0000004900a27308 */ /* 0x000ea20000000800 */
[C---:B----4-:R-:W-:Y:S01]  /*9a80*/  FADD.FTZ R12, R34.reuse, R25 ;  /* 0x00000019220c7221 */ /* 0x050fe20000010000 */
[----:B------:R-:W-:-:S06]  /*9a90*/  F2FP.BF16.F32.PACK_AB R161, R34, R41 ;  /* 0x0000002922a1723e */ /* 0x000fcc00000010ff */
[----:B------:R-:W4:Y:S01]  /*9aa0*/  MUFU.EX2 R36, R47 ;  /* 0x0000002f00247308 */ /* 0x000f220000000800 */
[----:B-1----:R-:W-:-:S07]  /*9ab0*/  FADD.FTZ R13, R45, R12 ;  /* 0x0000000c2d0d7221 */ /* 0x002fce0000010000 */
[----:B------:R-:W-:Y:S01]  /*9ac0*/  MUFU.EX2 R75, R75 ;  /* 0x0000004b004b7308 */ /* 0x000fe20000000800 */
[C---:B--2---:R-:W-:Y:S01]  /*9ad0*/  FADD.FTZ R40, R162.reuse, R27 ;  /* 0x0000001ba2287221 */ /* 0x044fe20000010000 */
[----:B------:R-:W-:-:S06]  /*9ae0*/  F2FP.BF16.F32.PACK_AB R162, R162, R71 ;  /* 0x00000047a2a2723e */ /* 0x000fcc00000010ff */
[----:B------:R-:W1:Y:S01]  /*9af0*/  MUFU.EX2 R14, R77 ;  /* 0x0000004d000e7308 */ /* 0x000e620000000800 */
[C---:B----4-:R-:W-:Y:S01]  /*9b00*/  FADD.FTZ R12, R36.reuse, R13 ;  /* 0x0000000d240c7221 */ /* 0x050fe20000010000 */
[----:B------:R-:W-:-:S05]  /*9b10*/  F2FP.BF16.F32.PACK_AB R163, R36, R45 ;  /* 0x0000002d24a3723e */ /* 0x000fca00000010ff */
[----:B------:R0:W-:Y:S01]  /*9b20*/  STSM.16.M88.4 [R197], R160 ;  /* 0x000000a0c5007844 */ /* 0x0001e20000000200 */
[----:B------:R-:W-:Y:S08]  /*9b30*/  MUFU.EX2 R49, R49 ;  /* 0x0000003100317308 */ /* 0x000ff00000000800 */
[----:B------:R-:W2:Y:S01]  /*9b40*/  MUFU.EX2 R38, R51 ;  /* 0x0000003300267308 */ /* 0x000ea20000000800 */
[----:B-1----:R-:W-:Y:S01]  /*9b50*/  F2FP.BF16.F32.PACK_AB R164, R14, R75 ;  /* 0x0000004b0ea4723e */ /* 0x002fe200000010ff */
[----:B------:R-:W-:-:S04]  /*9b60*/  FADD.FTZ R75, R75, R40 ;  /* 0x000000284b4b7221 */ /* 0x000fc80000010000 */
[----:B------:R-:W-:Y:S02]  /*9b70*/  FADD.FTZ R14, R14, R75 ;  /* 0x0000004b0e0e7221 */ /* 0x000fe40000010000 */
[----:B------:R-:W-:Y:S08]  /*9b80*/  MUFU.EX2 R79, R79 ;  /* 0x0000004f004f7308 */ /* 0x000ff00000000800 */
[----:B------:R-:W1:Y:S01]  /*9b90*/  MUFU.EX2 R20, R20 ;  /* 0x0000001400147308 */ /* 0x000e620000000800 */
[----:B--2---:R-:W-:Y:S01]  /*9ba0*/  F2FP.BF16.F32.PACK_AB R165, R38, R49 ;  /* 0x0000003126a5723e */ /* 0x004fe200000010ff */
[----:B------:R-:W-:-:S04]  /*9bb0*/  FADD.FTZ R49, R49, R12 ;  /* 0x0000000c31317221 */ /* 0x000fc80000010000 */
[----:B------:R-:W-:Y:S02]  /*9bc0*/  FADD.FTZ R38, R38, R49 ;  /* 0x0000003126267221 */ /* 0x000fe40000010000 */
[----:B------:R-:W2:Y:S08]  /*9bd0*/  MUFU.EX2 R53, R53 ;  /* 0x0000003500357308 */ /* 0x000eb00000000800 */
[----:B------:R-:W4:Y:S01]  /*9be0*/  MUFU.EX2 R24, R24 ;  /* 0x0000001800187308 */ /* 0x000f220000000800 */
[----:B-1----:R-:W-:Y:S01]  /*9bf0*/  F2FP.BF16.F32.PACK_AB R166, R20, R79 ;  /* 0x0000004f14a6723e */ /* 0x002fe200000010ff */
[----:B------:R-:W-:-:S04]  /*9c00*/  FADD.FTZ R79, R79, R14 ;  /* 0x0000000e4f4f7221 */ /* 0x000fc80000010000 */
[----:B------:R-:W-:Y:S01]  /*9c10*/  FADD.FTZ R12, R20, R79 ;  /* 0x0000004f140c7221 */ /* 0x000fe20000010000 */
[----:B--2---:R-:W-:Y:S01]  /*9c20*/  FADD.FTZ R13, R53, R38 ;  /* 0x00000026350d7221 */ /* 0x004fe20000010000 */
[----:B----4-:R-:W-:-:S03]  /*9c30*/  F2FP.BF16.F32.PACK_AB R167, R24, R53 ;  /* 0x0000003518a7723e */ /* 0x010fc600000010ff */
[----:B------:R-:W-:Y:S02]  /*9c40*/  FADD.FTZ R13, R24, R13 ;  /* 0x0000000d180d7221 */ /* 0x000fe40000010000 */
[----:B------:R0:W-:Y:S01]  /*9c50*/  STSM.16.M88.4 [R196], R164 ;  /* 0x000000a4c4007844 */ /* 0x0001e20000000200 */
[----:B------:R-:W-:Y:S05]  /*9c60*/  @!P0 BRA `(.L_x_540) ;  /* 0x0000000000048947 */ /* 0x000fea0003800000 */
[----:B------:R-:W-:Y:S01]  /*9c70*/  BPT.TRAP 0x1 ;  /* 0x000000040000795c */ /* 0x000fe20000300000 */
.L_x_540:
[----:B------:R1:W2:Y:S01]  /*9c80*/  SYNCS.PHASECHK.TRANS64.TRYWAIT P2, [R15+URZ+0x28c50], R58 ;  /* 0x028c503a0f0075a7 */ /* 0x0002a2000804017f */
[----:B------:R-:W-:Y:S05]  /*9c90*/  @!P0 BRA `(.L_x_541) ;  /* 0x0000000000048947 */ /* 0x000fea0003800000 */
[----:B------:R-:W-:Y:S01]  /*9ca0*/  BPT.TRAP 0x1 ;  /* 0x000000040000795c */ /* 0x000fe20000300000 */
.L_x_541:
[----:B------:R-:W-:Y:S01]  /*9cb0*/  LOP3.LUT R14, R56, 0x2000000, RZ, 0xfc, !PT ;  /* 0x02000000380e7812 */ /* 0x000fe200078efcff */
[----:B------:R-:W-:Y:S01]  /*9cc0*/  ULDC UR37, c[0x0][0x9d8] ;  /* 0x0002760000257ab9 */ /* 0x000fe20000000800 */
[----:B------:R-:W-:Y:S01]  /*9cd0*/  ULDC UR36, c[0x0][0x988] ;  /* 0x0002620000247ab9 */ /* 0x000fe20000000800 */
[----:B------:R-:W-:Y:S01]  /*9ce0*/  BSSY B0, `(.L_x_542) ;  /* 0x0000006000007945 */ /* 0x000fe20003800000 */
[----:B------:R-:W-:Y:S02]  /*9cf0*/  IMAD.MOV.U32 R21, RZ, RZ, 0x40000040 ;  /* 0x40000040ff157424 */ /* 0x000fe400078e00ff */
[----:B------:R-:W-:Y:S01]  /*9d00*/  IMAD R20, R18, 0x1000, R14 ;  /* 0x0000100012147824 */ /* 0x000fe200078e020e */
[----:B--2---:R-:W-:Y:S06]  /*9d10*/  @P2 BRA `(.L_x_543) ;  /* 0x0000000000082947 */ /* 0x004fec0003800000 */
[----:B------:R-:W2:Y:S02]  /*9d20*/  SYNCS.PHASECHK.TRANS64.TRYWAIT P2, [R15+URZ+0x28c50], R58 ;  /* 0x028c503a0f0075a7 */ /* 0x000ea4000804017f */
[----:B--2---:R-:W-:Y:S05]  /*9d30*/  @!P2 BRA `(.L_x_544) ;  /* 0x000000b80014a947 */ /* 0x004fea0003800000 */
.L_x_543:
[----:B------:R-:W-:Y:S05]  /*9d40*/  BSYNC B0 ;  /* 0x0000000000007941 */ /* 0x000fea0003800000 */
.L_x_542:
[----:B------:R-:W-:Y:S01]  /*9d50*/  R2UR UR6, R20 ;  /* 0x00000000140672ca */ /* 0x000fe200000e0000 */
[----:B-123--:R-:W-:Y:S01]  /*9d60*/  WARPGROUP.ARRIVE ;  /* 0x00000000000079c5 */ /* 0x00efe20000000000 */
[----:B------:R-:W-:Y:S01]  /*9d70*/  R2UR UR7, R21 ;  /* 0x00000000150772ca */ /* 0x000fe200000e0000 */
[----:B------:R-:W-:Y:S01]  /*9d80*/  IMAD.MOV.U32 R21, RZ, RZ, 0x40000040 ;  /* 0x40000040ff157424 */ /* 0x000fe200078e00ff */
[----:B------:R-:W-:Y:S01]  /*9d90*/  ISETP.GE.AND P2, PT, R168, 0x41, PT ;  /* 0x00000041a800780c */ /* 0x000fe20003f46270 */
[----:B------:R-:W-:Y:S01]  /*9da0*/  @!P1 VIADD R15, R15, 0x28c60 ;  /* 0x00028c600f0f9836 */ /* 0x000fe20000000000 */
[----:B------:R-:W-:Y:S04]  /*9db0*/  BSSY B0, `(.L_x_545) ;  /* 0x000020a000007945 */ /* 0x000fe80003800000 */
[----:B------:R-:W-:-:S05]  /*9dc0*/  @!P1 PRMT R15, RZ, 0x654, R15 ;  /* 0x00000654ff0f9816 */ /* 0x000fca000000000f */
[----:B------:R-:W-:Y:S03]  /*9dd0*/  HGMMA.64x256x16.F32.BF16 R24, R152, gdesc[UR4].tnspB, RZ, !UPT, gsb0 ;  /* 0x43e0000498187df0 */ /* 0x000fe6000c0018ff */
[----:B------:R-:W-:Y:S02]  /*9de0*/  WARPGROUP.DEPBAR.LE gsb0, 0x0 ;  /* 0x00008000000079c5 */ /* 0x000fe40000010000 */
[----:B0-----:R-:W-:Y:S01]  /*9df0*/  IMAD.MOV.U32 R153, RZ, RZ, 0x40000040 ;  /* 0x40000040ff997424 */ /* 0x001fe200078e00ff */
[----:B------:R-:W-:Y:S01]  /*9e00*/  IADD3 R152, R20, 0x80, RZ ;  /* 0x0000008014987810 */ /* 0x000fe20007ffe0ff */
[----:B------:R-:W-:-:S03]  /*9e10*/  WARPGROUP.ARRIVE ;  /* 0x00000000000079c5 */ /* 0x000fc60000000000 */
[----:B------:R-:W-:Y:S01]  /*9e20*/  R2UR UR6, R152 ;  /* 0x00000000980672ca */ /* 0x000fe200000e0000 */
[C---:B------:R-:W-:Y:S01]  /*9e30*/  VIADD R152, R20.reuse, 0x100 ;  /* 0x0000010014987836 */ /* 0x040fe20000000000 */
[----:B------:R-:W-:Y:S01]  /*9e40*/  R2UR UR7, R153 ;  /* 0x00000000990772ca */ /* 0x000fe200000e0000 */
[----:B------:R-:W-:Y:S02]  /*9e50*/  IMAD.MOV.U32 R153, RZ, RZ, 0x40000040 ;  /* 0x40000040ff997424 */ /* 0x000fe400078e00ff */
[----:B------:R-:W-:-:S13]  /*9e60*/  VIADD R20, R20, 0x180 ;  /* 0x0000018014147836 */ /* 0x000fda0000000000 */
[----:B------:R-:W-:Y:S01]  /*9e70*/  HGMMA.64x256x16.F32.BF16 R24, R156, gdesc[UR4].tnspB, R24, gsb0 ;  /* 0x43e000049c187df0 */ /* 0x000fe20008001818 */
[----:B------:R-:W-:Y:S02]  /*9e80*/  R2UR UR6, R152 ;  /* 0x00000000980672ca */ /* 0x000fe400000e0000 */
[----:B------:R-:W-:Y:S01]  /*9e90*/  R2UR UR7, R153 ;  /* 0x00000000990772ca */ /* 0x000fe200000e0000 */
[----:B------:R-:W-:Y:S02]  /*9ea0*/  WARPGROUP.DEPBAR.LE gsb0, 0x0 ;  /* 0x00008000000079c5 */ /* 0x000fe40000010000 */
[----:B------:R-:W-:-:S15]  /*9eb0*/  WARPGROUP.ARRIVE ;  /* 0x00000000000079c5 */ /* 0x000fde0000000000 */
[----:B------:R-:W-:-:S07]  /*9ec0*/  NOP ;  /* 0x0000000000007918 */ /* 0x000fce0000000000 */
[----:B------:R-:W-:Y:S01]  /*9ed0*/  HGMMA.64x256x16.F32.BF16 R24, R160, gdesc[UR4].tnspB, R24, gsb0 ;  /* 0x43e00004a0187df0 */ /* 0x000fe20008001818 */
[----:B------:R-:W-:Y:S02]  /*9ee0*/  R2UR UR6, R20 ;  /* 0x00000000140672ca */ /* 0x000fe400000e0000 */
[----:B------:R-:W-:Y:S01]  /*9ef0*/  R2UR UR7, R21 ;  /* 0x00000000150772ca */ /* 0x000fe200000e0000 */
[----:B------:R-:W-:Y:S02]  /*9f00*/  WARPGROUP.DEPBAR.LE gsb0, 0x0 ;  /* 0x00008000000079c5 */ /* 0x000fe40000010000 */
[----:B------:R-:W-:-:S15]  /*9f10*/  WARPGROUP.ARRIVE ;  /* 0x00000000000079c5 */ /* 0x000fde0000000000 */
[----:B------:R-:W-:-:S07]  /*9f20*/  NOP ;  /* 0x0000000000007918 */ /* 0x000fce0000000000 */
[----:B------:R-:W-:Y:S03]  /*9f30*/  HGMMA.64x256x16.F32.BF16 R24, R164, gdesc[UR4].tnspB, R24, gsb0 ;  /* 0x43e00004a4187df0 */ /* 0x000fe60008001818 */
[----:B------:R-:W-:Y:S02]  /*9f40*/  WARPGROUP.DEPBAR.LE gsb0, 0x0 ;  /* 0x00008000000079c5 */ /* 0x000fe40000010000 */
[----:B------:R-:W-:Y:S01]  /*9f50*/  @!PT LDS RZ, [RZ] ;  /* 0x00000000fffff984 */ /* 0x000fe20000000800 */
[----:B------:R-:W-:Y:S01]  /*9f60*/  @!PT LDS RZ, [RZ] ;  /* 0x00000000fffff984 */ /* 0x000fe20000000800 */
[----:B------:R-:W-:Y:S01]  /*9f70*/  @!PT LDS RZ, [RZ] ;  /* 0x00000000fffff984 */ /* 0x000fe20000000800 */
[----:B------:R-:W-:Y:S01]  /*9f80*/  @!PT LDS RZ, [RZ] ;  /* 0x00000000fffff984 */ /* 0x000fe20000000800 */
[----:B------:R0:W-:Y:S06]  /*9f90*/  MEMBAR.ALL.CTA ;  /* 0x0000000000007992 */ /* 0x0001ec0000008000 */
[----:B0-----:R-:W0:Y:S02]  /*9fa0*/  FENCE.VIEW.ASYNC.S ;  /* 0x00000000000073c6 */ /* 0x001e240000000000 */
[----:B0-----:R-:W-:Y:S01]  /*9fb0*/  NOP ;  /* 0x0000000000007918 */ /* 0x001fe20000000000 */
[----:B------:R-:W-:Y:S06]  /*9fc0*/  BAR.ARV 0xe, 0x100 ;  /* 0x0384000000007b1d */ /* 0x000fec0000002000 */
[----:B------:R0:W-:Y:S01]  /*9fd0*/  @!P1 SYNCS.ARRIVE.TRANS64.RED.A1T0 RZ, [R15+URZ], RZ ;  /* 0x000000ff0fff99a7 */ /* 0x0001e2000810043f */
[----:B------:R-:W-:Y:S05]  /*9fe0*/  @!P2 BRA `(.L_x_546) ;  /* 0x0000001c0098a947 */ /* 0x000fea0003800000 */
[----:B------:R-:W-:Y:S01]  /*9ff0*/  IADD3 R211, R182, -0x2, RZ ;  /* 0xfffffffeb6d37810 */ /* 0x000fe20007ffe0ff */
[----:B------:R-:W-:Y:S02]  /*a000*/  IMAD.MOV.U32 R216, RZ, RZ, R11 ;  /* 0x000000ffffd87224 */ /* 0x000fe400078e000b */
[----:B------:R-:W-:Y:S02]  /*a010*/  IMAD.MOV.U32 R218, RZ, RZ, R3 ;  /* 0x000000ffffda7224 */ /* 0x000fe400078e0003 */
[----:B------:R-:W-:-:S07]  /*a020*/  IMAD.MOV.U32 R217, RZ, RZ, R18 ;  /* 0x000000ffffd97224 */ /* 0x000fce00078e0012 */
.L_x_557:
[----:B------:R-:W-:Y:S01]  /*a030*/  VIADD R18, R217, 0x1 ;  /* 0x00000001d9127836 */ /* 0x000fe20000000000 */
[C---:B------:R-:W-:Y:S01]  /*a040*/  ISETP.GT.AND P2, PT, R211.reuse, RZ, PT ;  /* 0x000000ffd300720c */ /* 0x040fe20003f44270 */
[----:B------:R-:W-:-:S03]  /*a050*/  VIADD R211, R211, 0xffffffff ;  /* 0xffffffffd3d37836 */ /* 0x000fc60000000000 */
[----:B------:R-:W-:-:S04]  /*a060*/  ISETP.NE.AND P3, PT, R18, 0x2, PT ;  /* 0x000000021200780c */ /* 0x000fc80003f65270 */
[----:B------:R-:W-:Y:S02]  /*a070*/  SEL R10, RZ, 0x1, P3 ;  /* 0x00000001ff0a7807 */ /* 0x000fe40001800000 */
[----:B------:R-:W-:Y:S02]  /*a080*/  SEL R18, R18, RZ, P3 ;  /* 0x000000ff12127207 */ /* 0x000fe40001800000 */
[----:B------:R-:W-:Y:S01]  /*a090*/  LOP3.LUT R23, R23, R10, RZ, 0x3c, !PT ;  /* 0x0000000a17177212 */ /* 0x000fe200078e3cff */
[----:B-1----:R-:W-:Y:S06]  /*a0a0*/  @!P0 BRA `(.L_x_547) ;  /* 0x0000000000048947 */ /* 0x002fec0003800000 */
[----:B------:R-:W-:Y:S01]  /*a0b0*/  BPT.TRAP 0x1 ;  /* 0x000000040000795c */ /* 0x000fe20000300000 */
.L_x_547:
[----:B0-----:R-:W-:Y:S01]  /*a0c0*/  IMAD R15, R18, 0x8, R2 ;  /* 0x00000008120f7824 */ /* 0x001fe200078e0202 */
[----:B------:R-:W-:-:S04]  /*a0d0*/  SHF.L.U32 R213, R23, 0x1f, RZ ;  /* 0x0000001f17d57819 */ /* 0x000fc800000006ff */
[----:B------:R0:W1:Y:S01]  /*a0e0*/  SYNCS.PHASECHK.TRANS64.TRYWAIT P3, [R15+URZ+0x28c30], R213 ;  /* 0x028c30d50f0075a7 */ /* 0x000062000806017f */
[----:B------:R-:W-:Y:S05]  /*a0f0*/  @!P0 BRA `(.L_x_548) ;  /* 0x0000000000048947 */ /* 0x000fea0003800000 */
[----:B------:R-:W-:Y:S01]  /*a100*/  BPT.TRAP 0x1 ;  /* 0x000000040000795c */ /* 0x000fe20000300000 */
.L_x_548:
[----:B------:R-:W-:Y:S01]  /*a110*/  IADD3 R3, R2, 0x20400, RZ ;  /* 0x0002040002037810 */ /* 0x000fe20007ffe0ff */
[----:B------:R-:W-:Y:S01]  /*a120*/  BSSY B1, `(.L_x_549) ;  /* 0x0000009000017945 */ /* 0x000fe20003800000 */
[----:B------:R-:W-:Y:S02]  /*a130*/  IMAD R10, R18, 0x200, R0 ;  /* 0x00000200120a7824 */ /* 0x000fe400078e0200 */
[----:B------:R-:W-:Y:S01]  /*a140*/  SHF.R.U32.HI R3, RZ, 0x4, R3 ;  /* 0x00000004ff037819 */ /* 0x000fe20000011603 */
[----:B------:R-:W-:-:S03]  /*a150*/  IMAD.MOV.U32 R11, RZ, RZ, 0x40000040 ;  /* 0x40000040ff0b7424 */ /* 0x000fc600078e00ff */
[----:B------:R-:W-:-:S04]  /*a160*/  LOP3.LUT R3, R3, 0x3fff, RZ, 0xc0, !PT ;  /* 0x00003fff03037812 */ /* 0x000fc800078ec0ff */
[----:B------:R-:W-:Y:S01]  /*a170*/  LOP3.LUT R20, R3, 0x10000, RZ, 0xfc, !PT ;  /* 0x0001000003147812 */ /* 0x000fe200078efcff */
[----:B-1----:R-:W-:Y:S06]  /*a180*/  @P3 BRA `(.L_x_550) ;  /* 0x0000000000083947 */ /* 0x002fec0003800000 */
[----:B------:R-:W1:Y:S02]  /*a190*/  SYNCS.PHASECHK.TRANS64.TRYWAIT P3, [R15+URZ+0x28c30], R213 ;  /* 0x028c30d50f0075a7 */ /* 0x000e64000806017f */
[----:B-1----:R-:W-:Y:S05]  /*a1a0*/  @!P3 BRA `(.L_x_551) ;  /* 0x000000b4000cb947 */ /* 0x002fea0003800000 */
.L_x_550:
[----:B------:R-:W-:Y:S05]  /*a1b0*/  BSYNC B1 ;  /* 0x0000000000017941 */ /* 0x000fea0003800000 */
.L_x_549:
[----:B------:R-:W-:Y:S01]  /*a1c0*/  IMAD.MOV.U32 R21, RZ, RZ, 0x40000040 ;  /* 0x40000040ff157424 */ /* 0x000fe200078e00ff */
[----:B------:R-:W-:Y:S01]  /*a1d0*/  R2UR UR6, R10 ;  /* 0x000000000a0672ca */ /* 0x000fe200000e0000 */
[----:B------:R-:W-:Y:S01]  /*a1e0*/  WARPGROUP.ARRIVE ;  /* 0x00000000000079c5 */ /* 0x000fe20000000000 */
[----:B------:R-:W-:Y:S01]  /*a1f0*/  R2UR UR7, R11 ;  /* 0x000000000b0772ca */ /* 0x000fe200000e0000 */
[----:B------:R-:W-:Y:S01]  /*a200*/  IMAD.MOV.U32 R11, RZ, RZ, 0x40000040 ;  /* 0x40000040ff0b7424 */ /* 0x000fe200078e00ff */
[----:B------:R-:W-:Y:S01]  /*a210*/  R2UR UR4, R20 ;  /* 0x00000000140472ca */ /* 0x000fe200000e0000 */
[----:B------:R-:W-:Y:S01]  /*a220*/  VIADD R20, R10, 0x2 ;  /* 0x000000020a147836 */ /* 0x000fe20000000000 */
[----:B------:R-:W-:Y:S01]  /*a230*/  R2UR UR5, R21 ;  /* 0x00000000150572ca */ /* 0x000fe200000e0000 */
[----:B------:R-:W-:-:S12]  /*a240*/  IMAD.MOV.U32 R21, RZ, RZ, 0x40000040 ;  /* 0x40000040ff157424 */ /* 0x000fd800078e00ff */
[----:B------:R-:W-:Y:S01]  /*a250*/  HGMMA.64x64x16.F32.BF16 R152, gdesc[UR4], RZ, !UPT, gsb0 ;  /* 0x00e00000049879f0 */ /* 0x000fe2000c0018ff */
[----:B------:R-:W-:Y:S01]  /*a260*/  R2UR UR6, R20 ;  /* 0x00000000140672ca */ /* 0x000fe200000e0000 */
[C---:B------:R-:W-:Y:S01]  /*a270*/  VIADD R20, R10.reuse, 0x4 ;  /* 0x000000040a147836 */ /* 0x040fe20000000000 */
[----:B------:R-:W-:Y:S01]  /*a280*/  R2UR UR7, R21 ;  /* 0x00000000150772ca */ /* 0x000fe200000e0000 */
[----:B------:R-:W-:Y:S01]  /*a290*/  VIADD R10, R10, 0x6 ;  /* 0x000000060a0a7836 */ /* 0x000fe20000000000 */
[----:B------:R-:W-:Y:S02]  /*a2a0*/  R2UR UR4, R8 ;  /* 0x00000000080472ca */ /* 0x000fe400000e0000 */
[----:B------:R-:W-:Y:S02]  /*a2b0*/  R2UR UR5, R9 ;  /* 0x00000000090572ca */ /* 0x000fe400000e0000 */
[----:B------:R-:W-:Y:S01]  /*a2c0*/  MOV R21, 0x40000040 ;  /* 0x4000004000157802 */ /* 0x000fe20000000f00 */
[----:B------:R-:W-:-:S02]  /*a2d0*/  WARPGROUP.DEPBAR.LE gsb0, 0x0 ;  /* 0x00008000000079c5 */ /* 0x000fc40000010000 */
[----:B------:R-:W-:-:S08]  /*a2e0*/  WARPGROUP.ARRIVE ;  /* 0x00000000000079c5 */ /* 0x000fd00000000000 */
        /* <DEDUP_REMOVED lines=39> */
[----:B--2---:R-:W-:Y:S01]  /*a560*/  FMNMX.FTZ R10, R11, R218, !PT ;  /* 0x000000da0b0a7209 */ /* 0x004fe20007810000 */
[----:B------:R-:W-:Y:S01]  /*a570*/  FMUL.FTZ R181, R162, UR37 ;  /* 0x00000025a2b57c20 */ /* 0x000fe20008410000 */
[----:B------:R-:W-:Y:S01]  /*a580*/  FMUL.FTZ R163, R163, UR37 ;  /* 0x00000025a3a37c20 */ /* 0x000fe20008410000 */
[----:B------:R-:W-:Y:S01]  /*a590*/  FMUL.FTZ R237, R166, UR37 ;  /* 0x00000025a6ed7c20 */ /* 0x000fe20008410000 */
[----:B------:R-:W-:Y:S01]  /*a5a0*/  FMUL.FTZ R167, R167, UR37 ;  /* 0x00000025a7a77c20 */ /* 0x000fe20008410000 */
[----:B------:R-:W-:Y:S01]  /*a5b0*/  FMUL.FTZ R20, R170, UR37 ;  /* 0x00000025aa147c20 */ /* 0x000fe20008410000 */
[----:B------:R-:W-:Y:S01]  /*a5c0*/  FMUL.FTZ R171, R171, UR37 ;  /* 0x00000025abab7c20 */ /* 0x000fe20008410000 */
[----:B------:R-:W2:Y:S01]  /*a5d0*/  MUFU.TANH R157, R157 ;  /* 0x0000009d009d7308 */ /* 0x000ea20000002400 */
[----:B---3--:R-:W-:Y:S01]  /*a5e0*/  FMNMX.FTZ R10, R21, R10, !PT ;  /* 0x0000000a150a7209 */ /* 0x008fe20007810000 */
[----:B------:R-:W-:Y:S01]  /*a5f0*/  FMUL.FTZ R152, R174, UR37 ;  /* 0x00000025ae987c20 */ /* 0x000fe20008410000 */
[----:B------:R-:W-:Y:S01]  /*a600*/  FMUL.FTZ R175, R175, UR37 ;  /* 0x00000025afaf7c20 */ /* 0x000fe20008410000 */
[----:B------:R-:W-:Y:S01]  /*a610*/  FMUL.FTZ R154, R178, UR37 ;  /* 0x00000025b29a7c20 */ /* 0x000fe20008410000 */
[----:B------:R-:W-:Y:S01]  /*a620*/  FMUL.FTZ R179, R179, UR37 ;  /* 0x00000025b3b37c20 */ /* 0x000fe20008410000 */
[----:B------:R-:W-:Y:S01]  /*a630*/  FMUL.FTZ R156, R182, UR37 ;  /* 0x00000025b69c7c20 */ /* 0x000fe20008410000 */
[----:B------:R-:W-:Y:S01]  /*a640*/  FMUL.FTZ R183, R183, UR37 ;  /* 0x00000025b7b77c20 */ /* 0x000fe20008410000 */
[----:B------:R-:W3:Y:S01]  /*a650*/  MUFU.TANH R223, R223 ;  /* 0x000000df00df7308 */ /* 0x000ee20000002400 */
[----:B----4-:R-:W-:-:S07]  /*a660*/  FMNMX.FTZ R10, R219, R10, !PT ;  /* 0x0000000adb0a7209 */ /* 0x010fce0007810000 */
[----:B------:R-:W4:Y:S01]  /*a670*/  MUFU.TANH R161, R161 ;  /* 0x000000a100a17308 */ /* 0x000f220000002400 */
[----:B--2---:R-:W-:-:S07]  /*a680*/  FMNMX.FTZ R10, R157, R10, !PT ;  /* 0x0000000a9d0a7209 */ /* 0x004fce0007810000 */
[----:B------:R-:W2:Y:S01]  /*a690*/  MUFU.TANH R225, R225 ;  /* 0x000000e100e17308 */ /* 0x000ea20000002400 */
[----:B---3--:R-:W-:-:S07]  /*a6a0*/  FMNMX.FTZ R10, R223, R10, !PT ;  /* 0x0000000adf0a7209 */ /* 0x008fce0007810000 */
        /* <DEDUP_REMOVED lines=21> */
[----:B--2---:R-:W-:-:S05]  /*a800*/  FMNMX.FTZ R10, R235, R10, !PT ;  /* 0x0000000aeb0a7209 */ /* 0x004fca0007810000 */
[----:B------:R-:W2:Y:S02]  /*a810*/  SHFL.BFLY PT, R3, R10, 0x2, 0x1f ;  /* 0x0c401f000a037f89 */ /* 0x000ea400000e0000 */
[----:B------:R-:W5:Y:S08]  /*a820*/  MUFU.TANH R221, R221 ;  /* 0x000000dd00dd7308 */ /* 0x000f700000002400 */
[----:B------:R-:W0:Y:S08]  /*a830*/  MUFU.TANH R159, R159 ;  /* 0x0000009f009f7308 */ /* 0x000e300000002400 */
[----:B------:R-:W1:Y:S01]  /*a840*/  MUFU.TANH R181, R181 ;  /* 0x000000b500b57308 */ /* 0x000e620000002400 */
[----:B--2---:R-:W-:-:S02]  /*a850*/  FMNMX.FTZ R3, R10, R3, !PT ;  /* 0x000000030a037209 */ /* 0x004fc40007810000 */
[----:B---3--:R-:W-:-:S05]  /*a860*/  FMNMX.FTZ R10, R153, R216, !PT ;  /* 0x000000d8990a7209 */ /* 0x008fca0007810000 */
[----:B------:R-:W2:Y:S01]  /*a870*/  MUFU.TANH R163, R163 ;  /* 0x000000a300a37308 */ /* 0x000ea20000002400 */
[----:B------:R-:W3:Y:S01]  /*a880*/  SHFL.BFLY PT, R158, R3, 0x1, 0x1f ;  /* 0x0c201f00039e7f89 */ /* 0x000ee200000e0000 */
[----:B----4-:R-:W-:-:S04]  /*a890*/  FMNMX.FTZ R10, R155, R10, !PT ;  /* 0x0000000a9b0a7209 */ /* 0x010fc80007810000 */
[----:B-----5:R-:W-:Y:S02]  /*a8a0*/  FMNMX.FTZ R10, R221, R10, !PT ;  /* 0x0000000add0a7209 */ /* 0x020fe40007810000 */
[----:B------:R-:W4:Y:S02]  /*a8b0*/  MUFU.TANH R237, R237 ;  /* 0x000000ed00ed7308 */ /* 0x000f240000002400 */
[----:B0-----:R-:W-:-:S06]  /*a8c0*/  FMNMX.FTZ R10, R159, R10, !PT ;  /* 0x0000000a9f0a7209 */ /* 0x001fcc0007810000 */
[----:B------:R-:W0:Y:S08]  /*a8d0*/  MUFU.TANH R167, R167 ;  /* 0x000000a700a77308 */ /* 0x000e300000002400 */
[----:B------:R-:W5:Y:S01]  /*a8e0*/  MUFU.TANH R20, R20 ;  /* 0x0000001400147308 */ /* 0x000f620000002400 */
[----:B---3--:R-:W-:Y:S02]  /*a8f0*/  FMNMX.FTZ R3, R3, R158, !PT ;  /* 0x0000009e03037209 */ /* 0x008fe40007810000 */
[----:B-1----:R-:W-:Y:S01]  /*a900*/  FMNMX.FTZ R158, R181, R10, !PT ;  /* 0x0000000ab59e7209 */ /* 0x002fe20007810000 */
[----:B------:R-:W-:-:S02]  /*a910*/  IMAD.U32 R10, RZ, RZ, UR36 ;  /* 0x00000024ff0a7e24 */ /* 0x000fc4000f8e00ff */
[----:B------:R-:W-:Y:S02]  /*a920*/  FADD.FTZ R160, -R3, R218 ;  /* 0x000000da03a07221 */ /* 0x000fe40000010100 */
[----:B------:R-:W1:Y:S01]  /*a930*/  MUFU.TANH R171, R171 ;  /* 0x000000ab00ab7308 */ /* 0x000e620000002400 */
[----:B--2---:R-:W-:Y:S01]  /*a940*/  FMNMX.FTZ R158, R163, R158, !PT ;  /* 0x0000009ea39e7209 */ /* 0x004fe20007810000 */
[-C--:B------:R-:W-:Y:S01]  /*a950*/  FMUL.FTZ R168, R3, R10.reuse ;  /* 0x0000000a03a87220 */ /* 0x080fe20000410000 */
[----:B------:R-:W-:Y:S02]  /*a960*/  FMUL.FTZ R164, R160, R10 ;  /* 0x0000000aa0a47220 */ /* 0x000fe40000410000 */
[----:B----4-:R-:W-:Y:S01]  /*a970*/  FMNMX.FTZ R160, R237, R158, !PT ;  /* 0x0000009eeda07209 */ /* 0x010fe20007810000 */
[-CC-:B------:R-:W-:Y:S01]  /*a980*/  FFMA.FTZ R166, R11, R10.reuse, -R168.reuse ;  /* 0x0000000a0ba67223 */ /* 0x180fe200000108a8 */
[--C-:B------:R-:W-:Y:S01]  /*a990*/  FFMA.FTZ R21, R21, R10, -R168.reuse ;  /* 0x0000000a15157223 */ /* 0x100fe200000108a8 */
[----:B------:R-:W2:Y:S01]  /*a9a0*/  MUFU.TANH R152, R152 ;  /* 0x0000009800987308 */ /* 0x000ea20000002400 */
[----:B0-----:R-:W-:Y:S01]  /*a9b0*/  FMNMX.FTZ R160, R167, R160, !PT ;  /* 0x000000a0a7a07209 */ /* 0x001fe20007810000 */
[-CC-:B------:R-:W-:Y:S01]  /*a9c0*/  FFMA.FTZ R157, R157, R10.reuse, -R168.reuse ;  /* 0x0000000a9d9d7223 */ /* 0x180fe200000108a8 */
[-CC-:B------:R-:W-:Y:S01]  /*a9d0*/  FFMA.FTZ R161, R161, R10.reuse, -R168.reuse ;  /* 0x0000000aa1a17223 */ /* 0x180fe200000108a8 */
[--C-:B------:R-:W-:Y:S01]  /*a9e0*/  FFMA.FTZ R165, R165, R10, -R168.reuse ;  /* 0x0000000aa5a57223 */ /* 0x100fe200000108a8 */
[----:B-----5:R-:W-:Y:S01]  /*a9f0*/  FMNMX.FTZ R162, R20, R160, !PT ;  /* 0x000000a014a27209 */ /* 0x020fe20007810000 */
[-CC-:B------:R-:W-:Y:S01]  /*aa00*/  FFMA.FTZ R170, R227, R10.reuse, -R168.reuse ;  /* 0x0000000ae3aa7223 */ /* 0x180fe200000108a8 */
[--C-:B------:R-:W-:Y:S01]  /*aa10*/  FFMA.FTZ R169, R169, R10, -R168.reuse ;  /* 0x0000000aa9a97223 */ /* 0x100fe200000108a8 */
[----:B------:R-:W0:Y:S01]  /*aa20*/  MUFU.TANH R175, R175 ;  /* 0x000000af00af7308 */ /* 0x000e220000002400 */
[----:B-1----:R-:W-:Y:S01]  /*aa30*/  FMNMX.FTZ R11, R171, R162, !PT ;  /* 0x000000a2ab0b7209 */ /* 0x002fe20007810000 */
[-CC-:B------:R-:W-:Y:S01]  /*aa40*/  FFMA.FTZ R173, R173, R10.reuse, -R168.reuse ;  /* 0x0000000aadad7223 */ /* 0x180fe200000108a8 */
[-CC-:B------:R-:W-:Y:S01]  /*aa50*/  FFMA.FTZ R174, R231, R10.reuse, -R168.reuse ;  /* 0x0000000ae7ae7223 */ /* 0x180fe200000108a8 */
[-CC-:B------:R-:W-:Y:S01]  /*aa60*/  FFMA.FTZ R177, R177, R10.reuse, -R168.reuse ;  /* 0x0000000ab1b17223 */ /* 0x180fe200000108a8 */
[----:B------:R-:W-:-:S03]  /*aa70*/  FFMA.FTZ R233, R233, R10, -R168 ;  /* 0x0000000ae9e97223 */ /* 0x000fc600000108a8 */
[----:B------:R-:W1:Y:S01]  /*aa80*/  MUFU.TANH R154, R154 ;  /* 0x0000009a009a7308 */ /* 0x000e620000002400 */
[----:B--2---:R-:W-:-:S07]  /*aa90*/  FMNMX.FTZ R162, R152, R11, !PT ;  /* 0x0000000b98a27209 */ /* 0x004fce0007810000 */
[----:B------:R-:W2:Y:S01]  /*aaa0*/  MUFU.TANH R179, R179 ;  /* 0x000000b300b37308 */ /* 0x000ea20000002400 */
[----:B0-----:R-:W-:Y:S01]  /*aab0*/  FMNMX.FTZ R11, R175, R162, !PT ;  /* 0x000000a2af0b7209 */ /* 0x001fe20007810000 */
[-CC-:B------:R-:W-:Y:S01]  /*aac0*/  FFMA.FTZ R162, R219, R10.reuse, -R168.reuse ;  /* 0x0000000adba27223 */ /* 0x180fe200000108a8 */
[----:B------:R-:W-:-:S05]  /*aad0*/  FFMA.FTZ R219, R235, R10, -R168 ;  /* 0x0000000aebdb7223 */ /* 0x000fca00000108a8 */
[----:B------:R-:W0:Y:S08]  /*aae0*/  MUFU.TANH R156, R156 ;  /* 0x0000009c009c7308 */ /* 0x000e300000002400 */
[----:B------:R-:W-:Y:S08]  /*aaf0*/  MUFU.TANH R183, R183 ;  /* 0x000000b700b77308 */ /* 0x000ff00000002400 */
[----:B------:R1:W3:Y:S08]  /*ab00*/  MUFU.EX2 R158, R164 ;  /* 0x000000a4009e7308 */ /* 0x0002f00000000800 */
[----:B------:R4:W5:Y:S01]  /*ab10*/  MUFU.EX2 R160, R166 ;  /* 0x000000a600a07308 */ /* 0x0009620000000800 */
[----:B-1----:R-:W-:-:S04]  /*ab20*/  FMNMX.FTZ R164, R154, R11, !PT ;  /* 0x0000000b9aa47209 */ /* 0x002fc80007810000 */
[----:B--2---:R-:W-:-:S03]  /*ab30*/  FMNMX.FTZ R11, R179, R164, !PT ;  /* 0x000000a4b30b7209 */ /* 0x004fc60007810000 */
[----:B------:R-:W-:Y:S01]  /*ab40*/  MUFU.EX2 R21, R21 ;  /* 0x0000001500157308 */ /* 0x000fe20000000800 */
[----:B0-----:R-:W-:Y:S01]  /*ab50*/  FMNMX.FTZ R164, R156, R11, !PT ;  /* 0x0000000b9ca47209 */ /* 0x001fe20007810000 */
[--C-:B----4-:R-:W-:Y:S01]  /*ab60*/  FFMA.FTZ R166, R225, R10, -R168.reuse ;  /* 0x0000000ae1a67223 */ /* 0x110fe200000108a8 */
[-C--:B---3--:R-:W-:Y:S01]  /*ab70*/  FMUL.FTZ R24, R24, R158.reuse ;  /* 0x0000009e18187220 */ /* 0x088fe20000410000 */
[----:B------:R-:W-:Y:S01]  /*ab80*/  FMUL.FTZ R25, R25, R158 ;  /* 0x0000009e19197220 */ /* 0x000fe20000410000 */
[----:B------:R-:W-:Y:S01]  /*ab90*/  FMNMX.FTZ R11, R183, R164, !PT ;  /* 0x000000a4b70b7209 */ /* 0x000fe20007810000 */
[----:B------:R-:W-:Y:S01]  /*aba0*/  FFMA.FTZ R164, R223, R10, -R168 ;  /* 0x0000000adfa47223 */ /* 0x000fe200000108a8 */
[----:B------:R-:W-:Y:S01]  /*abb0*/  FMUL.FTZ R28, R28, R158 ;  /* 0x0000009e1c1c7220 */ /* 0x000fe20000410000 */
[----:B------:R-:W-:Y:S01]  /*abc0*/  MUFU.EX2 R162, R162 ;  /* 0x000000a200a27308 */ /* 0x000fe20000000800 */
[----:B-----5:R-:W-:Y:S01]  /*abd0*/  FFMA.FTZ R12, R158, R12, R160 ;  /* 0x0000000c9e0c7223 */ /* 0x020fe200000100a0 */
[----:B------:R-:W0:Y:S01]  /*abe0*/  SHFL.BFLY PT, R172, R11, 0x2, 0x1f ;  /* 0x0c401f000bac7f89 */ /* 0x000e2200000e0000 */
        /* <DEDUP_REMOVED lines=22> */
[----:B------:R-:W-:Y:S01]  /*ad50*/  FMUL.FTZ R68, R68, R158 ;  /* 0x0000009e44447220 */ /* 0x000fe20000410000 */
[----:B0-----:R-:W-:Y:S01]  /*ad60*/  FMNMX.FTZ R176, R11, R172, !PT ;  /* 0x000000ac0bb07209 */ /* 0x001fe20007810000 */
[----:B------:R-:W-:Y:S01]  /*ad70*/  FFMA.FTZ R172, R229, R10, -R168 ;  /* 0x0000000ae5ac7223 */ /* 0x000fe200000108a8 */
[-C--:B------:R-:W-:Y:S01]  /*ad80*/  FMUL.FTZ R69, R69, R158.reuse ;  /* 0x0000009e45457220 */ /* 0x080fe20000410000 */
[-C--:B------:R-:W-:Y:S01]  /*ad90*/  FMUL.FTZ R72, R72, R158.reuse ;  /* 0x0000009e48487220 */ /* 0x080fe20000410000 */
[-C--:B------:R-:W-:Y:S01]  /*ada0*/  FMUL.FTZ R73, R73, R158.reuse ;  /* 0x0000009e49497220 */ /* 0x080fe20000410000 */
[----:B------:R-:W0:Y:S01]  /*adb0*/  SHFL.BFLY PT, R11, R176, 0x1, 0x1f ;  /* 0x0c201f00b00b7f89 */ /* 0x000e2200000e0000 */
        /* <DEDUP_REMOVED lines=23> */
[----:B0-----:R-:W-:Y:S01]  /*af30*/  FMNMX.FTZ R11, R176, R11, !PT ;  /* 0x0000000bb00b7209 */ /* 0x001fe20007810000 */
[----:B------:R-:W-:Y:S01]  /*af40*/  MUFU.EX2 R169, R169 ;  /* 0x000000a900a97308 */ /* 0x000fe20000000800 */
[-C--:B------:R-:W-:Y:S01]  /*af50*/  FMUL.FTZ R116, R116, R158.reuse ;  /* 0x0000009e74747220 */ /* 0x080fe20000410000 */
[-C--:B------:R-:W-:Y:S01]  /*af60*/  FMUL.FTZ R117, R117, R158.reuse ;  /* 0x0000009e75757220 */ /* 0x080fe20000410000 */
[----:B------:R-:W-:Y:S01]  /*af70*/  FMUL.FTZ R120, R120, R158 ;  /* 0x0000009e78787220 */ /* 0x000fe20000410000 */
[C---:B------:R-:W-:Y:S01]  /*af80*/  FMUL.FTZ R220, R11.reuse, R10 ;  /* 0x0000000a0bdc7220 */ /* 0x040fe20000410000 */
[----:B------:R-:W-:Y:S01]  /*af90*/  FADD.FTZ R223, -R11, R216 ;  /* 0x000000d80bdf7221 */ /* 0x000fe20000010100 */
[-C--:B------:R-:W-:Y:S01]  /*afa0*/  FMUL.FTZ R121, R121, R158.reuse ;  /* 0x0000009e79797220 */ /* 0x080fe20000410000 */
[----:B------:R-:W-:Y:S01]  /*afb0*/  FMUL.FTZ R124, R124, R158 ;  /* 0x0000009e7c7c7220 */ /* 0x000fe20000410000 */
[-CC-:B------:R-:W-:Y:S01]  /*afc0*/  FFMA.FTZ R216, R167, R10.reuse, -R220.reuse ;  /* 0x0000000aa7d87223 */ /* 0x180fe200000108dc */
[----:B------:R-:W-:Y:S01]  /*afd0*/  FFMA.FTZ R167, R171, R10, -R220 ;  /* 0x0000000aaba77223 */ /* 0x000fe200000108dc */
[----:B------:R-:W-:-:S02]  /*afe0*/  IMAD.MOV R171, RZ, RZ, -R191 ;  /* 0x000000ffffab7224 */ /* 0x000fc400078e0abf */
[-C--:B------:R-:W-:Y:S01]  /*aff0*/  FMUL.FTZ R168, R223, R10.reuse ;  /* 0x0000000adfa87220 */ /* 0x080fe20000410000 */
[-CC-:B------:R-:W-:Y:S01]  /*b000*/  FFMA.FTZ R153, R153, R10.reuse, -R220.reuse ;  /* 0x0000000a99997223 */ /* 0x180fe200000108dc */
[-CC-:B------:R-:W-:Y:S01]  /*b010*/  FFMA.FTZ R180, R159, R10.reuse, -R220.reuse ;  /* 0x0000000a9fb47223 */ /* 0x180fe200000108dc */
[-CC-:B------:R-:W-:Y:S01]  /*b020*/  FFMA.FTZ R178, R155, R10.reuse, -R220.reuse ;  /* 0x0000000a9bb27223 */ /* 0x180fe200000108dc */
[----:B------:R-:W-:Y:S01]  /*b030*/  ISETP.NE.AND P3, PT, R190, R171, PT ;  /* 0x000000abbe00720c */ /* 0x000fe20003f65270 */
[-CC-:B------:R-:W-:Y:S01]  /*b040*/  FFMA.FTZ R159, R181, R10.reuse, -R220.reuse ;  /* 0x0000000ab59f7223 */ /* 0x180fe200000108dc */
[----:B------:R-:W-:Y:S01]  /*b050*/  MUFU.EX2 R168, R168 ;  /* 0x000000a800a87308 */ /* 0x000fe20000000800 */
[-CC-:B------:R-:W-:Y:S01]  /*b060*/  FFMA.FTZ R171, R152, R10.reuse, -R220.reuse ;  /* 0x0000000a98ab7223 */ /* 0x180fe200000108dc */
[----:B------:R-:W-:Y:S02]  /*b070*/  @!P1 VIADD R152, R15, 0x28c40 ;  /* 0x00028c400f989836 */ /* 0x000fe40000000000 */
[-CC-:B------:R-:W-:Y:S01]  /*b080*/  FFMA.FTZ R155, R221, R10.reuse, -R220.reuse ;  /* 0x0000000add9b7223 */ /* 0x180fe200000108dc */
[-CC-:B------:R-:W-:Y:S01]  /*b090*/  FFMA.FTZ R182, R163, R10.reuse, -R220.reuse ;  /* 0x0000000aa3b67223 */ /* 0x180fe200000108dc */
[-CC-:B------:R-:W-:Y:S01]  /*b0a0*/  FFMA.FTZ R163, R237, R10.reuse, -R220.reuse ;  /* 0x0000000aeda37223 */ /* 0x180fe200000108dc */
[-C--:B------:R-:W-:Y:S01]  /*b0b0*/  FFMA.FTZ R218, R175, R10.reuse, -R220 ;  /* 0x0000000aafda7223 */ /* 0x080fe200000108dc */
[----:B------:R-:W-:Y:S01]  /*b0c0*/  @!P1 PRMT R152, RZ, 0x654, R152 ;  /* 0x00000654ff989816 */ /* 0x000fe20000000098 */
[----:B------:R-:W0:Y:S01]  /*b0d0*/  MUFU.EX2 R153, R153 ;  /* 0x0000009900997308 */ /* 0x000e220000000800 */
[-CC-:B------:R-:W-:Y:S01]  /*b0e0*/  FFMA.FTZ R20, R20, R10.reuse, -R220.reuse ;  /* 0x0000000a14147223 */ /* 0x180fe200000108dc */
[-C--:B------:R-:W-:Y:S01]  /*b0f0*/  FFMA.FTZ R175, R154, R10.reuse, -R220 ;  /* 0x0000000a9aaf7223 */ /* 0x080fe200000108dc */
[----:B------:R-:W-:Y:S01]  /*b100*/  @!P3 IMAD R181, R217, 0x40, R188 ;  /* 0x00000040d9b5b824 */ /* 0x000fe200078e02bc */
[----:B------:R1:W-:Y:S01]  /*b110*/  @!P1 SYNCS.ARRIVE.TRANS64.RED.A1T0 RZ, [R152+URZ], RZ ;  /* 0x000000ff98ff99a7 */ /* 0x0003e2000810043f */
[--C-:B------:R-:W-:Y:S01]  /*b120*/  FFMA.FTZ R183, R183, R10, -R220.reuse ;  /* 0x0000000ab7b77223 */ /* 0x100fe200000108dc */
[-C--:B------:R-:W-:Y:S01]  /*b130*/  FMUL.FTZ R125, R125, R158.reuse ;  /* 0x0000009e7d7d7220 */ /* 0x080fe20000410000 */
[----:B------:R-:W-:Y:S01]  /*b140*/  FMUL.FTZ R128, R128, R158 ;  /* 0x0000009e80807220 */ /* 0x000fe20000410000 */
[----:B------:R-:W2:Y:S01]  /*b150*/  MUFU.EX2 R178, R178 ;  /* 0x000000b200b27308 */ /* 0x000ea20000000800 */
[----:B------:R-:W-:Y:S01]  /*b160*/  @!P3 LEA R181, R181, R2, 0x2 ;  /* 0x00000002b5b5b211 */ /* 0x000fe200078e10ff */
[-C--:B------:R-:W-:Y:S01]  /*b170*/  FMUL.FTZ R129, R129, R158.reuse ;  /* 0x0000009e81817220 */ /* 0x080fe20000410000 */
[----:B------:R-:W-:Y:S01]  /*b180*/  FMUL.FTZ R132, R132, R158 ;  /* 0x0000009e84847220 */ /* 0x000fe20000410000 */
[-CC-:B-1----:R-:W-:Y:S01]  /*b190*/  FFMA.FTZ R152, R179, R10.reuse, -R220.reuse ;  /* 0x0000000ab3987223 */ /* 0x182fe200000108dc */
[----:B------:R-:W-:Y:S01]  /*b1a0*/  FFMA.FTZ R179, R156, R10, -R220 ;  /* 0x0000000a9cb37223 */ /* 0x000fe200000108dc */
[----:B------:R-:W-:Y:S01]  /*b1b0*/  @!P3 STS [R181+0x28800], R158 ;  /* 0x0288009eb500b388 */ /* 0x000fe20000000800 */
[-C--:B------:R-:W-:Y:S01]  /*b1c0*/  FMUL.FTZ R133, R133, R158.reuse ;  /* 0x0000009e85857220 */ /* 0x080fe20000410000 */
[----:B------:R-:W1:Y:S01]  /*b1d0*/  MUFU.EX2 R155, R155 ;  /* 0x0000009b009b7308 */ /* 0x000e620000000800 */
[----:B0-----:R-:W-:Y:S01]  /*b1e0*/  FFMA.FTZ R13, R168, R13, R153 ;  /* 0x0000000da80d7223 */ /* 0x001fe20000010099 */
[----:B------:R0:W-:Y:S01]  /*b1f0*/  @!P3 STS [R181+0x28820], R168 ;  /* 0x028820a8b500b388 */ /* 0x0001e20000000800 */
[-C--:B------:R-:W-:Y:S01]  /*b200*/  FMUL.FTZ R136, R136, R158.reuse ;  /* 0x0000009e88887220 */ /* 0x080fe20000410000 */
[-C--:B------:R-:W-:Y:S01]  /*b210*/  FMUL.FTZ R137, R137, R158.reuse ;  /* 0x0000009e89897220 */ /* 0x080fe20000410000 */
[-C--:B------:R-:W-:Y:S01]  /*b220*/  FMUL.FTZ R140, R140, R158.reuse ;  /* 0x0000009e8c8c7220 */ /* 0x080fe20000410000 */
[-C--:B------:R-:W-:Y:S01]  /*b230*/  FMUL.FTZ R141, R141, R158.reuse ;  /* 0x0000009e8d8d7220 */ /* 0x080fe20000410000 */
[-C--:B------:R-:W-:Y:S01]  /*b240*/  FMUL.FTZ R144, R144, R158.reuse ;  /* 0x0000009e90907220 */ /* 0x080fe20000410000 */
[----:B------:R-:W3:Y:S01]  /*b250*/  MUFU.EX2 R180, R180 ;  /* 0x000000b400b47308 */ /* 0x000ee20000000800 */
[-C--:B------:R-:W-:Y:S01]  /*b260*/  FMUL.FTZ R145, R145, R158.reuse ;  /* 0x0000009e91917220 */ /* 0x080fe20000410000 */
[-C--:B------:R-:W-:Y:S01]  /*b270*/  FMUL.FTZ R148, R148, R158.reuse ;  /* 0x0000009e94947220 */ /* 0x080fe20000410000 */
[----:B------:R-:W-:Y:S01]  /*b280*/  FMUL.FTZ R149, R149, R158 ;  /* 0x0000009e95957220 */ /* 0x000fe20000410000 */
[----:B0-----:R-:W-:Y:S01]  /*b290*/  FADD.FTZ R181, R21, R12 ;  /* 0x0000000c15b57221 */ /* 0x001fe20000010000 */
[----:B------:R-:W-:Y:S01]  /*b2a0*/  F2FP.BF16.F32.PACK_AB R158, R165, R166 ;  /* 0x000000a6a59e723e */ /* 0x000fe200000010ff */
[----:B------:R-:W-:Y:S01]  /*b2b0*/  FMUL.FTZ R26, R26, R168 ;  /* 0x000000a81a1a7220 */ /* 0x000fe20000410000 */
[----:B--2---:R-:W-:Y:S01]  /*b2c0*/  F2FP.BF16.F32.PACK_AB R153, R178, R153 ;  /* 0x00000099b299723e */ /* 0x004fe200000010ff */
[----:B------:R-:W-:Y:S01]  /*b2d0*/  FADD.FTZ R12, R162, R181 ;  /* 0x000000b5a20c7221 */ /* 0x000fe20000010000 */
[----:B------:R-:W0:Y:S01]  /*b2e0*/  MUFU.EX2 R159, R159 ;  /* 0x0000009f009f7308 */ /* 0x000e220000000800 */
[----:B------:R-:W-:Y:S01]  /*b2f0*/  F2FP.BF16.F32.PACK_AB R156, R161, R164 ;  /* 0x000000a4a19c723e */ /* 0x000fe200000010ff */
[-C--:B------:R-:W-:Y:S01]  /*b300*/  FMUL.FTZ R27, R27, R168.reuse ;  /* 0x000000a81b1b7220 */ /* 0x080fe20000410000 */
[----:B------:R-:W-:Y:S01]  /*b310*/  FADD.FTZ R181, R157, R12 ;  /* 0x0000000c9db57221 */ /* 0x000fe20000010000 */
[----:B------:R-:W-:Y:S01]  /*b320*/  FADD.FTZ R12, R178, R13 ;  /* 0x0000000db20c7221 */ /* 0x000fe20000010000 */
[-C--:B------:R-:W-:Y:S01]  /*b330*/  FMUL.FTZ R30, R30, R168.reuse ;  /* 0x000000a81e1e7220 */ /* 0x080fe20000410000 */
[-C--:B------:R-:W-:Y:S01]  /*b340*/  FMUL.FTZ R31, R31, R168.reuse ;  /* 0x000000a81f1f7220 */ /* 0x080fe20000410000 */
[-C--:B------:R-:W-:Y:S01]  /*b350*/  FMUL.FTZ R34, R34, R168.reuse ;  /* 0x000000a822227220 */ /* 0x080fe20000410000 */
[----:B------:R-:W2:Y:S01]  /*b360*/  MUFU.EX2 R182, R182 ;  /* 0x000000b600b67308 */ /* 0x000ea20000000800 */
[----:B-1----:R-:W-:Y:S01]  /*b370*/  FADD.FTZ R13, R155, R12 ;  /* 0x0000000c9b0d7221 */ /* 0x002fe20000010000 */
[----:B---3--:R-:W-:Y:S01]  /*b380*/  F2FP.BF16.F32.PACK_AB R155, R180, R155 ;  /* 0x0000009bb49b723e */ /* 0x008fe200000010ff */
[-C--:B------:R-:W-:Y:S01]  /*b390*/  FMUL.FTZ R35, R35, R168.reuse ;  /* 0x000000a823237220 */ /* 0x080fe20000410000 */
[-C--:B------:R-:W-:Y:S01]  /*b3a0*/  FMUL.FTZ R38, R38, R168.reuse ;  /* 0x000000a826267220 */ /* 0x080fe20000410000 */
[----:B------:R-:W-:Y:S01]  /*b3b0*/  FADD.FTZ R12, R180, R13 ;  /* 0x0000000db40c7221 */ /* 0x000fe20000010000 */
[-C--:B------:R-:W-:Y:S01]  /*b3c0*/  FMUL.FTZ R39, R39, R168.reuse ;  /* 0x000000a827277220 */ /* 0x080fe20000410000 */
[-C--:B------:R-:W-:Y:S01]  /*b3d0*/  FMUL.FTZ R42, R42, R168.reuse ;  /* 0x000000a82a2a7220 */ /* 0x080fe20000410000 */
[----:B------:R1:W-:Y:S01]  /*b3e0*/  MUFU.EX2 R220, R152 ;  /* 0x0000009800dc7308 */ /* 0x0003e20000000800 */
        /* <DEDUP_REMOVED lines=8> */
[----:B-1----:R-:W-:Y:S01]  /*b470*/  FADD.FTZ R152, R164, R181 ;  /* 0x000000b5a4987221 */ /* 0x002fe20000010000 */
[----:B--2---:R-:W-:Y:S01]  /*b480*/  FADD.FTZ R12, R182, R13 ;  /* 0x0000000db60c7221 */ /* 0x004fe20000010000 */
[-C--:B------:R-:W-:Y:S01]  /*b490*/  FMUL.FTZ R55, R55, R168.reuse ;  /* 0x000000a837377220 */ /* 0x080fe20000410000 */
[-C--:B------:R-:W-:Y:S01]  /*b4a0*/  FMUL.FTZ R58, R58, R168.reuse ;  /* 0x000000a83a3a7220 */ /* 0x080fe20000410000 */
[----:B------:R-:W-:Y:S01]  /*b4b0*/  FADD.FTZ R181, R161, R152 ;  /* 0x00000098a1b57221 */ /* 0x000fe20000010000 */
[-C--:B------:R-:W-:Y:S01]  /*b4c0*/  FMUL.FTZ R59, R59, R168.reuse ;  /* 0x000000a83b3b7220 */ /* 0x080fe20000410000 */
[-C--:B------:R-:W-:Y:S01]  /*b4d0*/  FMUL.FTZ R62, R62, R168.reuse ;  /* 0x000000a83e3e7220 */ /* 0x080fe20000410000 */
[----:B------:R-:W1:Y:S01]  /*b4e0*/  MUFU.EX2 R216, R216 ;  /* 0x000000d800d87308 */ /* 0x000e620000000800 */
[----:B------:R-:W-:Y:S01]  /*b4f0*/  FADD.FTZ R152, R166, R181 ;  /* 0x000000b5a6987221 */ /* 0x000fe20000010000 */
[-C--:B------:R-:W-:Y:S01]  /*b500*/  FMUL.FTZ R63, R63, R168.reuse ;  /* 0x000000a83f3f7220 */ /* 0x080fe20000410000 */
[-C--:B------:R-:W-:Y:S01]  /*b510*/  FMUL.FTZ R66, R66, R168.reuse ;  /* 0x000000a842427220 */ /* 0x080fe20000410000 */
[-C--:B------:R-:W-:Y:S01]  /*b520*/  FMUL.FTZ R67, R67, R168.reuse ;  /* 0x000000a843437220 */ /* 0x080fe20000410000 */
[----:B------:R-:W-:Y:S01]  /*b530*/  FADD.FTZ R181, R165, R152 ;  /* 0x00000098a5b57221 */ /* 0x000fe20000010000 */
[-C--:B------:R-:W-:Y:S01]  /*b540*/  FMUL.FTZ R70, R70, R168.reuse ;  /* 0x000000a846467220 */ /* 0x080fe20000410000 */
[-C--:B------:R-:W-:Y:S01]  /*b550*/  FMUL.FTZ R71, R71, R168.reuse ;  /* 0x000000a847477220 */ /* 0x080fe20000410000 */
[----:B------:R-:W2:Y:S01]  /*b560*/  MUFU.EX2 R172, R172 ;  /* 0x000000ac00ac7308 */ /* 0x000ea20000000800 */
[----:B------:R-:W-:Y:S01]  /*b570*/  FADD.FTZ R152, R170, R181 ;  /* 0x000000b5aa987221 */ /* 0x000fe20000010000 */
[----:B0-----:R-:W-:Y:S01]  /*b580*/  FADD.FTZ R13, R163, R12 ;  /* 0x0000000ca30d7221 */ /* 0x001fe20000010000 */
[-C--:B------:R-:W-:Y:S01]  /*b590*/  FMUL.FTZ R74, R74, R168.reuse ;  /* 0x000000a84a4a7220 */ /* 0x080fe20000410000 */
[----:B------:R-:W-:Y:S01]  /*b5a0*/  FMUL.FTZ R75, R75, R168 ;  /* 0x000000a84b4b7220 */ /* 0x000fe20000410000 */
[----:B------:R-:W-:Y:S01]  /*b5b0*/  FADD.FTZ R181, R169, R152 ;  /* 0x00000098a9b57221 */ /* 0x000fe20000010000 */
[----:B------:R-:W-:Y:S01]  /*b5c0*/  F2FP.BF16.F32.PACK_AB R152, R21, R160 ;  /* 0x000000a01598723e */ /* 0x000fe200000010ff */
[-C--:B------:R-:W-:Y:S01]  /*b5d0*/  FMUL.FTZ R78, R78, R168.reuse ;  /* 0x000000a84e4e7220 */ /* 0x080fe20000410000 */
[----:B------:R-:W0:Y:S01]  /*b5e0*/  MUFU.EX2 R20, R20 ;  /* 0x0000001400147308 */ /* 0x000e220000000800 */
        /* <DEDUP_REMOVED lines=24> */
[----:B-1----:R-:W-:Y:S01]  /*b770*/  FADD.FTZ R13, R173, R154 ;  /* 0x0000009aad0d7221 */ /* 0x002fe20000010000 */
[----:B------:R-:W-:Y:S01]  /*b780*/  F2FP.BF16.F32.PACK_AB R154, R157, R162 ;  /* 0x000000a29d9a723e */ /* 0x000fe200000010ff */
[----:B------:R-:W-:Y:S01]  /*b790*/  BAR.SYNC.DEFER_BLOCKING 0xf, 0x100 ;  /* 0x03c4000000007b1d */ /* 0x000fe20000010000 */
[----:B------:R-:W-:Y:S01]  /*b7a0*/  F2FP.BF16.F32.PACK_AB R157, R182, R159 ;  /* 0x0000009fb69d723e */ /* 0x000fe200000010ff */
[-C--:B------:R-:W-:Y:S01]  /*b7b0*/  FMUL.FTZ R115, R115, R168.reuse ;  /* 0x000000a873737220 */ /* 0x080fe20000410000 */
[----:B------:R-:W-:Y:S01]  /*b7c0*/  F2FP.BF16.F32.PACK_AB R159, R216, R163 ;  /* 0x000000a3d89f723e */ /* 0x000fe200000010ff */
[----:B------:R-:W-:Y:S01]  /*b7d0*/  FMUL.FTZ R118, R118, R168 ;  /* 0x000000a876767220 */ /* 0x000fe20000410000 */
[----:B------:R-:W-:Y:S01]  /*b7e0*/  F2FP.BF16.F32.PACK_AB R162, R173, R172 ;  /* 0x000000acada2723e */ /* 0x000fe200000010ff */
[----:B------:R-:W1:Y:S01]  /*b7f0*/  MUFU.EX2 R167, R167 ;  /* 0x000000a700a77308 */ /* 0x000e620000000800 */
[----:B--2---:R-:W-:Y:S01]  /*b800*/  FADD.FTZ R160, R174, R13 ;  /* 0x0000000daea07221 */ /* 0x004fe20000010000 */
[-C--:B------:R-:W-:Y:S01]  /*b810*/  FMUL.FTZ R119, R119, R168.reuse ;  /* 0x000000a877777220 */ /* 0x080fe20000410000 */
[-C--:B------:R-:W-:Y:S01]  /*b820*/  FMUL.FTZ R122, R122, R168.reuse ;  /* 0x000000a87a7a7220 */ /* 0x080fe20000410000 */
[-C--:B------:R-:W-:Y:S01]  /*b830*/  FMUL.FTZ R123, R123, R168.reuse ;  /* 0x000000a87b7b7220 */ /* 0x080fe20000410000 */
[-C--:B------:R-:W-:Y:S01]  /*b840*/  FMUL.FTZ R126, R126, R168.reuse ;  /* 0x000000a87e7e7220 */ /* 0x080fe20000410000 */
[-C--:B------:R-:W-:Y:S01]  /*b850*/  FMUL.FTZ R127, R127, R168.reuse ;  /* 0x000000a87f7f7220 */ /* 0x080fe20000410000 */
[----:B------:R-:W-:Y:S01]  /*b860*/  FMUL.FTZ R130, R130, R168 ;  /* 0x000000a882827220 */ /* 0x000fe20000410000 */
[----:B------:R-:W2:Y:S01]  /*b870*/  MUFU.EX2 R171, R171 ;  /* 0x000000ab00ab7308 */ /* 0x000ea20000000800 */
[----:B0-----:R-:W-:Y:S01]  /*b880*/  FADD.FTZ R21, R177, R160 ;  /* 0x000000a0b1157221 */ /* 0x001fe20000010000 */
[----:B------:R-:W-:Y:S01]  /*b890*/  F2FP.BF16.F32.PACK_AB R160, R169, R170 ;  /* 0x000000aaa9a0723e */ /* 0x000fe200000010ff */
[----:B------:R-:W-:Y:S01]  /*b8a0*/  FMUL.FTZ R131, R131, R168 ;  /* 0x000000a883837220 */ /* 0x000fe20000410000 */
[----:B------:R-:W-:Y:S01]  /*b8b0*/  F2FP.BF16.F32.PACK_AB R164, R177, R174 ;  /* 0x000000aeb1a4723e */ /* 0x000fe200000010ff */
[-C--:B------:R-:W-:Y:S01]  /*b8c0*/  FMUL.FTZ R134, R134, R168.reuse ;  /* 0x000000a886867220 */ /* 0x080fe20000410000 */
[-C--:B------:R-:W-:Y:S01]  /*b8d0*/  FMUL.FTZ R135, R135, R168.reuse ;  /* 0x000000a887877220 */ /* 0x080fe20000410000 */
[----:B------:R-:W-:Y:S01]  /*b8e0*/  FMUL.FTZ R138, R138, R168 ;  /* 0x000000a88a8a7220 */ /* 0x000fe20000410000 */
[----:B------:R-:W0:Y:S01]  /*b8f0*/  MUFU.EX2 R218, R218 ;  /* 0x000000da00da7308 */ /* 0x000e220000000800 */
[C---:B-1----:R-:W-:Y:S01]  /*b900*/  FADD.FTZ R12, R167.reuse, R12 ;  /* 0x0000000ca70c7221 */ /* 0x042fe20000010000 */
[----:B------:R-:W-:Y:S01]  /*b910*/  F2FP.BF16.F32.PACK_AB R161, R167, R20 ;  /* 0x00000014a7a1723e */ /* 0x000fe200000010ff */
[----:B------:R1:W-:Y:S01]  /*b920*/  STSM.16.M88.4 [R194+0x26800], R152 ;  /* 0x02680098c2007844 */ /* 0x0003e20000000200 */
[-C--:B------:R-:W-:Y:S01]  /*b930*/  FMUL.FTZ R139, R139, R168.reuse ;  /* 0x000000a88b8b7220 */ /* 0x080fe20000410000 */
[-C--:B------:R-:W-:Y:S01]  /*b940*/  FMUL.FTZ R142, R142, R168.reuse ;  /* 0x000000a88e8e7220 */ /* 0x080fe20000410000 */
[-C--:B------:R-:W-:Y:S01]  /*b950*/  FMUL.FTZ R143, R143, R168.reuse ;  /* 0x000000a88f8f7220 */ /* 0x080fe20000410000 */
[----:B------:R1:W-:Y:S01]  /*b960*/  STSM.16.M88.4 [R195], R156 ;  /* 0x0000009cc3007844 */ /* 0x0003e20000000200 */
[----:B------:R-:W3:Y:S01]  /*b970*/  MUFU.EX2 R176, R233 ;  /* 0x000000e900b07308 */ /* 0x000ee20000000800 */
[----:B--2---:R-:W-:Y:S01]  /*b980*/  FADD.FTZ R13, R171, R12 ;  /* 0x0000000cab0d7221 */ /* 0x004fe20000010000 */
[-C--:B------:R-:W-:Y:S01]  /*b990*/  FMUL.FTZ R146, R146, R168.reuse ;  /* 0x000000a892927220 */ /* 0x080fe20000410000 */
[-C--:B------:R-:W-:Y:S01]  /*b9a0*/  FMUL.FTZ R147, R147, R168.reuse ;  /* 0x000000a893937220 */ /* 0x080fe20000410000 */
[-C--:B------:R-:W-:Y:S01]  /*b9b0*/  FMUL.FTZ R150, R150, R168.reuse ;  /* 0x000000a896967220 */ /* 0x080fe20000410000 */
[----:B------:R-:W-:-:S03]  /*b9c0*/  FMUL.FTZ R151, R151, R168 ;  /* 0x000000a897977220 */ /* 0x000fc60000410000 */
[----:B------:R-:W2:Y:S01]  /*b9d0*/  MUFU.EX2 R175, R175 ;  /* 0x000000af00af7308 */ /* 0x000ea20000000800 */
[C---:B0-----:R-:W-:Y:S01]  /*b9e0*/  FADD.FTZ R12, R218.reuse, R13 ;  /* 0x0000000dda0c7221 */ /* 0x041fe20000010000 */
[----:B------:R-:W-:-:S05]  /*b9f0*/  F2FP.BF16.F32.PACK_AB R163, R218, R171 ;  /* 0x000000abdaa3723e */ /* 0x000fca00000010ff */
[----:B------:R1:W-:Y:S01]  /*ba00*/  STSM.16.M88.4 [R197], R160 ;  /* 0x000000a0c5007844 */ /* 0x0003e20000000200 */
[----:B------:R-:W0:Y:S01]  /*ba10*/  MUFU.EX2 R219, R219 ;  /* 0x000000db00db7308 */ /* 0x000e220000000800 */
[----:B---3--:R-:W-:-:S07]  /*ba20*/  FADD.FTZ R166, R176, R21 ;  /* 0x00000015b0a67221 */ /* 0x008fce0000010000 */
[----:B------:R-:W3:Y:S01]  /*ba30*/  MUFU.EX2 R179, R179 ;  /* 0x000000b300b37308 */ /* 0x000ee20000000800 */
[----:B--2---:R-:W-:Y:S01]  /*ba40*/  FADD.FTZ R13, R175, R12 ;  /* 0x0000000caf0d7221 */ /* 0x004fe20000010000 */
[----:B------:R-:W-:-:S03]  /*ba50*/  F2FP.BF16.F32.PACK_AB R165, R220, R175 ;  /* 0x000000afdca5723e */ /* 0x000fc600000010ff */
[----:B------:R-:W-:-:S03]  /*ba60*/  FADD.FTZ R172, R220, R13 ;  /* 0x0000000ddcac7221 */ /* 0x000fc60000010000 */
[----:B------:R-:W2:Y:S01]  /*ba70*/  MUFU.EX2 R170, R183 ;  /* 0x000000b700aa7308 */ /* 0x000ea20000000800 */
[C---:B0-----:R-:W-:Y:S01]  /*ba80*/  FADD.FTZ R12, R219.reuse, R166 ;  /* 0x000000a6db0c7221 */ /* 0x041fe20000010000 */
[----:B------:R-:W-:Y:S01]  /*ba90*/  F2FP.BF16.F32.PACK_AB R166, R219, R176 ;  /* 0x000000b0dba6723e */ /* 0x000fe200000010ff */
[----:B---3--:R-:W-:Y:S01]  /*baa0*/  FADD.FTZ R13, R179, R172 ;  /* 0x000000acb30d7221 */ /* 0x008fe20000010000 */
[----:B--2---:R-:W-:-:S03]  /*bab0*/  F2FP.BF16.F32.PACK_AB R167, R170, R179 ;  /* 0x000000b3aaa7723e */ /* 0x004fc600000010ff */
[----:B------:R-:W-:Y:S02]  /*bac0*/  FADD.FTZ R13, R170, R13 ;  /* 0x0000000daa0d7221 */ /* 0x000fe40000010000 */
[----:B------:R1:W-:Y:S01]  /*bad0*/  STSM.16.M88.4 [R196], R164 ;  /* 0x000000a4c4007844 */ /* 0x0003e20000000200 */
[----:B------:R-:W-:Y:S05]  /*bae0*/  @!P0 BRA `(.L_x_552) ;  /* 0x0000000000048947 */ /* 0x000fea0003800000 */
[----:B------:R-:W-:Y:S01]  /*baf0*/  BPT.TRAP 0x1 ;  /* 0x000000040000795c */ /* 0x000fe20000300000 */
.L_x_552:
[----:B------:R0:W2:Y:S01]  /*bb00*/  SYNCS.PHASECHK.TRANS64.TRYWAIT P3, [R15+URZ+0x28c50], R213 ;  /* 0x028c50d50f0075a7 */ /* 0x0000a2000806017f */
[----:B------:R-:W-:Y:S05]  /*bb10*/  @!P0 BRA `(.L_x_553) ;  /* 0x0000000000048947 */ /* 0x000fea0003800000 */
[----:B------:R-:W-:Y:S01]  /*bb20*/  BPT.TRAP 0x1 ;  /* 0x000000040000795c */ /* 0x000fe20000300000 */
.L_x_553:
[----:B------:R-:W-:Y:S04]  /*bb30*/  BSSY B1, `(.L_x_554) ;  /* 0x0000004000017945 */ /* 0x000fe80003800000 */
[----:B--2---:R-:W-:Y:S05]  /*bb40*/  @P3 BRA `(.L_x_555) ;  /* 0x0000000000083947 */ /* 0x004fea0003800000 */
[----:B------:R-:W2:Y:S02]  /*bb50*/  SYNCS.PHASECHK.TRANS64.TRYWAIT P3, [R15+URZ+0x28c50], R213 ;  /* 0x028c50d50f0075a7 */ /* 0x000ea4000806017f */
[----:B--2---:R-:W-:Y:S05]  /*bb60*/  @!P3 BRA `(.L_x_556) ;  /* 0x0000009800b0b947 */ /* 0x004fea0003800000 */
.L_x_555:
[----:B------:R-:W-:Y:S05]  /*bb70*/  BSYNC B1 ;  /* 0x0000000000017941 */ /* 0x000fea0003800000 */
.L_x_554:
[----:B------:R-:W-:Y:S01]  /*bb80*/  IMAD R20, R18, 0x1000, R14 ;  /* 0x0000100012147824 */ /* 0x000fe200078e020e */
[----:B------:R-:W-:Y:S01]  /*bb90*/  WARPGROUP.ARRIVE ;  /* 0x00000000000079c5 */ /* 0x000fe20000000000 */
[----:B------:R-:W-:Y:S02]  /*bba0*/  IMAD.MOV.U32 R21, RZ, RZ, 0x40000040 ;  /* 0x40000040ff157424 */ /* 0x000fe400078e00ff */
[----:B0-2---:R-:W-:Y:S01]  /*bbb0*/  @!P1 VIADD R15, R15, 0x28c60 ;  /* 0x00028c600f0f9836 */ /* 0x005fe20000000000 */
[----:B------:R-:W-:Y:S01]  /*bbc0*/  R2UR UR6, R20 ;  /* 0x00000000140672ca */ /* 0x000fe200000e0000 */
[----:B------:R-:W-:Y:S01]  /*bbd0*/  IMAD.MOV.U32 R216, RZ, RZ, R11 ;  /* 0x000000ffffd87224 */ /* 0x000fe200078e000b */
[----:B------:R-:W-:Y:S01]  /*bbe0*/  R2UR UR7, R21 ;  /* 0x00000000150772ca */ /* 0x000fe200000e0000 */
[----:B------:R-:W-:Y:S01]  /*bbf0*/  IMAD.MOV.U32 R21, RZ, RZ, 0x40000040 ;  /* 0x40000040ff157424 */ /* 0x000fe200078e00ff */
[----:B------:R-:W-:Y:S01]  /*bc00*/  @!P1 PRMT R15, RZ, 0x654, R15 ;  /* 0x00000654ff0f9816 */ /* 0x000fe2000000000f */
[----:B------:R-:W-:-:S02]  /*bc10*/  IMAD.MOV.U32 R218, RZ, RZ, R3 ;  /* 0x000000ffffda7224 */ /* 0x000fc400078e0003 */
[----:B------:R-:W-:-:S08]  /*bc20*/  IMAD.MOV.U32 R217, RZ, RZ, R18 ;  /* 0x000000ffffd97224 */ /* 0x000fd000078e0012 */
[----:B------:R-:W-:Y:S03]  /*bc30*/  HGMMA.64x256x16.F32.BF16 R24, R152, gdesc[UR4].tnspB, R24, gsb0 ;  /* 0x43e0000498187df0 */ /* 0x000fe60008001818 */
[----:B------:R-:W-:Y:S02]  /*bc40*/  WARPGROUP.DEPBAR.LE gsb0, 0x0 ;  /* 0x00008000000079c5 */ /* 0x000fe40000010000 */
[----:B-1----:R-:W-:Y:S01]  /*bc50*/  VIADD R152, R20, 0x80 ;  /* 0x0000008014987836 */ /* 0x002fe20000000000 */
[----:B------:R-:W-:Y:S01]  /*bc60*/  WARPGROUP.ARRIVE ;  /* 0x00000000000079c5 */ /* 0x000fe20000000000 */
[----:B------:R-:W-:-:S03]  /*bc70*/  IMAD.MOV.U32 R153, RZ, RZ, 0x40000040 ;  /* 0x40000040ff997424 */ /* 0x000fc600078e00ff */
[----:B------:R-:W-:Y:S01]  /*bc80*/  R2UR UR6, R152 ;  /* 0x00000000980672ca */ /* 0x000fe200000e0000 */
[C---:B------:R-:W-:Y:S01]  /*bc90*/  VIADD R152, R20.reuse, 0x100 ;  /* 0x0000010014987836 */ /* 0x040fe20000000000 */
[----:B------:R-:W-:Y:S01]  /*bca0*/  R2UR UR7, R153 ;  /* 0x00000000990772ca */ /* 0x000fe200000e0000 */
[----:B------:R-:W-:Y:S01]  /*bcb0*/  IMAD.MOV.U32 R153, RZ, RZ, 0x40000040 ;  /* 0x40000040ff997424 */ /* 0x000fe200078e00ff */
[----:B------:R-:W-:-:S14]  /*bcc0*/  IADD3 R20, R20, 0x180, RZ ;  /* 0x0000018014147810 */ /* 0x000fdc0007ffe0ff */
        /* <DEDUP_REMOVED lines=23> */
[----:B------:R-:W-:Y:S05]  /*be40*/  @P2 BRA `(.L_x_557) ;  /* 0xffffffe000782947 */ /* 0x000fea000383ffff */
.L_x_546:
[----:B------:R-:W-:Y:S05]  /*be50*/  BSYNC B0 ;  /* 0x0000000000007941 */ /* 0x000fea0003800000 */
.L_x_545:
[----:B------:R-:W2:Y:S01]  /*be60*/  SHFL.BFLY PT, R5, R12, 0x2, 0x1f ;  /* 0x0c401f000c057f89 */ /* 0x000ea200000e0000 */
[----:B------:R-:W-:Y:S01]  /*be70*/  IMAD.MOV.U32 R6, RZ, RZ, RZ ;  /* 0x000000ffff067224 */ /* 0x000fe200078e00ff */
[----:B------:R-:W-:Y:S01]  /*be80*/  IADD3 R202, R202, 0x1, RZ ;  /* 0x00000001caca7810 */ /* 0x000fe20007ffe0ff */
[----:B------:R-:W-:Y:S01]  /*be90*/  IMAD.MOV.U32 R21, RZ, RZ, -0x800000 ;  /* 0xff800000ff157424 */ /* 0x000fe200078e00ff */
[----:B------:R-:W3:Y:S01]  /*bea0*/  SHFL.BFLY PT, R0, R13, 0x2, 0x1f ;  /* 0x0c401f000d007f89 */ /* 0x000ee200000e0000 */
[----:B------:R-:W-:Y:S01]  /*beb0*/  IMAD.MOV.U32 R20, RZ, RZ, -0x800000 ;  /* 0xff800000ff147424 */ /* 0x000fe200078e00ff */
[----:B------:R-:W-:Y:S08]  /*bec0*/  BAR.ARV 0x8, 0xa0 ;  /* 0x0202800000007b1d */ /* 0x000ff00000002000 */
[----:B------:R-:W-:Y:S01]  /*bed0*/  BAR.SYNC.DEFER_BLOCKING 0xf, 0x100 ;  /* 0x03c4000000007b1d */ /* 0x000fe20000010000 */
[----:B--2---:R-:W-:Y:S01]  /*bee0*/  FADD.FTZ R4, R5, R12 ;  /* 0x0000000c05047221 */ /* 0x004fe20000010000 */
[----:B---3--:R-:W-:-:S04]  /*bef0*/  FADD.FTZ R7, R0, R13 ;  /* 0x0000000d00077221 */ /* 0x008fc80000010000 */
[----:B------:R-:W2:Y:S04]  /*bf00*/  SHFL.BFLY PT, R5, R4, 0x1, 0x1f ;  /* 0x0c201f0004057f89 */ /* 0x000ea800000e0000 */
[----:B------:R-:W3:Y:S01]  /*bf10*/  SHFL.BFLY PT, R0, R7, 0x1, 0x1f ;  /* 0x0c201f0007007f89 */ /* 0x000ee200000e0000 */
[----:B--2---:R-:W-:Y:S01]  /*bf20*/  FADD.FTZ R9, R4, R5 ;  /* 0x0000000504097221 */ /* 0x004fe20000010000 */
[----:B------:R-:W-:Y:S02]  /*bf30*/  IMAD.MOV R5, RZ, RZ, -R191 ;  /* 0x000000ffff057224 */ /* 0x000fe400078e0abf */
[----:B------:R-:W-:Y:S02]  /*bf40*/  VIADD R4, R18, 0x1 ;  /* 0x0000000112047836 */ /* 0x000fe40000000000 */
[----:B---3--:R-:W-:Y:S01]  /*bf50*/  FADD.FTZ R0, R7, R0 ;  /* 0x0000000007007221 */ /* 0x008fe20000010000 */
[----:B------:R-:W-:-:S02]  /*bf60*/  FSETP.NE.FTZ.AND P2, PT, R9, RZ, PT ;  /* 0x000000ff0900720b */ /* 0x000fc40003f55000 */
[----:B------:R-:W-:Y:S02]  /*bf70*/  ISETP.NE.AND P0, PT, R190, R5, PT ;  /* 0x00000005be00720c */ /* 0x000fe40003f05270 */
[----:B------:R-:W-:Y:S02]  /*bf80*/  FSETP.NE.FTZ.AND P3, PT, R0, RZ, PT ;  /* 0x000000ff0000720b */ /* 0x000fe40003f75000 */
[----:B------:R-:W-:Y:S02]  /*bf90*/  MOV R5, RZ ;  /* 0x000000ff00057202 */ /* 0x000fe40000000f00 */
[----:B------:R-:W-:-:S04]  /*bfa0*/  ISETP.NE.AND P1, PT, R4, 0x2, PT ;  /* 0x000000020400780c */ /* 0x000fc80003f25270 */
[----:B------:R-:W-:Y:S01]  /*bfb0*/  SEL R8, RZ, 0x1, P1 ;  /* 0x00000001ff087807 */ /* 0x000fe20000800000 */
[----:B------:R-:W2:Y:S02]  /*bfc0*/  @P2 MUFU.RCP R5, R9 ;  /* 0x0000000900052308 */ /* 0x000ea40000001000 */
[----:B------:R-:W-:Y:S02]  /*bfd0*/  @!P0 IMAD R7, R18, 0x40, R188 ;  /* 0x0000004012078824 */ /* 0x000fe400078e02bc */
[C---:B------:R-:W-:Y:S01]  /*bfe0*/  @P2 FMUL.FTZ R18, R10.reuse, 0.69314718246459960938 ;  /* 0x3f3172180a122820 */ /* 0x040fe20000410000 */
[----:B------:R-:W-:Y:S01]  /*bff0*/  @P3 FMUL.FTZ R10, R10, 0.69314718246459960938 ;  /* 0x3f3172180a0a3820 */ /* 0x000fe20000410000 */
[----:B------:R-:W-:Y:S01]  /*c000*/  LOP3.LUT R23, R23, R8, RZ, 0x3c, !PT ;  /* 0x0000000817177212 */ /* 0x000fe200078e3cff */
[----:B------:R-:W-:Y:S01]  /*c010*/  @!P0 IMAD R7, R7, 0x4, R2 ;  /* 0x0000000407078824 */ /* 0x000fe200078e0202 */
[----:B------:R-:W3:Y:S08]  /*c020*/  @P3 MUFU.RCP R6, R0 ;  /* 0x0000000000063308 */ /* 0x000ef00000001000 */
[----:B------:R-:W4:Y:S01]  /*c030*/  @P2 MUFU.LG2 R2, R9 ;  /* 0x0000000900022308 */ /* 0x000f220000000c00 */
[-C--:B--2---:R-:W-:Y:S01]  /*c040*/  FMUL.FTZ R181, R24, R5.reuse ;  /* 0x0000000518b57220 */ /* 0x084fe20000410000 */
[----:B------:R2:W-:Y:S01]  /*c050*/  @!P0 STS [R7+0x28800], R5 ;  /* 0x0288000507008388 */ /* 0x0005e20000000800 */
[-C--:B------:R-:W-:Y:S01]  /*c060*/  FMUL.FTZ R179, R25, R5.reuse ;  /* 0x0000000519b37220 */ /* 0x080fe20000410000 */
[-C--:B------:R-:W-:Y:S01]  /*c070*/  FMUL.FTZ R180, R28, R5.reuse ;  /* 0x000000051cb47220 */ /* 0x080fe20000410000 */
[-C--:B------:R-:W-:Y:S01]  /*c080*/  FMUL.FTZ R178, R32, R5.reuse ;  /* 0x0000000520b27220 */ /* 0x080fe20000410000 */
[-C--:B------:R-:W-:Y:S01]  /*c090*/  FMUL.FTZ R28, R33, R5.reuse ;  /* 0x00000005211c7220 */ /* 0x080fe20000410000 */
[-C--:B------:R-:W-:Y:S01]  /*c0a0*/  FMUL.FTZ R175, R40, R5.reuse ;  /* 0x0000000528af7220 */ /* 0x080fe20000410000 */
[----:B------:R5:W1:Y:S01]  /*c0b0*/  @P3 MUFU.LG2 R24, R0 ;  /* 0x0000000000183308 */ /* 0x000a620000000c00 */
[----:B---3--:R3:W-:Y:S01]  /*c0c0*/  @!P0 STS [R7+0x28820], R6 ;  /* 0x0288200607008388 */ /* 0x0087e20000000800 */
[-C--:B------:R-:W-:Y:S01]  /*c0d0*/  FMUL.FTZ R177, R29, R5.reuse ;  /* 0x000000051db17220 */ /* 0x080fe20000410000 */
[-C--:B------:R-:W-:Y:S01]  /*c0e0*/  FMUL.FTZ R176, R36, R5.reuse ;  /* 0x0000000524b07220 */ /* 0x080fe20000410000 */
[-C--:B------:R-:W-:Y:S01]  /*c0f0*/  FMUL.FTZ R174, R37, R5.reuse ;  /* 0x0000000525ae7220 */ /* 0x080fe20000410000 */
[-C--:B------:R-:W-:Y:S01]  /*c100*/  FMUL.FTZ R32, R41, R5.reuse ;  /* 0x0000000529207220 */ /* 0x080fe20000410000 */
[-C--:B------:R-:W-:Y:S01]  /*c110*/  FMUL.FTZ R173, R44, R5.reuse ;  /* 0x000000052cad7220 */ /* 0x080fe20000410000 */
[-C--:B------:R-:W-:Y:S01]  /*c120*/  FMUL.FTZ R171, R45, R5.reuse ;  /* 0x000000052dab7220 */ /* 0x080fe20000410000 */
[-C--:B------:R-:W-:Y:S01]  /*c130*/  FMUL.FTZ R172, R48, R5.reuse ;  /* 0x0000000530ac7220 */ /* 0x080fe20000410000 */
[-C--:B-----5:R-:W-:Y:S01]  /*c140*/  FMUL.FTZ R0, R27, R6.reuse ;  /* 0x000000061b007220 */ /* 0x0a0fe20000410000 */
[----:B----4-:R-:W-:Y:S01]  /*c150*/  @P2 FMUL.FTZ R25, R2, 0.69314718246459960938 ;  /* 0x3f31721802192820 */ /* 0x010fe20000410000 */
        /* <DEDUP_REMOVED lines=55> */
[-C--:B0-----:R-:W-:Y:S01]  /*c4d0*/  FMUL.FTZ R15, R70, R6.reuse ;  /* 0x00000006460f7220 */ /* 0x081fe20000410000 */
[-C--:B------:R-:W-:Y:S01]  /*c4e0*/  FMUL.FTZ R40, R91, R6.reuse ;  /* 0x000000065b287220 */ /* 0x080fe20000410000 */
[----:B------:R-:W-:Y:S01]  /*c4f0*/  @P2 FFMA.FTZ R21, R18, R3, R25 ;  /* 0x0000000312152223 */ /* 0x000fe20000010019 */
[----:B------:R-:W-:Y:S01]  /*c500*/  PLOP3.LUT P0, PT, PT, PT, PT, 0x8, 0x0 ;  /* 0x000000000000781c */ /* 0x000fe20003f0e170 */
[-C--:B--2---:R-:W-:Y:S01]  /*c510*/  FMUL.FTZ R5, R26, R6.reuse ;  /* 0x000000061a057220 */ /* 0x084fe20000410000 */
        /* <DEDUP_REMOVED lines=59> */
[----:B------:R-:W-:Y:S06]  /*c8d0*/  BAR.ARV 0xe, 0x100 ;  /* 0x0384000000007b1d */ /* 0x000fec0000002000 */
.L_x_490:
[----:B------:R-:W-:Y:S05]  /*c8e0*/  BSYNC B7 ;  /* 0x0000000000077941 */ /* 0x000fea0003800000 */
.L_x_488:
[----:B------:R-:W0:Y:S08]  /*c8f0*/  S2UR UR5, SR_CgaCtaId ;  /* 0x00000000000579c3 */ /* 0x000e300000008800 */
[----:B------:R-:W-:Y:S06]  /*c900*/  BAR.SYNC.DEFER_BLOCKING 0x5, 0x120 ;  /* 0x0144800000007b1d */ /* 0x000fec0000010000 */
[----:B------:R-:W-:Y:S01]  /*c910*/  UMOV UR4, 0x400 ;  /* 0x0000040000047882 */ /* 0x000fe20000000000 */
[----:B------:R-:W-:Y:S01]  /*c920*/  BSSY B0, `(.L_x_558) ;  /* 0x000026e000007945 */ /* 0x000fe20003800000 */
[----:B0-----:R-:W-:-:S06]  /*c930*/  ULEA UR4, UR5, UR4, 0x18 ;  /* 0x0000000405047291 */ /* 0x001fcc000f8ec03f */
[----:B------:R-:W-:-:S05]  /*c940*/  IMAD.U32 R2, RZ, RZ, UR4 ;  /* 0x00000004ff027e24 */ /* 0x000fca000f8e00ff */
[----:B-----5:R0:W1:Y:S01]  /*c950*/  LDS.128 R24, [R2+0x28cd0] ;  /* 0x028cd00002187984 */ /* 0x0200620000000c00 */
[----:B------:R-:W-:Y:S06]  /*c960*/  BAR.ARV 0x4, 0x120 ;  /* 0x0104800000007b1d */ /* 0x000fec0000002000 */
[----:B------:R-:W-:Y:S05]  /*c970*/  @P0 BRA `(.L_x_559) ;  /* 0x0000001c00140947 */ /* 0x000fea0003800000 */
[----:B------:R-:W2:Y:S01]  /*c980*/  S2R R3, SR_SWINHI ;  /* 0x0000000000037919 */ /* 0x000ea20000002f00 */
[----:B------:R-:W-:Y:S01]  /*c990*/  F2FP.BF16.F32.PACK_AB R5, R0, R5 ;  /* 0x000000050005723e */ /* 0x000fe200000010ff */
[----:B------:R-:W-:Y:S01]  /*c9a0*/  ULDC.64 UR4, c[0x0][0xbd8] ;  /* 0x0002f60000047ab9 */ /* 0x000fe20000000a00 */
[----:B------:R-:W-:Y:S02]  /*c9b0*/  F2FP.BF16.F32.PACK_AB R7, R31, R7 ;  /* 0x000000071f07723e */ /* 0x000fe400000010ff */
[----:B------:R-:W-:Y:S02]  /*c9c0*/  F2FP.BF16.F32.PACK_AB R28, R28, R178 ;  /* 0x000000b21c1c723e */ /* 0x000fe400000010ff */
[----:B------:R-:W-:Y:S02]  /*c9d0*/  F2FP.BF16.F32.PACK_AB R29, R35, R29 ;  /* 0x0000001d231d723e */ /* 0x000fe400000010ff */
[----:B------:R-:W-:Y:S02]  /*c9e0*/  F2FP.BF16.F32.PACK_AB R31, R39, R38 ;  /* 0x00000026271f723e */ /* 0x000fe400000010ff */
        /* <DEDUP_REMOVED lines=11> */
[----:B------:R-:W-:Y:S02]  /*caa0*/  MOV R36, R2 ;  /* 0x0000000200247202 */ /* 0x000fe40000000f00 */
[----:B--2---:R-:W-:-:S02]  /*cab0*/  MOV R37, R3 ;  /* 0x0000000300257202 */ /* 0x004fc40000000f00 */
        /* <DEDUP_REMOVED lines=9> */
[----:B------:R-:W-:Y:S01]  /*cb50*/  LOP3.LUT R52, R211, 0x380, RZ, 0xc0, !PT ;  /* 0x00000380d3347812 */ /* 0x000fe200078ec0ff */
[--C-:B------:R-:W-:Y:S01]  /*cb60*/  IMAD.X R49, RZ, RZ, R119.reuse, P1 ;  /* 0x000000ffff317224 */ /* 0x100fe200008e0677 */
[----:B------:R-:W-:Y:S01]  /*cb70*/  IADD3 R213, P4, R118, 0x60, RZ ;  /* 0x0000006076d57810 */ /* 0x000fe20007f9e0ff */
[--C-:B------:R-:W-:Y:S01]  /*cb80*/  IMAD.X R61, RZ, RZ, R119.reuse, P3 ;  /* 0x000000ffff3d7224 */ /* 0x100fe200018e0677 */
[----:B------:R-:W-:Y:S02]  /*cb90*/  LOP3.LUT R48, R183, 0x380, RZ, 0xc0, !PT ;  /* 0x00000380b7307812 */ /* 0x000fe400078ec0ff */
[----:B------:R-:W-:Y:S01]  /*cba0*/  LOP3.LUT R60, R217, 0x380, RZ, 0xc0, !PT ;  /* 0x00000380d93c7812 */ /* 0x000fe200078ec0ff */
[----:B------:R-:W-:Y:S01]  /*cbb0*/  IMAD.X R57, RZ, RZ, R119, P4 ;  /* 0x000000ffff397224 */ /* 0x000fe200020e0677 */
[----:B------:R-:W-:-:S02]  /*cbc0*/  SHF.R.U64 R52, R52, 0x3, RZ ;  /* 0x0000000334347819 */ /* 0x000fc400000012ff */
[----:B------:R-:W-:Y:S02]  /*cbd0*/  IADD3 R68, P5, R118, 0x2040, RZ ;  /* 0x0000204076447810 */ /* 0x000fe40007fbe0ff */
[----:B------:R-:W-:Y:S02]  /*cbe0*/  LOP3.LUT R56, R213, 0x380, RZ, 0xc0, !PT ;  /* 0x00000380d5387812 */ /* 0x000fe400078ec0ff */
[----:B------:R-:W-:Y:S02]  /*cbf0*/  SHF.R.U64 R48, R48, 0x3, RZ ;  /* 0x0000000330307819 */ /* 0x000fe400000012ff */
[----:B------:R-:W-:Y:S02]  /*cc00*/  SHF.R.U64 R60, R60, 0x3, RZ ;  /* 0x000000033c3c7819 */ /* 0x000fe400000012ff */
[C---:B------:R-:W-:Y:S02]  /*cc10*/  IADD3 R44, P6, R118.reuse, 0x2020, RZ ;  /* 0x00002020762c7810 */ /* 0x040fe40007fde0ff */
[----:B------:R-:W-:-:S02]  /*cc20*/  IADD3 R94, P1, R118, 0x4000, RZ ;  /* 0x00004000765e7810 */ /* 0x000fc40007f3e0ff */
[----:B------:R-:W-:Y:S01]  /*cc30*/  LOP3.LUT R52, R52, R211, RZ, 0x3c, !PT ;  /* 0x000000d334347212 */ /* 0x000fe200078e3cff */
[--C-:B------:R-:W-:Y:S01]  /*cc40*/  IMAD.X R65, RZ, RZ, R119.reuse, P6 ;  /* 0x000000ffff417224 */ /* 0x100fe200030e0677 */
[----:B------:R-:W-:Y:S01]  /*cc50*/  LOP3.LUT R211, R68, 0x380, RZ, 0xc0, !PT ;  /* 0x0000038044d37812 */ /* 0x000fe200078ec0ff */
[----:B------:R-:W-:Y:S01]  /*cc60*/  IMAD.X R95, RZ, RZ, R119, P1 ;  /* 0x000000ffff5f7224 */ /* 0x000fe200008e0677 */
[----:B------:R-:W-:Y:S02]  /*cc70*/  LOP3.LUT R11, R118, 0x380, RZ, 0xc0, !PT ;  /* 0x00000380760b7812 */ /* 0x000fe400078ec0ff */
[----:B------:R-:W-:Y:S02]  /*cc80*/  SHF.R.U64 R56, R56, 0x3, RZ ;  /* 0x0000000338387819 */ /* 0x000fe400000012ff */
[----:B------:R-:W-:Y:S02]  /*cc90*/  LOP3.LUT R48, R48, R183, RZ, 0x3c, !PT ;  /* 0x000000b730307212 */ /* 0x000fe400078e3cff */
[----:B------:R-:W-:-:S02]  /*cca0*/  LOP3.LUT R60, R60, R217, RZ, 0x3c, !PT ;  /* 0x000000d93c3c7212 */ /* 0x000fc400078e3cff */
[----:B------:R-:W-:Y:S02]  /*ccb0*/  IADD3 R72, P2, R118, 0x2060, RZ ;  /* 0x0000206076487810 */ /* 0x000fe40007f5e0ff */
[----:B------:R-:W-:Y:S02]  /*ccc0*/  LOP3.LUT R183, R44, 0x380, RZ, 0xc0, !PT ;  /* 0x000003802cb77812 */ /* 0x000fe400078ec0ff */
[----:B------:R-:W-:Y:S01]  /*ccd0*/  LOP3.LUT R217, R94, 0x380, RZ, 0xc0, !PT ;  /* 0x000003805ed97812 */ /* 0x000fe200078ec0ff */
[----:B------:R-:W-:Y:S01]  /*cce0*/  IMAD.X R73, RZ, RZ, R119, P2 ;  /* 0x000000ffff497224 */ /* 0x000fe200010e0677 */
[----:B------:R-:W-:Y:S02]  /*ccf0*/  SHF.R.U64 R211, R211, 0x3, RZ ;  /* 0x00000003d3d37819 */ /* 0x000fe400000012ff */
[----:B------:R-:W-:Y:S02]  /*cd00*/  IADD3 R30, P4, R118, 0x4040, RZ ;  /* 0x00004040761e7810 */ /* 0x000fe40007f9e0ff */
[----:B------:R-:W-:-:S02]  /*cd10*/  SHF.R.U64 R11, R11, 0x3, RZ ;  /* 0x000000030b0b7819 */ /* 0x000fc400000012ff */
[----:B------:R-:W-:Y:S01]  /*cd20*/  LOP3.LUT R56, R56, R213, RZ, 0x3c, !PT ;  /* 0x000000d538387212 */ /* 0x000fe200078e3cff */
[----:B------:R-:W-:Y:S01]  /*cd30*/  IMAD.X R103, RZ, RZ, R119, P4 ;  /* 0x000000ffff677224 */ /* 0x000fe200020e0677 */
[----:B------:R-:W-:Y:S02]  /*cd40*/  LOP3.LUT R213, R72, 0x380, RZ, 0xc0, !PT ;  /* 0x0000038048d57812 */ /* 0x000fe400078ec0ff */
[----:B------:R-:W-:Y:S02]  /*cd50*/  SHF.R.U64 R183, R183, 0x3, RZ ;  /* 0x00000003b7b77819 */ /* 0x000fe400000012ff */
[----:B------:R-:W-:Y:S02]  /*cd60*/  SHF.R.U64 R217, R217, 0x3, RZ ;  /* 0x00000003d9d97819 */ /* 0x000fe400000012ff */
[C---:B------:R-:W-:Y:S02]  /*cd70*/  IADD3 R4, P0, R118.reuse, 0x4020, RZ ;  /* 0x0000402076047810 */ /* 0x040fe40007f1e0ff */
[----:B------:R-:W-:-:S02]  /*cd80*/  IADD3 R6, P6, R118, 0x6000, RZ ;  /* 0x0000600076067810 */ /* 0x000fc40007fde0ff */
[----:B------:R-:W-:Y:S01]  /*cd90*/  IADD3.X R69, RZ, R119, RZ, P5, !PT ;  /* 0x00000077ff457210 */ /* 0x000fe20002ffe4ff */
[--C-:B------:R-:W-:Y:S01]  /*cda0*/  IMAD.X R99, RZ, RZ, R119.reuse, P0 ;  /* 0x000000ffff637224 */ /* 0x100fe200000e0677 */
[C---:B------:R-:W-:Y:S01]  /*cdb0*/  IADD3 R34, P3, R118.reuse, 0x4060, RZ ;  /* 0x0000406076227810 */ /* 0x040fe20007f7e0ff */
[--C-:B------:R-:W-:Y:S01]  /*cdc0*/  IMAD.X R111, RZ, RZ, R119.reuse, P6 ;  /* 0x000000ffff6f7224 */ /* 0x100fe200030e0677 */
[C---:B------:R-:W-:Y:S02]  /*cdd0*/  IADD3 R3, P5, R118.reuse, 0x6020, RZ ;  /* 0x0000602076037810 */ /* 0x040fe40007fbe0ff */
[C---:B------:R-:W-:Y:S01]  /*cde0*/  IADD3 R10, P2, R118.reuse, 0x6040, RZ ;  /* 0x00006040760a7810 */ /* 0x040fe20007f5e0ff */
[----:B------:R-:W-:Y:S01]  /*cdf0*/  IMAD.X R107, RZ, RZ, R119, P3 ;  /* 0x000000ffff6b7224 */ /* 0x000fe200018e0677 */
[----:B-1----:R-:W-:Y:S02]  /*ce00*/  IADD3 R24, P1, R118, 0x6060, RZ ;  /* 0x0000606076187810 */ /* 0x002fe40007f3e0ff */
[----:B------:R-:W-:-:S02]  /*ce10*/  LOP3.LUT R68, R211, R68, RZ, 0x3c, !PT ;  /* 0x00000044d3447212 */ /* 0x000fc400078e3cff */
[----:B------:R-:W-:Y:S01]  /*ce20*/  LOP3.LUT R118, R11, R118, RZ, 0x3c, !PT ;  /* 0x000000760b767212 */ /* 0x000fe200078e3cff */
[--C-:B------:R-:W-:Y:S01]  /*ce30*/  IMAD.X R11, RZ, RZ, R119.reuse, P2 ;  /* 0x000000ffff0b7224 */ /* 0x100fe200010e0677 */
[----:B------:R-:W-:Y:S01]  /*ce40*/  LOP3.LUT R211, R30, 0x380, RZ, 0xc0, !PT ;  /* 0x000003801ed37812 */ /* 0x000fe200078ec0ff */
[----:B------:R-:W-:Y:S01]  /*ce50*/  IMAD.X R45, RZ, RZ, R119, P1 ;  /* 0x000000ffff2d7224 */ /* 0x000fe200008e0677 */
[----:B------:R-:W-:Y:S02]  /*ce60*/  SHF.R.U64 R213, R213, 0x3, RZ ;  /* 0x00000003d5d57819 */ /* 0x000fe400000012ff */
[----:B------:R-:W-:Y:S02]  /*ce70*/  LOP3.LUT R64, R183, R44, RZ, 0x3c, !PT ;  /* 0x0000002cb7407212 */ /* 0x000fe400078e3cff */
[----:B------:R-:W-:Y:S02]  /*ce80*/  LOP3.LUT R94, R217, R94, RZ, 0x3c, !PT ;  /* 0x0000005ed95e7212 */ /* 0x000fe400078e3cff */
[----:B------:R-:W-:-:S02]  /*ce90*/  LOP3.LUT R183, R4, 0x380, RZ, 0xc0, !PT ;  /* 0x0000038004b77812 */ /* 0x000fc400078ec0ff */
[----:B------:R-:W-:Y:S02]  /*cea0*/  LOP3.LUT R217, R6, 0x380, RZ, 0xc0, !PT ;  /* 0x0000038006d97812 */ /* 0x000fe400078ec0ff */
[-C--:B------:R-:W-:Y:S02]  /*ceb0*/  IADD3.X R115, RZ, R119.reuse, RZ, P5, !PT ;  /* 0x00000077ff737210 */ /* 0x080fe40002ffe4ff */
[----:B------:R-:W-:Y:S02]  /*cec0*/  SHF.R.U64 R211, R211, 0x3, RZ ;  /* 0x00000003d3d37819 */ /* 0x000fe400000012ff */
[----:B------:R-:W-:Y:S02]  /*ced0*/  MOV R118, R118 ;  /* 0x0000007600767202 */ /* 0x000fe40000000f00 */
[----:B------:R-:W-:Y:S02]  /*cee0*/  LOP3.LUT R72, R213, R72, RZ, 0x3c, !PT ;  /* 0x00000048d5487212 */ /* 0x000fe400078e3cff */
[----:B------:R-:W-:-:S02]  /*cef0*/  LOP3.LUT R119, R10, 0x380, RZ, 0xc0, !PT ;  /* 0x000003800a777812 */ /* 0x000fc400078ec0ff */
[----:B------:R-:W-:Y:S02]  /*cf00*/  LOP3.LUT R213, R34, 0x380, RZ, 0xc0, !PT ;  /* 0x0000038022d57812 */ /* 0x000fe400078ec0ff */
[----:B------:R-:W-:Y:S02]  /*cf10*/  SHF.R.U64 R183, R183, 0x3, RZ ;  /* 0x00000003b7b77819 */ /* 0x000fe400000012ff */
[----:B------:R-:W-:Y:S02]  /*cf20*/  SHF.R.U64 R217, R217, 0x3, RZ ;  /* 0x00000003d9d97819 */ /* 0x000fe400000012ff */
[----:B------:R-:W-:Y:S02]  /*cf30*/  LOP3.LUT R102, R211, R30, RZ, 0x3c, !PT ;  /* 0x0000001ed3667212 */ /* 0x000fe400078e3cff */
[----:B------:R-:W-:Y:S02]  /*cf40*/  LOP3.LUT R30, R24, 0x380, RZ, 0xc0, !PT ;  /* 0x00000380181e7812 */ /* 0x000fe400078ec0ff */
[----:B------:R-:W-:-:S02]  /*cf50*/  SHF.R.U64 R119, R119, 0x3, RZ ;  /* 0x0000000377777819 */ /* 0x000fc400000012ff */
[----:B------:R-:W-:Y:S02]  /*cf60*/  SHF.R.U64 R213, R213, 0x3, RZ ;  /* 0x00000003d5d57819 */ /* 0x000fe400000012ff */
[----:B------:R-:W-:Y:S02]  /*cf70*/  LOP3.LUT R98, R183, R4, RZ, 0x3c, !PT ;  /* 0x00000004b7627212 */ /* 0x000fe400078e3cff */
[----:B------:R-:W-:Y:S02]  /*cf80*/  LOP3.LUT R110, R217, R6, RZ, 0x3c, !PT ;  /* 0x00000006d96e7212 */ /* 0x000fe400078e3cff */
[----:B------:R-:W-:Y:S02]  /*cf90*/  F2FP.BF16.F32.PACK_AB R4, R179, R181 ;  /* 0x000000b5b304723e */ /* 0x000fe400000010ff */
[----:B------:R-:W-:Y:S01]  /*cfa0*/  F2FP.BF16.F32.PACK_AB R6, R177, R180 ;  /* 0x000000b4b106723e */ /* 0x000fe200000010ff */
[----:B------:R-:W-:Y:S01]  /*cfb0*/  BAR.SYNC.DEFER_BLOCKING 0x1, 0x100 ;  /* 0x0044000000007b1d */ /* 0x000fe20000010000 */
[----:B------:R-:W-:-:S02]  /*cfc0*/  LOP3.LUT R0, R3, 0x380, RZ, 0xc0, !PT ;  /* 0x0000038003007812 */ /* 0x000fc400078ec0ff */
[----:B------:R-:W-:Y:S02]  /*cfd0*/  SHF.R.U64 R177, R30, 0x3, RZ ;  /* 0x000000031eb17819 */ /* 0x000fe400000012ff */
[----:B------:R-:W-:Y:S02]  /*cfe0*/  LOP3.LUT R10, R119, R10, RZ, 0x3c, !PT ;  /* 0x0000000a770a7212 */ /* 0x000fe400078e3cff */
[----:B------:R-:W-:Y:S02]  /*cff0*/  LOP3.LUT R106, R213, R34, RZ, 0x3c, !PT ;  /* 0x00000022d56a7212 */ /* 0x000fe400078e3cff */
[----:B------:R-:W-:Y:S02]  /*d000*/  MOV R48, R48 ;  /* 0x0000003000307202 */ /* 0x000fe40000000f00 */
[----:B------:R-:W-:Y:S02]  /*d010*/  F2FP.BF16.F32.PACK_AB R30, R174, R176 ;  /* 0x000000b0ae1e723e */ /* 0x000fe400000010ff */
[----:B------:R-:W-:-:S02]  /*d020*/  MOV R52, R52 ;  /* 0x0000003400347202 */ /* 0x000fc40000000f00 */
[----:B------:R-:W-:Y:S02]  /*d030*/  F2FP.BF16.F32.PACK_AB R34, R171, R173 ;  /* 0x000000adab22723e */ /* 0x000fe400000010ff */
[----:B------:R-:W-:Y:S02]  /*d040*/  SHF.R.U64 R0, R0, 0x3, RZ ;  /* 0x0000000300007819 */ /* 0x000fe400000012ff */
[----:B------:R-:W-:Y:S02]  /*d050*/  MOV R56, R56 ;  /* 0x0000003800387202 */ /* 0x000fe40000000f00 */
[----:B------:R-:W-:Y:S02]  /*d060*/  MOV R38, R10 ;  /* 0x0000000a00267202 */ /* 0x000fe40000000f00 */
[----:B------:R-:W-:Y:S01]  /*d070*/  MOV R60, R60 ;  /* 0x0000003c003c7202 */ /* 0x000fe20000000f00 */
[----:B------:R1:W-:Y:S01]  /*d080*/  STSM.16.M88.4 [R118], R4 ;  /* 0x0000000476007844 */ /* 0x0003e20000000200 */
[----:B------:R-:W-:-:S02]  /*d090*/  F2FP.BF16.F32.PACK_AB R10, R163, R165 ;  /* 0x000000a5a30a723e */ /* 0x000fc400000010ff */
[----:B------:R-:W-:Y:S01]  /*d0a0*/  F2FP.BF16.F32.PACK_AB R11, R63, R62 ;  /* 0x0000003e3f0b723e */ /* 0x000fe200000010ff */
[----:B------:R2:W-:Y:S01]  /*d0b0*/  STSM.16.M88.4 [R48], R28 ;  /* 0x0000001c30007844 */ /* 0x0005e20000000200 */
[----:B------:R-:W-:Y:S02]  /*d0c0*/  MOV R64, R64 ;  /* 0x0000004000407202 */ /* 0x000fe40000000f00 */
[----:B------:R-:W-:Y:S01]  /*d0d0*/  LOP3.LUT R114, R0, R3, RZ, 0x3c, !PT ;  /* 0x0000000300727212 */ /* 0x000fe200078e3cff */
[----:B------:R3:W-:Y:S01]  /*d0e0*/  STSM.16.M88.4 [R52], R32 ;  /* 0x0000002034007844 */ /* 0x0007e20000000200 */
[----:B------:R-:W-:Y:S02]  /*d0f0*/  MOV R68, R68 ;  /* 0x0000004400447202 */ /* 0x000fe40000000f00 */
[----:B------:R-:W-:Y:S02]  /*d100*/  MOV R72, R72 ;  /* 0x0000004800487202 */ /* 0x000fe40000000f00 */
[----:B------:R-:W-:-:S02]  /*d110*/  LOP3.LUT R44, R177, R24, RZ, 0x3c, !PT ;  /* 0x00000018b12c7212 */ /* 0x000fc400078e3cff */
[----:B------:R-:W-:Y:S02]  /*d120*/  MOV R94, R94 ;  /* 0x0000005e005e7202 */ /* 0x000fe40000000f00 */
[----:B-1----:R-:W-:Y:S02]  /*d130*/  F2FP.BF16.F32.PACK_AB R4, R169, R172 ;  /* 0x000000aca904723e */ /* 0x002fe400000010ff */
[----:B------:R-:W-:Y:S02]  /*d140*/  F2FP.BF16.F32.PACK_AB R5, R51, R50 ;  /* 0x000000323305723e */ /* 0x000fe400000010ff */
[----:B------:R-:W-:Y:S02]  /*d150*/  F2FP.BF16.F32.PACK_AB R6, R166, R170 ;  /* 0x000000aaa606723e */ /* 0x000fe400000010ff */
[----:B------:R-:W-:Y:S02]  /*d160*/  F2FP.BF16.F32.PACK_AB R7, R55, R54 ;  /* 0x000000363707723e */ /* 0x000fe400000010ff */
[----:B--2---:R-:W-:-:S02]  /*d170*/  F2FP.BF16.F32.PACK_AB R28, R159, R161 ;  /* 0x000000a19f1c723e */ /* 0x004fc400000010ff */
[----:B------:R-:W-:Y:S01]  /*d180*/  F2FP.BF16.F32.PACK_AB R29, R75, R74 ;  /* 0x0000004a4b1d723e */ /* 0x000fe200000010ff */
[----:B------:R-:W-:Y:S01]  /*d190*/  STSM.16.M88.4 [R56], R4 ;  /* 0x0000000438007844 */ /* 0x000fe20000000200 */
[----:B------:R-:W-:Y:S02]  /*d1a0*/  F2FP.BF16.F32.PACK_AB R30, R77, R160 ;  /* 0x000000a04d1e723e */ /* 0x000fe400000010ff */
[----:B------:R-:W-:Y:S01]  /*d1b0*/  F2FP.BF16.F32.PACK_AB R31, R79, R78 ;  /* 0x0000004e4f1f723e */ /* 0x000fe200000010ff */
[----:B------:R1:W-:Y:S01]  /*d1c0*/  STSM.16.M88.4 [R60], R8 ;  /* 0x000000083c007844 */ /* 0x0003e20000000200 */
[----:B---3--:R-:W-:Y:S02]  /*d1d0*/  F2FP.BF16.F32.PACK_AB R32, R81, R157 ;  /* 0x0000009d5120723e */ /* 0x008fe400000010ff */
[----:B------:R-:W-:Y:S01]  /*d1e0*/  F2FP.BF16.F32.PACK_AB R33, R83, R82 ;  /* 0x000000525321723e */ /* 0x000fe200000010ff */
[----:B------:R-:W-:Y:S01]  /*d1f0*/  STSM.16.M88.4 [R64], R12 ;  /* 0x0000000c40007844 */ /* 0x000fe20000000200 */
[----:B------:R-:W-:-:S02]  /*d200*/  F2FP.BF16.F32.PACK_AB R34, R85, R84 ;  /* 0x000000545522723e */ /* 0x000fc400000010ff */
[----:B------:R-:W-:Y:S01]  /*d210*/  F2FP.BF16.F32.PACK_AB R35, R87, R86 ;  /* 0x000000565723723e */ /* 0x000fe200000010ff */
[----:B------:R-:W-:Y:S01]  /*d220*/  STSM.16.M88.4 [R68], R28 ;  /* 0x0000001c44007844 */ /* 0x000fe20000000200 */
[----:B------:R-:W-:Y:S02]  /*d230*/  MOV R3, R98 ;  /* 0x0000006200037202 */ /* 0x000fe40000000f00 */
[----:B------:R-:W-:Y:S01]  /*d240*/  MOV R24, R106 ;  /* 0x0000006a00187202 */ /* 0x000fe20000000f00 */
[----:B------:R-:W-:Y:S01]  /*d250*/  STSM.16.M88.4 [R72], R32 ;  /* 0x0000002048007844 */ /* 0x000fe20000000200 */
[----:B------:R-:W-:Y:S02]  /*d260*/  F2FP.BF16.F32.PACK_AB R98, R101, R100 ;  /* 0x000000646562723e */ /* 0x000fe400000010ff */
[----:B------:R-:W-:Y:S01]  /*d270*/  F2FP.BF16.F32.PACK_AB R99, R70, R58 ;  /* 0x0000003a4663723e */ /* 0x000fe200000010ff */
[----:B------:R-:W-:Y:S01]  /*d280*/  STSM.16.M88.4 [R94], R88 ;  /* 0x000000585e007844 */ /* 0x000fe20000000200 */
[----:B------:R-:W-:-:S02]  /*d290*/  F2FP.BF16.F32.PACK_AB R104, R105, R104 ;  /* 0x000000686968723e */ /* 0x000fc400000010ff */
[----:B------:R-:W-:Y:S01]  /*d2a0*/  MOV R102, R102 ;  /* 0x0000006600667202 */ /* 0x000fe20000000f00 */
        /* <DEDUP_REMOVED lines=8> */
[----:B------:R-:W-:Y:S02]  /*d330*/  F2FP.BF16.F32.PACK_AB R113, R155, R154 ;  /* 0x0000009a9b71723e */ /* 0x000fe400000010ff */
[----:B------:R-:W-:Y:S02]  /*d340*/  F2FP.BF16.F32.PACK_AB R114, R117, R116 ;  /* 0x000000747572723e */ /* 0x000fe400000010ff */
        /* <DEDUP_REMOVED lines=9> */
[----:B------:R-:W-:Y:S01]  /*d3e0*/  STSM.16.M88.4 [R110], R120 ;  /* 0x000000786e007844 */ /* 0x000fe20000000200 */
[----:B------:R-:W-:Y:S02]  /*d3f0*/  ISETP.NE.U32.AND P0, PT, RZ, UR4, PT ;  /* 0x00000004ff007c0c */ /* 0x000fe4000bf05070 */
[----:B-1----:R-:W-:-:S02]  /*d400*/  IADD3 R10, P1, R199, UR4, RZ ;  /* 0x00000004c70a7c10 */ /* 0x002fc4000ff3e0ff */
[----:B------:R-:W-:Y:S01]  /*d410*/  F2FP.BF16.F32.PACK_AB R130, R133, R132 ;  /* 0x000000848582723e */ /* 0x000fe200000010ff */
[----:B--2---:R-:W-:Y:S01]  /*d420*/  IMAD.MOV.U32 R24, RZ, RZ, RZ ;  /* 0x000000ffff187224 */ /* 0x004fe200078e00ff */
[----:B------:R-:W-:Y:S02]  /*d430*/  F2FP.BF16.F32.PACK_AB R131, R135, R134 ;  /* 0x000000868783723e */ /* 0x000fe400000010ff */
[----:B------:R-:W-:Y:S02]  /*d440*/  F2FP.BF16.F32.PACK_AB R137, R139, R138 ;  /* 0x0000008a8b89723e */ /* 0x000fe400000010ff */
[----:B------:R-:W-:Y:S01]  /*d450*/  F2FP.BF16.F32.PACK_AB R144, R145, R144 ;  /* 0x000000909190723e */ /* 0x000fe200000010ff */
[----:B------:R1:W-:Y:S01]  /*d460*/  STSM.16.M88.4 [R0], R128 ;  /* 0x0000008000007844 */ /* 0x0003e20000000200 */
[----:B------:R-:W-:Y:S02]  /*d470*/  F2FP.BF16.F32.PACK_AB R138, R141, R140 ;  /* 0x0000008c8d8a723e */ /* 0x000fe400000010ff */
[----:B------:R-:W-:-:S02]  /*d480*/  F2FP.BF16.F32.PACK_AB R139, R143, R142 ;  /* 0x0000008e8f8b723e */ /* 0x000fc400000010ff */
[----:B------:R-:W-:Y:S02]  /*d490*/  F2FP.BF16.F32.PACK_AB R145, R147, R146 ;  /* 0x000000929391723e */ /* 0x000fe400000010ff */
[----:B------:R-:W-:Y:S01]  /*d4a0*/  MOV R44, R44 ;  /* 0x0000002c002c7202 */ /* 0x000fe20000000f00 */
[----:B------:R-:W-:Y:S01]  /*d4b0*/  STSM.16.M88.4 [R38], R136 ;  /* 0x0000008826007844 */ /* 0x000fe20000000200 */
[----:B------:R-:W-:Y:S02]  /*d4c0*/  F2FP.BF16.F32.PACK_AB R146, R149, R148 ;  /* 0x000000949592723e */ /* 0x000fe400000010ff */
[----:B------:R-:W-:Y:S02]  /*d4d0*/  F2FP.BF16.F32.PACK_AB R147, R151, R150 ;  /* 0x000000969793723e */ /* 0x000fe400000010ff */
[----:B------:R-:W-:Y:S02]  /*d4e0*/  ISETP.NE.AND.EX P0, PT, RZ, UR5, PT, P0 ;  /* 0x00000005ff007c0c */ /* 0x000fe4000bf05300 */
[----:B------:R-:W-:Y:S01]  /*d4f0*/  IADD3.X R11, R200, UR5, RZ, P1, !PT ;  /* 0x00000005c80b7c10 */ /* 0x000fe20008ffe4ff */
[----:B------:R-:W-:Y:S01]  /*d500*/  ULDC.64 UR4, c[0x0][0xbe0] ;  /* 0x0002f80000047ab9 */ /* 0x000fe20000000a00 */
[----:B------:R2:W-:Y:S01]  /*d510*/  STSM.16.M88.4 [R44], R144 ;  /* 0x000000902c007844 */ /* 0x0005e20000000200 */
[----:B------:R-:W-:Y:S01]  /*d520*/  BAR.SYNC.DEFER_BLOCKING 0x1, 0x100 ;  /* 0x0044000000007b1d */ /* 0x000fe20000010000 */
[----:B------:R-:W-:-:S04]  /*d530*/  ISETP.NE.U32.AND P6, PT, RZ, UR4, PT ;  /* 0x00000004ff007c0c */ /* 0x000fc8000bfc5070 */
[----:B------:R-:W-:-:S13]  /*d540*/  ISETP.NE.AND.EX P6, PT, RZ, UR5, PT, P6 ;  /* 0x00000005ff007c0c */ /* 0x000fda000bfc5360 */
[----:B------:R-:W-:Y:S01]  /*d550*/  @P6 IADD3 R6, P4, R199, UR4, RZ ;  /* 0x00000004c7066c10 */ /* 0x000fe2000ff9e0ff */
[----:B------:R-:W-:Y:S02]  /*d560*/  ULDC UR4, c[0x0][0xa88] ;  /* 0x0002a20000047ab9 */ /* 0x000fe40000000800 */
[----:B-1----:R-:W-:Y:S01]  /*d570*/  IMAD.U32 R0, RZ, RZ, UR4 ;  /* 0x00000004ff007e24 */ /* 0x002fe2000f8e00ff */
[----:B------:R-:W-:Y:S01]  /*d580*/  @P6 IADD3.X R7, R200, UR5, RZ, P4, !PT ;  /* 0x00000005c8076c10 */ /* 0x000fe2000a7fe4ff */
[----:B------:R1:W5:Y:S01]  /*d590*/  @P0 LDG.E R24, desc[UR40][R10.64] ;  /* 0x000000280a180981 */ /* 0x000362000c1e1900 */
[----:B------:R-:W-:-:S03]  /*d5a0*/  IMAD R5, R192, 0x40, R187 ;  /* 0x00000040c0057824 */ /* 0x000fc600078e02bb */
[----:B------:R1:W5:Y:S01]  /*d5b0*/  @P6 LDG.E R0, desc[UR40][R6.64] ;  /* 0x0000002806006981 */ /* 0x000362000c1e1900 */
[----:B------:R-:W-:-:S03]  /*d5c0*/  IMAD.WIDE R4, R5, 0x2, R36 ;  /* 0x0000000205047825 */ /* 0x000fc600078e0224 */
[C---:B------:R-:W-:Y:S02]  /*d5d0*/  IADD3 R9, P1, R4.reuse, 0x1000, RZ ;  /* 0x0000100004097810 */ /* 0x040fe40007f3e0ff */
[C---:B------:R-:W-:Y:S02]  /*d5e0*/  IADD3 R13, P2, R4.reuse, 0x2000, RZ ;  /* 0x00002000040d7810 */ /* 0x040fe40007f5e0ff */
[C---:B------:R-:W-:Y:S02]  /*d5f0*/  IADD3 R29, P3, R4.reuse, 0x3000, RZ ;  /* 0x00003000041d7810 */ /* 0x040fe40007f7e0ff */
[----:B------:R-:W-:Y:S02]  /*d600*/  IADD3 R33, P4, R4, 0x4000, RZ ;  /* 0x0000400004217810 */ /* 0x000fe40007f9e0ff */
[----:B------:R-:W-:Y:S02]  /*d610*/  LOP3.LUT R8, R9, 0x380, RZ, 0xc0, !PT ;  /* 0x0000038009087812 */ /* 0x000fe400078ec0ff */
[----:B------:R-:W-:-:S02]  /*d620*/  LOP3.LUT R12, R13, 0x380, RZ, 0xc0, !PT ;  /* 0x000003800d0c7812 */ /* 0x000fc400078ec0ff */
[----:B------:R-:W-:Y:S02]  /*d630*/  LOP3.LUT R28, R29, 0x380, RZ, 0xc0, !PT ;  /* 0x000003801d1c7812 */ /* 0x000fe400078ec0ff */
[----:B------:R-:W-:Y:S02]  /*d640*/  LOP3.LUT R32, R33, 0x380, RZ, 0xc0, !PT ;  /* 0x0000038021207812 */ /* 0x000fe400078ec0ff */
[----:B------:R-:W-:Y:S02]  /*d650*/  SHF.R.U64 R8, R8, 0x3, RZ ;  /* 0x0000000308087819 */ /* 0x000fe400000012ff */
[----:B------:R-:W-:Y:S02]  /*d660*/  SHF.R.U64 R12, R12, 0x3, RZ ;  /* 0x000000030c0c7819 */ /* 0x000fe400000012ff */
[----:B------:R-:W-:Y:S02]  /*d670*/  SHF.R.U64 R28, R28, 0x3, RZ ;  /* 0x000000031c1c7819 */ /* 0x000fe400000012ff */
[----:B------:R-:W-:-:S02]  /*d680*/  SHF.R.U64 R32, R32, 0x3, RZ ;  /* 0x0000000320207819 */ /* 0x000fc400000012ff */
[----:B------:R-:W-:Y:S02]  /*d690*/  IADD3 R37, P5, R4, 0x5000, RZ ;  /* 0x0000500004257810 */ /* 0x000fe40007fbe0ff */
[----:B------:R-:W-:Y:S01]  /*d6a0*/  LOP3.LUT R8, R8, R9, RZ, 0x3c, !PT ;  /* 0x0000000908087212 */ /* 0x000fe200078e3cff */
[--C-:B------:R-:W-:Y:S01]  /*d6b0*/  IMAD.X R9, RZ, RZ, R5.reuse, P1 ;  /* 0x000000ffff097224 */ /* 0x100fe200008e0605 */
[----:B------:R-:W-:Y:S01]  /*d6c0*/  LOP3.LUT R12, R12, R13, RZ, 0x3c, !PT ;  /* 0x0000000d0c0c7212 */ /* 0x000fe200078e3cff */
[--C-:B------:R-:W-:Y:S01]  /*d6d0*/  IMAD.X R13, RZ, RZ, R5.reuse, P2 ;  /* 0x000000ffff0d7224 */ /* 0x100fe200010e0605 */
[----:B------:R-:W-:Y:S02]  /*d6e0*/  LOP3.LUT R28, R28, R29, RZ, 0x3c, !PT ;  /* 0x0000001d1c1c7212 */ /* 0x000fe400078e3cff */
[----:B------:R-:W-:Y:S01]  /*d6f0*/  LOP3.LUT R32, R32, R33, RZ, 0x3c, !PT ;  /* 0x0000002120207212 */ /* 0x000fe200078e3cff */
[----:B------:R-:W-:Y:S01]  /*d700*/  IMAD.X R33, RZ, RZ, R5, P4 ;  /* 0x000000ffff217224 */ /* 0x000fe200020e0605 */
[----:B------:R-:W-:-:S02]  /*d710*/  P2R R14, PR, RZ, 0x20 ;  /* 0x00000020ff0e7803 */ /* 0x000fc40000000000 */
[----:B------:R-:W-:Y:S02]  /*d720*/  IADD3.X R29, RZ, R5, RZ, P3, !PT ;  /* 0x00000005ff1d7210 */ /* 0x000fe40001ffe4ff */
[C---:B------:R-:W-:Y:S02]  /*d730*/  IADD3 R41, P1, R4.reuse, 0x6000, RZ ;  /* 0x0000600004297810 */ /* 0x040fe40007f3e0ff */
[C---:B------:R-:W-:Y:S02]  /*d740*/  IADD3 R45, P2, R4.reuse, 0x7000, RZ ;  /* 0x00007000042d7810 */ /* 0x040fe40007f5e0ff */
[C---:B------:R-:W-:Y:S02]  /*d750*/  IADD3 R49, P3, R4.reuse, 0x8000, RZ ;  /* 0x0000800004317810 */ /* 0x040fe40007f7e0ff */
[C---:B------:R-:W-:Y:S02]  /*d760*/  IADD3 R53, P4, R4.reuse, 0x9000, RZ ;  /* 0x0000900004357810 */ /* 0x040fe40007f9e0ff */
[----:B------:R-:W-:-:S02]  /*d770*/  IADD3 R57, P5, R4, 0xa000, RZ ;  /* 0x0000a00004397810 */ /* 0x000fc40007fbe0ff */
[----:B------:R-:W-:Y:S02]  /*d780*/  LOP3.LUT R36, R37, 0x380, RZ, 0xc0, !PT ;  /* 0x0000038025247812 */ /* 0x000fe400078ec0ff */
[----:B------:R-:W-:Y:S02]  /*d790*/  LOP3.LUT R40, R41, 0x380, RZ, 0xc0, !PT ;  /* 0x0000038029287812 */ /* 0x000fe400078ec0ff */
[----:B--2---:R-:W-:Y:S02]  /*d7a0*/  LOP3.LUT R44, R45, 0x380, RZ, 0xc0, !PT ;  /* 0x000003802d2c7812 */ /* 0x004fe400078ec0ff */
[----:B------:R-:W-:Y:S02]  /*d7b0*/  LOP3.LUT R48, R49, 0x380, RZ, 0xc0, !PT ;  /* 0x0000038031307812 */ /* 0x000fe400078ec0ff */
[----:B------:R-:W-:Y:S02]  /*d7c0*/  LOP3.LUT R52, R53, 0x380, RZ, 0xc0, !PT ;  /* 0x0000038035347812 */ /* 0x000fe400078ec0ff */
[----:B------:R-:W-:-:S02]  /*d7d0*/  LOP3.LUT R56, R57, 0x380, RZ, 0xc0, !PT ;  /* 0x0000038039387812 */ /* 0x000fc400078ec0ff */
[----:B------:R-:W-:Y:S02]  /*d7e0*/  SHF.R.U64 R36, R36, 0x3, RZ ;  /* 0x0000000324247819 */ /* 0x000fe400000012ff */
[----:B------:R-:W-:Y:S02]  /*d7f0*/  SHF.R.U64 R40, R40, 0x3, RZ ;  /* 0x0000000328287819 */ /* 0x000fe400000012ff */
[----:B------:R-:W-:Y:S02]  /*d800*/  SHF.R.U64 R44, R44, 0x3, RZ ;  /* 0x000000032c2c7819 */ /* 0x000fe400000012ff */
[----:B------:R-:W-:Y:S02]  /*d810*/  SHF.R.U64 R48, R48, 0x3, RZ ;  /* 0x0000000330307819 */ /* 0x000fe400000012ff */
[----:B------:R-:W-:Y:S02]  /*d820*/  SHF.R.U64 R52, R52, 0x3, RZ ;  /* 0x0000000334347819 */ /* 0x000fe400000012ff */
[----:B------:R-:W-:-:S02]  /*d830*/  SHF.R.U64 R56, R56, 0x3, RZ ;  /* 0x0000000338387819 */ /* 0x000fc400000012ff */
[----:B------:R-:W-:Y:S02]  /*d840*/  LOP3.LUT R36, R36, R37, RZ, 0x3c, !PT ;  /* 0x0000002524247212 */ /* 0x000fe400078e3cff */
[----:B------:R-:W-:Y:S02]  /*d850*/  LOP3.LUT R40, R40, R41, RZ, 0x3c, !PT ;  /* 0x0000002928287212 */ /* 0x000fe400078e3cff */
[----:B------:R-:W-:Y:S02]  /*d860*/  LOP3.LUT R44, R44, R45, RZ, 0x3c, !PT ;  /* 0x0000002d2c2c7212 */ /* 0x000fe400078e3cff */
[----:B------:R-:W-:Y:S02]  /*d870*/  LOP3.LUT R48, R48, R49, RZ, 0x3c, !PT ;  /* 0x0000003130307212 */ /* 0x000fe400078e3cff */
[----:B------:R-:W-:Y:S02]  /*d880*/  LOP3.LUT R52, R52, R53, RZ, 0x3c, !PT ;  /* 0x0000003534347212 */ /* 0x000fe400078e3cff */
[----:B------:R-:W-:Y:S01]  /*d890*/  LOP3.LUT R56, R56, R57, RZ, 0x3c, !PT ;  /* 0x0000003938387212 */ /* 0x000fe200078e3cff */
[----:B-1----:R-:W-:Y:S06]  /*d8a0*/  @P6 BRA `(.L_x_560) ;  /* 0x0000000000106947 */ /* 0x002fec0003800000 */
[----:B------:R-:W-:Y:S05]  /*d8b0*/  @!P0 BRA `(.L_x_560) ;  /* 0x00000000000c8947 */ /* 0x000fea0003800000 */
[----:B------:R-:W2:Y:S04]  /*d8c0*/  LDG.E R3, desc[UR40][R10.64] ;  /* 0x000000280a037981 */ /* 0x000ea8000c1e1900 */
[----:B-----5:R-:W2:Y:S02]  /*d8d0*/  LDG.E R0, desc[UR40][R10.64+0x4] ;  /* 0x000004280a007981 */ /* 0x020ea4000c1e1900 */
[----:B--2---:R-:W-:-:S07]  /*d8e0*/  IMAD.IADD R0, R0, 0x1, -R3 ;  /* 0x0000000100007824 */ /* 0x004fce00078e0a03 */
.L_x_560:
[----:B------:R-:W1:Y:S01]  /*d8f0*/  SHFL.IDX PT, R3, R206, RZ, 0x1f ;  /* 0x00001fffce037589 */ /* 0x000e6200000e0000 */
[----:B------:R-:W-:Y:S01]  /*d900*/  ISETP.NE.AND P6, PT, R14, RZ, PT ;  /* 0x000000ff0e00720c */ /* 0x000fe20003fc5270 */
[--C-:B------:R-:W-:Y:S01]  /*d910*/  IMAD.X R57, RZ, RZ, R5.reuse, P5 ;  /* 0x000000ffff397224 */ /* 0x100fe200028e0605 */
[----:B------:R-:W-:Y:S01]  /*d920*/  IADD3.X R49, RZ, R5, RZ, P3, !PT ;  /* 0x00000005ff317210 */ /* 0x000fe20001ffe4ff */
[--C-:B------:R-:W-:Y:S01]  /*d930*/  IMAD.X R41, RZ, RZ, R5.reuse, P1 ;  /* 0x000000ffff297224 */ /* 0x100fe200008e0605 */
[C---:B------:R-:W-:Y:S01]  /*d940*/  IADD3 R65, P1, R4.reuse, 0xc000, RZ ;  /* 0x0000c00004417810 */ /* 0x040fe20007f3e0ff */
[--C-:B------:R-:W-:Y:S01]  /*d950*/  IMAD.X R37, RZ, RZ, R5.reuse, P6 ;  /* 0x000000ffff257224 */ /* 0x100fe200030e0605 */
[C---:B------:R-:W-:Y:S01]  /*d960*/  IADD3 R61, P6, R4.reuse, 0xb000, RZ ;  /* 0x0000b000043d7810 */ /* 0x040fe20007fde0ff */
[--C-:B------:R-:W-:Y:S01]  /*d970*/  IMAD.X R45, RZ, RZ, R5.reuse, P2 ;  /* 0x000000ffff2d7224 */ /* 0x100fe200010e0605 */
[C---:B------:R-:W-:Y:S01]  /*d980*/  IADD3 R69, P2, R4.reuse, 0xd000, RZ ;  /* 0x0000d00004457810 */ /* 0x040fe20007f5e0ff */
[----:B------:R-:W-:Y:S01]  /*d990*/  IMAD.X R53, RZ, RZ, R5, P4 ;  /* 0x000000ffff357224 */ /* 0x000fe200020e0605 */
[----:B------:R-:W-:-:S02]  /*d9a0*/  IADD3 R73, P3, R4, 0xe000, RZ ;  /* 0x0000e00004497810 */ /* 0x000fc40007f7e0ff */
[C---:B------:R-:W-:Y:S02]  /*d9b0*/  IADD3 R10, P4, R4.reuse, 0xf000, RZ ;  /* 0x0000f000040a7810 */ /* 0x040fe40007f9e0ff */
[----:B------:R-:W-:Y:S02]  /*d9c0*/  LOP3.LUT R60, R61, 0x380, RZ, 0xc0, !PT ;  /* 0x000003803d3c7812 */ /* 0x000fe400078ec0ff */
[----:B------:R-:W-:Y:S02]  /*d9d0*/  LOP3.LUT R64, R65, 0x380, RZ, 0xc0, !PT ;  /* 0x0000038041407812 */ /* 0x000fe400078ec0ff */
[----:B------:R-:W-:Y:S02]  /*d9e0*/  LOP3.LUT R68, R69, 0x380, RZ, 0xc0, !PT ;  /* 0x0000038045447812 */ /* 0x000fe400078ec0ff */
[----:B------:R-:W-:Y:S02]  /*d9f0*/  LOP3.LUT R72, R73, 0x380, RZ, 0xc0, !PT ;  /* 0x0000038049487812 */ /* 0x000fe400078ec0ff */
[----:B------:R-:W-:-:S02]  /*da00*/  LOP3.LUT R7, R4, 0x380, RZ, 0xc0, !PT ;  /* 0x0000038004077812 */ /* 0x000fc400078ec0ff */
[----:B-1----:R-:W-:Y:S02]  /*da10*/  ISETP.NE.AND P5, PT, R3, RZ, PT ;  /* 0x000000ff0300720c */ /* 0x002fe40003fa5270 */
[----:B------:R-:W-:Y:S02]  /*da20*/  LOP3.LUT R3, R10, 0x380, RZ, 0xc0, !PT ;  /* 0x000003800a037812 */ /* 0x000fe400078ec0ff */
[----:B------:R-:W-:Y:S02]  /*da30*/  SHF.R.U64 R60, R60, 0x3, RZ ;  /* 0x000000033c3c7819 */ /* 0x000fe400000012ff */
[----:B------:R-:W-:Y:S02]  /*da40*/  SHF.R.U64 R64, R64, 0x3, RZ ;  /* 0x0000000340407819 */ /* 0x000fe400000012ff */
[----:B------:R-:W-:Y:S02]  /*da50*/  SHF.R.U64 R68, R68, 0x3, RZ ;  /* 0x0000000344447819 */ /* 0x000fe400000012ff */
[----:B------:R-:W-:-:S02]  /*da60*/  SHF.R.U64 R72, R72, 0x3, RZ ;  /* 0x0000000348487819 */ /* 0x000fc400000012ff */
[----:B------:R-:W-:Y:S02]  /*da70*/  SHF.R.U64 R7, R7, 0x3, RZ ;  /* 0x0000000307077819 */ /* 0x000fe400000012ff */
[----:B------:R-:W-:Y:S02]  /*da80*/  SHF.R.U64 R3, R3, 0x3, RZ ;  /* 0x0000000303037819 */ /* 0x000fe400000012ff */
[----:B------:R-:W-:Y:S01]  /*da90*/  LOP3.LUT R60, R60, R61, RZ, 0x3c, !PT ;  /* 0x0000003d3c3c7212 */ /* 0x000fe200078e3cff */
[--C-:B------:R-:W-:Y:S01]  /*daa0*/  IMAD.X R61, RZ, RZ, R5.reuse, P6 ;  /* 0x000000ffff3d7224 */ /* 0x100fe200030e0605 */
[----:B------:R-:W-:Y:S01]  /*dab0*/  LOP3.LUT R64, R64, R65, RZ, 0x3c, !PT ;  /* 0x0000004140407212 */ /* 0x000fe200078e3cff */
[--C-:B------:R-:W-:Y:S01]  /*dac0*/  IMAD.X R65, RZ, RZ, R5.reuse, P1 ;  /* 0x000000ffff417224 */ /* 0x100fe200008e0605 */
[----:B------:R-:W-:Y:S01]  /*dad0*/  LOP3.LUT R68, R68, R69, RZ, 0x3c, !PT ;  /* 0x0000004544447212 */ /* 0x000fe200078e3cff */
[--C-:B------:R-:W-:Y:S01]  /*dae0*/  IMAD.X R69, RZ, RZ, R5.reuse, P2 ;  /* 0x000000ffff457224 */ /* 0x100fe200010e0605 */
[----:B------:R-:W-:Y:S01]  /*daf0*/  LOP3.LUT R72, R72, R73, RZ, 0x3c, !PT ;  /* 0x0000004948487212 */ /* 0x000fe200078e3cff */
[--C-:B------:R-:W-:Y:S01]  /*db00*/  IMAD.X R73, RZ, RZ, R5.reuse, P3 ;  /* 0x000000ffff497224 */ /* 0x100fe200018e0605 */
[----:B------:R-:W-:Y:S01]  /*db10*/  LOP3.LUT R6, R7, R4, RZ, 0x3c, !PT ;  /* 0x0000000407067212 */ /* 0x000fe200078e3cff */
[----:B------:R-:W-:Y:S01]  /*db20*/  IMAD.MOV.U32 R7, RZ, RZ, R5 ;  /* 0x000000ffff077224 */ /* 0x000fe200078e0005 */
[----:B------:R-:W-:-:S02]  /*db30*/  IADD3.X R77, RZ, R5, RZ, P4, !PT ;  /* 0x00000005ff4d7210 */ /* 0x000fc400027fe4ff */
[----:B------:R-:W-:Y:S02]  /*db40*/  LOP3.LUT R76, R3, R10, RZ, 0x3c, !PT ;  /* 0x0000000a034c7212 */ /* 0x000fe400078e3cff */
[----:B------:R-:W-:Y:S02]  /*db50*/  SHF.R.S32.HI R80, RZ, 0x1f, R198 ;  /* 0x0000001fff507819 */ /* 0x000fe400000114c6 */
[----:B------:R-:W-:Y:S02]  /*db60*/  SEL R83, R201, RZ, !P0 ;  /* 0x000000ffc9537207 */ /* 0x000fe40004000000 */
[----:B------:R-:W-:Y:S02]  /*db70*/  SEL R205, R205, RZ, !P0 ;  /* 0x000000ffcdcd7207 */ /* 0x000fe40004000000 */
[----:B-----5:R-:W-:Y:S01]  /*db80*/  SHF.R.S32.HI R81, RZ, 0x1f, R24 ;  /* 0x0000001fff517819 */ /* 0x020fe20000011418 */
[----:B------:R-:W-:Y:S06]  /*db90*/  @P5 BRA `(.L_x_561) ;  /* 0x0000000000645947 */ /* 0x000fec0003800000 */
[----:B------:R-:W-:Y:S01]  /*dba0*/  ULDC.64 UR4, c[0x0][0xb70] ;  /* 0x0002dc0000047ab9 */ /* 0x000fe20000000a00 */
[----:B------:R-:W-:Y:S02]  /*dbb0*/  IMAD.MOV.U32 R4, RZ, RZ, R24 ;  /* 0x000000ffff047224 */ /* 0x000fe400078e0018 */
[----:B------:R-:W-:Y:S02]  /*dbc0*/  IMAD R3, R80, UR4, RZ ;  /* 0x0000000450037c24 */ /* 0x000fe4000f8e02ff */
[----:B------:R-:W-:Y:S02]  /*dbd0*/  IMAD.MOV.U32 R5, RZ, RZ, R81 ;  /* 0x000000ffff057224 */ /* 0x000fe400078e0051 */
[C---:B------:R-:W-:Y:S02]  /*dbe0*/  IMAD R3, R198.reuse, UR5, R3 ;  /* 0x00000005c6037c24 */ /* 0x040fe4000f8e0203 */
[----:B------:R-:W-:Y:S01]  /*dbf0*/  IMAD.WIDE.U32 R4, R198, UR4, R4 ;  /* 0x00000004c6047c25 */ /* 0x000fe2000f8e0004 */
[----:B------:R-:W-:-:S03]  /*dc00*/  ULDC.64 UR4, c[0x0][0xb78] ;  /* 0x0002de0000047ab9 */ /* 0x000fc60000000a00 */
[----:B------:R-:W-:Y:S02]  /*dc10*/  IMAD.IADD R5, R5, 0x1, R3 ;  /* 0x0000000105057824 */ /* 0x000fe400078e0203 */
[----:B------:R-:W-:Y:S02]  /*dc20*/  IMAD.MOV R11, RZ, RZ, -R191 ;  /* 0x000000ffff0b7224 */ /* 0x000fe400078e0abf */
[----:B------:R-:W-:Y:S02]  /*dc30*/  IMAD R3, R205, UR4, RZ ;  /* 0x00000004cd037c24 */ /* 0x000fe4000f8e02ff */
[----:B------:R-:W-:Y:S01]  /*dc40*/  IMAD R15, R203, 0x40, R188 ;  /* 0x00000040cb0f7824 */ /* 0x000fe200078e02bc */
[----:B------:R-:W-:Y:S01]  /*dc50*/  ISETP.NE.AND P0, PT, R190, R11, PT ;  /* 0x0000000bbe00720c */ /* 0x000fe20003f05270 */
[----:B------:R-:W-:-:S03]  /*dc60*/  IMAD.WIDE.U32 R4, R83, UR4, R4 ;  /* 0x0000000453047c25 */ /* 0x000fc6000f8e0004 */
[----:B------:R-:W-:Y:S01]  /*dc70*/  SHF.R.S32.HI R11, RZ, 0x1f, R15 ;  /* 0x0000001fff0b7819 */ /* 0x000fe2000001140f */
[----:B------:R-:W-:Y:S01]  /*dc80*/  IMAD R14, R83, UR5, R3 ;  /* 0x00000005530e7c24 */ /* 0x000fe2000f8e0203 */
[C---:B------:R-:W-:Y:S01]  /*dc90*/  IADD3 R3, R15.reuse, 0x8, RZ ;  /* 0x000000080f037810 */ /* 0x040fe20007ffe0ff */
[----:B------:R-:W-:Y:S01]  /*dca0*/  ULDC.64 UR4, c[0x0][0xb40] ;  /* 0x0002d00000047ab9 */ /* 0x000fe20000000a00 */
[C---:B------:R-:W-:Y:S02]  /*dcb0*/  IADD3 R10, P2, R15.reuse, R4, RZ ;  /* 0x000000040f0a7210 */ /* 0x040fe40007f5e0ff */
[-C--:B------:R-:W-:Y:S02]  /*dcc0*/  ISETP.GE.OR P1, PT, R15, R0.reuse, P0 ;  /* 0x000000000f00720c */ /* 0x080fe40000726670 */
[----:B------:R-:W-:Y:S02]  /*dcd0*/  ISETP.GE.OR P0, PT, R3, R0, P0 ;  /* 0x000000000300720c */ /* 0x000fe40000706670 */
[----:B------:R-:W-:-:S02]  /*dce0*/  IADD3.X R11, R11, R5, R14, P2, !PT ;  /* 0x000000050b0b7210 */ /* 0x000fc400017fe40e */
[----:B------:R-:W-:-:S04]  /*dcf0*/  LEA R4, P2, R10, UR4, 0x2 ;  /* 0x000000040a047c11 */ /* 0x000fc8000f8410ff */
[----:B------:R-:W-:-:S05]  /*dd00*/  LEA.HI.X R5, R10, UR5, R11, 0x2, P2 ;  /* 0x000000050a057c11 */ /* 0x000fca00090f140b */
[----:B------:R1:W-:Y:S04]  /*dd10*/  @!P1 STG.E desc[UR40][R4.64], R21 ;  /* 0x0000001504009986 */ /* 0x0003e8000c101928 */
[----:B------:R1:W-:Y:S02]  /*dd20*/  @!P0 STG.E desc[UR40][R4.64+0x20], R20 ;  /* 0x0000201404008986 */ /* 0x0003e4000c101928 */
.L_x_561:
[----:B------:R-:W2:Y:S01]  /*dd30*/  LDC R90, c[0x0][0xa8c] ;  /* 0x0002a300ff5a7b82 */ /* 0x000ea20000000800 */
[----:B------:R-:W-:Y:S01]  /*dd40*/  ULDC.64 UR4, c[0x0][0xaa0] ;  /* 0x0002a80000047ab9 */ /* 0x000fe20000000a00 */
[--C-:B-1----:R-:W-:Y:S01]  /*dd50*/  SHF.R.S32.HI R21, RZ, 0x1f, R187.reuse ;  /* 0x0000001fff157819 */ /* 0x102fe200000114bb */
[----:B------:R-:W-:Y:S01]  /*dd60*/  IMAD R3, R81, UR4, RZ ;  /* 0x0000000451037c24 */ /* 0x000fe2000f8e02ff */
[----:B------:R-:W5:Y:S01]  /*dd70*/  LD.E.128 R4, desc[UR40][R6.64] ;  /* 0x0000002806047980 */ /* 0x000f62000c101d00 */
[----:B------:R-:W-:Y:S02]  /*dd80*/  IMAD.MOV.U32 R20, RZ, RZ, R187 ;  /* 0x000000ffff147224 */ /* 0x000fe400078e00bb */
[C---:B------:R-:W-:Y:S01]  /*dd90*/  IMAD R3, R24.reuse, UR5, R3 ;  /* 0x0000000518037c24 */ /* 0x040fe2000f8e0203 */
[----:B------:R-:W5:Y:S01]  /*dda0*/  LD.E.128 R8, desc[UR40][R8.64] ;  /* 0x0000002808087980 */ /* 0x000f62000c101d00 */
[----:B------:R-:W-:Y:S01]  /*ddb0*/  IMAD.WIDE.U32 R20, R24, UR4, R20 ;  /* 0x0000000418147c25 */ /* 0x000fe2000f8e0014 */
[----:B------:R-:W-:-:S02]  /*ddc0*/  ULDC.64 UR4, c[0x0][0xae0] ;  /* 0x0002b80000047ab9 */ /* 0x000fc40000000a00 */
[----:B------:R-:W5:Y:S01]  /*ddd0*/  LD.E.128 R12, desc[UR40][R12.64] ;  /* 0x000000280c0c7980 */ /* 0x000f62000c101d00 */
[----:B------:R-:W-:Y:S02]  /*dde0*/  IMAD.IADD R21, R21, 0x1, R3 ;  /* 0x0000000115157824 */ /* 0x000fe400078e0203 */
[----:B------:R-:W-:Y:S01]  /*ddf0*/  VIADD R3, R187, 0x40 ;  /* 0x00000040bb037836 */ /* 0x000fe20000000000 */
[----:B------:R-:W5:Y:S01]  /*de00*/  LD.E.128 R28, desc[UR40][R28.64] ;  /* 0x000000281c1c7980 */ /* 0x000f62000c101d00 */
[----:B------:R-:W-:Y:S02]  /*de10*/  IMAD R81, R80, UR4, RZ ;  /* 0x0000000450517c24 */ /* 0x000fe4000f8e02ff */
[----:B------:R-:W-:Y:S01]  /*de20*/  IMAD R85, R203, -0x40, R0 ;  /* 0xffffffc0cb557824 */ /* 0x000fe200078e0200 */
[----:B------:R-:W5:Y:S01]  /*de30*/  LD.E.128 R32, desc[UR40][R32.64] ;  /* 0x0000002820207980 */ /* 0x000f62000c101d00 */
[----:B--2---:R-:W-:-:S03]  /*de40*/  ISETP.GE.AND P3, PT, R3, R90, PT ;  /* 0x0000005a0300720c */ /* 0x004fc60003f66270 */
[----:B------:R-:W5:Y:S01]  /*de50*/  LD.E.128 R36, desc[UR40][R36.64] ;  /* 0x0000002824247980 */ /* 0x000f62000c101d00 */
[----:B------:R-:W-:Y:S02]  /*de60*/  VIADD R0, R192, 0x20 ;  /* 0x00000020c0007836 */ /* 0x000fe40000000000 */
[C---:B------:R-:W-:Y:S01]  /*de70*/  IMAD R81, R198.reuse, UR5, R81 ;  /* 0x00000005c6517c24 */ /* 0x040fe2000f8e0251 */
[----:B------:R-:W5:Y:S01]  /*de80*/  LD.E.128 R40, desc[UR40][R40.64] ;  /* 0x0000002828287980 */ /* 0x000f62000c101d00 */
[----:B------:R-:W-:Y:S01]  /*de90*/  IMAD.WIDE.U32 R20, R198, UR4, R20 ;  /* 0x00000004c6147c25 */ /* 0x000fe2000f8e0014 */
[----:B------:R-:W-:Y:S01]  /*dea0*/  SEL R24, RZ, 0xffffffff, P3 ;  /* 0xffffffffff187807 */ /* 0x000fe20001800000 */
[----:B------:R-:W-:Y:S01]  /*deb0*/  ULDC.64 UR4, c[0x0][0xae8] ;  /* 0x0002ba0000047ab9 */ /* 0x000fe20000000a00 */
[----:B------:R-:W5:Y:S01]  /*dec0*/  LD.E.128 R44, desc[UR40][R44.64] ;  /* 0x000000282c2c7980 */ /* 0x000f62000c101d00 */
[C---:B------:R-:W-:Y:S01]  /*ded0*/  ISETP.GE.AND P2, PT, R187.reuse, R90, PT ;  /* 0x0000005abb00720c */ /* 0x040fe20003f46270 */
[----:B------:R-:W-:-:S02]  /*dee0*/  VIADD R86, R187, 0x80 ;  /* 0x00000080bb567836 */ /* 0x000fc40000000000 */
[----:B------:R-:W5:Y:S01]  /*def0*/  LD.E.128 R48, desc[UR40][R48.64] ;  /* 0x0000002830307980 */ /* 0x000f62000c101d00 */
[----:B------:R-:W-:-:S03]  /*df00*/  IADD3 R87, R187, 0xc0, RZ ;  /* 0x000000c0bb577810 */ /* 0x000fc60007ffe0ff */
[----:B------:R-:W5:Y:S04]  /*df10*/  LD.E.128 R52, desc[UR40][R52.64] ;  /* 0x0000002834347980 */ /* 0x000f68000c101d00 */
[----:B------:R-:W5:Y:S04]  /*df20*/  LD.E.128 R56, desc[UR40][R56.64] ;  /* 0x0000002838387980 */ /* 0x000f68000c101d00 */
[----:B------:R-:W5:Y:S04]  /*df30*/  LD.E.128 R60, desc[UR40][R60.64] ;  /* 0x000000283c3c7980 */ /* 0x000f68000c101d00 */
[----:B------:R-:W5:Y:S04]  /*df40*/  LD.E.128 R64, desc[UR40][R64.64] ;  /* 0x0000002840407980 */ /* 0x000f68000c101d00 */
[----:B------:R-:W5:Y:S04]  /*df50*/  LD.E.128 R68, desc[UR40][R68.64] ;  /* 0x0000002844447980 */ /* 0x000f68000c101d00 */
[----:B------:R-:W5:Y:S04]  /*df60*/  LD.E.128 R72, desc[UR40][R72.64] ;  /* 0x0000002848487980 */ /* 0x000f68000c101d00 */
[----:B------:R-:W5:Y:S01]  /*df70*/  LD.E.128 R76, desc[UR40][R76.64] ;  /* 0x000000284c4c7980 */ /* 0x000f62000c101d00 */
[----:B------:R-:W-:Y:S01]  /*df80*/  IMAD.IADD R21, R21, 0x1, R81 ;  /* 0x0000000115157824 */ /* 0x000fe200078e0251 */
[----:B------:R-:W-:Y:S01]  /*df90*/  ISETP.GE.AND P0, PT, R0, R85, PT ;  /* 0x000000550000720c */ /* 0x000fe20003f06270 */
[----:B------:R-:W-:Y:S01]  /*dfa0*/  IMAD.SHL.U32 R81, R24, 0x2, RZ ;  /* 0x0000000218517824 */ /* 0x000fe200078e00ff */
[----:B------:R-:W-:Y:S01]  /*dfb0*/  @!PT LDS RZ, [RZ] ;  /* 0x00000000fffff984 */ /* 0x000fe20000000800 */
[----:B------:R-:W-:Y:S01]  /*dfc0*/  @!PT LDS RZ, [RZ] ;  /* 0x00000000fffff984 */ /* 0x000fe20000000800 */
[----:B------:R-:W-:Y:S01]  /*dfd0*/  @!PT LDS RZ, [RZ] ;  /* 0x00000000fffff984 */ /* 0x000fe20000000800 */
[----:B------:R-:W-:Y:S01]  /*dfe0*/  @!PT LDS RZ, [RZ] ;  /* 0x00000000fffff984 */ /* 0x000fe20000000800 */
[----:B------:R1:W-:Y:S06]  /*dff0*/  MEMBAR.ALL.CTA ;  /* 0x0000000000007992 */ /* 0x0003ec0000008000 */
[----:B-1----:R-:W1:Y:S01]  /*e000*/  FENCE.VIEW.ASYNC.S ;  /* 0x00000000000073c6 */ /* 0x002e620000000000 */
[----:B------:R-:W-:Y:S01]  /*e010*/  SEL R0, RZ, 0x1, P2 ;  /* 0x00000001ff007807 */ /* 0x000fe20001000000 */
[C---:B------:R-:W-:Y:S01]  /*e020*/  VIADD R88, R187.reuse, 0x100 ;  /* 0x00000100bb587836 */ /* 0x040fe20000000000 */
[-C--:B------:R-:W-:Y:S01]  /*e030*/  ISETP.GE.AND P2, PT, R86, R90.reuse, PT ;  /* 0x0000005a5600720c */ /* 0x080fe20003f46270 */
[----:B------:R-:W-:Y:S01]  /*e040*/  VIADD R89, R187, 0x140 ;  /* 0x00000140bb597836 */ /* 0x000fe20000000000 */
[----:B------:R-:W-:Y:S01]  /*e050*/  ISETP.GE.AND P3, PT, R87, R90, PT ;  /* 0x0000005a5700720c */ /* 0x000fe20003f66270 */
[----:B------:R-:W-:Y:S01]  /*e060*/  VIADD R80, R187, 0x180 ;  /* 0x00000180bb507836 */ /* 0x000fe20000000000 */
[----:B------:R-:W-:Y:S01]  /*e070*/  LOP3.LUT R0, R81, 0x2, R0, 0xe2, !PT ;  /* 0x0000000251007812 */ /* 0x000fe200078ee200 */
[----:B------:R-:W-:Y:S01]  /*e080*/  VIADD R82, R187, 0x1c0 ;  /* 0x000001c0bb527836 */ /* 0x000fe20000000000 */
[----:B------:R-:W-:Y:S01]  /*e090*/  SEL R81, RZ, 0x4, P2 ;  /* 0x00000004ff517807 */ /* 0x000fe20001000000 */
[----:B------:R-:W-:Y:S01]  /*e0a0*/  BSSY B1, `(.L_x_562) ;  /* 0x0000033000017945 */ /* 0x000fe20003800000 */
[----:B------:R-:W-:-:S02]  /*e0b0*/  SEL R24, RZ, 0x8, P3 ;  /* 0x00000008ff187807 */ /* 0x000fc40001800000 */
[----:B------:R-:W-:Y:S02]  /*e0c0*/  ISETP.GE.AND P2, PT, R88, R90, PT ;  /* 0x0000005a5800720c */ /* 0x000fe40003f46270 */
[----:B------:R-:W-:Y:S01]  /*e0d0*/  LOP3.LUT R24, R24, R0, R81, 0xfe, !PT ;  /* 0x0000000018187212 */ /* 0x000fe200078efe51 */
[----:B------:R-:W-:Y:S01]  /*e0e0*/  VIADD R0, R2, 0x28c20 ;  /* 0x00028c2002007836 */ /* 0x000fe20000000000 */
[-C--:B------:R-:W-:Y:S02]  /*e0f0*/  ISETP.GE.AND P3, PT, R89, R90.reuse, PT ;  /* 0x0000005a5900720c */ /* 0x080fe40003f66270 */
[----:B------:R-:W-:Y:S02]  /*e100*/  ISETP.GE.AND P4, PT, R80, R90, PT ;  /* 0x0000005a5000720c */ /* 0x000fe40003f86270 */
[----:B------:R-:W-:Y:S02]  /*e110*/  ISETP.GE.AND P1, PT, R192, R85, PT ;  /* 0x00000055c000720c */ /* 0x000fe40003f26270 */
[----:B------:R-:W-:-:S02]  /*e120*/  SEL R81, RZ, 0x10, P2 ;  /* 0x00000010ff517807 */ /* 0x000fc40001000000 */
[----:B------:R-:W-:Y:S02]  /*e130*/  SEL R80, RZ, 0x20, P3 ;  /* 0x00000020ff507807 */ /* 0x000fe40001800000 */
[----:B------:R-:W-:Y:S02]  /*e140*/  PRMT R0, RZ, 0x654, R0 ;  /* 0x00000654ff007816 */ /* 0x000fe40000000000 */
[----:B------:R-:W-:Y:S01]  /*e150*/  LOP3.LUT R81, R80, R24, R81, 0xfe, !PT ;  /* 0x0000001850517212 */ /* 0x000fe200078efe51 */
[----:B------:R-:W-:Y:S01]  /*e160*/  IMAD R24, R205, UR4, RZ ;  /* 0x00000004cd187c24 */ /* 0x000fe2000f8e02ff */
[----:B-1----:R1:W-:Y:S01]  /*e170*/  SYNCS.ARRIVE.TRANS64.RED.A1T0 RZ, [R0+URZ], RZ ;  /* 0x000000ff00ff79a7 */ /* 0x0023e2000810043f */
[----:B------:R-:W-:Y:S02]  /*e180*/  ISETP.GE.AND P2, PT, R82, R90, PT ;  /* 0x0000005a5200720c */ /* 0x000fe40003f46270 */
[C---:B------:R-:W-:Y:S01]  /*e190*/  IMAD R85, R83.reuse, UR5, R24 ;  /* 0x0000000553557c24 */ /* 0x040fe2000f8e0218 */
[----:B------:R-:W-:Y:S01]  /*e1a0*/  SHF.R.S32.HI R193, RZ, 0x1f, R192 ;  /* 0x0000001fffc17819 */ /* 0x000fe200000114c0 */
[----:B------:R-:W-:Y:S01]  /*e1b0*/  IMAD.WIDE.U32 R82, R83, UR4, R20 ;  /* 0x0000000453527c25 */ /* 0x000fe2000f8e0014 */
[----:B------:R-:W-:-:S02]  /*e1c0*/  SEL R21, RZ, 0x80, P2 ;  /* 0x00000080ff157807 */ /* 0x000fc40001000000 */
[----:B-1----:R-:W-:Y:S02]  /*e1d0*/  SEL R0, RZ, 0x40, P4 ;  /* 0x00000040ff007807 */ /* 0x002fe40002000000 */
[----:B------:R-:W-:Y:S02]  /*e1e0*/  IADD3 R91, R83, R85, RZ ;  /* 0x00000055535b7210 */ /* 0x000fe40007ffe0ff */
[----:B------:R-:W-:Y:S01]  /*e1f0*/  LOP3.LUT R0, R81, R0, RZ, 0xfc, !PT ;  /* 0x0000000051007212 */ /* 0x000fe200078efcff */
[----:B------:R-:W-:-:S03]  /*e200*/  IMAD.WIDE R80, R203, 0x40, R192 ;  /* 0x00000040cb507825 */ /* 0x000fc600078e02c0 */
[----:B------:R-:W-:Y:S01]  /*e210*/  LOP3.LUT R24, R0, R21, RZ, 0xfc, !PT ;  /* 0x0000001500187212 */ /* 0x000fe200078efcff */
[----:B------:R-:W-:Y:S06]  /*e220*/  @P1 BRA `(.L_x_563) ;  /* 0x0000000000681947 */ /* 0x000fec0003800000 */
[----:B------:R-:W-:Y:S01]  /*e230*/  ULDC.64 UR4, c[0x0][0xad8] ;  /* 0x0002b60000047ab9 */ /* 0x000fe20000000a00 */
[----:B------:R-:W-:Y:S01]  /*e240*/  IMAD.MOV.U32 R20, RZ, RZ, R82 ;  /* 0x000000ffff147224 */ /* 0x000fe200078e0052 */
[-C--:B------:R-:W-:Y:S01]  /*e250*/  ISETP.GE.AND P2, PT, R187, R90.reuse, PT ;  /* 0x0000005abb00720c */ /* 0x080fe20003f46270 */
[----:B------:R-:W-:Y:S01]  /*e260*/  IMAD R85, R81, UR4, RZ ;  /* 0x0000000451557c24 */ /* 0x000fe2000f8e02ff */
[-C--:B------:R-:W-:Y:S01]  /*e270*/  ISETP.GE.AND P3, PT, R3, R90.reuse, PT ;  /* 0x0000005a0300720c */ /* 0x080fe20003f66270 */
[----:B------:R-:W-:Y:S01]  /*e280*/  IMAD.MOV.U32 R21, RZ, RZ, R91 ;  /* 0x000000ffff157224 */ /* 0x000fe200078e005b */
[----:B------:R-:W-:Y:S01]  /*e290*/  ISETP.GE.AND P4, PT, R89, R90, PT ;  /* 0x0000005a5900720c */ /* 0x000fe20003f86270 */
        /* <DEDUP_REMOVED lines=8> */
[----:B------:R-:W-:-:S03]  /*e320*/  ISETP.GE.AND P1, PT, R86, R90, PT ;  /* 0x0000005a5600720c */ /* 0x000fc60003f26270 */
[----:B-----5:R1:W-:Y:S01]  /*e330*/  @!P2 STG.E.128 desc[UR40][R84.64], R4 ;  /* 0x000000045400a986 */ /* 0x0203e2000c101d28 */
[----:B------:R-:W-:-:S03]  /*e340*/  ISETP.GE.AND P2, PT, R87, R90, PT ;  /* 0x0000005a5700720c */ /* 0x000fc60003f46270 */
[----:B------:R1:W-:Y:S01]  /*e350*/  @!P3 STG.E.128 desc[UR40][R84.64+0x80], R12 ;  /* 0x0000800c5400b986 */ /* 0x0003e2000c101d28 */
[----:B------:R-:W-:-:S03]  /*e360*/  ISETP.GE.AND P3, PT, R88, R90, PT ;  /* 0x0000005a5800720c */ /* 0x000fc60003f66270 */
[----:B------:R1:W-:Y:S04]  /*e370*/  @!P4 STG.E.128 desc[UR40][R84.64+0x280], R56 ;  /* 0x000280385400c986 */ /* 0x0003e8000c101d28 */
[----:B------:R1:W-:Y:S04]  /*e380*/  @!P1 STG.E.128 desc[UR40][R84.64+0x100], R32 ;  /* 0x0001002054009986 */ /* 0x0003e8000c101d28 */
[----:B------:R1:W-:Y:S04]  /*e390*/  @!P2 STG.E.128 desc[UR40][R84.64+0x180], R40 ;  /* 0x000180285400a986 */ /* 0x0003e8000c101d28 */
[----:B------:R1:W-:Y:S04]  /*e3a0*/  @!P3 STG.E.128 desc[UR40][R84.64+0x200], R48 ;  /* 0x000200305400b986 */ /* 0x0003e8000c101d28 */
[----:B------:R1:W-:Y:S04]  /*e3b0*/  @P5 STG.E.128 desc[UR40][R84.64+0x300], R64 ;  /* 0x0003004054005986 */ /* 0x0003e8000c101d28 */
[----:B------:R1:W-:Y:S02]  /*e3c0*/  @P6 STG.E.128 desc[UR40][R84.64+0x380], R72 ;  /* 0x0003804854006986 */ /* 0x0003e4000c101d28 */
.L_x_563:
[----:B------:R-:W-:Y:S05]  /*e3d0*/  BSYNC B1 ;  /* 0x0000000000017941 */ /* 0x000fea0003800000 */
.L_x_562:
[----:B------:R-:W-:Y:S05]  /*e3e0*/  @P0 BRA `(.L_x_564) ;  /* 0x0000000c00040947 */ /* 0x000fea0003800000 */
[----:B-1---5:R-:W-:Y:S01]  /*e3f0*/  IADD3 R7, P0, R80, 0x20, RZ ;  /* 0x0000002050077810 */ /* 0x022fe20007f1e0ff */
[----:B------:R-:W-:Y:S01]  /*e400*/  ULDC.64 UR4, c[0x0][0xad8] ;  /* 0x0002b60000047ab9 */ /* 0x000fe20000000a00 */
[----:B------:R-:W-:Y:S01]  /*e410*/  IMAD.MOV.U32 R4, RZ, RZ, R82 ;  /* 0x000000ffff047224 */ /* 0x000fe200078e0052 */
[-C--:B------:R-:W-:Y:S01]  /*e420*/  ISETP.GE.AND P4, PT, R3, R90.reuse, PT ;  /* 0x0000005a0300720c */ /* 0x080fe20003f86270 */
[----:B------:R-:W-:Y:S01]  /*e430*/  IMAD.MOV.U32 R5, RZ, RZ, R91 ;  /* 0x000000ffff057224 */ /* 0x000fe200078e005b */
[-C--:B------:R-:W-:Y:S01]  /*e440*/  ISETP.GE.AND P3, PT, R86, R90.reuse, PT ;  /* 0x0000005a5600720c */ /* 0x080fe20003f66270 */
[----:B------:R-:W-:Y:S01]  /*e450*/  IMAD.X R80, RZ, RZ, R81, P0 ;  /* 0x000000ffff507224 */ /* 0x000fe200000e0651 */
[-C--:B------:R-:W-:Y:S01]  /*e460*/  ISETP.GE.AND P5, PT, R187, R90.reuse, PT ;  /* 0x0000005abb00720c */ /* 0x080fe20003fa6270 */
[----:B------:R-:W-:Y:S01]  /*e470*/  IMAD.WIDE.U32 R4, R7, UR4, R4 ;  /* 0x0000000407047c25 */ /* 0x000fe2000f8e0004 */
[-C--:B------:R-:W-:Y:S02]  /*e480*/  ISETP.GE.AND P2, PT, R87, R90.reuse, PT ;  /* 0x0000005a5700720c */ /* 0x080fe40003f46270 */
[-C--:B------:R-:W-:Y:S01]  /*e490*/  ISETP.GE.AND P1, PT, R88, R90.reuse, PT ;  /* 0x0000005a5800720c */ /* 0x080fe20003f26270 */
[----:B------:R-:W-:Y:S01]  /*e4a0*/  IMAD R80, R80, UR4, RZ ;  /* 0x0000000450507c24 */ /* 0x000fe2000f8e02ff */
[----:B------:R-:W-:-:S03]  /*e4b0*/  ISETP.GE.AND P0, PT, R89, R90, PT ;  /* 0x0000005a5900720c */ /* 0x000fc60003f06270 */
[----:B------:R-:W-:Y:S01]  /*e4c0*/  IMAD R3, R7, UR5, R80 ;  /* 0x0000000507037c24 */ /* 0x000fe2000f8e0250 */
[----:B------:R-:W-:Y:S02]  /*e4d0*/  ULDC.64 UR4, c[0x0][0xa80] ;  /* 0x0002a00000047ab9 */ /* 0x000fe40000000a00 */
[----:B------:R-:W-:Y:S02]  /*e4e0*/  LEA R6, P6, R4, UR4, 0x1 ;  /* 0x0000000404067c11 */ /* 0x000fe4000f8c08ff */
[----:B------:R-:W-:-:S04]  /*e4f0*/  IADD3 R3, R5, R3, RZ ;  /* 0x0000000305037210 */ /* 0x000fc80007ffe0ff */
        /* <DEDUP_REMOVED lines=13> */
.L_x_559:
[----:B------:R-:W-:Y:S01]  /*e5d0*/  ULDC.64 UR4, c[0x0][0xbd8] ;  /* 0x0002f60000047ab9 */ /* 0x000fe20000000a00 */
[----:B------:R-:W-:Y:S01]  /*e5e0*/  IMAD.MOV.U32 R3, RZ, RZ, RZ ;  /* 0x000000ffff037224 */ /* 0x000fe200078e00ff */
[----:B------:R-:W-:Y:S01]  /*e5f0*/  ISETP.NE.U32.AND P0, PT, RZ, UR4, PT ;  /* 0x00000004ff007c0c */ /* 0x000fe2000bf05070 */
[----:B------:R-:W2:Y:S01]  /*e600*/  LDC R12, c[0x0][0xa8c] ;  /* 0x0002a300ff0c7b82 */ /* 0x000ea20000000800 */
[----:B------:R-:W-:Y:S02]  /*e610*/  IADD3 R4, P1, R199, UR4, RZ ;  /* 0x00000004c7047c10 */ /* 0x000fe4000ff3e0ff */
[----:B------:R-:W-:Y:S02]  /*e620*/  ISETP.NE.AND.EX P0, PT, RZ, UR5, PT, P0 ;  /* 0x00000005ff007c0c */ /* 0x000fe4000bf05300 */
[----:B------:R-:W-:Y:S01]  /*e630*/  IADD3.X R5, R200, UR5, RZ, P1, !PT ;  /* 0x00000005c8057c10 */ /* 0x000fe20008ffe4ff */
[----:B------:R-:W-:Y:S02]  /*e640*/  ULDC.64 UR4, c[0x0][0xbe0] ;  /* 0x0002f80000047ab9 */ /* 0x000fe40000000a00 */
[----:B------:R-:W-:-:S04]  /*e650*/  ISETP.NE.U32.AND P1, PT, RZ, UR4, PT ;  /* 0x00000004ff007c0c */ /* 0x000fc8000bf25070 */
[----:B------:R-:W-:-:S04]  /*e660*/  ISETP.NE.AND.EX P1, PT, RZ, UR5, PT, P1 ;  /* 0x00000005ff007c0c */ /* 0x000fc8000bf25310 */
[----:B------:R3:W5:Y:S09]  /*e670*/  @P0 LDG.E R3, desc[UR40][R4.64] ;  /* 0x0000002804030981 */ /* 0x000772000c1e1900 */
[----:B------:R-:W-:Y:S01]  /*e680*/  @P1 IADD3 R6, P2, R199, UR4, RZ ;  /* 0x00000004c7061c10 */ /* 0x000fe2000ff5e0ff */
[----:B------:R-:W-:-:S02]  /*e690*/  ULDC UR4, c[0x0][0xa88] ;  /* 0x0002a20000047ab9 */ /* 0x000fc40000000800 */
[----:B------:R-:W-:Y:S01]  /*e6a0*/  IMAD.U32 R0, RZ, RZ, UR4 ;  /* 0x00000004ff007e24 */ /* 0x000fe2000f8e00ff */
[----:B------:R-:W-:-:S05]  /*e6b0*/  @P1 IADD3.X R7, R200, UR5, RZ, P2, !PT ;  /* 0x00000005c8071c10 */ /* 0x000fca00097fe4ff */
[----:B------:R3:W5:Y:S01]  /*e6c0*/  @P1 LDG.E R0, desc[UR40][R6.64] ;  /* 0x0000002806001981 */ /* 0x000762000c1e1900 */
[----:B------:R-:W-:Y:S01]  /*e6d0*/  ISETP.GE.AND P2, PT, R212, 0x40, PT ;  /* 0x00000040d400780c */ /* 0x000fe20003f46270 */
[----:B------:R-:W-:-:S12]  /*e6e0*/  @P1 BRA `(.L_x_565) ;  /* 0x0000000000101947 */ /* 0x000fd80003800000 */
[----:B------:R-:W-:Y:S05]  /*e6f0*/  @!P0 BRA `(.L_x_565) ;  /* 0x00000000000c8947 */ /* 0x000fea0003800000 */
[----:B---3--:R-:W3:Y:S04]  /*e700*/  LDG.E R7, desc[UR40][R4.64] ;  /* 0x0000002804077981 */ /* 0x008ee8000c1e1900 */
[----:B-----5:R-:W3:Y:S02]  /*e710*/  LDG.E R0, desc[UR40][R4.64+0x4] ;  /* 0x0000042804007981 */ /* 0x020ee4000c1e1900 */
[----:B---3--:R-:W-:-:S07]  /*e720*/  IMAD.IADD R0, R0, 0x1, -R7 ;  /* 0x0000000100007824 */ /* 0x008fce00078e0a07 */
.L_x_565:
[----:B------:R-:W-:Y:S01]  /*e730*/  BSSY B1, `(.L_x_566) ;  /* 0x000001d000017945 */ /* 0x000fe20003800000 */
[----:B------:R-:W-:Y:S02]  /*e740*/  SHF.R.S32.HI R9, RZ, 0x1f, R198 ;  /* 0x0000001fff097819 */ /* 0x000fe400000114c6 */
[----:B------:R-:W-:Y:S02]  /*e750*/  SHF.R.S32.HI R10, RZ, 0x1f, R187 ;  /* 0x0000001fff0a7819 */ /* 0x000fe400000114bb */
[----:B------:R-:W-:Y:S02]  /*e760*/  SEL R201, R201, RZ, !P0 ;  /* 0x000000ffc9c97207 */ /* 0x000fe40004000000 */
[----:B------:R-:W-:Y:S02]  /*e770*/  SEL R205, R205, RZ, !P0 ;  /* 0x000000ffcdcd7207 */ /* 0x000fe40004000000 */
[----:B-----5:R-:W-:Y:S01]  /*e780*/  SHF.R.S32.HI R8, RZ, 0x1f, R3 ;  /* 0x0000001fff087819 */ /* 0x020fe20000011403 */
[----:B------:R-:W-:Y:S06]  /*e790*/  @P2 BRA `(.L_x_567) ;  /* 0x0000000000582947 */ /* 0x000fec0003800000 */
[----:B---3--:R-:W3:Y:S02]  /*e7a0*/  S2R R4, SR_TID.X ;  /* 0x0000000000047919 */ /* 0x008ee40000002100 */
[----:B---3--:R-:W-:-:S04]  /*e7b0*/  IMAD R4, R203, 0x40, R4 ;  /* 0x00000040cb047824 */ /* 0x008fc800078e0204 */
[----:B------:R-:W-:-:S05]  /*e7c0*/  VIADD R5, R4, 0xffffff80 ;  /* 0xffffff8004057836 */ /* 0x000fca0000000000 */
[----:B------:R-:W-:-:S13]  /*e7d0*/  ISETP.GE.AND P0, PT, R5, R0, PT ;  /* 0x000000000500720c */ /* 0x000fda0003f06270 */
[----:B------:R-:W-:Y:S05]  /*e7e0*/  @P0 BRA `(.L_x_567) ;  /* 0x0000000000440947 */ /* 0x000fea0003800000 */
[----:B------:R-:W-:Y:S01]  /*e7f0*/  IADD3 R4, P0, R5, R3, RZ ;  /* 0x0000000305047210 */ /* 0x000fe20007f1e0ff */
[----:B------:R-:W-:Y:S02]  /*e800*/  ULDC.64 UR4, c[0x0][0xb70] ;  /* 0x0002dc0000047ab9 */ /* 0x000fe40000000a00 */
[----:B------:R-:W-:Y:S01]  /*e810*/  IMAD R7, R9, UR4, RZ ;  /* 0x0000000409077c24 */ /* 0x000fe2000f8e02ff */
[----:B------:R-:W-:-:S03]  /*e820*/  LEA.HI.X.SX32 R5, R5, R8, 0x1, P0 ;  /* 0x0000000805057211 */ /* 0x000fc600000f0eff */
[C---:B------:R-:W-:Y:S02]  /*e830*/  IMAD R7, R198.reuse, UR5, R7 ;  /* 0x00000005c6077c24 */ /* 0x040fe4000f8e0207 */
[----:B------:R-:W-:Y:S01]  /*e840*/  IMAD.WIDE.U32 R4, R198, UR4, R4 ;  /* 0x00000004c6047c25 */ /* 0x000fe2000f8e0004 */
[----:B------:R-:W-:-:S03]  /*e850*/  ULDC.64 UR4, c[0x0][0xb78] ;  /* 0x0002de0000047ab9 */ /* 0x000fc60000000a00 */
[----:B------:R-:W-:Y:S02]  /*e860*/  IMAD R6, R205, UR4, RZ ;  /* 0x00000004cd067c24 */ /* 0x000fe4000f8e02ff */
[----:B------:R-:W-:Y:S02]  /*e870*/  IMAD.IADD R5, R5, 0x1, R7 ;  /* 0x0000000105057824 */ /* 0x000fe400078e0207 */
[C---:B------:R-:W-:Y:S02]  /*e880*/  IMAD R7, R201.reuse, UR5, R6 ;  /* 0x00000005c9077c24 */ /* 0x040fe4000f8e0206 */
[----:B------:R-:W-:Y:S01]  /*e890*/  IMAD.WIDE.U32 R4, R201, UR4, R4 ;  /* 0x00000004c9047c25 */ /* 0x000fe2000f8e0004 */
[----:B------:R-:W-:-:S04]  /*e8a0*/  ULDC.64 UR4, c[0x0][0xb40] ;  /* 0x0002d00000047ab9 */ /* 0x000fc80000000a00 */
[----:B------:R-:W-:Y:S02]  /*e8b0*/  IADD3 R5, R5, R7, RZ ;  /* 0x0000000705057210 */ /* 0x000fe40007ffe0ff */
[----:B------:R-:W-:-:S04]  /*e8c0*/  LEA R6, P0, R4, UR4, 0x2 ;  /* 0x0000000404067c11 */ /* 0x000fc8000f8010ff */
[----:B------:R-:W-:Y:S01]  /*e8d0*/  LEA.HI.X R7, R4, UR5, R5, 0x2, P0 ;  /* 0x0000000504077c11 */ /* 0x000fe200080f1405 */
[----:B------:R-:W-:-:S05]  /*e8e0*/  IMAD.MOV.U32 R5, RZ, RZ, -0x800000 ;  /* 0xff800000ff057424 */ /* 0x000fca00078e00ff */
[----:B------:R4:W-:Y:S03]  /*e8f0*/  STG.E desc[UR40][R6.64], R5 ;  /* 0x0000000506007986 */ /* 0x0009e6000c101928 */
.L_x_567:
[----:B------:R-:W-:Y:S05]  /*e900*/  BSYNC B1 ;  /* 0x0000000000017941 */ /* 0x000fea0003800000 */
.L_x_566:
[----:B------:R-:W-:Y:S01]  /*e910*/  ULDC.64 UR4, c[0x0][0xaa0] ;  /* 0x0002a80000047ab9 */ /* 0x000fe20000000a00 */
[----:B---3--:R-:W-:Y:S01]  /*e920*/  IMAD.MOV.U32 R4, RZ, RZ, R187 ;  /* 0x000000ffff047224 */ /* 0x008fe200078e00bb */
[C---:B--2---:R-:W-:Y:S01]  /*e930*/  ISETP.GE.AND P2, PT, R187.reuse, R12, PT ;  /* 0x0000000cbb00720c */ /* 0x044fe20003f46270 */
[----:B----4-:R-:W-:Y:S01]  /*e940*/  IMAD.MOV.U32 R5, RZ, RZ, R10 ;  /* 0x000000ffff057224 */ /* 0x010fe200078e000a */
[----:B------:R-:W-:Y:S01]  /*e950*/  BSSY B1, `(.L_x_568) ;  /* 0x000004d000017945 */ /* 0x000fe20003800000 */
[----:B------:R-:W-:Y:S02]  /*e960*/  IMAD R6, R8, UR4, RZ ;  /* 0x0000000408067c24 */ /* 0x000fe4000f8e02ff */
[----:B------:R-:W-:Y:S02]  /*e970*/  VIADD R13, R187, 0x40 ;  /* 0x00000040bb0d7836 */ /* 0x000fe40000000000 */
[----:B------:R-:W-:-:S03]  /*e980*/  IMAD.WIDE.U32 R4, R3, UR4, R4 ;  /* 0x0000000403047c25 */ /* 0x000fc6000f8e0004 */
[-C--:B------:R-:W-:Y:S01]  /*e990*/  ISETP.GE.AND P0, PT, R13, R12.reuse, PT ;  /* 0x0000000c0d00720c */ /* 0x080fe20003f06270 */
[----:B------:R-:W-:Y:S01]  /*e9a0*/  IMAD R3, R3, UR5, R6 ;  /* 0x0000000503037c24 */ /* 0x000fe2000f8e0206 */
[----:B------:R-:W-:Y:S01]  /*e9b0*/  ULDC.64 UR4, c[0x0][0xae0] ;  /* 0x0002b80000047ab9 */ /* 0x000fe20000000a00 */
[----:B------:R-:W-:Y:S01]  /*e9c0*/  VIADD R15, R187, 0x80 ;  /* 0x00000080bb0f7836 */ /* 0x000fe20000000000 */
[----:B------:R-:W-:Y:S01]  /*e9d0*/  SEL R6, RZ, 0xffffffff, P0 ;  /* 0xffffffffff067807 */ /* 0x000fe20000000000 */
[----:B------:R-:W-:Y:S02]  /*e9e0*/  IMAD.IADD R5, R5, 0x1, R3 ;  /* 0x0000000105057824 */ /* 0x000fe400078e0203 */
[----:B------:R-:W-:Y:S02]  /*e9f0*/  IMAD R3, R203, -0x40, R0 ;  /* 0xffffffc0cb037824 */ /* 0x000fe400078e0200 */
[C---:B------:R-:W-:Y:S02]  /*ea00*/  VIADD R0, R192.reuse, 0x20 ;  /* 0x00000020c0007836 */ /* 0x040fe40000000000 */
[----:B------:R-:W-:Y:S01]  /*ea10*/  IMAD R7, R9, UR4, RZ ;  /* 0x0000000409077c24 */ /* 0x000fe2000f8e02ff */
[-C--:B------:R-:W-:Y:S01]  /*ea20*/  ISETP.GE.AND P1, PT, R192, R3.reuse, PT ;  /* 0x00000003c000720c */ /* 0x080fe20003f26270 */
[----:B------:R-:W-:Y:S01]  /*ea30*/  VIADD R21, R187, 0xc0 ;  /* 0x000000c0bb157836 */ /* 0x000fe20000000000 */
[----:B------:R-:W-:Y:S01]  /*ea40*/  ISETP.GE.AND P0, PT, R0, R3, PT ;  /* 0x000000030000720c */ /* 0x000fe20003f06270 */
[C---:B------:R-:W-:Y:S01]  /*ea50*/  IMAD R7, R198.reuse, UR5, R7 ;  /* 0x00000005c6077c24 */ /* 0x040fe2000f8e0207 */
[----:B------:R-:W-:Y:S01]  /*ea60*/  SEL R0, RZ, 0x1, P2 ;  /* 0x00000001ff007807 */ /* 0x000fe20001000000 */
[----:B------:R-:W-:Y:S01]  /*ea70*/  IMAD.WIDE.U32 R4, R198, UR4, R4 ;  /* 0x00000004c6047c25 */ /* 0x000fe2000f8e0004 */
[-C--:B------:R-:W-:Y:S01]  /*ea80*/  ISETP.GE.AND P2, PT, R15, R12.reuse, PT ;  /* 0x0000000c0f00720c */ /* 0x080fe20003f46270 */
[----:B------:R-:W-:Y:S01]  /*ea90*/  ULDC.64 UR4, c[0x0][0xae8] ;  /* 0x0002ba0000047ab9 */ /* 0x000fe20000000a00 */
[----:B------:R-:W-:Y:S01]  /*eaa0*/  ISETP.GE.AND P3, PT, R21, R12, PT ;  /* 0x0000000c1500720c */ /* 0x000fe20003f66270 */
[----:B------:R-:W-:Y:S01]  /*eab0*/  IMAD.SHL.U32 R3, R6, 0x2, RZ ;  /* 0x0000000206037824 */ /* 0x000fe200078e00ff */
[----:B------:R-:W-:Y:S01]  /*eac0*/  IADD3 R5, R5, R7, RZ ;  /* 0x0000000705057210 */ /* 0x000fe20007ffe0ff */
[C---:B------:R-:W-:Y:S01]  /*ead0*/  VIADD R29, R187.reuse, 0x100 ;  /* 0x00000100bb1d7836 */ /* 0x040fe20000000000 */
[----:B------:R-:W-:Y:S01]  /*eae0*/  SEL R6, RZ, 0x8, P3 ;  /* 0x00000008ff067807 */ /* 0x000fe20001800000 */
[----:B------:R-:W-:Y:S01]  /*eaf0*/  VIADD R31, R187, 0x140 ;  /* 0x00000140bb1f7836 */ /* 0x000fe20000000000 */
[----:B------:R-:W-:Y:S01]  /*eb00*/  LOP3.LUT R0, R3, 0x2, R0, 0xe2, !PT ;  /* 0x0000000203007812 */ /* 0x000fe200078ee200 */
[----:B------:R-:W-:Y:S01]  /*eb10*/  VIADD R7, R187, 0x180 ;  /* 0x00000180bb077836 */ /* 0x000fe20000000000 */
[----:B------:R-:W-:-:S02]  /*eb20*/  SEL R3, RZ, 0x4, P2 ;  /* 0x00000004ff037807 */ /* 0x000fc40001000000 */
[-C--:B------:R-:W-:Y:S02]  /*eb30*/  ISETP.GE.AND P2, PT, R29, R12.reuse, PT ;  /* 0x0000000c1d00720c */ /* 0x080fe40003f46270 */
[-C--:B------:R-:W-:Y:S02]  /*eb40*/  ISETP.GE.AND P3, PT, R31, R12.reuse, PT ;  /* 0x0000000c1f00720c */ /* 0x080fe40003f66270 */
[----:B------:R-:W-:Y:S02]  /*eb50*/  ISETP.GE.AND P4, PT, R7, R12, PT ;  /* 0x0000000c0700720c */ /* 0x000fe40003f86270 */
[----:B------:R-:W-:Y:S01]  /*eb60*/  LOP3.LUT R3, R6, R0, R3, 0xfe, !PT ;  /* 0x0000000006037212 */ /* 0x000fe200078efe03 */
[----:B------:R-:W-:Y:S01]  /*eb70*/  IMAD R0, R205, UR4, RZ ;  /* 0x00000004cd007c24 */ /* 0x000fe2000f8e02ff */
[----:B------:R-:W-:Y:S02]  /*eb80*/  SEL R6, RZ, 0x10, P2 ;  /* 0x00000010ff067807 */ /* 0x000fe40001000000 */
[----:B------:R-:W-:-:S02]  /*eb90*/  SEL R7, RZ, 0x20, P3 ;  /* 0x00000020ff077807 */ /* 0x000fc40001800000 */
[----:B------:R-:W-:Y:S02]  /*eba0*/  IADD3 R9, R187, 0x1c0, RZ ;  /* 0x000001c0bb097810 */ /* 0x000fe40007ffe0ff */
[----:B------:R-:W-:Y:S01]  /*ebb0*/  LOP3.LUT R11, R7, R3, R6, 0xfe, !PT ;  /* 0x00000003070b7212 */ /* 0x000fe200078efe06 */
[C---:B------:R-:W-:Y:S01]  /*ebc0*/  IMAD R3, R201.reuse, UR5, R0 ;  /* 0x00000005c9037c24 */ /* 0x040fe2000f8e0200 */
[----:B------:R-:W-:Y:S01]  /*ebd0*/  SEL R8, RZ, 0x40, P4 ;  /* 0x00000040ff087807 */ /* 0x000fe20002000000 */
[----:B------:R-:W-:Y:S01]  /*ebe0*/  IMAD.WIDE.U32 R6, R201, UR4, R4 ;  /* 0x00000004c9067c25 */ /* 0x000fe2000f8e0004 */
[----:B------:R-:W-:Y:S02]  /*ebf0*/  ISETP.GE.AND P2, PT, R9, R12, PT ;  /* 0x0000000c0900720c */ /* 0x000fe40003f46270 */
[--C-:B------:R-:W-:Y:S02]  /*ec00*/  SHF.R.S32.HI R9, RZ, 0x1f, R192.reuse ;  /* 0x0000001fff097819 */ /* 0x100fe400000114c0 */
[----:B------:R-:W-:Y:S01]  /*ec10*/  LOP3.LUT R33, R11, R8, RZ, 0xfc, !PT ;  /* 0x000000080b217212 */ /* 0x000fe200078efcff */
[----:B------:R-:W-:Y:S01]  /*ec20*/  IMAD.MOV.U32 R8, RZ, RZ, R192 ;  /* 0x000000ffff087224 */ /* 0x000fe200078e00c0 */
[----:B------:R-:W-:Y:S01]  /*ec30*/  SEL R0, RZ, 0x80, P2 ;  /* 0x00000080ff007807 */ /* 0x000fe20001000000 */
[----:B------:R-:W-:-:S02]  /*ec40*/  IMAD.IADD R11, R7, 0x1, R3 ;  /* 0x00000001070b7824 */ /* 0x000fc400078e0203 */
[----:B------:R-:W-:Y:S01]  /*ec50*/  IMAD.WIDE R8, R203, 0x40, R8 ;  /* 0x00000040cb087825 */ /* 0x000fe200078e0208 */
        /* <DEDUP_REMOVED lines=8> */
[-C--:B------:R-:W-:Y:S01]  /*ece0*/  ISETP.GE.AND P4, PT, R21, R12.reuse, PT ;  /* 0x0000000c1500720c */ /* 0x080fe20003f86270 */
[C---:B------:R-:W-:Y:S01]  /*ecf0*/  IMAD R3, R8.reuse, UR5, R3 ;  /* 0x0000000508037c24 */ /* 0x040fe2000f8e0203 */
[-C--:B------:R-:W-:Y:S01]  /*ed00*/  ISETP.GE.AND P3, PT, R29, R12.reuse, PT ;  /* 0x0000000c1d00720c */ /* 0x080fe20003f66270 */
[----:B------:R-:W-:Y:S01]  /*ed10*/  IMAD.WIDE.U32 R4, R8, UR4, R4 ;  /* 0x0000000408047c25 */ /* 0x000fe2000f8e0004 */
[----:B------:R-:W-:Y:S01]  /*ed20*/  ULDC.64 UR4, c[0x0][0xa80] ;  /* 0x0002a00000047ab9 */ /* 0x000fe20000000a00 */
[----:B------:R-:W-:-:S02]  /*ed30*/  ISETP.GE.AND P2, PT, R31, R12, PT ;  /* 0x0000000c1f00720c */ /* 0x000fc40003f46270 */
[----:B------:R-:W-:Y:S01]  /*ed40*/  IMAD.IADD R3, R5, 0x1, R3 ;  /* 0x0000000105037824 */ /* 0x000fe200078e0203 */
[----:B------:R-:W-:-:S04]  /*ed50*/  LEA R34, P1, R4, UR4, 0x1 ;  /* 0x0000000404227c11 */ /* 0x000fc8000f8208ff */
[----:B------:R-:W-:Y:S02]  /*ed60*/  LEA.HI.X R35, R4, UR5, R3, 0x1, P1 ;  /* 0x0000000504237c11 */ /* 0x000fe400088f0c03 */
[----:B------:R-:W-:-:S03]  /*ed70*/  ISETP.GE.AND P1, PT, R15, R12, PT ;  /* 0x0000000c0f00720c */ /* 0x000fc60003f26270 */
        /* <DEDUP_REMOVED lines=10> */
.L_x_569:
[----:B------:R-:W-:Y:S05]  /*ee20*/  BSYNC B1 ;  /* 0x0000000000017941 */ /* 0x000fea0003800000 */
.L_x_568:
[----:B------:R-:W-:Y:S05]  /*ee30*/  @P0 BRA `(.L_x_564) ;  /* 0x0000000000700947 */ /* 0x000fea0003800000 */
[----:B------:R-:W-:Y:S01]  /*ee40*/  IADD3 R3, P0, R8, 0x20, RZ ;  /* 0x0000002008037810 */ /* 0x000fe20007f1e0ff */
[----:B------:R-:W-:Y:S01]  /*ee50*/  ULDC.64 UR4, c[0x0][0xad8] ;  /* 0x0002b60000047ab9 */ /* 0x000fe20000000a00 */
[----:B------:R-:W-:Y:S01]  /*ee60*/  MOV R4, R6 ;  /* 0x0000000600047202 */ /* 0x000fe20000000f00 */
        /* <DEDUP_REMOVED lines=8> */
[----:B------:R-:W-:-:S02]  /*eef0*/  ISETP.GE.AND P4, PT, R31, R12, PT ;  /* 0x0000000c1f00720c */ /* 0x000fc40003f86270 */
[----:B------:R-:W-:Y:S01]  /*ef00*/  ISETP.GE.AND P5, PT, R187, R12, PT ;  /* 0x0000000cbb00720c */ /* 0x000fe20003fa6270 */
[----:B------:R-:W-:Y:S01]  /*ef10*/  IMAD R3, R3, UR5, R8 ;  /* 0x0000000503037c24 */ /* 0x000fe2000f8e0208 */
[----:B------:R-:W-:Y:S02]  /*ef20*/  ULDC.64 UR4, c[0x0][0xa80] ;  /* 0x0002a00000047ab9 */ /* 0x000fe40000000a00 */
[----:B------:R-:W-:Y:S01]  /*ef30*/  LEA R6, P3, R4, UR4, 0x1 ;  /* 0x0000000404067c11 */ /* 0x000fe2000f8608ff */
[----:B------:R-:W-:-:S05]  /*ef40*/  IMAD.IADD R3, R5, 0x1, R3 ;  /* 0x0000000105037824 */ /* 0x000fca00078e0203 */
[----:B------:R-:W-:Y:S02]  /*ef50*/  LEA.HI.X R7, R4, UR5, R3, 0x1, P3 ;  /* 0x0000000504077c11 */ /* 0x000fe400098f0c03 */
[----:B------:R-:W-:-:S03]  /*ef60*/  LOP3.LUT P3, RZ, R33, 0x40, RZ, 0xc0, !PT ;  /* 0x0000004021ff7812 */ /* 0x000fc6000786c0ff */
[----:B------:R3:W-:Y:S01]  /*ef70*/  @!P0 STG.E.128 desc[UR40][R6.64+0x80], RZ ;  /* 0x000080ff06008986 */ /* 0x0007e2000c101d28 */
[----:B------:R-:W-:-:S03]  /*ef80*/  LOP3.LUT P0, RZ, R0, 0x80, RZ, 0xc0, !PT ;  /* 0x0000008000ff7812 */ /* 0x000fc6000780c0ff */
[----:B------:R3:W-:Y:S04]  /*ef90*/  @!P1 STG.E.128 desc[UR40][R6.64+0x100], RZ ;  /* 0x000100ff06009986 */ /* 0x0007e8000c101d28 */
[----:B------:R3:W-:Y:S04]  /*efa0*/  @!P2 STG.E.128 desc[UR40][R6.64+0x180], RZ ;  /* 0x000180ff0600a986 */ /* 0x0007e8000c101d28 */
[----:B------:R3:W-:Y:S04]  /*efb0*/  @!P6 STG.E.128 desc[UR40][R6.64+0x200], RZ ;  /* 0x000200ff0600e986 */ /* 0x0007e8000c101d28 */
[----:B------:R3:W-:Y:S04]  /*efc0*/  @!P5 STG.E.128 desc[UR40][R6.64], RZ ;  /* 0x000000ff0600d986 */ /* 0x0007e8000c101d28 */
[----:B------:R3:W-:Y:S04]  /*efd0*/  @!P4 STG.E.128 desc[UR40][R6.64+0x280], RZ ;  /* 0x000280ff0600c986 */ /* 0x0007e8000c101d28 */
[----:B------:R3:W-:Y:S04]  /*efe0*/  @P3 STG.E.128 desc[UR40][R6.64+0x300], RZ ;  /* 0x000300ff06003986 */ /* 0x0007e8000c101d28 */
[----:B------:R3:W-:Y:S02]  /*eff0*/  @P0 STG.E.128 desc[UR40][R6.64+0x380], RZ ;  /* 0x000380ff06000986 */ /* 0x0007e4000c101d28 */
.L_x_564:
[----:B------:R-:W-:Y:S05]  /*f000*/  BSYNC B0 ;  /* 0x0000000000007941 */ /* 0x000fea0003800000 */
.L_x_558:
[----:B------:R-:W-:Y:S02]  /*f010*/  ULDC UR4, c[0x0][0xc14] ;  /* 0x0003050000047ab9 */ /* 0x000fe40000000800 */
[----:B-1----:R-:W-:-:S13]  /*f020*/  ISETP.GE.AND P0, PT, R27, UR4, PT ;  /* 0x000000041b007c0c */ /* 0x002fda000bf06270 */
[----:B------:R-:W-:Y:S05]  /*f030*/  @!P0 BRA `(.L_x_570) ;  /* 0xffffff20002c8947 */ /* 0x000fea000383ffff */
[----:B------:R-:W-:Y:S05]  /*f040*/  BRA `(.L_x_447) ;  /* 0x0000005c00547947 */ /* 0x000fea0003800000 */
.L_x_445:
[----:B------:R-:W-:-:S08]  /*f050*/  NOP ;  /* 0x0000000000007918 */ /* 0x000fd00000000000 */
[----:B------:R-:W0:-:S00]  /*f060*/  USETMAXREG.DEALLOC.CTAPOOL 0x18 ;  /* 0x00000018000079c8 */ /* 0x000e0000080e0500 */
[----:B0-----:R-:W-:-:S06]  /*f070*/  LOP3.LUT R0, R0, 0x3, RZ, 0xc0, !PT ;  /* 0x0000000300007812 */ /* 0x001fcc00078ec0ff */
[----:B------:R-:W0:Y:S02]  /*f080*/  SHFL.IDX PT, R0, R0, RZ, 0x1f ;  /* 0x00001fff00007589 */ /* 0x000e2400000e0000 */
[----:B0-----:R-:W-:-:S13]  /*f090*/  ISETP.NE.AND P0, PT, R0, RZ, PT ;  /* 0x000000ff0000720c */ /* 0x001fda0003f05270 */
[----:B------:R-:W-:Y:S05]  /*f0a0*/  @P0 BRA `(.L_x_447) ;  /* 0x0000005c003c0947 */ /* 0x000fea0003800000 */
[----:B------:R-:W0:Y:S01]  /*f0b0*/  S2R R2, SR_TID.X ;  /* 0x0000000000027919 */ /* 0x000e220000002100 */
[----:B------:R-:W-:Y:S01]  /*f0c0*/  LOP3.LUT R4, R4, 0xffffffdf, RZ, 0xc0, !PT ;  /* 0xffffffdf04047812 */ /* 0x000fe200078ec0ff */
[----:B------:R-:W-:Y:S01]  /*f0d0*/  ULDC UR5, c[0x0][0xc14] ;  /* 0x0003050000057ab9 */ /* 0x000fe20000000800 */
[----:B------:R-:W-:Y:S01]  /*f0e0*/  IMAD.MOV.U32 R0, RZ, RZ, RZ ;  /* 0x000000ffff007224 */ /* 0x000fe200078e00ff */
        /* <DEDUP_REMOVED lines=42> */
[----:B0-----:R-:W-:-:S04]  /*f390*/  IMAD R5, R5, UR4, RZ ;  /* 0x0000000405057c24 */ /* 0x001fc8000f8e02ff */
[----:B------:R-:W-:Y:S01]  /*f3a0*/  IMAD.MOV.U32 R6, RZ, RZ, R5 ;  /* 0x000000ffff067224 */ /* 0x000fe200078e0005 */
[----:B-1----:R-:W-:-:S13]  /*f3b0*/  ISETP.GT.AND P0, PT, R5, UR6, PT ;  /* 0x0000000605007c0c */ /* 0x002fda000bf04270 */
[----:B------:R-:W-:Y:S05]  /*f3c0*/  @P0 BRA `(.L_x_571) ;  /* 0x0000000000c00947 */ /* 0x000fea0003800000 */
[----:B------:R-:W-:Y:S01]  /*f3d0*/  IMAD.MOV.U32 R5, RZ, RZ, R6 ;  /* 0x000000ffff057224 */ /* 0x000fe200078e0006 */
[----:B------:R-:W-:Y:S01]  /*f3e0*/  ULDC UR5, c[0x0][0xc14] ;  /* 0x0003050000057ab9 */ /* 0x000fe20000000800 */
[----:B------:R-:W-:Y:S01]  /*f3f0*/  IMAD.MOV.U32 R19, RZ, RZ, RZ ;  /* 0x000000ffff137224 */ /* 0x000fe200078e00ff */
[----:B------:R-:W-:Y:S01]  /*f400*/  ULDC UR7, c[0x0][0xc14] ;  /* 0x0003050000077ab9 */ /* 0x000fe20000000800 */
[----:B------:R-:W-:-:S05]  /*f410*/  ULDC UR4, c[0x0][0xc10] ;  /* 0x0003040000047ab9 */ /* 0x000fca0000000800 */
.L_x_575:
[----:B------:R-:W-:Y:S01]  /*f420*/  IADD3 R0, R19, 0x1f, RZ ;  /* 0x0000001f13007810 */ /* 0x000fe20007ffe0ff */
[----:B------:R-:W-:-:S03]  /*f430*/  IMAD.U32 R19, RZ, RZ, UR7 ;  /* 0x00000007ff137e24 */ /* 0x000fc6000f8e00ff */
        /* <DEDUP_REMOVED lines=14> */
.L_x_574:
[----:B------:R-:W-:Y:S05]  /*f520*/  BSYNC B0 ;  /* 0x0000000000007941 */ /* 0x000fea0003800000 */
.L_x_573:
[----:B0----5:R-:W0:Y:S01]  /*f530*/  SHFL.UP PT, R2, R0, 0x1, RZ ;  /* 0x0420000000027989 */ /* 0x021e2200000e00ff */
[C---:B------:R-:W-:Y:S02]  /*f540*/  ISETP.NE.AND P0, PT, R8.reuse, RZ, PT ;  /* 0x000000ff0800720c */ /* 0x040fe40003f05270 */
[----:B------:R-:W-:Y:S02]  /*f550*/  ISETP.GE.U32.AND P1, PT, R8, 0x2, PT ;  /* 0x000000020800780c */ /* 0x000fe40003f26070 */
        /* <DEDUP_REMOVED lines=8> */
[----:B0-----:R-:W-:Y:S02]  /*f5e0*/  SEL R7, R6, RZ, P0 ;  /* 0x000000ff06077207 */ /* 0x001fe40000000000 */
[----:B------:R-:W-:Y:S02]  /*f5f0*/  ISETP.GE.U32.AND P0, PT, R8, 0x10, PT ;  /* 0x000000100800780c */ /* 0x000fe40003f06070 */
[----:B------:R-:W-:-:S05]  /*f600*/  IADD3 R7, R2, R7, RZ ;  /* 0x0000000702077210 */ /* 0x000fca0007ffe0ff */
[----:B------:R-:W0:Y:S02]  /*f610*/  SHFL.UP PT, R6, R7, 0x8, RZ ;  /* 0x0500000007067989 */ /* 0x000e2400000e00ff */
[----:B0-----:R-:W-:-:S05]  /*f620*/  SEL R6, R6, RZ, P1 ;  /* 0x000000ff06067207 */ /* 0x001fca0000800000 */
[----:B------:R-:W-:-:S05]  /*f630*/  IMAD.IADD R6, R7, 0x1, R6 ;  /* 0x0000000107067824 */ /* 0x000fca00078e0206 */
[----:B------:R-:W0:Y:S02]  /*f640*/  SHFL.UP PT, R8, R6, 0x10, RZ ;  /* 0x0600000006087989 */ /* 0x000e2400000e00ff */
[----:B0-----:R-:W-:-:S05]  /*f650*/  SEL R9, R8, RZ, P0 ;  /* 0x000000ff08097207 */ /* 0x001fca0000000000 */
[----:B------:R-:W-:-:S05]  /*f660*/  IMAD.IADD R9, R6, 0x1, R9 ;  /* 0x0000000106097824 */ /* 0x000fca00078e0209 */
[----:B------:R-:W0:Y:S02]  /*f670*/  SHFL.IDX PT, R3, R9, 0x1f, 0x1f ;  /* 0x03e01f0009037f89 */ /* 0x000e2400000e0000 */
[----:B0-----:R-:W-:-:S04]  /*f680*/  IMAD R6, R3, UR4, RZ ;  /* 0x0000000403067c24 */ /* 0x001fc8000f8e02ff */
[----:B------:R-:W-:-:S05]  /*f690*/  IMAD.IADD R5, R6, 0x1, R5 ;  /* 0x0000000106057824 */ /* 0x000fca00078e0205 */
[----:B------:R-:W-:-:S13]  /*f6a0*/  ISETP.GT.AND P0, PT, R5, UR6, PT ;  /* 0x0000000605007c0c */ /* 0x000fda000bf04270 */
[----:B------:R-:W-:Y:S05]  /*f6b0*/  @!P0 BRA `(.L_x_575) ;  /* 0xfffffffc00588947 */ /* 0x000fea000383ffff */
[----:B------:R-:W-:-:S07]  /*f6c0*/  IMAD.MOV.U32 R2, RZ, RZ, R9 ;  /* 0x000000ffff027224 */ /* 0x000fce00078e0009 */
.L_x_571:
        /* <DEDUP_REMOVED lines=10> */
[----:B0-----:R-:W-:-:S06]  /*f770*/  VIADD R3, R9, 0xffffffe ;  /* 0x0ffffffe09037836 */ /* 0x001fcc0000000000 */
[----:B------:R-:W0:Y:S02]  /*f780*/  F2I.FTZ.U32.TRUNC.NTZ R3, R3 ;  /* 0x0000000300037305 */ /* 0x000e24000021f000 */
[----:B0-----:R-:W-:Y:S01]  /*f790*/  IADD3 R11, RZ, -R3, RZ ;  /* 0x80000003ff0b7210 */ /* 0x001fe20007ffe0ff */
[----:B------:R-:W-:Y:S06]  /*f7a0*/  @!P0 BRA `(.L_x_576) ;  /* 0x0000000000088947 */ /* 0x000fec0003800000 */
[----:B------:R-:W-:-:S05]  /*f7b0*/  VIADD R9, R5, 0xffffffff ;  /* 0xffffffff05097836 */ /* 0x000fca0000000000 */
[----:B------:R0:W1:Y:S02]  /*f7c0*/  SHFL.IDX PT, R16, R2, R9, 0x1f ;  /* 0x00001f0902107589 */ /* 0x00006400000e0000 */
.L_x_576:
[----:B-1----:R-:W-:Y:S02]  /*f7d0*/  IMAD R16, R16, UR4, R7 ;  /* 0x0000000410107c24 */ /* 0x002fe4000f8e0207 */
[----:B------:R-:W-:Y:S02]  /*f7e0*/  IMAD R7, R11, R6, RZ ;  /* 0x000000060b077224 */ /* 0x000fe400078e02ff */
[----:B0-----:R-:W-:Y:S01]  /*f7f0*/  IMAD.MOV.U32 R2, RZ, RZ, RZ ;  /* 0x000000ffff027224 */ /* 0x001fe200078e00ff */
[----:B------:R-:W-:Y:S01]  /*f800*/  IADD3 R17, -R16, UR6, RZ ;  /* 0x0000000610117c10 */ /* 0x000fe2000fffe1ff */
[----:B------:R-:W-:Y:S02]  /*f810*/  IMAD.IADD R19, R5, 0x1, R19 ;  /* 0x0000000105137824 */ /* 0x000fe400078e0213 */
[----:B------:R-:W-:Y:S01]  /*f820*/  IMAD.HI.U32 R2, R3, R7, R2 ;  /* 0x0000000703027227 */ /* 0x000fe200078e0002 */
[----:B------:R-:W-:Y:S02]  /*f830*/  IABS R7, R0 ;  /* 0x0000000000077213 */ /* 0x000fe40000000000 */
[----:B------:R-:W-:-:S03]  /*f840*/  IABS R3, R17 ;  /* 0x0000001100037213 */ /* 0x000fc60000000000 */
[----:B------:R-:W-:Y:S02]  /*f850*/  IMAD.MOV R7, RZ, RZ, -R7 ;  /* 0x000000ffff077224 */ /* 0x000fe400078e0a07 */
        /* <DEDUP_REMOVED lines=16> */
.L_x_572:
[----:B------:R-:W-:Y:S02]  /*f960*/  IMAD.MOV.U32 R17, RZ, RZ, RZ ;  /* 0x000000ffff117224 */ /* 0x000fe400078e00ff */
[----:B------:R-:W-:Y:S02]  /*f970*/  IMAD.U32 R16, RZ, RZ, UR6 ;  /* 0x00000006ff107e24 */ /* 0x000fe4000f8e00ff */
[----:B------:R-:W-:-:S07]  /*f980*/  IMAD.MOV.U32 R18, RZ, RZ, RZ ;  /* 0x000000ffff127224 */ /* 0x000fce00078e00ff */
.L_x_577:
        /* <DEDUP_REMOVED lines=9> */
[----:B------:R-:W-:Y:S02]  /*fa20*/  ISETP.GE.AND P0, PT, R19, UR5, PT ;  /* 0x0000000513007c0c */ /* 0x000fe4000bf06270 */
[----:B0-----:R-:W-:-:S05]  /*fa30*/  MOV R0, 0x1 ;  /* 0x0000000100007802 */ /* 0x001fca0000000f00 */
[----:B------:R0:W-:Y:S04]  /*fa40*/  STL [R1+0x8], R0 ;  /* 0x0000080001007387 */ /* 0x0001e80000100800 */
[----:B------:R0:W-:Y:S02]  /*fa50*/  STL [R1], RZ ;  /* 0x000000ff01007387 */ /* 0x0001e40000100800 */
[----:B------:R-:W-:Y:S05]  /*fa60*/  @P0 BRA `(.L_x_578) ;  /* 0x0000004c00e40947 */ /* 0x000fea0003800000 */
[----:B0-----:R-:W-:Y:S01]  /*fa70*/  IMAD.MOV.U32 R0, RZ, RZ, 0x1 ;  /* 0x00000001ff007424 */ /* 0x001fe200078e00ff */
[----:B------:R0:W-:Y:S01]  /*fa80*/  STL [R1], RZ ;  /* 0x000000ff01007387 */ /* 0x0001e20000100800 */
[----:B------:R-:W-:Y:S01]  /*fa90*/  ULDC.64 UR38, c[0x0][0x198] ;  /* 0x0000660000267ab9 */ /* 0x000fe20000000a00 */
[----:B------:R-:W-:Y:S02]  /*faa0*/  ULDC UR36, c[0x0][0xc] ;  /* 0x0000030000247ab9 */ /* 0x000fe40000000800 */
[----:B------:R0:W-:Y:S04]  /*fab0*/  STL [R1+0x8], R0 ;  /* 0x0000080001007387 */ /* 0x0001e80000100800 */
[----:B------:R0:W-:Y:S04]  /*fac0*/  STL [R1+0x4], RZ ;  /* 0x000004ff01007387 */ /* 0x0001e80000100800 */
[----:B------:R0:W-:Y:S04]  /*fad0*/  STL [R1+0xc], R0 ;  /* 0x00000c0001007387 */ /* 0x0001e80000100800 */
[----:B------:R0:W-:Y:S02]  /*fae0*/  STL [R1+0x28], RZ ;  /* 0x000028ff01007387 */ /* 0x0001e40000100800 */
.L_x_660:
[----:B-1-3--:R-:W1:Y:S02]  /*faf0*/  LDC.64 R2, c[0x0][0xc60] ;  /* 0x00031800ff027b82 */ /* 0x00ae640000000a00 */
[----:B-1----:R-:W-:-:S05]  /*fb00*/  IMAD.WIDE R2, R19, 0x4, R2 ;  /* 0x0000000413027825 */ /* 0x002fca00078e0202 */
[----:B--2---:R-:W0:Y:S01]  /*fb10*/  LDG.E R11, desc[UR40][R2.64] ;  /* 0x00000028020b7981 */ /* 0x004e22000c1e1900 */
[----:B------:R-:W-:Y:S05]  /*fb20*/  YIELD ;  /* 0x0000000000007946 */ /* 0x000fea0003800000 */
[----:B------:R-:W-:Y:S01]  /*fb30*/  ULDC.64 UR4, c[0x0][0xa28] ;  /* 0x00028a0000047ab9 */ /* 0x000fe20000000a00 */
[----:B------:R-:W-:Y:S01]  /*fb40*/  IMAD.MOV.U32 R6, RZ, RZ, RZ ;  /* 0x000000ffff067224 */ /* 0x000fe200078e00ff */
[----:B------:R-:W-:Y:S01]  /*fb50*/  ISETP.NE.U32.AND P0, PT, RZ, UR4, PT ;  /* 0x00000004ff007c0c */ /* 0x000fe2000bf05070 */
[----:B------:R-:W-:Y:S01]  /*fb60*/  IMAD.MOV.U32 R4, RZ, RZ, RZ ;  /* 0x000000ffff047224 */ /* 0x000fe200078e00ff */
[----:B------:R-:W-:-:S02]  /*fb70*/  ULDC.64 UR6, c[0x0][0xa10] ;  /* 0x0002840000067ab9 */ /* 0x000fc40000000a00 */
[----:B------:R-:W-:Y:S02]  /*fb80*/  ISETP.NE.AND.EX P0, PT, RZ, UR5, PT, P0 ;  /* 0x00000005ff007c0c */ /* 0x000fe4000bf05300 */
[----:B0-----:R-:W-:Y:S01]  /*fb90*/  SHF.R.S32.HI R0, RZ, 0x1f, R11 ;  /* 0x0000001fff007819 */ /* 0x001fe2000001140b */
        /* <DEDUP_REMOVED lines=12> */
[----:B------:R-:W-:Y:S01]  /*fc60*/  ISETP.NE.U32.AND P1, PT, RZ, UR4, PT ;  /* 0x00000004ff007c0c */ /* 0x000fe2000bf25070 */
[----:B------:R-:W-:Y:S01]  /*fc70*/  IMAD.MOV.U32 R10, RZ, RZ, RZ ;  /* 0x000000ffff0a7224 */ /* 0x000fe200078e00ff */
[----:B------:R-:W-:Y:S01]  /*fc80*/  SHF.L.U64.HI R0, R11, 0x2, R0 ;  /* 0x000000020b007819 */ /* 0x000fe20000010200 */
[----:B------:R-:W-:Y:S01]  /*fc90*/  STL [R1+0x20], R7 ;  /* 0x0000200701007387 */ /* 0x000fe20000100800 */
[----:B------:R-:W-:-:S03]  /*fca0*/  ISETP.NE.AND.EX P1, PT, RZ, UR5, PT, P1 ;  /* 0x00000005ff007c0c */ /* 0x000fc6000bf25310 */
[----:B------:R-:W-:Y:S10]  /*fcb0*/  STL [R1+0x24], R0 ;  /* 0x0000240001007387 */ /* 0x000ff40000100800 */
[----:B------:R-:W-:-:S04]  /*fcc0*/  @P1 IADD3 R8, P0, R7, UR4, RZ ;  /* 0x0000000407081c10 */ /* 0x000fc8000ff1e0ff */
[----:B------:R-:W-:Y:S01]  /*fcd0*/  @P1 IADD3.X R9, R0, UR5, RZ, P0, !PT ;  /* 0x0000000500091c10 */ /* 0x000fe200087fe4ff */
[----:B------:R-:W-:Y:S02]  /*fce0*/  ULDC.64 UR4, c[0x0][0xa08] ;  /* 0x0002820000047ab9 */ /* 0x000fe40000000a00 */
[----:B------:R-:W-:-:S04]  /*fcf0*/  ISETP.NE.U32.AND P2, PT, RZ, UR4, PT ;  /* 0x00000004ff007c0c */ /* 0x000fc8000bf45070 */
[----:B------:R-:W-:Y:S01]  /*fd00*/  ISETP.NE.AND.EX P2, PT, RZ, UR5, PT, P2 ;  /* 0x00000005ff007c0c */ /* 0x000fe2000bf45320 */
[----:B--2---:R0:W-:Y:S02]  /*fd10*/  STL [R1+0x34], R4 ;  /* 0x0000340401007387 */ /* 0x0041e40000100800 */
[----:B0-----:R-:W-:-:S04]  /*fd20*/  IADD3 R4, P0, R7, UR4, RZ ;  /* 0x0000000407047c10 */ /* 0x001fc8000ff1e0ff */
[----:B------:R-:W-:Y:S01]  /*fd30*/  IADD3.X R5, R0, UR5, RZ, P0, !PT ;  /* 0x0000000500057c10 */ /* 0x000fe200087fe4ff */
[----:B------:R-:W-:Y:S01]  /*fd40*/  ULDC.64 UR4, c[0x0][0x3f8] ;  /* 0x0000fe0000047ab9 */ /* 0x000fe20000000a00 */
[----:B------:R-:W-:Y:S01]  /*fd50*/  IADD3 R2, P0, R7, UR6, RZ ;  /* 0x0000000607027c10 */ /* 0x000fe2000ff1e0ff */
[----:B------:R-:W-:-:S03]  /*fd60*/  UISETP.NE.U32.AND UP0, UPT, UR4, URZ, UPT ;  /* 0x0000003f0400728c */ /* 0x000fc6000bf05070 */
[----:B------:R0:W5:Y:S01]  /*fd70*/  @P2 LDG.E R10, desc[UR40][R4.64] ;  /* 0x00000028040a2981 */ /* 0x000162000c1e1900 */
[----:B------:R-:W-:Y:S01]  /*fd80*/  ULDC UR4, c[0x0][0x404] ;  /* 0x0001010000047ab9 */ /* 0x000fe20000000800 */
[----:B------:R-:W-:Y:S01]  /*fd90*/  UISETP.NE.AND.EX UP0, UPT, UR5, URZ, UPT, UP0 ;  /* 0x0000003f0500728c */ /* 0x000fe2000bf05300 */
[----:B------:R-:W-:Y:S02]  /*fda0*/  IADD3.X R3, R0, UR7, RZ, P0, !PT ;  /* 0x0000000700037c10 */ /* 0x000fe400087fe4ff */
[----:B------:R-:W-:Y:S01]  /*fdb0*/  ULDC UR5, c[0x0][0x2e0] ;  /* 0x0000b80000057ab9 */ /* 0x000fe20000000800 */
[----:B------:R-:W-:-:S04]  /*fdc0*/  USEL UR4, UR4, 0x1, UP0 ;  /* 0x0000000104047887 */ /* 0x000fc80008000000 */
[----:B------:R-:W-:-:S06]  /*fdd0*/  UIMAD UR4, UR4, UR5, URZ ;  /* 0x00000005040472a4 */ /* 0x000fcc000f8e023f */
[----:B------:R-:W-:-:S06]  /*fde0*/  IMAD.U32 R0, RZ, RZ, UR4 ;  /* 0x00000004ff007e24 */ /* 0x000fcc000f8e00ff */
[----:B------:R0:W5:Y:S01]  /*fdf0*/  @P1 LDG.E R0, desc[UR40][R8.64] ;  /* 0x0000002808001981 */ /* 0x000162000c1e1900 */
[----:B------:R-:W-:Y:S01]  /*fe00*/  ISETP.NE.U32.AND P0, PT, RZ, UR6, PT ;  /* 0x00000006ff007c0c */ /* 0x000fe2000bf05070 */
[----:B------:R-:W-:Y:S02]  /*fe10*/  ULDC UR4, c[0x0][0x338] ;  /* 0x0000ce0000047ab9 */ /* 0x000fe40000000800 */
[----:B------:R-:W-:Y:S02]  /*fe20*/  MOV R7, UR4 ;  /* 0x0000000400077c02 */ /* 0x000fe40008000f00 */
[----:B------:R-:W-:Y:S01]  /*fe30*/  ISETP.NE.AND.EX P0, PT, RZ, UR7, PT, P0 ;  /* 0x00000007ff007c0c */ /* 0x000fe2000bf05300 */
[----:B------:R-:W-:-:S12]  /*fe40*/  @P1 BRA `(.L_x_579) ;  /* 0x0000000000101947 */ /* 0x000fd80003800000 */
[----:B------:R-:W-:Y:S05]  /*fe50*/  @!P2 BRA `(.L_x_579) ;  /* 0x00000000000ca947 */ /* 0x000fea0003800000 */
[----:B0-----:R-:W2:Y:S04]  /*fe60*/  LDG.E R8, desc[UR40][R4.64] ;  /* 0x0000002804087981 */ /* 0x001ea8000c1e1900 */
[----:B-----5:R-:W2:Y:S02]  /*fe70*/  LDG.E R0, desc[UR40][R4.64+0x4] ;  /* 0x0000042804007981 */ /* 0x020ea4000c1e1900 */
[----:B--2---:R-:W-:-:S07]  /*fe80*/  IMAD.IADD R0, R0, 0x1, -R8 ;  /* 0x0000000100007824 */ /* 0x004fce00078e0a08 */
.L_x_579:
[----:B0-----:R-:W2:Y:S04]  /*fe90*/  @P0 LDG.E R4, desc[UR40][R2.64] ;  /* 0x0000002802040981 */ /* 0x001ea8000c1e1900 */
[----:B------:R-:W2:Y:S01]  /*fea0*/  @P0 LDG.E R5, desc[UR40][R2.64+0x4] ;  /* 0x0000042802050981 */ /* 0x000ea2000c1e1900 */
[----:B-----5:R-:W-:Y:S01]  /*feb0*/  IMAD.IADD R0, R0, 0x1, -R6 ;  /* 0x0000000100007824 */ /* 0x020fe200078e0a06 */
[----:B------:R-:W-:Y:S01]  /*fec0*/  BSSY B0, `(.L_x_580) ;  /* 0x0000115000007945 */ /* 0x000fe20003800000 */
[----:B------:R-:W-:Y:S01]  /*fed0*/  PLOP3.LUT P2, PT, PT, PT, PT, 0x80, 0x0 ;  /* 0x000000000000781c */ /* 0x000fe20003f4f070 */
[----:B--2---:R-:W-:-:S04]  /*fee0*/  @P0 IMAD.IADD R7, R5, 0x1, -R4 ;  /* 0x0000000105070824 */ /* 0x004fc800078e0a04 */
[----:B------:R-:W-:-:S04]  /*fef0*/  IMAD.IADD R8, R0, 0x1, R7 ;  /* 0x0000000100087824 */ /* 0x000fc800078e0207 */
[----:B------:R-:W-:Y:S01]  /*ff00*/  VIADD R5, R8, 0x3f ;  /* 0x0000003f08057836 */ /* 0x000fe20000000000 */
[----:B------:R0:W-:Y:S04]  /*ff10*/  STL [R1+0x2c], R8 ;  /* 0x00002c0801007387 */ /* 0x0001e80000100800 */
[----:B------:R-:W-:-:S04]  /*ff20*/  SHF.R.S32.HI R4, RZ, 0x1f, R5 ;  /* 0x0000001fff047819 */ /* 0x000fc80000011405 */
[----:B------:R-:W-:-:S04]  /*ff30*/  LEA.HI R5, R4, R5, RZ, 0x6 ;  /* 0x0000000504057211 */ /* 0x000fc800078f30ff */
[----:B------:R-:W-:-:S04]  /*ff40*/  LOP3.LUT R4, R5, 0xffffffc0, RZ, 0xc0, !PT ;  /* 0xffffffc005047812 */ /* 0x000fc800078ec0ff */
[----:B------:R-:W-:Y:S01]  /*ff50*/  VIADDMNMX R7, R4, -R0, R7, PT ;  /* 0x8000000004077246 */ /* 0x000fe20003800107 */
[----:B------:R-:W-:-:S05]  /*ff60*/  IMAD.MOV R4, RZ, RZ, -R0 ;  /* 0x000000ffff047224 */ /* 0x000fca00078e0a00 */
[----:B------:R-:W-:-:S04]  /*ff70*/  VIMNMX R4, RZ, R4, !PT ;  /* 0x00000004ff047248 */ /* 0x000fc80007fe0100 */
[----:B------:R-:W-:Y:S02]  /*ff80*/  ISETP.GT.AND P1, PT, R7, R4, PT ;  /* 0x000000040700720c */ /* 0x000fe40003f24270 */
[----:B------:R-:W-:-:S11]  /*ff90*/  SHF.R.U32.HI R4, RZ, 0x6, R4 ;  /* 0x00000006ff047819 */ /* 0x000fd60000011604 */
[----:B------:R-:W-:-:S04]  /*ffa0*/  @P1 IADD3 R7, R7, 0x3f, RZ ;  /* 0x0000003f07071810 */ /* 0x000fc80007ffe0ff */
[----:B------:R-:W-:-:S04]  /*ffb0*/  @P1 SHF.R.S32.HI R0, RZ, 0x1f, R7 ;  /* 0x0000001fff001819 */ /* 0x000fc80000011407 */
[----:B------:R-:W-:Y:S01]  /*ffc0*/  @P1 LEA.HI R7, R0, R7, RZ, 0x6 ;  /* 0x0000000700071211 */ /* 0x000fe200078f30ff */
[----:B------:R-:W-:-:S03]  /*ffd0*/  IMAD.MOV.U32 R0, RZ, RZ, R4 ;  /* 0x000000ffff007224 */ /* 0x000fc600078e0004 */
[----:B------:R-:W-:Y:S01]  /*ffe0*/  @P1 SHF.R.S32.HI R0, RZ, 0x6, R7 ;  /* 0x00000006ff001819 */ /* 0x000fe20000011407 */
[----:B------:R-:W-:-:S06]  /*fff0*/  IMAD.MOV.U32 R7, RZ, RZ, RZ ;  /* 0x000000ffff077224 */ /* 0x000fcc00078e00ff */
[----:B------:R1:W5:Y:S01]  /*10000*/  @P0 LDG.E R7, desc[UR40][R2.64] ;  /* 0x0000002802070981 */ /* 0x000362000c1e1900 */
[----:B------:R-:W-:Y:S01]  /*10010*/  ISETP.GT.AND P1, PT, R0, R4, PT ;  /* 0x000000040000720c */ /* 0x000fe20003f24270 */
[----:B-1----:R-:W-:Y:S01]  /*10020*/  IMAD.IADD R3, R10, 0x1, R6 ;  /* 0x000000010a037824 */ /* 0x002fe200078e0206 */
[----:B------:R-:W-:-:S04]  /*10030*/  SHF.R.S32.HI R2, RZ, 0x6, R5 ;  /* 0x00000006ff027819 */ /* 0x000fc80000011405 */
[----:B------:R0:W-:Y:S04]  /*10040*/  STL [R1+0x10], R3 ;  /* 0x0000100301007387 */ /* 0x0001e80000100800 */
[----:B------:R0:W-:Y:S03]  /*10050*/  STL [R1+0x1c], R2 ;  /* 0x00001c0201007387 */ /* 0x0001e60000100800 */
[----:B------:R-:W-:Y:S05]  /*10060*/  @!P1 BRA `(.L_x_581) ;  /* 0x0000000c00e89947 */ /* 0x000fea0003800000 */
[----:B0-----:R-:W0:Y:S01]  /*10070*/  LDC R2, c[0x0][0x428] ;  /* 0x00010a00ff027b82 */ /* 0x001e220000000800 */
[----:B------:R-:W-:Y:S01]  /*10080*/  UMOV UR4, 0xffffffff ;  /* 0xffffffff00047882 */ /* 0x000fe20000000000 */
[----:B------:R-:W-:Y:S01]  /*10090*/  IMAD.MOV.U32 R3, RZ, RZ, R18 ;  /* 0x000000ffff037224 */ /* 0x000fe200078e0012 */
[----:B0-----:R-:W-:-:S13]  /*100a0*/  ISETP.NE.AND P1, PT, R2, 0x1, PT ;  /* 0x000000010200780c */ /* 0x001fda0003f25270 */
[----:B------:R-:W0:Y:S08]  /*100b0*/  @P1 LDC R2, c[0x0][0x42c] ;  /* 0x00010b00ff021b82 */ /* 0x000e300000000800 */
[----:B------:R-:W1:Y:S01]  /*100c0*/  @P1 LDC R5, c[0x0][0x430] ;  /* 0x00010c00ff051b82 */ /* 0x000e620000000800 */
[----:B0-----:R-:W-:-:S05]  /*100d0*/  @P1 IMAD.HI.U32 R2, R18, R2, RZ ;  /* 0x0000000212021227 */ /* 0x001fca00078e00ff */
[----:B-1----:R-:W-:Y:S02]  /*100e0*/  @P1 SHF.R.U32.HI R3, RZ, R5, R2 ;  /* 0x00000005ff031219 */ /* 0x002fe40000011602 */
[----:B------:R-:W-:Y:S01]  /*100f0*/  SEL R2, R11, RZ, !P0 ;  /* 0x000000ff0b027207 */ /* 0x000fe20004000000 */
[----:B------:R-:W-:Y:S06]  /*10100*/  BRA.DIV UR4, `(.L_x_582) ;  /* 0x00000056045c7947 */ /* 0x000fec000b800000 */
.L_x_704:
[----:B------:R-:W-:-:S03]  /*10110*/  UMOV UR4, 0xffffffff ;  /* 0xffffffff00047882 */ /* 0x000fc60000000000 */
[----:B------:R-:W-:Y:S05]  /*10120*/  BRA.DIV UR4, `(.L_x_583) ;  /* 0x0000005604887947 */ /* 0x000fea000b800000 */
[----:B------:R-:W-:-:S13]  /*10130*/  ELECT P6, URZ, PT ;  /* 0x00000000003f782f */ /* 0x000fda00038c0000 */
.L_x_707:
[----:B------:R-:W2:Y:S01]  /*10140*/  LDL R5, [R1+0x28] ;  /* 0x0000280001057983 */ /* 0x000ea20000100800 */
[----:B------:R-:W-:Y:S01]  /*10150*/  MOV R8, 0x400 ;  /* 0x0000040000087802 */ /* 0x000fe20000000f00 */
[----:B------:R-:W-:Y:S01]  /*10160*/  BSSY B1, `(.L_x_584) ;  /* 0x000000a000017945 */ /* 0x000fe20003800000 */
[----:B--2---:R-:W-:-:S05]  /*10170*/  VIADD R5, R5, 0x1 ;  /* 0x0000000105057836 */ /* 0x004fca0000000000 */
[----:B------:R-:W-:-:S04]  /*10180*/  LEA.HI R6, R5, R5, RZ, 0x1 ;  /* 0x0000000505067211 */ /* 0x000fc800078f08ff */
[----:B------:R-:W-:-:S05]  /*10190*/  LOP3.LUT R6, R6, 0xfffffffe, RZ, 0xc0, !PT ;  /* 0xfffffffe06067812 */ /* 0x000fca00078ec0ff */
[----:B------:R-:W-:Y:S02]  /*101a0*/  IMAD.IADD R6, R5, 0x1, -R6 ;  /* 0x0000000105067824 */ /* 0x000fe400078e0a06 */
[----:B------:R-:W0:Y:S03]  /*101b0*/  S2R R5, SR_CgaCtaId ;  /* 0x0000000000057919 */ /* 0x000e260000008800 */
[----:B------:R-:W-:Y:S02]  /*101c0*/  SHF.L.U32 R6, R6, 0x1f, RZ ;  /* 0x0000001f06067819 */ /* 0x000fe400000006ff */
[----:B0-----:R-:W-:-:S04]  /*101d0*/  LEA R5, R5, R8, 0x18 ;  /* 0x0000000805057211 */ /* 0x001fc800078ec0ff */
[----:B------:R-:W0:Y:S02]  /*101e0*/  SYNCS.PHASECHK.TRANS64.TRYWAIT P0, [R5+URZ+0x28c20], R6 ;  /* 0x028c2006050075a7 */ /* 0x000e24000800017f */
[----:B0-----:R-:W-:Y:S05]  /*101f0*/  @!P0 BRA `(.L_x_585) ;  /* 0x0000005400748947 */ /* 0x001fea0003800000 */
.L_x_708:
[----:B------:R-:W-:Y:S05]  /*10200*/  BSYNC B1 ;  /* 0x0000000000017941 */ /* 0x000fea0003800000 */
.L_x_584:
[----:B------:R-:W-:Y:S04]  /*10210*/  BSSY B1, `(.L_x_586) ;  /* 0x0000061000017945 */ /* 0x000fe80003800000 */
[----:B------:R-:W-:Y:S05]  /*10220*/  @!P6 BRA `(.L_x_587) ;  /* 0x00000004007ce947 */ /* 0x000fea0003800000 */
[----:B------:R-:W0:Y:S04]  /*10230*/  LDL R9, [R1+0x4] ;  /* 0x0000040001097983 */ /* 0x000e280000100800 */
[----:B------:R-:W2:Y:S01]  /*10240*/  LDL R8, [R1+0xc] ;  /* 0x00000c0001087983 */ /* 0x000ea20000100800 */
[----:B0-----:R-:W-:Y:S02]  /*10250*/  LEA R6, R9, R5, 0x3 ;  /* 0x0000000509067211 */ /* 0x001fe400078e18ff */
[----:B--2---:R-:W-:-:S04]  /*10260*/  SHF.L.U32 R9, R8, 0x1f, RZ ;  /* 0x0000001f08097819 */ /* 0x004fc800000006ff */
[----:B------:R-:W0:Y:S02]  /*10270*/  SYNCS.PHASECHK.TRANS64.TRYWAIT P0, [R6+URZ+0x28ca0], R9 ;  /* 0x028ca009060075a7 */ /* 0x000e24000800017f */
[----:B0-----:R-:W-:Y:S05]  /*10280*/  @!P0 BRA `(.L_x_588) ;  /* 0x0000005400648947 */ /* 0x001fea0003800000 */
.L_x_709:
[----:B------:R-:W1:Y:S02]  /*10290*/  S2R R8, SR_TID.X ;  /* 0x0000000000087919 */ /* 0x000e640000002100 */
[----:B-1----:R-:W-:-:S04]  /*102a0*/  LOP3.LUT R8, R8, 0x7f, RZ, 0xc0, !PT ;  /* 0x0000007f08087812 */ /* 0x002fc800078ec0ff */
[----:B------:R-:W-:-:S13]  /*102b0*/  ISETP.NE.AND P1, PT, R8, RZ, PT ;  /* 0x000000ff0800720c */ /* 0x000fda0003f25270 */
[----:B------:R-:W-:Y:S05]  /*102c0*/  @P1 BRA `(.L_x_589) ;  /* 0x00000000001c1947 */ /* 0x000fea0003800000 */
[----:B------:R-:W1:Y:S02]  /*102d0*/  S2R R8, SR_TID.X ;  /* 0x0000000000087919 */ /* 0x000e640000002100 */
[----:B-1----:R-:W-:-:S04]  /*102e0*/  LOP3.LUT R8, R8, 0x1f, RZ, 0xc0, !PT ;  /* 0x0000001f08087812 */ /* 0x002fc800078ec0ff */
[----:B------:R-:W-:Y:S01]  /*102f0*/  ISETP.NE.AND P0, PT, R8, RZ, PT ;  /* 0x000000ff0800720c */ /* 0x000fe20003f05270 */
[----:B------:R-:W-:-:S04]  /*10300*/  IMAD.MOV.U32 R8, RZ, RZ, 0x2000 ;  /* 0x00002000ff087424 */ /* 0x000fc800078e00ff */
[----:B------:R1:W-:Y:S08]  /*10310*/  SYNCS.ARRIVE.TRANS64 RZ, [R6+URZ+0x28c90], R8 ;  /* 0x028c900806ff79a7 */ /* 0x0003f0000800003f */
[----:B------:R-:W-:Y:S05]  /*10320*/  @!P0 BRA `(.L_x_589) ;  /* 0x0000000000048947 */ /* 0x000fea0003800000 */
[----:B------:R-:W-:Y:S01]  /*10330*/  BPT.TRAP 0x1 ;  /* 0x000000040000795c */ /* 0x000fe20000300000 */
.L_x_589:
[----:B-1----:R-:W2:Y:S01]  /*10340*/  LDL R8, [R1+0x4] ;  /* 0x0000040001087983 */ /* 0x002ea20000100800 */
[----:B------:R-:W-:Y:S01]  /*10350*/  R2UR UR9, R6 ;  /* 0x00000000060972ca */ /* 0x000fe200000e0000 */
[----:B------:R-:W-:Y:S01]  /*10360*/  UIADD3 UR4, UP0, UR38, 0x570, URZ ;  /* 0x0000057026047890 */ /* 0x000fe2000ff1e03f */
[----:B------:R-:W-:Y:S01]  /*10370*/  R2UR UR12, R3 ;  /* 0x00000000030c72ca */ /* 0x000fe200000e0000 */
[----:B------:R-:W-:Y:S01]  /*10380*/  UMOV UR6, 0x0 ;  /* 0x0000000000067882 */ /* 0x000fe20000000000 */
[----:B------:R-:W-:Y:S01]  /*10390*/  R2UR UR13, R2 ;  /* 0x00000000020d72ca */ /* 0x000fe200000e0000 */
[----:B------:R-:W-:Y:S01]  /*103a0*/  UIADD3.X UR5, URZ, UR39, URZ, UP0, !UPT ;  /* 0x000000273f057290 */ /* 0x000fe200087fe43f */
[----:B------:R-:W-:Y:S01]  /*103b0*/  UMOV UR7, 0x12f00000 ;  /* 0x12f0000000077882 */ /* 0x000fe20000000000 */
[----:B------:R-:W-:-:S06]  /*103c0*/  UMOV UR10, URZ ;  /* 0x0000003f000a7c82 */ /* 0x000fcc0008000000 */
[----:B------:R-:W-:Y:S01]  /*103d0*/  UIADD3 UR9, UR9, 0x28c90, URZ ;  /* 0x00028c9009097890 */ /* 0x000fe2000fffe03f */
[----:B--2---:R-:W-:-:S05]  /*103e0*/  IMAD R8, R8, 0x2000, R5 ;  /* 0x0000200008087824 */ /* 0x004fca00078e0205 */
[----:B------:R-:W-:Y:S01]  /*103f0*/  R2UR UR8, R8 ;  /* 0x00000000080872ca */ /* 0x000fe200000e0000 */
[----:B-----5:R-:W-:-:S04]  /*10400*/  IMAD R8, R0, 0x40, R7 ;  /* 0x0000004000087824 */ /* 0x020fc800078e0207 */
[----:B------:R-:W-:-:S05]  /*10410*/  VIADD R8, R8, 0xffffffc0 ;  /* 0xffffffc008087836 */ /* 0x000fca0000000000 */
[----:B------:R-:W-:-:S03]  /*10420*/  R2UR UR11, R8 ;  /* 0x00000000080b72ca */ /* 0x000fc600000e0000 */
[----:B------:R-:W-:-:S10]  /*10430*/  UIADD3 UR8, UR8, 0x22400, URZ ;  /* 0x0002240008087890 */ /* 0x000fd4000fffe03f */
[----:B------:R1:W-:Y:S01]  /*10440*/  UTMALDG.4D [UR8], [UR4], desc[UR6] ;  /* 0x00000608040075b4 */ /* 0x0003e20008019000 */
[----:B------:R-:W2:Y:S02]  /*10450*/  SYNCS.PHASECHK.TRANS64.TRYWAIT P0, [R6+URZ+0x28cc0], R9 ;  /* 0x028cc009060075a7 */ /* 0x000ea4000800017f */
[----:B-12---:R-:W-:Y:S05]  /*10460*/  @!P0 BRA `(.L_x_590) ;  /* 0x0000005400008947 */ /* 0x006fea0003800000 */
.L_x_710:
[----:B------:R-:W-:Y:S05]  /*10470*/  @P1 BRA `(.L_x_591) ;  /* 0x00000000001c1947 */ /* 0x000fea0003800000 */
[----:B------:R-:W2:Y:S01]  /*10480*/  S2R R10, SR_TID.X ;  /* 0x00000000000a7919 */ /* 0x000ea20000002100 */
[----:B01----:R-:W-:-:S04]  /*10490*/  IMAD.MOV.U32 R9, RZ, RZ, 0x10000 ;  /* 0x00010000ff097424 */ /* 0x003fc800078e00ff */
[----:B------:R3:W-:Y:S01]  /*104a0*/  SYNCS.ARRIVE.TRANS64 RZ, [R6+URZ+0x28cb0], R9 ;  /* 0x028cb00906ff79a7 */ /* 0x0007e2000800003f */
[----:B--2---:R-:W-:-:S04]  /*104b0*/  LOP3.LUT R10, R10, 0x1f, RZ, 0xc0, !PT ;  /* 0x0000001f0a0a7812 */ /* 0x004fc800078ec0ff */
[----:B------:R-:W-:-:S13]  /*104c0*/  ISETP.NE.AND P0, PT, R10, RZ, PT ;  /* 0x000000ff0a00720c */ /* 0x000fda0003f05270 */
[----:B---3--:R-:W-:Y:S05]  /*104d0*/  @!P0 BRA `(.L_x_591) ;  /* 0x0000000000048947 */ /* 0x008fea0003800000 */
[----:B------:R-:W-:Y:S01]  /*104e0*/  BPT.TRAP 0x1 ;  /* 0x000000040000795c */ /* 0x000fe20000300000 */
.L_x_591:
[----:B01----:R-:W2:Y:S01]  /*104f0*/  LDL R9, [R1+0x4] ;  /* 0x0000040001097983 */ /* 0x003ea20000100800 */
[----:B------:R-:W-:Y:S01]  /*10500*/  R2UR UR9, R6 ;  /* 0x00000000060972ca */ /* 0x000fe200000e0000 */
[----:B------:R-:W-:Y:S01]  /*10510*/  UIADD3 UR4, UP0, UR38, 0x670, URZ ;  /* 0x0000067026047890 */ /* 0x000fe2000ff1e03f */
[----:B------:R-:W-:Y:S01]  /*10520*/  R2UR UR11, R8 ;  /* 0x00000000080b72ca */ /* 0x000fe200000e0000 */
[----:B------:R-:W-:Y:S01]  /*10530*/  UMOV UR10, URZ ;  /* 0x0000003f000a7c82 */ /* 0x000fe20008000000 */
[----:B------:R-:W-:Y:S01]  /*10540*/  R2UR UR12, R3 ;  /* 0x00000000030c72ca */ /* 0x000fe200000e0000 */
[----:B------:R-:W-:Y:S01]  /*10550*/  UIADD3.X UR5, URZ, UR39, URZ, UP0, !UPT ;  /* 0x000000273f057290 */ /* 0x000fe200087fe43f */
        /* <DEDUP_REMOVED lines=22> */
[----:B------:R-:W-:Y:S01]  /*106c0*/  UMOV UR10, UR18 ;  /* 0x00000012000a7c82 */ /* 0x000fe20008000000 */
[----:B------:R-:W-:Y:S01]  /*106d0*/  UIADD3 UR17, UR14, 0xc400, URZ ;  /* 0x0000c4000e117890 */ /* 0x000fe2000fffe03f */
[----:B------:R0:W-:Y:S02]  /*106e0*/  UTMALDG.4D [UR8], [UR4], desc[UR6] ;  /* 0x00000608040075b4 */ /* 0x0001e40008019000 */
        /* <DEDUP_REMOVED lines=19> */
.L_x_587:
[----:B------:R-:W-:Y:S05]  /*10820*/  BSYNC B1 ;  /* 0x0000000000017941 */ /* 0x000fea0003800000 */
.L_x_586:
[----:B0-----:R-:W2:Y:S04]  /*10830*/  LDL.LU R6, [R1+0x4] ;  /* 0x0000040001067983 */ /* 0x001ea80000300800 */
[----:B------:R-:W3:Y:S01]  /*10840*/  LDL.LU R9, [R1+0xc] ;  /* 0x00000c0001097983 */ /* 0x000ee20000300800 */
[----:B------:R-:W-:Y:S02]  /*10850*/  PLOP3.LUT P2, PT, PT, PT, PT, 0x8, 0x0 ;  /* 0x000000000000781c */ /* 0x000fe40003f4e170 */
[----:B--2---:R-:W-:-:S04]  /*10860*/  IADD3 R6, R6, 0x1, RZ ;  /* 0x0000000106067810 */ /* 0x004fc80007ffe0ff */
[----:B------:R-:W-:-:S04]  /*10870*/  ISETP.NE.AND P0, PT, R6, 0x2, PT ;  /* 0x000000020600780c */ /* 0x000fc80003f05270 */
[----:B------:R-:W-:Y:S02]  /*10880*/  SEL R8, RZ, 0x1, P0 ;  /* 0x00000001ff087807 */ /* 0x000fe40000000000 */
[----:B------:R-:W-:Y:S01]  /*10890*/  SEL R10, R6, RZ, P0 ;  /* 0x000000ff060a7207 */ /* 0x000fe20000000000 */
[----:B------:R-:W-:Y:S01]  /*108a0*/  VIADD R6, R0, 0xfffffffe ;  /* 0xfffffffe00067836 */ /* 0x000fe20000000000 */
[----:B---3--:R-:W-:-:S03]  /*108b0*/  LOP3.LUT R9, R9, R8, RZ, 0x3c, !PT ;  /* 0x0000000809097212 */ /* 0x008fc600078e3cff */
[----:B------:R1:W-:Y:S01]  /*108c0*/  STL [R1+0x4], R10 ;  /* 0x0000040a01007387 */ /* 0x0003e20000100800 */
[----:B------:R-:W-:-:S03]  /*108d0*/  ISETP.GE.AND P0, PT, R6, R4, PT ;  /* 0x000000040600720c */ /* 0x000fc60003f06270 */
[----:B------:R1:W-:Y:S10]  /*108e0*/  STL [R1+0xc], R9 ;  /* 0x00000c0901007387 */ /* 0x0003f40000100800 */
[----:B-1----:R-:W-:Y:S05]  /*108f0*/  @!P0 BRA `(.L_x_581) ;  /* 0x0000000400c48947 */ /* 0x002fea0003800000 */
[C---:B-----5:R-:W-:Y:S02]  /*10900*/  IMAD R6, R0.reuse, 0x40, R7 ;  /* 0x0000004000067824 */ /* 0x060fe400078e0207 */
[----:B------:R-:W-:Y:S02]  /*10910*/  VIADD R0, R0, 0xffffffff ;  /* 0xffffffff00007836 */ /* 0x000fe40000000000 */
[----:B------:R-:W-:-:S07]  /*10920*/  VIADD R6, R6, 0xffffff80 ;  /* 0xffffff8006067836 */ /* 0x000fce0000000000 */
.L_x_598:
[----:B------:R-:W-:Y:S05]  /*10930*/  YIELD ;  /* 0x0000000000007946 */ /* 0x000fea0003800000 */
[----:B------:R-:W-:Y:S04]  /*10940*/  BSSY B1, `(.L_x_592) ;  /* 0x000005f000017945 */ /* 0x000fe80003800000 */
[----:B-1----:R-:W-:Y:S05]  /*10950*/  @!P6 BRA `(.L_x_593) ;  /* 0x000000040074e947 */ /* 0x002fea0003800000 */
[----:B------:R-:W2:Y:S04]  /*10960*/  LDL R7, [R1+0x4] ;  /* 0x0000040001077983 */ /* 0x000ea80000100800 */
[----:B------:R-:W3:Y:S01]  /*10970*/  LDL R8, [R1+0xc] ;  /* 0x00000c0001087983 */ /* 0x000ee20000100800 */
[----:B--2---:R-:W-:Y:S01]  /*10980*/  IMAD R7, R7, 0x8, R5 ;  /* 0x0000000807077824 */ /* 0x004fe200078e0205 */
[----:B---3--:R-:W-:-:S04]  /*10990*/  SHF.L.U32 R8, R8, 0x1f, RZ ;  /* 0x0000001f08087819 */ /* 0x008fc800000006ff */
[----:B------:R-:W0:Y:S02]  /*109a0*/  SYNCS.PHASECHK.TRANS64.TRYWAIT P0, [R7+URZ+0x28ca0], R8 ;  /* 0x028ca008070075a7 */ /* 0x000e24000800017f */
[----:B0-----:R-:W-:Y:S05]  /*109b0*/  @!P0 BRA `(.L_x_594) ;  /* 0x0000004c00c08947 */ /* 0x001fea0003800000 */
.L_x_711:
        /* <DEDUP_REMOVED lines=11> */
.L_x_595:
[----:B-1----:R-:W2:Y:S01]  /*10a70*/  LDL R9, [R1+0x4] ;  /* 0x0000040001097983 */ /* 0x002ea20000100800 */
[----:B------:R-:W-:Y:S01]  /*10a80*/  R2UR UR9, R7 ;  /* 0x00000000070972ca */ /* 0x000fe200000e0000 */
[----:B------:R-:W-:Y:S01]  /*10a90*/  UIADD3 UR4, UP0, UR38, 0x570, URZ ;  /* 0x0000057026047890 */ /* 0x000fe2000ff1e03f */
[----:B------:R-:W-:Y:S01]  /*10aa0*/  R2UR UR11, R6 ;  /* 0x00000000060b72ca */ /* 0x000fe200000e0000 */
[----:B------:R-:W-:Y:S01]  /*10ab0*/  UMOV UR6, 0x0 ;  /* 0x0000000000067882 */ /* 0x000fe20000000000 */
[----:B------:R-:W-:Y:S01]  /*10ac0*/  R2UR UR12, R3 ;  /* 0x00000000030c72ca */ /* 0x000fe200000e0000 */
[----:B------:R-:W-:Y:S01]  /*10ad0*/  UIADD3.X UR5, URZ, UR39, URZ, UP0, !UPT ;  /* 0x000000273f057290 */ /* 0x000fe200087fe43f */
[----:B------:R-:W-:Y:S01]  /*10ae0*/  R2UR UR13, R2 ;  /* 0x00000000020d72ca */ /* 0x000fe200000e0000 */
[----:B------:R-:W-:Y:S01]  /*10af0*/  UMOV UR7, 0x12f00000 ;  /* 0x12f0000000077882 */ /* 0x000fe20000000000 */
[----:B------:R-:W-:-:S05]  /*10b00*/  UMOV UR10, URZ ;  /* 0x0000003f000a7c82 */ /* 0x000fca0008000000 */
[----:B------:R-:W-:Y:S01]  /*10b10*/  UIADD3 UR9, UR9, 0x28c90, URZ ;  /* 0x00028c9009097890 */ /* 0x000fe2000fffe03f */
[----:B--2---:R-:W-:-:S04]  /*10b20*/  LEA R9, R9, R5, 0xd ;  /* 0x0000000509097211 */ /* 0x004fc800078e68ff */
[----:B------:R-:W-:-:S13]  /*10b30*/  R2UR UR8, R9 ;  /* 0x00000000090872ca */ /* 0x000fda00000e0000 */
[----:B------:R-:W-:-:S09]  /*10b40*/  UIADD3 UR8, UR8, 0x22400, URZ ;  /* 0x0002240008087890 */ /* 0x000fd2000fffe03f */
[----:B------:R1:W-:Y:S01]  /*10b50*/  UTMALDG.4D [UR8], [UR4], desc[UR6] ;  /* 0x00000608040075b4 */ /* 0x0003e20008019000 */
[----:B------:R-:W2:Y:S02]  /*10b60*/  SYNCS.PHASECHK.TRANS64.TRYWAIT P1, [R7+URZ+0x28cc0], R8 ;  /* 0x028cc008070075a7 */ /* 0x000ea4000802017f */
[----:B-12---:R-:W-:Y:S05]  /*10b70*/  @!P1 BRA `(.L_x_596) ;  /* 0x0000004c00649947 */ /* 0x006fea0003800000 */
.L_x_712:
        /* <DEDUP_REMOVED lines=8> */
.L_x_597:
        /* <DEDUP_REMOVED lines=38> */
[----:B------:R-:W-:Y:S01]  /*10e60*/  UMOV UR15, 0x180 ;  /* 0x00000180000f7882 */ /* 0x000fe20000000000 */
[----:B------:R0:W-:Y:S02]  /*10e70*/  UTMALDG.4D [UR8], [UR4], desc[UR6] ;  /* 0x00000608040075b4 */ /* 0x0001e40008019000 */
[----:B0-----:R-:W-:Y:S01]  /*10e80*/  UMOV UR8, UR16 ;  /* 0x0000001000087c82 */ /* 0x001fe20008000000 */
[----:B------:R-:W-:-:S02]  /*10e90*/  UMOV UR10, UR22 ;  /* 0x00000016000a7c82 */ /* 0x000fc40008000000 */
[----:B------:R0:W-:Y:S02]  /*10ea0*/  UTMALDG.4D [UR8], [UR4], desc[UR6] ;  /* 0x00000608040075b4 */ /* 0x0001e40008019000 */
[----:B0-----:R-:W-:Y:S01]  /*10eb0*/  UMOV UR8, UR17 ;  /* 0x0000001100087c82 */ /* 0x001fe20008000000 */
[----:B------:R-:W-:Y:S01]  /*10ec0*/  UMOV UR10, UR15 ;  /* 0x0000000f000a7c82 */ /* 0x000fe20008000000 */
[----:B------:R-:W-:Y:S01]  /*10ed0*/  UMOV UR15, 0x1c0 ;  /* 0x000001c0000f7882 */ /* 0x000fe20000000000 */
[----:B------:R0:W-:Y:S02]  /*10ee0*/  UTMALDG.4D [UR8], [UR4], desc[UR6] ;  /* 0x00000608040075b4 */ /* 0x0001e40008019000 */
[----:B0-----:R-:W-:Y:S01]  /*10ef0*/  UMOV UR8, UR14 ;  /* 0x0000000e00087c82 */ /* 0x001fe20008000000 */
[----:B------:R-:W-:Y:S02]  /*10f00*/  UMOV UR10, UR15 ;  /* 0x0000000f000a7c82 */ /* 0x000fe40008000000 */
[----:B------:R0:W-:Y:S02]  /*10f10*/  UTMALDG.4D [UR8], [UR4], desc[UR6] ;  /* 0x00000608040075b4 */ /* 0x0001e40008019000 */
[----:B0-----:R-:W-:Y:S01]  /*10f20*/  NOP ;  /* 0x0000000000007918 */ /* 0x001fe20000000000 */
.L_x_593:
[----:B------:R-:W-:Y:S05]  /*10f30*/  BSYNC B1 ;  /* 0x0000000000017941 */ /* 0x000fea0003800000 */
.L_x_592:
[----:B------:R-:W2:Y:S04]  /*10f40*/  LDL.LU R7, [R1+0x4] ;  /* 0x0000040001077983 */ /* 0x000ea80000300800 */
[----:B------:R-:W3:Y:S01]  /*10f50*/  LDL.LU R8, [R1+0xc] ;  /* 0x00000c0001087983 */ /* 0x000ee20000300800 */
[----:B------:R-:W-:Y:S02]  /*10f60*/  VIADD R0, R0, 0xffffffff ;  /* 0xffffffff00007836 */ /* 0x000fe40000000000 */
[----:B------:R-:W-:Y:S02]  /*10f70*/  VIADD R6, R6, 0xffffffc0 ;  /* 0xffffffc006067836 */ /* 0x000fe40000000000 */
[----:B--2---:R-:W-:-:S05]  /*10f80*/  VIADD R7, R7, 0x1 ;  /* 0x0000000107077836 */ /* 0x004fca0000000000 */
[----:B------:R-:W-:-:S04]  /*10f90*/  ISETP.NE.AND P0, PT, R7, 0x2, PT ;  /* 0x000000020700780c */ /* 0x000fc80003f05270 */
[----:B------:R-:W-:Y:S02]  /*10fa0*/  SEL R9, R7, RZ, P0 ;  /* 0x000000ff07097207 */ /* 0x000fe40000000000 */
[----:B------:R-:W-:Y:S02]  /*10fb0*/  SEL R7, RZ, 0x1, P0 ;  /* 0x00000001ff077807 */ /* 0x000fe40000000000 */
[----:B------:R-:W-:Y:S01]  /*10fc0*/  ISETP.GT.AND P0, PT, R0, R4, PT ;  /* 0x000000040000720c */ /* 0x000fe20003f04270 */
[----:B------:R1:W-:Y:S01]  /*10fd0*/  STL [R1+0x4], R9 ;  /* 0x0000040901007387 */ /* 0x0003e20000100800 */
[----:B---3--:R-:W-:-:S05]  /*10fe0*/  LOP3.LUT R8, R8, R7, RZ, 0x3c, !PT ;  /* 0x0000000708087212 */ /* 0x008fca00078e3cff */
[----:B------:R1:W-:Y:S06]  /*10ff0*/  STL [R1+0xc], R8 ;  /* 0x00000c0801007387 */ /* 0x0003ec0000100800 */
[----:B------:R-:W-:Y:S05]  /*11000*/  @P0 BRA `(.L_x_598) ;  /* 0xfffffff800480947 */ /* 0x000fea000383ffff */
.L_x_581:
[----:B------:R-:W-:Y:S05]  /*11010*/  BSYNC B0 ;  /* 0x0000000000007941 */ /* 0x000fea0003800000 */
.L_x_580:
[----:B-----5:R-:W2:Y:S01]  /*11020*/  LDL R7, [R1+0x2c] ;  /* 0x00002c0001077983 */ /* 0x020ea20000100800 */
[----:B------:R-:W-:Y:S05]  /*11030*/  @!P2 WARPSYNC.ALL ;  /* 0x000000000000a948 */ /* 0x000fea0003800000 */
[----:B------:R-:W-:Y:S01]  /*11040*/  BSSY B6, `(.L_x_599) ;  /* 0x00002fe000067945 */ /* 0x000fe20003800000 */
[----:B------:R-:W-:Y:S01]  /*11050*/  @!P2 BAR.SYNC.DEFER_BLOCKING 0xc, 0x120 ;  /* 0x030480000000ab1d */ /* 0x000fe20000010000 */
[----:B--2---:R-:W-:-:S13]  /*11060*/  ISETP.GT.AND P0, PT, R7, RZ, PT ;  /* 0x000000ff0700720c */ /* 0x004fda0003f04270 */
[----:B------:R-:W-:Y:S05]  /*11070*/  @P0 BRA `(.L_x_600) ;  /* 0x0000000000440947 */ /* 0x000fea0003800000 */
[----:B------:R-:W2:Y:S02]  /*11080*/  S2R R7, SR_TID.X ;  /* 0x0000000000077919 */ /* 0x000ea40000002100 */
[----:B--2---:R-:W-:-:S04]  /*11090*/  LOP3.LUT R7, R7, 0x1f, RZ, 0xc0, !PT ;  /* 0x0000001f07077812 */ /* 0x004fc800078ec0ff */
[----:B------:R-:W-:-:S13]  /*110a0*/  ISETP.NE.AND P1, PT, R7, RZ, PT ;  /* 0x000000ff0700720c */ /* 0x000fda0003f25270 */
[----:B------:R-:W-:Y:S05]  /*110b0*/  @P1 BRA `(.L_x_601) ;  /* 0x0000002c00d81947 */ /* 0x000fea0003800000 */
[----:B------:R-:W2:Y:S01]  /*110c0*/  S2R R7, SR_LANEID ;  /* 0x0000000000077919 */ /* 0x000ea20000000000 */
[----:B------:R-:W-:Y:S01]  /*110d0*/  VOTEU.ANY UR4, UPT, PT ;  /* 0x0000000000047886 */ /* 0x000fe200038e0100 */
[----:B0-----:R-:W0:Y:S01]  /*110e0*/  LDC.64 R2, c[0x0][0xc38] ;  /* 0x00030e00ff027b82 */ /* 0x001e220000000a00 */
[----:B------:R-:W2:Y:S08]  /*110f0*/  FLO.U32 R0, UR4 ;  /* 0x0000000400007d00 */ /* 0x000eb000080e0000 */
[----:B------:R-:W0:Y:S01]  /*11100*/  POPC R5, UR4 ;  /* 0x0000000400057d09 */ /* 0x000e220008000000 */
[----:B--2---:R-:W-:-:S13]  /*11110*/  ISETP.EQ.U32.AND P0, PT, R0, R7, PT ;  /* 0x000000070000720c */ /* 0x004fda0003f02070 */
[----:B0-----:R-:W2:Y:S01]  /*11120*/  @P0 ATOMG.E.ADD.STRONG.GPU PT, R3, desc[UR40][R2.64], R5 ;  /* 0x00000005020309a8 */ /* 0x001ea200081ee1e8 */
[----:B------:R-:W0:Y:S02]  /*11130*/  S2R R4, SR_LTMASK ;  /* 0x0000000000047919 */ /* 0x000e240000003900 */
[----:B0-----:R-:W-:-:S04]  /*11140*/  LOP3.LUT R4, R4, UR4, RZ, 0xc0, !PT ;  /* 0x0000000404047c12 */ /* 0x001fc8000f8ec0ff */
[----:B------:R-:W0:Y:S01]  /*11150*/  POPC R7, R4 ;  /* 0x0000000400077309 */ /* 0x000e220000000000 */
[----:B--2---:R-:W0:Y:S02]  /*11160*/  SHFL.IDX PT, R0, R3, R0, 0x1f ;  /* 0x00001f0003007589 */ /* 0x004e2400000e0000 */
[----:B0-----:R-:W-:Y:S01]  /*11170*/  IADD3 R16, R0, UR36, R7 ;  /* 0x0000002400107c10 */ /* 0x001fe2000fffe007 */
[----:B------:R-:W-:Y:S06]  /*11180*/  BRA `(.L_x_601) ;  /* 0x0000002c00a47947 */ /* 0x000fec0003800000 */
.L_x_600:
[----:B------:R-:W2:Y:S01]  /*11190*/  S2R R0, SR_CgaCtaId ;  /* 0x0000000000007919 */ /* 0x000ea20000008800 */
[----:B0-----:R-:W-:-:S04]  /*111a0*/  MOV R2, 0x400 ;  /* 0x0000040000027802 */ /* 0x001fc80000000f00 */
[----:B--2---:R-:W-:-:S05]  /*111b0*/  LEA R3, R0, R2, 0x18 ;  /* 0x0000000200037211 */ /* 0x004fca00078ec0ff */
        /* <DEDUP_REMOVED lines=8> */
[----:B------:R-:W-:Y:S01]  /*11240*/  MOV R4, UR6 ;  /* 0x0000000600047c02 */ /* 0x000fe20008000f00 */
[----:B------:R-:W-:Y:S01]  /*11250*/  IMAD.U32 R5, RZ, RZ, UR7 ;  /* 0x00000007ff057e24 */ /* 0x000fe2000f8e00ff */
[----:B------:R-:W0:Y:S01]  /*11260*/  LDC.64 R2, c[0x4][R2] ;  /* 0x0100000002027b82 */ /* 0x000e220000000a00 */
[----:B------:R-:W-:Y:S01]  /*11270*/  IMAD.U32 R6, RZ, RZ, UR8 ;  /* 0x00000008ff067e24 */ /* 0x000fe2000f8e00ff */
[----:B------:R-:W-:Y:S01]  /*11280*/  MOV R12, 0x1 ;  /* 0x00000001000c7802 */ /* 0x000fe20000000f00 */
[----:B------:R-:W-:Y:S02]  /*11290*/  IMAD.U32 R7, RZ, RZ, UR9 ;  /* 0x00000009ff077e24 */ /* 0x000fe4000f8e00ff */
[----:B------:R-:W-:-:S02]  /*112a0*/  IMAD.U32 R10, RZ, RZ, UR4 ;  /* 0x00000004ff0a7e24 */ /* 0x000fc4000f8e00ff */
[----:B------:R-:W-:Y:S02]  /*112b0*/  IMAD.U32 R11, RZ, RZ, UR5 ;  /* 0x00000005ff0b7e24 */ /* 0x000fe4000f8e00ff */
[----:B-1----:R-:W-:Y:S02]  /*112c0*/  IMAD.MOV.U32 R8, RZ, RZ, 0x70 ;  /* 0x00000070ff087424 */ /* 0x002fe400078e00ff */
[----:B------:R-:W-:-:S07]  /*112d0*/  IMAD.MOV.U32 R13, RZ, RZ, RZ ;  /* 0x000000ffff0d7224 */ /* 0x000fce00078e00ff */
[----:B------:R-:W-:-:S07]  /*112e0*/  LEPC R20, `(.L_x_602) ;  /* 0x000000001014794e */ /* 0x000fce0000000000 */
[----:B0-----:R-:W-:Y:S05]  /*112f0*/  CALL.ABS.NOINC R2 ;  /* 0x0000000002007343 */ /* 0x001fea0003c00000 */
.L_x_602:
[----:B------:R-:W2:Y:S02]  /*11300*/  LDL R2, [R1+0x18] ;  /* 0x0000180001027983 */ /* 0x000ea40000100800 */
        /* <DEDUP_REMOVED lines=8> */
[----:B------:R-:W-:Y:S01]  /*11390*/  IMAD.U32 R4, RZ, RZ, UR6 ;  /* 0x00000006ff047e24 */ /* 0x000fe2000f8e00ff */
[----:B------:R-:W-:Y:S01]  /*113a0*/  MOV R10, UR4 ;  /* 0x00000004000a7c02 */ /* 0x000fe20008000f00 */
[----:B------:R-:W-:Y:S02]  /*113b0*/  IMAD.U32 R5, RZ, RZ, UR7 ;  /* 0x00000007ff057e24 */ /* 0x000fe4000f8e00ff */
[----:B------:R-:W-:Y:S02]  /*113c0*/  IMAD.U32 R6, RZ, RZ, UR8 ;  /* 0x00000008ff067e24 */ /* 0x000fe4000f8e00ff */
[----:B------:R-:W-:-:S02]  /*113d0*/  IMAD.U32 R7, RZ, RZ, UR9 ;  /* 0x00000009ff077e24 */ /* 0x000fc4000f8e00ff */
[----:B------:R-:W-:Y:S02]  /*113e0*/  IMAD.U32 R11, RZ, RZ, UR5 ;  /* 0x00000005ff0b7e24 */ /* 0x000fe4000f8e00ff */
[----:B-1----:R-:W-:Y:S02]  /*113f0*/  IMAD.MOV.U32 R8, RZ, RZ, 0x70 ;  /* 0x00000070ff087424 */ /* 0x002fe400078e00ff */
[----:B------:R-:W-:Y:S02]  /*11400*/  IMAD.MOV.U32 R12, RZ, RZ, 0x1 ;  /* 0x00000001ff0c7424 */ /* 0x000fe400078e00ff */
[----:B0-----:R-:W-:-:S07]  /*11410*/  IMAD.MOV.U32 R13, RZ, RZ, RZ ;  /* 0x000000ffff0d7224 */ /* 0x001fce00078e00ff */
[----:B------:R-:W-:-:S07]  /*11420*/  LEPC R20, `(.L_x_604) ;  /* 0x000000001014794e */ /* 0x000fce0000000000 */
[----:B--2---:R-:W-:Y:S05]  /*11430*/  CALL.ABS.NOINC R2 ;  /* 0x0000000002007343 */ /* 0x004fea0003c00000 */
.L_x_604:
[----:B------:R-:W-:Y:S01]  /*11440*/  MOV R2, 0x0 ;  /* 0x0000000000027802 */ /* 0x000fe20000000f00 */
[----:B------:R-:W-:Y:S01]  /*11450*/  ULDC.64 UR4, c[0x4][0x88] ;  /* 0x0100220000047ab9 */ /* 0x000fe20000000a00 */
[----:B------:R-:W-:Y:S01]  /*11460*/  ULDC.64 UR6, c[0x4][0x90] ;  /* 0x0100240000067ab9 */ /* 0x000fe20000000a00 */
[----:B------:R-:W-:Y:S01]  /*11470*/  ULDC.64 UR8, c[0x4][0x18] ;  /* 0x0100060000087ab9 */ /* 0x000fe20000000a00 */
[----:B------:R-:W-:Y:S01]  /*11480*/  IMAD.U32 R4, RZ, RZ, UR4 ;  /* 0x00000004ff047e24 */ /* 0x000fe2000f8e00ff */
[----:B------:R-:W-:Y:S01]  /*11490*/  MOV R6, UR6 ;  /* 0x0000000600067c02 */ /* 0x000fe20008000f00 */
[----:B------:R-:W0:Y:S01]  /*114a0*/  LDC.64 R2, c[0x4][R2] ;  /* 0x0100000002027b82 */ /* 0x000e220000000a00 */
[----:B------:R-:W-:Y:S02]  /*114b0*/  IMAD.U32 R5, RZ, RZ, UR5 ;  /* 0x00000005ff057e24 */ /* 0x000fe4000f8e00ff */
[----:B------:R-:W-:Y:S02]  /*114c0*/  IMAD.U32 R7, RZ, RZ, UR7 ;  /* 0x00000007ff077e24 */ /* 0x000fe4000f8e00ff */
[----:B------:R-:W-:-:S02]  /*114d0*/  IMAD.U32 R10, RZ, RZ, UR8 ;  /* 0x00000008ff0a7e24 */ /* 0x000fc4000f8e00ff */
[----:B------:R-:W-:Y:S02]  /*114e0*/  IMAD.U32 R11, RZ, RZ, UR9 ;  /* 0x00000009ff0b7e24 */ /* 0x000fe4000f8e00ff */
[----:B------:R-:W-:Y:S02]  /*114f0*/  IMAD.MOV.U32 R8, RZ, RZ, 0x70 ;  /* 0x00000070ff087424 */ /* 0x000fe400078e00ff */
[----:B------:R-:W-:Y:S02]  /*11500*/  IMAD.MOV.U32 R12, RZ, RZ, 0x1 ;  /* 0x00000001ff0c7424 */ /* 0x000fe400078e00ff */
[----:B------:R-:W-:-:S07]  /*11510*/  IMAD.MOV.U32 R13, RZ, RZ, RZ ;  /* 0x000000ffff0d7224 */ /* 0x000fce00078e00ff */
[----:B------:R-:W-:-:S07]  /*11520*/  LEPC R20, `(.L_x_603) ;  /* 0x000000001014794e */ /* 0x000fce0000000000 */
[----:B0-----:R-:W-:Y:S05]  /*11530*/  CALL.ABS.NOINC R2 ;  /* 0x0000000002007343 */ /* 0x001fea0003c00000 */
.L_x_603:
        /* <DEDUP_REMOVED lines=17> */
[----:B----4-:R-:W-:Y:S02]  /*11650*/  IMAD R17, R17, 0x40, R4 ;  /* 0x0000004011117824 */ /* 0x010fe400078e0204 */
[----:B------:R-:W0:Y:S01]  /*11660*/  LDC R4, c[0x0][0x428] ;  /* 0x00010a00ff047b82 */ /* 0x000e220000000800 */
[----:B------:R-:W-:-:S06]  /*11670*/  MOV R0, R5 ;  /* 0x0000000500007202 */ /* 0x000fcc0000000f00 */
[----:B------:R2:W5:Y:S01]  /*11680*/  @P0 LDG.E R0, desc[UR40][R2.64] ;  /* 0x0000002802000981 */ /* 0x000562000c1e1900 */
[----:B------:R-:W-:Y:S02]  /*11690*/  PLOP3.LUT P1, PT, P6, PT, PT, 0x8, 0x0 ;  /* 0x000000000000781c */ /* 0x000fe4000372e170 */
[----:B0-----:R-:W-:Y:S01]  /*116a0*/  ISETP.NE.AND P0, PT, R4, 0x1, PT ;  /* 0x000000010400780c */ /* 0x001fe20003f05270 */
[----:B------:R-:W-:-:S12]  /*116b0*/  IMAD.MOV.U32 R4, RZ, RZ, R18 ;  /* 0x000000ffff047224 */ /* 0x000fd800078e0012 */
[----:B--2---:R-:W0:Y:S08]  /*116c0*/  @P0 LDC R3, c[0x0][0x42c] ;  /* 0x00010b00ff030b82 */ /* 0x004e300000000800 */
[----:B------:R-:W2:Y:S01]  /*116d0*/  @P0 LDC R2, c[0x0][0x430] ;  /* 0x00010c00ff020b82 */ /* 0x000ea20000000800 */
[----:B0-----:R-:W-:-:S05]  /*116e0*/  @P0 IMAD.HI.U32 R3, R18, R3, RZ ;  /* 0x0000000312030227 */ /* 0x001fca00078e00ff */
[----:B--2---:R-:W-:Y:S02]  /*116f0*/  @P0 SHF.R.U32.HI R4, RZ, R2, R3 ;  /* 0x00000002ff040219 */ /* 0x004fe40000011603 */
[----:B------:R-:W-:-:S04]  /*11700*/  ISETP.NE.U32.AND P0, PT, RZ, UR4, PT ;  /* 0x00000004ff007c0c */ /* 0x000fc8000bf05070 */
[----:B------:R-:W-:-:S04]  /*11710*/  ISETP.NE.AND.EX P0, PT, RZ, UR5, PT, P0 ;  /* 0x00000005ff007c0c */ /* 0x000fc8000bf05300 */
[----:B------:R-:W-:-:S09]  /*11720*/  SEL R2, R5, RZ, !P0 ;  /* 0x000000ff05027207 */ /* 0x000fd20004000000 */
.L_x_605:
        /* <DEDUP_REMOVED lines=17> */
.L_x_715:
[----:B------:R-:W2:Y:S01]  /*11840*/  LDL R3, [R1+0x1c] ;  /* 0x00001c0001037983 */ /* 0x000ea20000100800 */
[----:B------:R-:W-:Y:S01]  /*11850*/  UMOV UR4, 0xffffffff ;  /* 0xffffffff00047882 */ /* 0x000fe20000000000 */
[----:B-1----:R-:W-:Y:S01]  /*11860*/  SHF.R.S32.HI R8, RZ, 0x1f, R0 ;  /* 0x0000001fff087819 */ /* 0x002fe20000011400 */
[----:B--2---:R-:W-:Y:S01]  /*11870*/  VIADD R3, R3, 0xffffffff ;  /* 0xffffffff03037836 */ /* 0x004fe20000000000 */
[----:B------:R-:W-:Y:S06]  /*11880*/  BRA.DIV UR4, `(.L_x_607) ;  /* 0x0000004204687947 */ /* 0x000fec000b800000 */
[----:B------:R-:W-:-:S13]  /*11890*/  ELECT P6, URZ, PT ;  /* 0x00000000003f782f */ /* 0x000fda00038c0000 */
.L_x_718:
        /* <DEDUP_REMOVED lines=11> */
[----:B------:R-:W-:-:S05]  /*11950*/  @P0 SHF.R.U32.HI R5, RZ, R7, R6 ;  /* 0x00000007ff050219 */ /* 0x000fca0000011606 */
[----:B------:R-:W-:-:S04]  /*11960*/  IMAD.MOV R6, RZ, RZ, -R5 ;  /* 0x000000ffff067224 */ /* 0x000fc800078e0a05 */
[----:B------:R-:W-:Y:S02]  /*11970*/  IMAD R7, R9, R6, R3 ;  /* 0x0000000609077224 */ /* 0x000fe400078e0203 */
[----:B------:R-:W-:-:S03]  /*11980*/  IMAD R6, R8, UR4, RZ ;  /* 0x0000000408067c24 */ /* 0x000fc6000f8e02ff */
[----:B------:R0:W-:Y:S01]  /*11990*/  STL [R1+0x30], R7 ;  /* 0x0000300701007387 */ /* 0x0001e20000100800 */
[----:B------:R-:W-:Y:S02]  /*119a0*/  IMAD R9, R0, UR5, R6 ;  /* 0x0000000500097c24 */ /* 0x000fe4000f8e0206 */
[--C-:B------:R-:W-:Y:S01]  /*119b0*/  IMAD.MOV.U32 R6, RZ, RZ, R5.reuse ;  /* 0x000000ffff067224 */ /* 0x100fe200078e0005 */
[----:B0-----:R-:W-:-:S03]  /*119c0*/  SHF.R.S32.HI R7, RZ, 0x1f, R5 ;  /* 0x0000001fff077819 */ /* 0x001fc60000011405 */
[----:B------:R-:W-:-:S05]  /*119d0*/  IMAD.WIDE.U32 R6, R0, UR4, R6 ;  /* 0x0000000400067c25 */ /* 0x000fca000f8e0006 */
[----:B------:R-:W-:Y:S02]  /*119e0*/  IADD3 R5, R7, R9, RZ ;  /* 0x0000000907057210 */ /* 0x000fe40007ffe0ff */
[----:B------:R-:W-:-:S04]  /*119f0*/  LEA R10, P0, R6, R20, 0x2 ;  /* 0x00000014060a7211 */ /* 0x000fc800078010ff */
[----:B------:R-:W-:-:S05]  /*11a00*/  LEA.HI.X R11, R6, R21, R5, 0x2, P0 ;  /* 0x00000015060b7211 */ /* 0x000fca00000f1405 */
[----:B------:R0:W5:Y:S04]  /*11a10*/  LDG.E R6, desc[UR40][R10.64] ;  /* 0x000000280a067981 */ /* 0x000168000c1e1900 */
.L_x_609:
        /* <DEDUP_REMOVED lines=9> */
.L_x_719:
        /* <DEDUP_REMOVED lines=11> */
.L_x_611:
        /* <DEDUP_REMOVED lines=23> */
.L_x_608:
        /* <DEDUP_REMOVED lines=25> */
[----:B------:R-:W-:-:S05]  /*11e60*/  LOP3.LUT R2, R2, 0xfffffffe, RZ, 0xc0, !PT ;  /* 0xfffffffe02027812 */ /* 0x000fca00078ec0ff */
[----:B------:R-:W-:-:S05]  /*11e70*/  IMAD.IADD R2, R10, 0x1, -R2 ;  /* 0x000000010a027824 */ /* 0x000fca00078e0a02 */
[----:B------:R-:W-:-:S04]  /*11e80*/  SHF.L.U32 R2, R2, 0x1f, RZ ;  /* 0x0000001f02027819 */ /* 0x000fc800000006ff */
[----:B------:R-:W1:Y:S02]  /*11e90*/  SYNCS.PHASECHK.TRANS64.TRYWAIT P0, [R7+URZ+0x28c20], R2 ;  /* 0x028c2002070075a7 */ /* 0x000e64000800017f */
[----:B01----:R-:W-:Y:S05]  /*11ea0*/  @!P0 BRA `(.L_x_613) ;  /* 0x0000003c00148947 */ /* 0x003fea0003800000 */
.L_x_720:
[----:B------:R-:W-:Y:S05]  /*11eb0*/  BSYNC B0 ;  /* 0x0000000000007941 */ /* 0x000fea0003800000 */
.L_x_612:
[----:B------:R-:W-:Y:S04]  /*11ec0*/  BSSY B0, `(.L_x_614) ;  /* 0x0000050000007945 */ /* 0x000fe80003800000 */
[----:B------:R-:W-:Y:S05]  /*11ed0*/  @!P6 BRA `(.L_x_615) ;  /* 0x000000040038e947 */ /* 0x000fea0003800000 */
[----:B------:R-:W2:Y:S01]  /*11ee0*/  LDL R7, [R1] ;  /* 0x0000000001077983 */ /* 0x000ea20000100800 */
[----:B------:R-:W-:-:S03]  /*11ef0*/  MOV R9, 0x400 ;  /* 0x0000040000097802 */ /* 0x000fc60000000f00 */
[----:B0-----:R-:W3:Y:S01]  /*11f00*/  LDL R5, [R1+0x8] ;  /* 0x0000080001057983 */ /* 0x001ee20000100800 */
[----:B------:R-:W0:Y:S02]  /*11f10*/  S2R R10, SR_CgaCtaId ;  /* 0x00000000000a7919 */ /* 0x000e240000008800 */
[----:B0-----:R-:W-:-:S04]  /*11f20*/  LEA R9, R10, R9, 0x18 ;  /* 0x000000090a097211 */ /* 0x001fc800078ec0ff */
[----:B--2---:R-:W-:Y:S02]  /*11f30*/  LEA R2, R7, R9, 0x3 ;  /* 0x0000000907027211 */ /* 0x004fe400078e18ff */
[----:B---3--:R-:W-:-:S04]  /*11f40*/  SHF.L.U32 R5, R5, 0x1f, RZ ;  /* 0x0000001f05057819 */ /* 0x008fc800000006ff */
[----:B------:R-:W0:Y:S02]  /*11f50*/  SYNCS.PHASECHK.TRANS64.TRYWAIT P0, [R2+URZ+0x28c60], R5 ;  /* 0x028c6005020075a7 */ /* 0x000e24000800017f */
[----:B0-----:R-:W-:Y:S05]  /*11f60*/  @!P0 BRA `(.L_x_616) ;  /* 0x0000003c00048947 */ /* 0x001fea0003800000 */
.L_x_721:
        /* <DEDUP_REMOVED lines=11> */
.L_x_617:
        /* <DEDUP_REMOVED lines=44> */
[----:B------:R-:W-:-:S02]  /*122e0*/  UMOV UR10, UR21 ;  /* 0x00000015000a7c82 */ /* 0x000fc40008000000 */
[----:B------:R0:W-:Y:S01]  /*122f0*/  UTMALDG.4D [UR8], [UR4], desc[UR6] ;  /* 0x00000608040075b4 */ /* 0x0001e20008019000 */
        /* <DEDUP_REMOVED lines=12> */
.L_x_615:
[----:B------:R-:W-:Y:S05]  /*123c0*/  BSYNC B0 ;  /* 0x0000000000007941 */ /* 0x000fea0003800000 */
.L_x_614:
[----:B0-----:R-:W2:Y:S01]  /*123d0*/  LDL.LU R2, [R1+0x2c] ;  /* 0x00002c0001027983 */ /* 0x001ea20000300800 */
[----:B------:R-:W-:Y:S01]  /*123e0*/  BSSY B0, `(.L_x_618) ;  /* 0x00001a8000007945 */ /* 0x000fe20003800000 */
[----:B--2---:R-:W-:-:S13]  /*123f0*/  ISETP.GE.AND P0, PT, R2, 0x41, PT ;  /* 0x000000410200780c */ /* 0x004fda0003f06270 */
[----:B------:R-:W-:Y:S05]  /*12400*/  @!P0 BRA `(.L_x_619) ;  /* 0x0000001800948947 */ /* 0x000fea0003800000 */
[----:B------:R-:W2:Y:S01]  /*12410*/  LDL R5, [R1+0x1c] ;  /* 0x00001c0001057983 */ /* 0x000ea20000100800 */
[----:B------:R-:W-:Y:S01]  /*12420*/  IMAD.MOV.U32 R2, RZ, RZ, 0x1 ;  /* 0x00000001ff027424 */ /* 0x000fe200078e00ff */
[----:B------:R-:W-:Y:S01]  /*12430*/  BSSY B1, `(.L_x_620) ;  /* 0x0000091000017945 */ /* 0x000fe20003800000 */
[----:B--2---:R-:W-:-:S05]  /*12440*/  IMAD.MOV R9, RZ, RZ, -R5 ;  /* 0x000000ffff097224 */ /* 0x004fca00078e0a05 */
        /* <DEDUP_REMOVED lines=29> */
[C---:B------:R-:W-:Y:S02]  /*12620*/  IMAD R10, R0.reuse, UR5, R6 ;  /* 0x00000005000a7c24 */ /* 0x040fe4000f8e0206 */
[--C-:B------:R-:W-:Y:S02]  /*12630*/  IMAD.MOV.U32 R6, RZ, RZ, R2.reuse ;  /* 0x000000ffff067224 */ /* 0x100fe400078e0002 */
[----:B------:R-:W-:Y:S02]  /*12640*/  IMAD.MOV R2, RZ, RZ, -R2 ;  /* 0x000000ffff027224 */ /* 0x000fe400078e0a02 */
[----:B------:R-:W-:-:S04]  /*12650*/  IMAD.WIDE.U32 R6, R0, UR4, R6 ;  /* 0x0000000400067c25 */ /* 0x000fc8000f8e0006 */
[----:B------:R-:W-:Y:S01]  /*12660*/  IMAD.IADD R10, R10, 0x1, R7 ;  /* 0x000000010a0a7824 */ /* 0x000fe200078e0207 */
[----:B------:R-:W-:Y:S01]  /*12670*/  LEA R20, P0, R6, R20, 0x2 ;  /* 0x0000001406147211 */ /* 0x000fe200078010ff */
[----:B------:R-:W-:-:S03]  /*12680*/  IMAD R5, R11, R2, R5 ;  /* 0x000000020b057224 */ /* 0x000fc600078e0205 */
[----:B------:R-:W-:-:S05]  /*12690*/  LEA.HI.X R21, R6, R21, R10, 0x2, P0 ;  /* 0x0000001506157211 */ /* 0x000fca00000f140a */
[----:B------:R1:W5:Y:S04]  /*126a0*/  LDG.E R6, desc[UR40][R20.64] ;  /* 0x0000002814067981 */ /* 0x000368000c1e1900 */
.L_x_624:
[----:B------:R-:W2:Y:S01]  /*126b0*/  S2R R7, SR_CgaCtaId ;  /* 0x0000000000077919 */ /* 0x000ea20000008800 */
[----:B------:R-:W-:-:S04]  /*126c0*/  MOV R2, 0x400 ;  /* 0x0000040000027802 */ /* 0x000fc80000000f00 */
[----:B--2---:R-:W-:Y:S02]  /*126d0*/  LEA R2, R7, R2, 0x18 ;  /* 0x0000000207027211 */ /* 0x004fe400078ec0ff */
[----:B------:R-:W-:-:S03]  /*126e0*/  SHF.L.U32 R7, R12, 0x1f, RZ ;  /* 0x0000001f0c077819 */ /* 0x000fc600000006ff */
[----:B------:R-:W-:-:S04]  /*126f0*/  IMAD R2, R13, 0x8, R2 ;  /* 0x000000080d027824 */ /* 0x000fc800078e0202 */
[----:B------:R-:W2:Y:S02]  /*12700*/  SYNCS.PHASECHK.TRANS64.TRYWAIT P0, [R2+URZ+0x28c40], R7 ;  /* 0x028c4007020075a7 */ /* 0x000ea4000800017f */
[----:B--2---:R-:W-:Y:S05]  /*12710*/  @!P0 BRA `(.L_x_625) ;  /* 0x00000034002c8947 */ /* 0x004fea0003800000 */
.L_x_722:
[----:B------:R-:W3:Y:S02]  /*12720*/  S2R R10, SR_TID.X ;  /* 0x00000000000a7919 */ /* 0x000ee40000002100 */
[----:B---3--:R-:W-:-:S04]  /*12730*/  LOP3.LUT R10, R10, 0x7f, RZ, 0xc0, !PT ;  /* 0x0000007f0a0a7812 */ /* 0x008fc800078ec0ff */
[----:B------:R-:W-:-:S13]  /*12740*/  ISETP.NE.AND P1, PT, R10, RZ, PT ;  /* 0x000000ff0a00720c */ /* 0x000fda0003f25270 */
        /* <DEDUP_REMOVED lines=8> */
.L_x_626:
[----:B---3--:R-:W3:Y:S01]  /*127d0*/  LDL R10, [R1] ;  /* 0x00000000010a7983 */ /* 0x008ee20000100800 */
[----:B0-----:R-:W-:-:S03]  /*127e0*/  MOV R12, 0x400 ;  /* 0x00000400000c7802 */ /* 0x001fc60000000f00 */
[----:B------:R-:W4:Y:S01]  /*127f0*/  LDL R11, [R1+0x10] ;  /* 0x00001000010b7983 */ /* 0x000f220000100800 */
[----:B------:R-:W0:Y:S01]  /*12800*/  S2R R13, SR_CgaCtaId ;  /* 0x00000000000d7919 */ /* 0x000e220000008800 */
        /* <DEDUP_REMOVED lines=8> */
[----:B------:R-:W-:Y:S01]  /*12890*/  UMOV UR7, 0x14f00000 ;  /* 0x14f0000000077882 */ /* 0x000fe20000000000 */
[----:B------:R-:W-:Y:S01]  /*128a0*/  UMOV UR10, URZ ;  /* 0x0000003f000a7c82 */ /* 0x000fe20008000000 */
[----:B---3--:R-:W-:-:S04]  /*128b0*/  LEA R10, R10, R12, 0xd ;  /* 0x0000000c0a0a7211 */ /* 0x008fc800078e68ff */
[----:B------:R-:W-:Y:S01]  /*128c0*/  R2UR UR8, R10 ;  /* 0x000000000a0872ca */ /* 0x000fe200000e0000 */
[----:B----4-:R-:W-:-:S05]  /*128d0*/  IMAD R5, R5, 0x40, R11 ;  /* 0x0000004005057824 */ /* 0x010fca00078e020b */
[----:B------:R-:W-:-:S07]  /*128e0*/  R2UR UR11, R5 ;  /* 0x00000000050b72ca */ /* 0x000fce00000e0000 */
[----:B------:R-:W-:-:S09]  /*128f0*/  UIADD3 UR8, UR8, 0x22400, URZ ;  /* 0x0002240008087890 */ /* 0x000fd2000fffe03f */
[----:B------:R0:W-:Y:S01]  /*12900*/  UTMALDG.4D [UR8], [UR4], desc[UR6] ;  /* 0x00000608040075b4 */ /* 0x0001e20008019000 */
[----:B------:R-:W3:Y:S02]  /*12910*/  SYNCS.PHASECHK.TRANS64.TRYWAIT P0, [R2+URZ+0x28c60], R7 ;  /* 0x028c6007020075a7 */ /* 0x000ee4000800017f */
[----:B0--3--:R-:W-:Y:S05]  /*12920*/  @!P0 BRA `(.L_x_627) ;  /* 0x0000003000bc8947 */ /* 0x009fea0003800000 */
.L_x_723:
[----:B------:R-:W-:Y:S05]  /*12930*/  @P1 BRA `(.L_x_628) ;  /* 0x00000000001c1947 */ /* 0x000fea0003800000 */
[----:B------:R-:W3:Y:S01]  /*12940*/  S2R R10, SR_TID.X ;  /* 0x00000000000a7919 */ /* 0x000ee20000002100 */
[----:B0-2---:R-:W-:-:S04]  /*12950*/  IMAD.MOV.U32 R7, RZ, RZ, 0x10000 ;  /* 0x00010000ff077424 */ /* 0x005fc800078e00ff */
[----:B------:R4:W-:Y:S01]  /*12960*/  SYNCS.ARRIVE.TRANS64 RZ, [R2+URZ+0x28c50], R7 ;  /* 0x028c500702ff79a7 */ /* 0x0009e2000800003f */
[----:B---3--:R-:W-:-:S04]  /*12970*/  LOP3.LUT R10, R10, 0x1f, RZ, 0xc0, !PT ;  /* 0x0000001f0a0a7812 */ /* 0x008fc800078ec0ff */
[----:B------:R-:W-:-:S13]  /*12980*/  ISETP.NE.AND P0, PT, R10, RZ, PT ;  /* 0x000000ff0a00720c */ /* 0x000fda0003f05270 */
[----:B----4-:R-:W-:Y:S05]  /*12990*/  @!P0 BRA `(.L_x_628) ;  /* 0x0000000000048947 */ /* 0x010fea0003800000 */
[----:B------:R-:W-:Y:S01]  /*129a0*/  BPT.TRAP 0x1 ;  /* 0x000000040000795c */ /* 0x000fe20000300000 */
.L_x_628:
[----:B0-2---:R-:W2:Y:S01]  /*129b0*/  LDL R7, [R1] ;  /* 0x0000000001077983 */ /* 0x005ea20000100800 */
[----:B------:R-:W-:Y:S01]  /*129c0*/  MOV R10, 0x400 ;  /* 0x00000400000a7802 */ /* 0x000fe20000000f00 */
[----:B------:R-:W0:Y:S01]  /*129d0*/  S2R R11, SR_CgaCtaId ;  /* 0x00000000000b7919 */ /* 0x000e220000008800 */
[----:B------:R-:W-:Y:S01]  /*129e0*/  R2UR UR9, R2 ;  /* 0x00000000020972ca */ /* 0x000fe200000e0000 */
[----:B------:R-:W-:Y:S01]  /*129f0*/  UIADD3 UR4, UP0, UR38, 0x470, URZ ;  /* 0x0000047026047890 */ /* 0x000fe2000ff1e03f */
[----:B------:R-:W-:Y:S02]  /*12a00*/  R2UR UR11, R5 ;  /* 0x00000000050b72ca */ /* 0x000fe400000e0000 */
[----:B------:R-:W-:Y:S02]  /*12a10*/  R2UR UR12, R4 ;  /* 0x00000000040c72ca */ /* 0x000fe400000e0000 */
[----:B------:R-:W-:Y:S01]  /*12a20*/  R2UR UR13, R6 ;  /* 0x00000000060d72ca */ /* 0x000fe200000e0000 */
[----:B------:R-:W-:Y:S01]  /*12a30*/  UIADD3.X UR5, URZ, UR39, URZ, UP0, !UPT ;  /* 0x000000273f057290 */ /* 0x000fe200087fe43f */
[----:B0-----:R-:W-:-:S05]  /*12a40*/  LEA R10, R11, R10, 0x18 ;  /* 0x0000000a0b0a7211 */ /* 0x001fca00078ec0ff */
        /* <DEDUP_REMOVED lines=43> */
[----:B--2---:R-:W-:Y:S01]  /*12d00*/  NOP ;  /* 0x0000000000007918 */ /* 0x004fe20000000000 */
.L_x_623:
[----:B------:R-:W-:Y:S05]  /*12d10*/  BSYNC B2 ;  /* 0x0000000000027941 */ /* 0x000fea0003800000 */
.L_x_622:
[----:B------:R-:W2:Y:S02]  /*12d20*/  LDL.LU R2, [R1+0x1c] ;  /* 0x00001c0001027983 */ /* 0x000ea40000300800 */
[----:B--2---:R-:W-:-:S07]  /*12d30*/  VIADD R5, R2, 0xfffffffd ;  /* 0xfffffffd02057836 */ /* 0x004fce0000000000 */
.L_x_621:
[----:B------:R-:W-:Y:S05]  /*12d40*/  BSYNC B1 ;  /* 0x0000000000017941 */ /* 0x000fea0003800000 */
.L_x_620:
[----:B------:R-:W-:-:S05]  /*12d50*/  IMAD.MOV R2, RZ, RZ, -R9 ;  /* 0x000000ffff027224 */ /* 0x000fca00078e0a09 */
[----:B------:R-:W-:-:S13]  /*12d60*/  ISETP.NE.AND P0, PT, R3, R2, PT ;  /* 0x000000020300720c */ /* 0x000fda0003f05270 */
[----:B------:R-:W-:Y:S05]  /*12d70*/  @!P0 BRA `(.L_x_619) ;  /* 0x0000001000388947 */ /* 0x000fea0003800000 */
.L_x_643:
[----:B--2---:R-:W2:Y:S04]  /*12d80*/  LDL.LU R3, [R1] ;  /* 0x0000000001037983 */ /* 0x004ea80000300800 */
        /* <DEDUP_REMOVED lines=8> */
[----:B------:R-:W-:Y:S06]  /*12e10*/  @!P6 BRA `(.L_x_630) ;  /* 0x0000000400e8e947 */ /* 0x000fec0003800000 */
[----:B------:R-:W-:Y:S01]  /*12e20*/  ULDC.64 UR4, c[0x0][0x3f8] ;  /* 0x0000fe0000047ab9 */ /* 0x000fe20000000a00 */
[----:B------:R-:W-:Y:S02]  /*12e30*/  MOV R11, R5 ;  /* 0x00000005000b7202 */ /* 0x000fe40000000f00 */
[----:B------:R-:W-:-:S04]  /*12e40*/  ISETP.NE.U32.AND P0, PT, RZ, UR4, PT ;  /* 0x00000004ff007c0c */ /* 0x000fc8000bf05070 */
[----:B------:R-:W-:-:S13]  /*12e50*/  ISETP.NE.AND.EX P0, PT, RZ, UR5, PT, P0 ;  /* 0x00000005ff007c0c */ /* 0x000fda000bf05300 */
[----:B------:R-:W-:Y:S05]  /*12e60*/  @!P0 BRA `(.L_x_631) ;  /* 0x0000000000448947 */ /* 0x000fea0003800000 */
[----:B------:R-:W2:Y:S01]  /*12e70*/  LDC R11, c[0x0][0x41c] ;  /* 0x00010700ff0b7b82 */ /* 0x000ea20000000800 */
[----:B------:R-:W-:Y:S01]  /*12e80*/  ULDC.64 UR6, c[0x0][0x408] ;  /* 0x0001020000067ab9 */ /* 0x000fe20000000a00 */
[----:B--2---:R-:W-:-:S13]  /*12e90*/  ISETP.NE.AND P0, PT, R11, 0x1, PT ;  /* 0x000000010b00780c */ /* 0x004fda0003f05270 */
[----:B------:R-:W2:Y:S02]  /*12ea0*/  @P0 LDC.64 R2, c[0x0][0x420] ;  /* 0x00010800ff020b82 */ /* 0x000ea40000000a00 */
[----:B--2---:R-:W-:-:S04]  /*12eb0*/  @P0 IMAD.HI.U32 R6, R5, R2, RZ ;  /* 0x0000000205060227 */ /* 0x004fc800078e00ff */
[----:B------:R-:W-:Y:S01]  /*12ec0*/  IMAD.MOV.U32 R2, RZ, RZ, R5 ;  /* 0x000000ffff027224 */ /* 0x000fe200078e0005 */
[----:B------:R-:W-:-:S04]  /*12ed0*/  @P0 SHF.R.U32.HI R2, RZ, R3, R6 ;  /* 0x00000003ff020219 */ /* 0x000fc80000011606 */
[--C-:B------:R-:W-:Y:S01]  /*12ee0*/  SHF.R.S32.HI R3, RZ, 0x1f, R2.reuse ;  /* 0x0000001fff037819 */ /* 0x100fe20000011402 */
[----:B------:R-:W-:-:S04]  /*12ef0*/  IMAD.MOV R6, RZ, RZ, -R2 ;  /* 0x000000ffff067224 */ /* 0x000fc800078e0a02 */
[----:B------:R-:W-:Y:S02]  /*12f00*/  IMAD R11, R11, R6, R5 ;  /* 0x000000060b0b7224 */ /* 0x000fe400078e0205 */
[----:B------:R-:W-:Y:S02]  /*12f10*/  IMAD R6, R8, UR6, RZ ;  /* 0x0000000608067c24 */ /* 0x000fe4000f8e02ff */
[----:B------:R-:W-:-:S04]  /*12f20*/  IMAD.WIDE.U32 R2, R0, UR6, R2 ;  /* 0x0000000600027c25 */ /* 0x000fc8000f8e0002 */
[----:B------:R-:W-:-:S04]  /*12f30*/  IMAD R6, R0, UR7, R6 ;  /* 0x0000000700067c24 */ /* 0x000fc8000f8e0206 */
[----:B------:R-:W-:Y:S01]  /*12f40*/  IMAD.IADD R3, R6, 0x1, R3 ;  /* 0x0000000106037824 */ /* 0x000fe200078e0203 */
[----:B------:R-:W-:-:S04]  /*12f50*/  LEA R6, P0, R2, UR4, 0x2 ;  /* 0x0000000402067c11 */ /* 0x000fc8000f8010ff */
[----:B------:R-:W-:-:S05]  /*12f60*/  LEA.HI.X R7, R2, UR5, R3, 0x2, P0 ;  /* 0x0000000502077c11 */ /* 0x000fca00080f1403 */
[----:B------:R2:W5:Y:S04]  /*12f70*/  LDG.E R6, desc[UR40][R6.64] ;  /* 0x0000002806067981 */ /* 0x000568000c1e1900 */
.L_x_631:
[----:B------:R-:W3:Y:S01]  /*12f80*/  S2R R3, SR_CgaCtaId ;  /* 0x0000000000037919 */ /* 0x000ee20000008800 */
[----:B------:R-:W-:-:S04]  /*12f90*/  MOV R2, 0x400 ;  /* 0x0000040000027802 */ /* 0x000fc80000000f00 */
[----:B---3--:R-:W-:Y:S02]  /*12fa0*/  LEA R2, R3, R2, 0x18 ;  /* 0x0000000203027211 */ /* 0x008fe400078ec0ff */
[----:B------:R-:W-:-:S03]  /*12fb0*/  SHF.L.U32 R3, R10, 0x1f, RZ ;  /* 0x0000001f0a037819 */ /* 0x000fc600000006ff */
[----:B------:R-:W-:-:S04]  /*12fc0*/  IMAD R2, R9, 0x8, R2 ;  /* 0x0000000809027824 */ /* 0x000fc800078e0202 */
[----:B------:R-:W3:Y:S02]  /*12fd0*/  SYNCS.PHASECHK.TRANS64.TRYWAIT P0, [R2+URZ+0x28c40], R3 ;  /* 0x028c4003020075a7 */ /* 0x000ee4000800017f */
[----:B---3--:R-:W-:Y:S05]  /*12fe0*/  @!P0 BRA `(.L_x_632) ;  /* 0x0000002c00208947 */ /* 0x008fea0003800000 */
.L_x_724:
[----:B--2---:R-:W2:Y:S02]  /*12ff0*/  S2R R7, SR_TID.X ;  /* 0x0000000000077919 */ /* 0x004ea40000002100 */
        /* <DEDUP_REMOVED lines=10> */
.L_x_633:
[----:B0-----:R-:W4:Y:S01]  /*130a0*/  LDL R12, [R1+0x10] ;  /* 0x00001000010c7983 */ /* 0x001f220000100800 */
[----:B--2---:R-:W-:Y:S01]  /*130b0*/  MOV R7, 0x400 ;  /* 0x0000040000077802 */ /* 0x004fe20000000f00 */
[----:B------:R-:W0:Y:S01]  /*130c0*/  S2R R13, SR_CgaCtaId ;  /* 0x00000000000d7919 */ /* 0x000e220000008800 */
[----:B------:R-:W-:Y:S01]  /*130d0*/  R2UR UR9, R2 ;  /* 0x00000000020972ca */ /* 0x000fe200000e0000 */
[----:B------:R-:W-:Y:S01]  /*130e0*/  UIADD3 UR4, UP0, UR38, 0x370, URZ ;  /* 0x0000037026047890 */ /* 0x000fe2000ff1e03f */
[----:B------:R-:W-:Y:S02]  /*130f0*/  R2UR UR12, R4 ;  /* 0x00000000040c72ca */ /* 0x000fe400000e0000 */
[----:B-----5:R-:W-:Y:S01]  /*13100*/  R2UR UR13, R6 ;  /* 0x00000000060d72ca */ /* 0x020fe200000e0000 */
[----:B------:R-:W-:Y:S01]  /*13110*/  UIADD3.X UR5, URZ, UR39, URZ, UP0, !UPT ;  /* 0x000000273f057290 */ /* 0x000fe200087fe43f */
[----:B0-----:R-:W-:-:S05]  /*13120*/  LEA R7, R13, R7, 0x18 ;  /* 0x000000070d077211 */ /* 0x001fca00078ec0ff */
[----:B------:R-:W-:-:S05]  /*13130*/  IMAD R7, R9, 0x2000, R7 ;  /* 0x0000200009077824 */ /* 0x000fca00078e0207 */
[----:B------:R-:W-:Y:S01]  /*13140*/  R2UR UR8, R7 ;  /* 0x00000000070872ca */ /* 0x000fe200000e0000 */
[----:B------:R-:W-:Y:S01]  /*13150*/  UIADD3 UR9, UR9, 0x28c30, URZ ;  /* 0x00028c3009097890 */ /* 0x000fe2000fffe03f */
[----:B------:R-:W-:Y:S01]  /*13160*/  UMOV UR6, 0x0 ;  /* 0x0000000000067882 */ /* 0x000fe20000000000 */
[----:B------:R-:W-:Y:S01]  /*13170*/  UMOV UR7, 0x14f00000 ;  /* 0x14f0000000077882 */ /* 0x000fe20000000000 */
[----:B------:R-:W-:-:S09]  /*13180*/  UMOV UR10, URZ ;  /* 0x0000003f000a7c82 */ /* 0x000fd20008000000 */
[----:B------:R-:W-:Y:S01]  /*13190*/  UIADD3 UR8, UR8, 0x22400, URZ ;  /* 0x0002240008087890 */ /* 0x000fe2000fffe03f */
[----:B----4-:R-:W-:-:S04]  /*131a0*/  LEA R7, R11, R12, 0x6 ;  /* 0x0000000c0b077211 */ /* 0x010fc800078e30ff */
[----:B------:R-:W-:-:S13]  /*131b0*/  R2UR UR11, R7 ;  /* 0x00000000070b72ca */ /* 0x000fda00000e0000 */
[----:B------:R0:W-:Y:S01]  /*131c0*/  UTMALDG.4D [UR8], [UR4], desc[UR6] ;  /* 0x00000608040075b4 */ /* 0x0001e20008019000 */
[----:B------:R-:W2:Y:S02]  /*131d0*/  SYNCS.PHASECHK.TRANS64.TRYWAIT P1, [R2+URZ+0x28c60], R3 ;  /* 0x028c6003020075a7 */ /* 0x000ea4000802017f */
[----:B0-2---:R-:W-:Y:S05]  /*131e0*/  @!P1 BRA `(.L_x_634) ;  /* 0x0000002800b49947 */ /* 0x005fea0003800000 */
.L_x_725:
[----:B------:R-:W-:Y:S05]  /*131f0*/  @P0 BRA `(.L_x_635) ;  /* 0x00000000001c0947 */ /* 0x000fea0003800000 */
[----:B------:R-:W2:Y:S01]  /*13200*/  S2R R11, SR_TID.X ;  /* 0x00000000000b7919 */ /* 0x000ea20000002100 */
[----:B0--3--:R-:W-:-:S04]  /*13210*/  IMAD.MOV.U32 R3, RZ, RZ, 0x10000 ;  /* 0x00010000ff037424 */ /* 0x009fc800078e00ff */
[----:B------:R4:W-:Y:S01]  /*13220*/  SYNCS.ARRIVE.TRANS64 RZ, [R2+URZ+0x28c50], R3 ;  /* 0x028c500302ff79a7 */ /* 0x0009e2000800003f */
[----:B--2---:R-:W-:-:S04]  /*13230*/  LOP3.LUT R11, R11, 0x1f, RZ, 0xc0, !PT ;  /* 0x0000001f0b0b7812 */ /* 0x004fc800078ec0ff */
[----:B------:R-:W-:-:S13]  /*13240*/  ISETP.NE.AND P1, PT, R11, RZ, PT ;  /* 0x000000ff0b00720c */ /* 0x000fda0003f25270 */
[----:B----4-:R-:W-:Y:S05]  /*13250*/  @!P1 BRA `(.L_x_635) ;  /* 0x0000000000049947 */ /* 0x010fea0003800000 */
[----:B------:R-:W-:Y:S01]  /*13260*/  BPT.TRAP 0x1 ;  /* 0x000000040000795c */ /* 0x000fe20000300000 */
.L_x_635:
[----:B------:R-:W2:Y:S01]  /*13270*/  S2R R11, SR_CgaCtaId ;  /* 0x00000000000b7919 */ /* 0x000ea20000008800 */
[----:B0--3--:R-:W-:Y:S01]  /*13280*/  MOV R3, 0x400 ;  /* 0x0000040000037802 */ /* 0x009fe20000000f00 */
        /* <DEDUP_REMOVED lines=15> */
[----:B--2---:R-:W-:-:S05]  /*13380*/  LEA R3, R11, R3, 0x18 ;  /* 0x000000030b037211 */ /* 0x004fca00078ec0ff */
[----:B------:R-:W-:-:S05]  /*13390*/  IMAD R2, R9, 0x10000, R3 ;  /* 0x0001000009027824 */ /* 0x000fca00078e0203 */
        /* <DEDUP_REMOVED lines=33> */
[----:B--2---:R-:W-:Y:S01]  /*135b0*/  NOP ;  /* 0x0000000000007918 */ /* 0x004fe20000000000 */
.L_x_630:
[----:B------:R-:W-:Y:S05]  /*135c0*/  BSYNC B1 ;  /* 0x0000000000017941 */ /* 0x000fea0003800000 */
.L_x_629:
[----:B------:R-:W-:Y:S01]  /*135d0*/  VIADD R9, R9, 0x1 ;  /* 0x0000000109097836 */ /* 0x000fe20000000000 */
[----:B------:R-:W-:Y:S04]  /*135e0*/  BSSY B1, `(.L_x_636) ;  /* 0x0000084000017945 */ /* 0x000fe80003800000 */
        /* <DEDUP_REMOVED lines=12> */
[----:B------:R-:W3:Y:S01]  /*136b0*/  LDC R6, c[0x0][0x41c] ;  /* 0x00010700ff067b82 */ /* 0x000ee20000000800 */
[----:B------:R-:W-:Y:S01]  /*136c0*/  ULDC.64 UR6, c[0x0][0x408] ;  /* 0x0001020000067ab9 */ /* 0x000fe20000000a00 */
[----:B---3--:R-:W-:-:S13]  /*136d0*/  ISETP.NE.AND P0, PT, R6, 0x1, PT ;  /* 0x000000010600780c */ /* 0x008fda0003f05270 */
[----:B------:R-:W3:Y:S02]  /*136e0*/  @P0 LDC.64 R2, c[0x0][0x420] ;  /* 0x00010800ff020b82 */ /* 0x000ee40000000a00 */
[----:B---3--:R-:W-:-:S04]  /*136f0*/  @P0 IMAD.HI.U32 R7, R9, R2, RZ ;  /* 0x0000000209070227 */ /* 0x008fc800078e00ff */
[----:B------:R-:W-:Y:S01]  /*13700*/  IMAD.MOV.U32 R2, RZ, RZ, R9 ;  /* 0x000000ffff027224 */ /* 0x000fe200078e0009 */
[----:B------:R-:W-:-:S05]  /*13710*/  @P0 SHF.R.U32.HI R2, RZ, R3, R7 ;  /* 0x00000003ff020219 */ /* 0x000fca0000011607 */
[----:B------:R-:W-:-:S04]  /*13720*/  IMAD.MOV R3, RZ, RZ, -R2 ;  /* 0x000000ffff037224 */ /* 0x000fc800078e0a02 */
[----:B------:R-:W-:Y:S01]  /*13730*/  IMAD R9, R6, R3, R9 ;  /* 0x0000000306097224 */ /* 0x000fe200078e0209 */
[----:B------:R-:W-:Y:S01]  /*13740*/  SHF.R.S32.HI R3, RZ, 0x1f, R2 ;  /* 0x0000001fff037819 */ /* 0x000fe20000011402 */
[----:B------:R-:W-:-:S04]  /*13750*/  IMAD R6, R8, UR6, RZ ;  /* 0x0000000608067c24 */ /* 0x000fc8000f8e02ff */
[C---:B------:R-:W-:Y:S02]  /*13760*/  IMAD R6, R0.reuse, UR7, R6 ;  /* 0x0000000700067c24 */ /* 0x040fe4000f8e0206 */
[----:B------:R-:W-:-:S05]  /*13770*/  IMAD.WIDE.U32 R2, R0, UR6, R2 ;  /* 0x0000000600027c25 */ /* 0x000fca000f8e0002 */
[----:B------:R-:W-:Y:S02]  /*13780*/  IADD3 R3, R6, R3, RZ ;  /* 0x0000000306037210 */ /* 0x000fe40007ffe0ff */
[----:B------:R-:W-:-:S04]  /*13790*/  LEA R6, P0, R2, UR4, 0x2 ;  /* 0x0000000402067c11 */ /* 0x000fc8000f8010ff */
[----:B------:R-:W-:-:S05]  /*137a0*/  LEA.HI.X R7, R2, UR5, R3, 0x2, P0 ;  /* 0x0000000502077c11 */ /* 0x000fca00080f1403 */
[----:B------:R3:W5:Y:S04]  /*137b0*/  LDG.E R6, desc[UR40][R6.64] ;  /* 0x0000002806067981 */ /* 0x000768000c1e1900 */
.L_x_638:
[----:B------:R-:W4:Y:S01]  /*137c0*/  S2R R3, SR_CgaCtaId ;  /* 0x0000000000037919 */ /* 0x000f220000008800 */
[----:B------:R-:W-:-:S04]  /*137d0*/  MOV R2, 0x400 ;  /* 0x0000040000027802 */ /* 0x000fc80000000f00 */
[----:B----4-:R-:W-:Y:S02]  /*137e0*/  LEA R2, R3, R2, 0x18 ;  /* 0x0000000203027211 */ /* 0x010fe400078ec0ff */
[----:B------:R-:W-:-:S03]  /*137f0*/  SHF.L.U32 R3, R10, 0x1f, RZ ;  /* 0x0000001f0a037819 */ /* 0x000fc600000006ff */
[----:B------:R-:W-:-:S04]  /*13800*/  IMAD R2, R11, 0x8, R2 ;  /* 0x000000080b027824 */ /* 0x000fc800078e0202 */
[----:B------:R-:W4:Y:S02]  /*13810*/  SYNCS.PHASECHK.TRANS64.TRYWAIT P0, [R2+URZ+0x28c40], R3 ;  /* 0x028c4003020075a7 */ /* 0x000f24000800017f */
[----:B----4-:R-:W-:Y:S05]  /*13820*/  @!P0 BRA `(.L_x_639) ;  /* 0x0000002400388947 */ /* 0x010fea0003800000 */
.L_x_726:
[----:B---3--:R-:W3:Y:S02]  /*13830*/  S2R R7, SR_TID.X ;  /* 0x0000000000077919 */ /* 0x008ee40000002100 */
        /* <DEDUP_REMOVED lines=10> */
.L_x_640:
[----:B---3--:R-:W3:Y:S01]  /*138e0*/  LDL R7, [R1] ;  /* 0x0000000001077983 */ /* 0x008ee20000100800 */
[----:B--2---:R-:W-:-:S03]  /*138f0*/  MOV R11, 0x400 ;  /* 0x00000400000b7802 */ /* 0x004fc60000000f00 */
[----:B------:R-:W2:Y:S01]  /*13900*/  LDL R10, [R1+0x10] ;  /* 0x00001000010a7983 */ /* 0x000ea20000100800 */
[----:B0-----:R-:W0:Y:S01]  /*13910*/  S2R R12, SR_CgaCtaId ;  /* 0x00000000000c7919 */ /* 0x001e220000008800 */
        /* <DEDUP_REMOVED lines=10> */
[----:B---3--:R-:W-:-:S05]  /*139c0*/  IMAD R7, R7, 0x2000, R11 ;  /* 0x0000200007077824 */ /* 0x008fca00078e020b */
[----:B------:R-:W-:Y:S01]  /*139d0*/  R2UR UR8, R7 ;  /* 0x00000000070872ca */ /* 0x000fe200000e0000 */
[----:B--2---:R-:W-:-:S05]  /*139e0*/  IMAD R9, R9, 0x40, R10 ;  /* 0x0000004009097824 */ /* 0x004fca00078e020a */
[----:B------:R-:W-:-:S07]  /*139f0*/  R2UR UR11, R9 ;  /* 0x00000000090b72ca */ /* 0x000fce00000e0000 */
[----:B------:R-:W-:-:S09]  /*13a00*/  UIADD3 UR8, UR8, 0x22400, URZ ;  /* 0x0002240008087890 */ /* 0x000fd2000fffe03f */
[----:B------:R0:W-:Y:S01]  /*13a10*/  UTMALDG.4D [UR8], [UR4], desc[UR6] ;  /* 0x00000608040075b4 */ /* 0x0001e20008019000 */
[----:B------:R-:W2:Y:S02]  /*13a20*/  SYNCS.PHASECHK.TRANS64.TRYWAIT P1, [R2+URZ+0x28c60], R3 ;  /* 0x028c6003020075a7 */ /* 0x000ea4000802017f */
[----:B0-2---:R-:W-:Y:S05]  /*13a30*/  @!P1 BRA `(.L_x_641) ;  /* 0x0000002000c89947 */ /* 0x005fea0003800000 */
.L_x_727:
[----:B------:R-:W-:Y:S05]  /*13a40*/  @P0 BRA `(.L_x_642) ;  /* 0x00000000001c0947 */ /* 0x000fea0003800000 */
[----:B------:R-:W2:Y:S01]  /*13a50*/  S2R R7, SR_TID.X ;  /* 0x0000000000077919 */ /* 0x000ea20000002100 */
[----:B0---4-:R-:W-:-:S04]  /*13a60*/  IMAD.MOV.U32 R3, RZ, RZ, 0x10000 ;  /* 0x00010000ff037424 */ /* 0x011fc800078e00ff */
[----:B------:R3:W-:Y:S01]  /*13a70*/  SYNCS.ARRIVE.TRANS64 RZ, [R2+URZ+0x28c50], R3 ;  /* 0x028c500302ff79a7 */ /* 0x0007e2000800003f */
[----:B--2---:R-:W-:-:S04]  /*13a80*/  LOP3.LUT R7, R7, 0x1f, RZ, 0xc0, !PT ;  /* 0x0000001f07077812 */ /* 0x004fc800078ec0ff */
[----:B------:R-:W-:-:S13]  /*13a90*/  ISETP.NE.AND P1, PT, R7, RZ, PT ;  /* 0x000000ff0700720c */ /* 0x000fda0003f25270 */
[----:B---3--:R-:W-:Y:S05]  /*13aa0*/  @!P1 BRA `(.L_x_642) ;  /* 0x0000000000049947 */ /* 0x008fea0003800000 */
[----:B------:R-:W-:Y:S01]  /*13ab0*/  BPT.TRAP 0x1 ;  /* 0x000000040000795c */ /* 0x000fe20000300000 */
.L_x_642:
[----:B0---4-:R-:W2:Y:S01]  /*13ac0*/  LDL R3, [R1] ;  /* 0x0000000001037983 */ /* 0x011ea20000100800 */
        /* <DEDUP_REMOVED lines=52> */
[----:B---3--:R-:W-:Y:S01]  /*13e10*/  NOP ;  /* 0x0000000000007918 */ /* 0x008fe20000000000 */
.L_x_637:
[----:B------:R-:W-:Y:S05]  /*13e20*/  BSYNC B1 ;  /* 0x0000000000017941 */ /* 0x000fea0003800000 */
.L_x_636:
[C---:B------:R-:W-:Y:S02]  /*13e30*/  ISETP.GT.AND P0, PT, R5.reuse, 0x1, PT ;  /* 0x000000010500780c */ /* 0x040fe40003f04270 */
[----:B------:R-:W-:-:S11]  /*13e40*/  IADD3 R5, R5, -0x2, RZ ;  /* 0xfffffffe05057810 */ /* 0x000fd60007ffe0ff */
[----:B------:R-:W-:Y:S05]  /*13e50*/  @P0 BRA `(.L_x_643) ;  /* 0xffffffec00c80947 */ /* 0x000fea000383ffff */
.L_x_619:
[----:B------:R-:W-:Y:S05]  /*13e60*/  BSYNC B0 ;  /* 0x0000000000007941 */ /* 0x000fea0003800000 */
.L_x_618:
[----:B------:R-:W3:Y:S01]  /*13e70*/  LDL.LU R3, [R1] ;  /* 0x0000000001037983 */ /* 0x000ee20000300800 */
[----:B------:R-:W-:Y:S01]  /*13e80*/  BSSY B0, `(.L_x_644) ;  /* 0x0000016000007945 */ /* 0x000fe20003800000 */
[----:B------:R-:W4:Y:S02]  /*13e90*/  S2R R2, SR_TID.X ;  /* 0x0000000000027919 */ /* 0x000f240000002100 */
[----:B----4-:R-:W-:-:S04]  /*13ea0*/  LOP3.LUT R2, R2, 0x1f, RZ, 0xc0, !PT ;  /* 0x0000001f02027812 */ /* 0x010fc800078ec0ff */
[----:B------:R-:W-:Y:S01]  /*13eb0*/  ISETP.NE.AND P1, PT, R2, RZ, PT ;  /* 0x000000ff0200720c */ /* 0x000fe20003f25270 */
[----:B---3--:R-:W-:-:S05]  /*13ec0*/  VIADD R0, R3, 0x1 ;  /* 0x0000000103007836 */ /* 0x008fca0000000000 */
[----:B------:R-:W-:-:S04]  /*13ed0*/  ISETP.NE.AND P0, PT, R0, 0x2, PT ;  /* 0x000000020000780c */ /* 0x000fc80003f05270 */
[----:B------:R-:W-:Y:S02]  /*13ee0*/  SEL R2, R0, RZ, P0 ;  /* 0x000000ff00027207 */ /* 0x000fe40000000000 */
[----:B------:R-:W-:-:S03]  /*13ef0*/  SEL R0, RZ, 0x1, P0 ;  /* 0x00000001ff007807 */ /* 0x000fc60000000000 */
[----:B------:R3:W-:Y:S01]  /*13f00*/  STL [R1], R2 ;  /* 0x0000000201007387 */ /* 0x0007e20000100800 */
[----:B------:R-:W-:Y:S05]  /*13f10*/  @P1 BRA `(.L_x_645) ;  /* 0x0000000000301947 */ /* 0x000fea0003800000 */
[----:B------:R-:W4:Y:S01]  /*13f20*/  S2R R7, SR_LANEID ;  /* 0x0000000000077919 */ /* 0x000f220000000000 */
[----:B------:R-:W-:Y:S01]  /*13f30*/  VOTEU.ANY UR4, UPT, PT ;  /* 0x0000000000047886 */ /* 0x000fe200038e0100 */
[----:B---3--:R-:W3:Y:S01]  /*13f40*/  LDC.64 R2, c[0x0][0xc38] ;  /* 0x00030e00ff027b82 */ /* 0x008ee20000000a00 */
[----:B------:R-:W4:Y:S08]  /*13f50*/  FLO.U32 R4, UR4 ;  /* 0x0000000400047d00 */ /* 0x000f3000080e0000 */
[----:B------:R-:W3:Y:S01]  /*13f60*/  POPC R5, UR4 ;  /* 0x0000000400057d09 */ /* 0x000ee20008000000 */
[----:B----4-:R-:W-:-:S13]  /*13f70*/  ISETP.EQ.U32.AND P0, PT, R4, R7, PT ;  /* 0x000000070400720c */ /* 0x010fda0003f02070 */
[----:B---3--:R-:W3:Y:S01]  /*13f80*/  @P0 ATOMG.E.ADD.STRONG.GPU PT, R3, desc[UR40][R2.64], R5 ;  /* 0x00000005020309a8 */ /* 0x008ee200081ee1e8 */
[----:B------:R-:W4:Y:S02]  /*13f90*/  S2R R6, SR_LTMASK ;  /* 0x0000000000067919 */ /* 0x000f240000003900 */
[----:B----4-:R-:W-:-:S04]  /*13fa0*/  LOP3.LUT R6, R6, UR4, RZ, 0xc0, !PT ;  /* 0x0000000406067c12 */ /* 0x010fc8000f8ec0ff */
[----:B------:R-:W4:Y:S01]  /*13fb0*/  POPC R7, R6 ;  /* 0x0000000600077309 */ /* 0x000f220000000000 */
[----:B---3--:R-:W4:Y:S02]  /*13fc0*/  SHFL.IDX PT, R4, R3, R4, 0x1f ;  /* 0x00001f0403047589 */ /* 0x008f2400000e0000 */
[----:B----4-:R-:W-:-:S07]  /*13fd0*/  IADD3 R16, R4, UR36, R7 ;  /* 0x0000002404107c10 */ /* 0x010fce000fffe007 */
.L_x_645:
[----:B------:R-:W-:Y:S05]  /*13fe0*/  BSYNC B0 ;  /* 0x0000000000007941 */ /* 0x000fea0003800000 */
.L_x_644:
[----:B---3--:R-:W3:Y:S02]  /*13ff0*/  LDL.LU R2, [R1+0x8] ;  /* 0x0000080001027983 */ /* 0x008ee40000300800 */
[----:B---3--:R-:W-:-:S05]  /*14000*/  LOP3.LUT R2, R2, R0, RZ, 0x3c, !PT ;  /* 0x0000000002027212 */ /* 0x008fca00078e3cff */
[----:B------:R3:W-:Y:S02]  /*14010*/  STL [R1+0x8], R2 ;  /* 0x0000080201007387 */ /* 0x0007e40000100800 */
.L_x_601:
[----:B------:R-:W-:Y:S05]  /*14020*/  BSYNC B6 ;  /* 0x0000000000067941 */ /* 0x000fea0003800000 */
.L_x_599:
[----:B------:R-:W-:-:S03]  /*14030*/  UMOV UR4, 0xffffffff ;  /* 0xffffffff00047882 */ /* 0x000fc60000000000 */
[----:B------:R-:W-:Y:S05]  /*14040*/  BRA.DIV UR4, `(.L_x_646) ;  /* 0x0000001e04587947 */ /* 0x000fea000b800000 */
[----:B------:R4:W0:Y:S04]  /*14050*/  SHFL.IDX PT, R4, R16, RZ, 0x1f ;  /* 0x00001fff10047589 */ /* 0x00082800000e0000 */
[----:B------:R4:W0:Y:S02]  /*14060*/  SHFL.IDX PT, R6, R16, 0x1, 0x1f ;  /* 0x00201f0010067f89 */ /* 0x00082400000e0000 */
.L_x_731:
[----:B------:R-:W0:Y:S01]  /*14070*/  S2R R0, SR_TID.X ;  /* 0x0000000000007919 */ /* 0x000e220000002100 */
[----:B------:R-:W-:Y:S01]  /*14080*/  ULDC UR4, c[0x0][0xc14] ;  /* 0x0003050000047ab9 */ /* 0x000fe20000000800 */
[----:B------:R-:W-:Y:S01]  /*14090*/  BSSY B0, `(.L_x_647) ;  /* 0x000000b000007945 */ /* 0x000fe20003800000 */
[----:B------:R-:W-:Y:S01]  /*140a0*/  IMAD.MOV.U32 R17, RZ, RZ, RZ ;  /* 0x000000ffff117224 */ /* 0x000fe200078e00ff */
[----:B01----:R-:W-:Y:S01]  /*140b0*/  LOP3.LUT R8, R0, 0x1f, RZ, 0xc0, !PT ;  /* 0x0000001f00087812 */ /* 0x003fe200078ec0ff */
[----:B------:R-:W-:-:S03]  /*140c0*/  IMAD.U32 R0, RZ, RZ, UR4 ;  /* 0x00000004ff007e24 */ /* 0x000fc6000f8e00ff */
[C---:B------:R-:W-:Y:S01]  /*140d0*/  ISETP.NE.AND P0, PT, R8.reuse, 0x1f, PT ;  /* 0x0000001f0800780c */ /* 0x040fe20003f05270 */
[----:B------:R-:W-:-:S05]  /*140e0*/  IMAD.IADD R5, R8, 0x1, R19 ;  /* 0x0000000108057824 */ /* 0x000fca00078e0213 */
[----:B------:R-:W-:-:S13]  /*140f0*/  ISETP.GE.OR P0, PT, R5, R0, !P0 ;  /* 0x000000000500720c */ /* 0x000fda0004706670 */
[----:B------:R-:W-:Y:S05]  /*14100*/  @P0 BRA `(.L_x_648) ;  /* 0x00000000000c0947 */ /* 0x000fea0003800000 */
[----:B---3--:R-:W0:Y:S02]  /*14110*/  LDC.64 R2, c[0x0][0xc58] ;  /* 0x00031600ff027b82 */ /* 0x008e240000000a00 */
[----:B0-----:R-:W-:-:S05]  /*14120*/  IMAD.WIDE R2, R5, 0x4, R2 ;  /* 0x0000000405027825 */ /* 0x001fca00078e0202 */
[----:B------:R0:W5:Y:S02]  /*14130*/  LDG.E R17, desc[UR40][R2.64] ;  /* 0x0000002802117981 */ /* 0x000164000c1e1900 */
.L_x_648:
[----:B------:R-:W-:Y:S05]  /*14140*/  BSYNC B0 ;  /* 0x0000000000007941 */ /* 0x000fea0003800000 */
.L_x_647:
[----:B------:R-:W-:-:S03]  /*14150*/  UMOV UR4, 0xffffffff ;  /* 0xffffffff00047882 */ /* 0x000fc60000000000 */
[----:B------:R-:W-:Y:S05]  /*14160*/  BRA.DIV UR4, `(.L_x_649) ;  /* 0x0000001e045c7947 */ /* 0x000fea000b800000 */
[----:B-----5:R-:W1:Y:S01]  /*14170*/  SHFL.UP PT, R14, R17, 0x1, RZ ;  /* 0x04200000110e7989 */ /* 0x020e6200000e00ff */
[C---:B------:R-:W-:Y:S02]  /*14180*/  ISETP.NE.AND P0, PT, R8.reuse, RZ, PT ;  /* 0x000000ff0800720c */ /* 0x040fe40003f05270 */
[----:B------:R-:W-:Y:S02]  /*14190*/  ISETP.GE.U32.AND P1, PT, R8, 0x2, PT ;  /* 0x000000020800780c */ /* 0x000fe40003f26070 */
[----:B-1----:R-:W-:Y:S02]  /*141a0*/  SEL R14, R14, RZ, P0 ;  /* 0x000000ff0e0e7207 */ /* 0x002fe40000000000 */
[----:B------:R-:W-:-:S03]  /*141b0*/  ISETP.GE.U32.AND P0, PT, R8, 0x4, PT ;  /* 0x000000040800780c */ /* 0x000fc60003f06070 */
[----:B------:R-:W-:-:S05]  /*141c0*/  IMAD.IADD R13, R17, 0x1, R14 ;  /* 0x00000001110d7824 */ /* 0x000fca00078e020e */
[----:B------:R-:W1:Y:S02]  /*141d0*/  SHFL.UP PT, R14, R13, 0x2, RZ ;  /* 0x044000000d0e7989 */ /* 0x000e6400000e00ff */
[----:B-1----:R-:W-:Y:S02]  /*141e0*/  SEL R14, R14, RZ, P1 ;  /* 0x000000ff0e0e7207 */ /* 0x002fe40000800000 */
[----:B------:R-:W-:-:S03]  /*141f0*/  ISETP.GE.U32.AND P1, PT, R8, 0x8, PT ;  /* 0x000000080800780c */ /* 0x000fc60003f26070 */
[----:B0-----:R-:W-:-:S05]  /*14200*/  IMAD.IADD R3, R13, 0x1, R14 ;  /* 0x000000010d037824 */ /* 0x001fca00078e020e */
[----:B------:R-:W0:Y:S02]  /*14210*/  SHFL.UP PT, R14, R3, 0x4, RZ ;  /* 0x04800000030e7989 */ /* 0x000e2400000e00ff */
[----:B0-----:R-:W-:Y:S02]  /*14220*/  SEL R14, R14, RZ, P0 ;  /* 0x000000ff0e0e7207 */ /* 0x001fe40000000000 */
[----:B------:R-:W-:Y:S02]  /*14230*/  ISETP.GE.U32.AND P0, PT, R8, 0x10, PT ;  /* 0x000000100800780c */ /* 0x000fe40003f06070 */
[----:B------:R-:W-:-:S05]  /*14240*/  IADD3 R5, R3, R14, RZ ;  /* 0x0000000e03057210 */ /* 0x000fca0007ffe0ff */
[----:B------:R-:W0:Y:S02]  /*14250*/  SHFL.UP PT, R14, R5, 0x8, RZ ;  /* 0x05000000050e7989 */ /* 0x000e2400000e00ff */
[----:B0-----:R-:W-:-:S05]  /*14260*/  SEL R14, R14, RZ, P1 ;  /* 0x000000ff0e0e7207 */ /* 0x001fca0000800000 */
[----:B------:R-:W-:-:S05]  /*14270*/  IMAD.IADD R7, R5, 0x1, R14 ;  /* 0x0000000105077824 */ /* 0x000fca00078e020e */
[----:B------:R-:W3:Y:S02]  /*14280*/  SHFL.UP PT, R14, R7, 0x10, RZ ;  /* 0x06000000070e7989 */ /* 0x000ee400000e00ff */
[----:B---3--:R-:W-:-:S05]  /*14290*/  SEL R2, R14, RZ, P0 ;  /* 0x000000ff0e027207 */ /* 0x008fca0000000000 */
[----:B------:R-:W-:-:S05]  /*142a0*/  IMAD.IADD R2, R7, 0x1, R2 ;  /* 0x0000000107027824 */ /* 0x000fca00078e0202 */
[----:B------:R0:W1:Y:S02]  /*142b0*/  SHFL.IDX PT, R14, R2, 0x1f, 0x1f ;  /* 0x03e01f00020e7f89 */ /* 0x00006400000e0000 */
.L_x_739:
[----:B------:R-:W-:Y:S02]  /*142c0*/  ULDC UR4, c[0x0][0xc10] ;  /* 0x0003040000047ab9 */ /* 0x000fe40000000800 */
[----:B----4-:R-:W-:-:S04]  /*142d0*/  IMAD.U32 R16, RZ, RZ, UR4 ;  /* 0x00000004ff107e24 */ /* 0x010fc8000f8e00ff */
[----:B-1----:R-:W-:-:S04]  /*142e0*/  IMAD R3, R14, R16, RZ ;  /* 0x000000100e037224 */ /* 0x002fc800078e02ff */
[----:B------:R-:W-:-:S05]  /*142f0*/  IMAD.IADD R6, R6, 0x1, R3 ;  /* 0x0000000106067824 */ /* 0x000fca00078e0203 */
[----:B------:R-:W-:-:S13]  /*14300*/  ISETP.GT.AND P0, PT, R6, R4, PT ;  /* 0x000000040600720c */ /* 0x000fda0003f04270 */
[----:B------:R-:W-:Y:S05]  /*14310*/  @P0 BRA `(.L_x_650) ;  /* 0x0000000000b40947 */ /* 0x000fea0003800000 */
[----:B------:R-:W1:Y:S02]  /*14320*/  LDC R0, c[0x0][0xc14] ;  /* 0x00030500ff007b82 */ /* 0x000e640000000800 */
.L_x_655:
[----:B------:R-:W-:-:S05]  /*14330*/  VIADD R19, R19, 0x1f ;  /* 0x0000001f13137836 */ /* 0x000fca0000000000 */
[----:B-1----:R-:W-:-:S13]  /*14340*/  ISETP.GE.AND P0, PT, R19, R0, PT ;  /* 0x000000001300720c */ /* 0x002fda0003f06270 */
[----:B------:R-:W-:Y:S05]  /*14350*/  @P0 BRA `(.L_x_651) ;  /* 0x00000004005c0947 */ /* 0x000fea0003800000 */
[----:B0-----:R-:W0:Y:S01]  /*14360*/  S2R R2, SR_TID.X ;  /* 0x0000000000027919 */ /* 0x001e220000002100 */
[----:B------:R-:W-:Y:S01]  /*14370*/  BSSY B0, `(.L_x_652) ;  /* 0x000000a000007945 */ /* 0x000fe20003800000 */
[----:B------:R-:W-:Y:S02]  /*14380*/  MOV R17, RZ ;  /* 0x000000ff00117202 */ /* 0x000fe40000000f00 */
[----:B0-----:R-:W-:-:S04]  /*14390*/  LOP3.LUT R8, R2, 0x1f, RZ, 0xc0, !PT ;  /* 0x0000001f02087812 */ /* 0x001fc800078ec0ff */
[C---:B------:R-:W-:Y:S01]  /*143a0*/  ISETP.NE.AND P1, PT, R8.reuse, 0x1f, PT ;  /* 0x0000001f0800780c */ /* 0x040fe20003f25270 */
[----:B------:R-:W-:-:S05]  /*143b0*/  IMAD.IADD R5, R8, 0x1, R19 ;  /* 0x0000000108057824 */ /* 0x000fca00078e0213 */
[----:B------:R-:W-:-:S13]  /*143c0*/  ISETP.GE.OR P0, PT, R5, R0, !P1 ;  /* 0x000000000500720c */ /* 0x000fda0004f06670 */
[----:B------:R-:W-:Y:S05]  /*143d0*/  @P0 BRA `(.L_x_653) ;  /* 0x00000000000c0947 */ /* 0x000fea0003800000 */
[----:B------:R-:W0:Y:S02]  /*143e0*/  LDC.64 R2, c[0x0][0xc58] ;  /* 0x00031600ff027b82 */ /* 0x000e240000000a00 */
[----:B0-----:R-:W-:-:S05]  /*143f0*/  IMAD.WIDE R2, R5, 0x4, R2 ;  /* 0x0000000405027825 */ /* 0x001fca00078e0202 */
[----:B------:R0:W5:Y:S02]  /*14400*/  LDG.E R17, desc[UR40][R2.64] ;  /* 0x0000002802117981 */ /* 0x000164000c1e1900 */
.L_x_653:
[----:B------:R-:W-:Y:S05]  /*14410*/  BSYNC B0 ;  /* 0x0000000000007941 */ /* 0x000fea0003800000 */
.L_x_652:
        /* <DEDUP_REMOVED lines=22> */
[----:B------:R0:W1:Y:S02]  /*14580*/  SHFL.IDX PT, R14, R2, 0x1f, 0x1f ;  /* 0x03e01f00020e7f89 */ /* 0x00006400000e0000 */
.L_x_747:
[----:B------:R-:W-:Y:S02]  /*14590*/  ULDC UR4, c[0x0][0xc10] ;  /* 0x0003040000047ab9 */ /* 0x000fe40000000800 */
[----:B------:R-:W-:-:S04]  /*145a0*/  IMAD.U32 R16, RZ, RZ, UR4 ;  /* 0x00000004ff107e24 */ /* 0x000fc8000f8e00ff */
[----:B-1----:R-:W-:-:S05]  /*145b0*/  IMAD R3, R14, R16, RZ ;  /* 0x000000100e037224 */ /* 0x002fca00078e02ff */
[----:B------:R-:W-:-:S04]  /*145c0*/  IADD3 R6, R3, R6, RZ ;  /* 0x0000000603067210 */ /* 0x000fc80007ffe0ff */
[----:B------:R-:W-:-:S13]  /*145d0*/  ISETP.GT.AND P0, PT, R6, R4, PT ;  /* 0x000000040600720c */ /* 0x000fda0003f04270 */
[----:B------:R-:W-:Y:S05]  /*145e0*/  @!P0 BRA `(.L_x_655) ;  /* 0xfffffffc00508947 */ /* 0x000fea000383ffff */
.L_x_650:
[----:B------:R-:W-:Y:S01]  /*145f0*/  IMAD.IADD R6, R6, 0x1, -R3 ;  /* 0x0000000106067824 */ /* 0x000fe200078e0a03 */
[----:B------:R-:W-:-:S03]  /*14600*/  UMOV UR4, 0xffffffff ;  /* 0xffffffff00047882 */ /* 0x000fc60000000000 */
[----:B------:R-:W-:-:S05]  /*14610*/  IMAD R3, R2, R16, R6 ;  /* 0x0000001002037224 */ /* 0x000fca00078e0206 */
[----:B------:R-:W-:Y:S01]  /*14620*/  ISETP.GT.AND P6, PT, R3, R4, PT ;  /* 0x000000040300720c */ /* 0x000fe20003fc4270 */
[----:B------:R-:W-:-:S12]  /*14630*/  BRA.DIV UR4, `(.L_x_656) ;  /* 0x0000001e04c87947 */ /* 0x000fd8000b800000 */
[----:B------:R-:W-:-:S04]  /*14640*/  VOTE.ANY R3, PT, !P6 ;  /* 0x0000000000037806 */ /* 0x000fc800070e0100 */
[----:B------:R-:W1:Y:S02]  /*14650*/  POPC R5, R3 ;  /* 0x0000000300057309 */ /* 0x000e640000000000 */
[----:B-1----:R1:W3:Y:S02]  /*14660*/  SHFL.IDX PT, R17, R17, R5, 0x1f ;  /* 0x00001f0511117589 */ /* 0x0022e400000e0000 */
.L_x_751:
[----:B------:R-:W-:Y:S01]  /*14670*/  ISETP.NE.AND P0, PT, R3, RZ, PT ;  /* 0x000000ff0300720c */ /* 0x000fe20003f05270 */
[----:B------:R-:W-:-:S12]  /*14680*/  IMAD.MOV.U32 R14, RZ, RZ, RZ ;  /* 0x000000ffff0e7224 */ /* 0x000fd800078e00ff */
[----:B------:R-:W-:Y:S05]  /*14690*/  @!P0 BRA `(.L_x_657) ;  /* 0x0000000000108947 */ /* 0x000fea0003800000 */
[----:B------:R-:W-:Y:S01]  /*146a0*/  UMOV UR4, 0xffffffff ;  /* 0xffffffff00047882 */ /* 0x000fe20000000000 */
[----:B------:R-:W-:Y:S02]  /*146b0*/  VIADD R12, R5, 0xffffffff ;  /* 0xffffffff050c7836 */ /* 0x000fe40000000000 */
[----:B------:R-:W-:Y:S05]  /*146c0*/  BRA.DIV UR4, `(.L_x_658) ;  /* 0x0000001e04ec7947 */ /* 0x000fea000b800000 */
[----:B------:R4:W0:Y:S02]  /*146d0*/  SHFL.IDX PT, R14, R2, R12, 0x1f ;  /* 0x00001f0c020e7589 */ /* 0x00082400000e0000 */
.L_x_657:
[----:B0-----:R-:W-:Y:S01]  /*146e0*/  IMAD R16, R14, R16, R6 ;  /* 0x000000100e107224 */ /* 0x001fe200078e0206 */
[----:B---3--:R-:W-:Y:S01]  /*146f0*/  IABS R6, R17 ;  /* 0x0000001100067213 */ /* 0x008fe20000000000 */
[----:B----4-:R-:W-:Y:S01]  /*14700*/  IMAD.MOV.U32 R2, RZ, RZ, RZ ;  /* 0x000000ffff027224 */ /* 0x010fe200078e00ff */
[----:B------:R-:W-:Y:S02]  /*14710*/  IADD3 R19, R5, R19, RZ ;  /* 0x0000001305137210 */ /* 0x000fe40007ffe0ff */
[----:B------:R-:W0:Y:S08]  /*14720*/  I2F.RP R7, R6 ;  /* 0x0000000600077306 */ /* 0x000e300000209400 */
[----:B0-----:R-:W0:Y:S02]  /*14730*/  MUFU.RCP R7, R7 ;  /* 0x0000000700077308 */ /* 0x001e240000001000 */
[----:B0-----:R-:W-:-:S06]  /*14740*/  VIADD R8, R7, 0xffffffe ;  /* 0x0ffffffe07087836 */ /* 0x001fcc0000000000 */
[----:B------:R-:W0:Y:S02]  /*14750*/  F2I.FTZ.U32.TRUNC.NTZ R3, R8 ;  /* 0x0000000800037305 */ /* 0x000e24000021f000 */
[----:B0-----:R-:W-:-:S04]  /*14760*/  IMAD.MOV R9, RZ, RZ, -R3 ;  /* 0x000000ffff097224 */ /* 0x001fc800078e0a03 */
[----:B------:R-:W-:-:S04]  /*14770*/  IMAD R9, R9, R6, RZ ;  /* 0x0000000609097224 */ /* 0x000fc800078e02ff */
        /* <DEDUP_REMOVED lines=12> */
[----:B------:R-:W-:Y:S01]  /*14840*/  @P0 VIADD R3, R3, 0x1 ;  /* 0x0000000103030836 */ /* 0x000fe20000000000 */
[----:B------:R-:W-:-:S13]  /*14850*/  ISETP.GE.AND P0, PT, R4, RZ, PT ;  /* 0x000000ff0400720c */ /* 0x000fda0003f06270 */
[----:B------:R-:W-:Y:S01]  /*14860*/  @!P0 IMAD.MOV R3, RZ, RZ, -R3 ;  /* 0x000000ffff038224 */ /* 0x000fe200078e0a03 */
[----:B------:R-:W-:-:S13]  /*14870*/  ISETP.NE.AND P0, PT, R17, RZ, PT ;  /* 0x000000ff1100720c */ /* 0x000fda0003f05270 */
[----:B------:R-:W-:-:S05]  /*14880*/  @!P0 LOP3.LUT R3, RZ, R17, RZ, 0x33, !PT ;  /* 0x00000011ff038212 */ /* 0x000fca00078e33ff */
[--C-:B------:R-:W-:Y:S02]  /*14890*/  IMAD.MOV R4, RZ, RZ, -R3.reuse ;  /* 0x000000ffff047224 */ /* 0x100fe400078e0a03 */
[----:B------:R-:W-:Y:S02]  /*148a0*/  IMAD.MOV.U32 R18, RZ, RZ, R3 ;  /* 0x000000ffff127224 */ /* 0x000fe400078e0003 */
[----:B------:R-:W-:Y:S01]  /*148b0*/  IMAD R17, R17, R4, R2 ;  /* 0x0000000411117224 */ /* 0x000fe200078e0202 */
[----:B------:R-:W-:Y:S06]  /*148c0*/  BRA `(.L_x_659) ;  /* 0x00000000001c7947 */ /* 0x000fec0003800000 */
.L_x_651:
[----:B------:R-:W-:Y:S01]  /*148d0*/  UMOV UR4, URZ ;  /* 0x0000003f00047c82 */ /* 0x000fe20008000000 */
[----:B------:R-:W-:Y:S01]  /*148e0*/  UMOV UR5, URZ ;  /* 0x0000003f00057c82 */ /* 0x000fe20008000000 */
[----:B------:R-:W-:Y:S01]  /*148f0*/  ULDC UR6, c[0x0][0xc14] ;  /* 0x0003050000067ab9 */ /* 0x000fe20000000800 */
[----:B------:R-:W-:Y:S02]  /*14900*/  IMAD.MOV.U32 R16, RZ, RZ, R4 ;  /* 0x000000ffff107224 */ /* 0x000fe400078e0004 */
[----:B------:R-:W-:Y:S02]  /*14910*/  IMAD.U32 R17, RZ, RZ, UR4 ;  /* 0x00000004ff117e24 */ /* 0x000fe4000f8e00ff */
[----:B------:R-:W-:Y:S02]  /*14920*/  IMAD.U32 R18, RZ, RZ, UR5 ;  /* 0x00000005ff127e24 */ /* 0x000fe4000f8e00ff */
[----:B------:R-:W-:-:S07]  /*14930*/  IMAD.U32 R19, RZ, RZ, UR6 ;  /* 0x00000006ff137e24 */ /* 0x000fce000f8e00ff */
.L_x_659:
        /* <DEDUP_REMOVED lines=12> */
.L_x_578:
[----:B0-----:R-:W4:Y:S01]  /*14a00*/  LDL.LU R0, [R1+0x28] ;  /* 0x0000280001007983 */ /* 0x001f220000300800 */
[----:B------:R-:W-:Y:S01]  /*14a10*/  BSSY B0, `(.L_x_661) ;  /* 0x000000b000007945 */ /* 0x000fe20003800000 */
[----:B-1----:R-:W0:Y:S01]  /*14a20*/  S2R R5, SR_CgaCtaId ;  /* 0x0000000000057919 */ /* 0x002e220000008800 */
[----:B----4-:R-:W-:-:S05]  /*14a30*/  VIADD R0, R0, 0x1 ;  /* 0x0000000100007836 */ /* 0x010fca0000000000 */
[----:B---3--:R-:W-:-:S04]  /*14a40*/  LEA.HI R2, R0, R0, RZ, 0x1 ;  /* 0x0000000000027211 */ /* 0x008fc800078f08ff */
[----:B------:R-:W-:-:S04]  /*14a50*/  LOP3.LUT R3, R2, 0xfffffffe, RZ, 0xc0, !PT ;  /* 0xfffffffe02037812 */ /* 0x000fc800078ec0ff */
[----:B------:R-:W-:Y:S02]  /*14a60*/  IADD3 R3, R0, -R3, RZ ;  /* 0x8000000300037210 */ /* 0x000fe40007ffe0ff */
[----:B------:R-:W-:Y:S02]  /*14a70*/  MOV R0, 0x400 ;  /* 0x0000040000007802 */ /* 0x000fe40000000f00 */
[----:B------:R-:W-:Y:S02]  /*14a80*/  SHF.L.U32 R3, R3, 0x1f, RZ ;  /* 0x0000001f03037819 */ /* 0x000fe400000006ff */
[----:B0-----:R-:W-:-:S04]  /*14a90*/  LEA R0, R5, R0, 0x18 ;  /* 0x0000000005007211 */ /* 0x001fc800078ec0ff */
[----:B------:R-:W0:Y:S02]  /*14aa0*/  SYNCS.PHASECHK.TRANS64.TRYWAIT P0, [R0+URZ+0x28c20], R3 ;  /* 0x028c2003000075a7 */ /* 0x000e24000800017f */
[----:B0-----:R-:W-:Y:S05]  /*14ab0*/  @!P0 BRA `(.L_x_662) ;  /* 0x0000001c00148947 */ /* 0x001fea0003800000 */
.L_x_754:
[----:B------:R-:W-:Y:S05]  /*14ac0*/  BSYNC B0 ;  /* 0x0000000000007941 */ /* 0x000fea0003800000 */
.L_x_661:
[----:B------:R-:W-:-:S03]  /*14ad0*/  UMOV UR4, 0xffffffff ;  /* 0xffffffff00047882 */ /* 0x000fc60000000000 */
[----:B------:R-:W-:Y:S05]  /*14ae0*/  BRA.DIV UR4, `(.L_x_663) ;  /* 0x0000001e041c7947 */ /* 0x000fea000b800000 */
[----:B------:R-:W1:Y:S02]  /*14af0*/  S2R R2, SR_TID.X ;  /* 0x0000000000027919 */ /* 0x000e640000002100 */
[----:B-1----:R-:W-:-:S04]  /*14b00*/  SHF.R.U32.HI R2, RZ, 0x5, R2 ;  /* 0x00000005ff027819 */ /* 0x002fc80000011602 */
[----:B------:R-:W-:-:S05]  /*14b10*/  LOP3.LUT R2, R2, 0x3, RZ, 0xc0, !PT ;  /* 0x0000000302027812 */ /* 0x000fca00078ec0ff */
[----:B------:R1:W3:Y:S02]  /*14b20*/  SHFL.IDX PT, R14, R2, RZ, 0x1f ;  /* 0x00001fff020e7589 */ /* 0x0002e400000e0000 */
.L_x_757:
[----:B---3--:R-:W-:-:S13]  /*14b30*/  ISETP.NE.AND P0, PT, R14, RZ, PT ;  /* 0x000000ff0e00720c */ /* 0x008fda0003f05270 */
[----:B------:R-:W-:Y:S05]  /*14b40*/  @P0 BRA `(.L_x_447) ;  /* 0x0000000000940947 */ /* 0x000fea0003800000 */
[----:B------:R-:W-:-:S03]  /*14b50*/  UMOV UR4, 0xffffffff ;  /* 0xffffffff00047882 */ /* 0x000fc60000000000 */
[----:B------:R-:W-:Y:S05]  /*14b60*/  BRA.DIV UR4, `(.L_x_664) ;  /* 0x0000001e04307947 */ /* 0x000fea000b800000 */
[----:B------:R-:W-:-:S13]  /*14b70*/  ELECT P6, URZ, PT ;  /* 0x00000000003f782f */ /* 0x000fda00038c0000 */
.L_x_760:
[----:B------:R-:W-:Y:S05]  /*14b80*/  @!P6 BRA `(.L_x_447) ;  /* 0x000000000084e947 */ /* 0x000fea0003800000 */
[----:B-1----:R-:W3:Y:S02]  /*14b90*/  LDL.LU R2, [R1+0x38] ;  /* 0x0000380001027983 */ /* 0x002ee40000300800 */
[----:B---3--:R-:W-:-:S04]  /*14ba0*/  LOP3.LUT R2, R2, 0x2, RZ, 0xfc, !PT ;  /* 0x0000000202027812 */ /* 0x008fc800078efcff */
[----:B------:R-:W-:-:S13]  /*14bb0*/  ISETP.NE.AND P2, PT, R2, 0x3, PT ;  /* 0x000000030200780c */ /* 0x000fda0003f45270 */
[----:B------:R-:W-:Y:S05]  /*14bc0*/  @!P2 BRA `(.L_x_665) ;  /* 0x000000000004a947 */ /* 0x000fea0003800000 */
[----:B------:R-:W-:Y:S01]  /*14bd0*/  BPT.TRAP 0x1 ;  /* 0x000000040000795c */ /* 0x000fe20000300000 */
.L_x_665:
[----:B0-----:R-:W3:Y:S04]  /*14be0*/  LDL R3, [R1] ;  /* 0x0000000001037983 */ /* 0x001ee80000100800 */
[----:B------:R-:W4:Y:S01]  /*14bf0*/  LDL.LU R7, [R1+0x8] ;  /* 0x0000080001077983 */ /* 0x000f220000300800 */
[----:B------:R-:W-:-:S04]  /*14c00*/  VIADD R2, R0, 0x28c40 ;  /* 0x00028c4000027836 */ /* 0x000fc80000000000 */
[C---:B---3--:R-:W-:Y:S02]  /*14c10*/  IMAD R6, R3.reuse, 0x8, R2 ;  /* 0x0000000803067824 */ /* 0x048fe400078e0202 */
[----:B------:R-:W-:Y:S01]  /*14c20*/  VIADD R3, R3, 0x1 ;  /* 0x0000000103037836 */ /* 0x000fe20000000000 */
[----:B----4-:R-:W-:-:S04]  /*14c30*/  SHF.L.U32 R5, R7, 0x1f, RZ ;  /* 0x0000001f07057819 */ /* 0x010fc800000006ff */
        /* <DEDUP_REMOVED lines=8> */
.L_x_761:
[----:B------:R-:W1:Y:S02]  /*14cc0*/  SYNCS.PHASECHK.TRANS64.TRYWAIT P0, [R7+URZ], R2 ;  /* 0x00000002070075a7 */ /* 0x000e64000800017f */
[----:B-1----:R-:W-:Y:S05]  /*14cd0*/  @!P0 BRA `(.L_x_667) ;  /* 0x0000001c00088947 */ /* 0x002fea0003800000 */
.L_x_762:
[----:B------:R-:W-:Y:S05]  /*14ce0*/  @!P2 BRA `(.L_x_668) ;  /* 0x000000000004a947 */ /* 0x000fea0003800000 */
[----:B------:R-:W-:Y:S01]  /*14cf0*/  BPT.TRAP 0x1 ;  /* 0x000000040000795c */ /* 0x000fe20000300000 */
.L_x_668:
[----:B------:R-:W3:Y:S01]  /*14d00*/  LDL.LU R4, [R1] ;  /* 0x0000000001047983 */ /* 0x000ee20000300800 */
[----:B------:R-:W-:-:S04]  /*14d10*/  VIADD R0, R0, 0x28c60 ;  /* 0x00028c6000007836 */ /* 0x000fc80000000000 */
[----:B---3--:R-:W-:-:S04]  /*14d20*/  IMAD R4, R4, 0x8, R0 ;  /* 0x0000000804047824 */ /* 0x008fc800078e0200 */
[----:B------:R-:W3:Y:S02]  /*14d30*/  SYNCS.PHASECHK.TRANS64.TRYWAIT P0, [R4+URZ], R5 ;  /* 0x00000005040075a7 */ /* 0x000ee4000800017f */
[----:B---3--:R-:W-:Y:S05]  /*14d40*/  @!P0 BRA `(.L_x_669) ;  /* 0x0000001c00008947 */ /* 0x008fea0003800000 */
.L_x_763:
[----:B------:R-:W-:-:S07]  /*14d50*/  LEA R3, R3, R0, 0x3 ;  /* 0x0000000003037211 */ /* 0x000fce00078e18ff */
.L_x_670:
[----:B----4-:R4:W0:Y:S02]  /*14d60*/  SYNCS.PHASECHK.TRANS64.TRYWAIT P0, [R3+URZ], R2 ;  /* 0x00000002030075a7 */ /* 0x010824000800017f */
[----:B0-----:R-:W-:Y:S05]  /*14d70*/  @!P0 NANOSLEEP.SYNCS 0x989680 ;  /* 0x009896800000895d */ /* 0x001fea0003900000 */
[----:B------:R-:W0:Y:S02]  /*14d80*/  @!P0 SYNCS.PHASECHK.TRANS64 P0, [R3+URZ], R2 ;  /* 0x00000002030085a7 */ /* 0x000e24000800007f */
[----:B0-----:R-:W-:Y:S05]  /*14d90*/  @!P0 BRA `(.L_x_670) ;  /* 0xfffffffc00f08947 */ /* 0x001fea000383ffff */
.L_x_447:
[----:B------:R-:W-:Y:S05]  /*14da0*/  BSYNC B8 ;  /* 0x0000000000087941 */ /* 0x000fea0003800000 */
.L_x_444:
[----:B------:R-:W-:Y:S05]  /*14db0*/  EXIT ;  /* 0x000000000000794d */ /* 0x000fea0003800000 */
.L_x_463:
[----:B0-----:R0:W1:Y:S02]  /*14dc0*/  SYNCS.PHASECHK.TRANS64.TRYWAIT P5, [R72+URZ+0x28c90], R59 ;  /* 0x028c903b480075a7 */ /* 0x00106400080a017f */
[----:B-1----:R-:W-:Y:S05]  /*14dd0*/  @!P5 NANOSLEEP.SYNCS 0x989680 ;  /* 0x009896800000d95d */ /* 0x002fea0003900000 */
[----:B------:R-:W1:Y:S02]  /*14de0*/  @!P5 SYNCS.PHASECHK.TRANS64 P5, [R72+URZ+0x28c90], R59 ;  /* 0x028c903b4800d5a7 */ /* 0x000e6400080a007f */
[----:B-1----:R-:W-:Y:S05]  /*14df0*/  @!P5 BRA `(.L_x_463) ;  /* 0xfffffffc00f0d947 */ /* 0x002fea000383ffff */
[----:B------:R-:W-:Y:S05]  /*14e00*/  BRA `(.L_x_671) ;  /* 0xfffffed800087947 */ /* 0x000fea000383ffff */
.L_x_473:
[----:B0-----:R0:W1:Y:S02]  /*14e10*/  SYNCS.PHASECHK.TRANS64.TRYWAIT P5, [R72+URZ+0x28c90], R59 ;  /* 0x028c903b480075a7 */ /* 0x00106400080a017f */
[----:B-1----:R-:W-:Y:S05]  /*14e20*/  @!P5 NANOSLEEP.SYNCS 0x989680 ;  /* 0x009896800000d95d */ /* 0x002fea0003900000 */
[----:B------:R-:W1:Y:S02]  /*14e30*/  @!P5 SYNCS.PHASECHK.TRANS64 P5, [R72+URZ+0x28c90], R59 ;  /* 0x028c903b4800d5a7 */ /* 0x000e6400080a007f */
[----:B-1----:R-:W-:Y:S05]  /*14e40*/  @!P5 BRA `(.L_x_473) ;  /* 0xfffffffc00f0d947 */ /* 0x002fea000383ffff */
[----:B------:R-:W-:Y:S05]  /*14e50*/  BRA `(.L_x_672) ;  /* 0xfffffee000807947 */ /* 0x000fea000383ffff */
.L_x_478:
[----:B0-----:R0:W1:Y:S02]  /*14e60*/  SYNCS.PHASECHK.TRANS64.TRYWAIT P5, [R72+URZ+0x28c90], R59 ;  /* 0x028c903b480075a7 */ /* 0x00106400080a017f */
[----:B-1----:R-:W-:Y:S05]  /*14e70*/  @!P5 NANOSLEEP.SYNCS 0x989680 ;  /* 0x009896800000d95d */ /* 0x002fea0003900000 */
[----:B------:R-:W1:Y:S02]  /*14e80*/  @!P5 SYNCS.PHASECHK.TRANS64 P5, [R72+URZ+0x28c90], R59 ;  /* 0x028c903b4800d5a7 */ /* 0x000e6400080a007f */
[----:B-1----:R-:W-:Y:S05]  /*14e90*/  @!P5 BRA `(.L_x_478) ;  /* 0xfffffffc00f0d947 */ /* 0x002fea000383ffff */
[----:B------:R-:W-:Y:S05]  /*14ea0*/  BRA `(.L_x_673) ;  /* 0xfffffee800b07947 */ /* 0x000fea000383ffff */
.L_x_482:
[----:B----4-:R4:W0:Y:S02]  /*14eb0*/  SYNCS.PHASECHK.TRANS64.TRYWAIT P5, [R72+URZ+0x28cb0], R59 ;  /* 0x028cb03b480075a7 */ /* 0x01082400080a017f */
[----:B0-----:R-:W-:Y:S05]  /*14ec0*/  @!P5 NANOSLEEP.SYNCS 0x989680 ;  /* 0x009896800000d95d */ /* 0x001fea0003900000 */
[----:B------:R-:W0:Y:S02]  /*14ed0*/  @!P5 SYNCS.PHASECHK.TRANS64 P5, [R72+URZ+0x28cb0], R59 ;  /* 0x028cb03b4800d5a7 */ /* 0x000e2400080a007f */
[----:B0-----:R-:W-:Y:S05]  /*14ee0*/  @!P5 BRA `(.L_x_482) ;  /* 0xfffffffc00f0d947 */ /* 0x001fea000383ffff */
[----:B------:R-:W-:Y:S05]  /*14ef0*/  BRA `(.L_x_674) ;  /* 0xfffffeec002c7947 */ /* 0x000fea000383ffff */
.L_x_493:
[----:B0-----:R0:W1:Y:S02]  /*14f00*/  SYNCS.PHASECHK.TRANS64.TRYWAIT P0, [R8+URZ+0x28c50], R3 ;  /* 0x028c5003080075a7 */ /* 0x001064000800017f */
[----:B-1----:R-:W-:Y:S05]  /*14f10*/  @!P0 NANOSLEEP.SYNCS 0x989680 ;  /* 0x009896800000895d */ /* 0x002fea0003900000 */
[----:B------:R-:W1:Y:S02]  /*14f20*/  @!P0 SYNCS.PHASECHK.TRANS64 P0, [R8+URZ+0x28c50], R3 ;  /* 0x028c5003080085a7 */ /* 0x000e64000800007f */
[----:B-1----:R-:W-:Y:S05]  /*14f30*/  @!P0 BRA `(.L_x_493) ;  /* 0xfffffffc00f08947 */ /* 0x002fea000383ffff */
[----:B------:R-:W-:Y:S05]  /*14f40*/  BRA `(.L_x_675) ;  /* 0xfffffef8004c7947 */ /* 0x000fea000383ffff */
.L_x_500:
[----:B-1----:R1:W2:Y:S02]  /*14f50*/  SYNCS.PHASECHK.TRANS64.TRYWAIT P0, [R0+URZ+0x28c50], R3 ;  /* 0x028c5003000075a7 */ /* 0x0022a4000800017f */
[----:B--2---:R-:W-:Y:S05]  /*14f60*/  @!P0 NANOSLEEP.SYNCS 0x989680 ;  /* 0x009896800000895d */ /* 0x004fea0003900000 */
[----:B------:R-:W2:Y:S02]  /*14f70*/  @!P0 SYNCS.PHASECHK.TRANS64 P0, [R0+URZ+0x28c50], R3 ;  /* 0x028c5003000085a7 */ /* 0x000ea4000800007f */
[----:B--2---:R-:W-:Y:S05]  /*14f80*/  @!P0 BRA `(.L_x_500) ;  /* 0xfffffffc00f08947 */ /* 0x004fea000383ffff */
[----:B------:R-:W-:Y:S05]  /*14f90*/  BRA `(.L_x_499) ;  /* 0xffffff0400787947 */ /* 0x000fea000383ffff */
.L_x_515:
[----:B------:R-:W-:Y:S01]  /*14fa0*/  BSSY B1, `(.L_x_676) ;  /* 0x0000008000017945 */ /* 0x000fe20003800000 */
[----:B------:R-:W-:Y:S02]  /*14fb0*/  IMAD.MOV.U32 R13, RZ, RZ, R26 ;  /* 0x000000ffff0d7224 */ /* 0x000fe400078e001a */
[----:B------:R-:W-:Y:S02]  /*14fc0*/  IMAD.MOV.U32 R12, RZ, RZ, RZ ;  /* 0x000000ffff0c7224 */ /* 0x000fe400078e00ff */
[----:B------:R-:W-:Y:S02]  /*14fd0*/  IMAD.MOV.U32 R11, RZ, RZ, 0x1c1f ;  /* 0x00001c1fff0b7424 */ /* 0x000fe400078e00ff */
[----:B------:R-:W-:-:S07]  /*14fe0*/  IMAD.MOV.U32 R15, RZ, RZ, -0x1 ;  /* 0xffffffffff0f7424 */ /* 0x000fce00078e00ff */
[----:B0-----:R-:W-:Y:S05]  /*14ff0*/  WARPSYNC.COLLECTIVE R15, `(.L_x_677) ;  /* 0x000000000f087348 */ /* 0x001fea0003c00000 */
[----:B------:R1:W2:Y:S02]  /*15000*/  SHFL.IDX P6, R14, R13, R12, R11 ;  /* 0x0000000c0d0e7389 */ /* 0x0002a400000c000b */
[----:B012---:R-:W-:Y:S01]  /*15010*/  ENDCOLLECTIVE ;  /* 0x000000000000791b */ /* 0x007fe20003800000 */
.L_x_677:
[----:B------:R-:W-:Y:S05]  /*15020*/  BSYNC B1 ;  /* 0x0000000000017941 */ /* 0x000fea0003800000 */
.L_x_676:
[----:B------:R-:W-:Y:S05]  /*15030*/  BRA `(.L_x_678) ;  /* 0xffffff1800a47947 */ /* 0x000fea000383ffff */
.L_x_516:
[----:B------:R-:W-:Y:S01]  /*15040*/  BSSY B1, `(.L_x_679) ;  /* 0x0000008000017945 */ /* 0x000fe20003800000 */
[----:B------:R-:W-:Y:S01]  /*15050*/  IMAD.MOV.U32 R13, RZ, RZ, R24 ;  /* 0x000000ffff0d7224 */ /* 0x000fe200078e0018 */
[----:B------:R-:W-:Y:S01]  /*15060*/  MOV R11, 0x1c1f ;  /* 0x00001c1f000b7802 */ /* 0x000fe20000000f00 */
[----:B------:R-:W-:Y:S02]  /*15070*/  IMAD.MOV.U32 R12, RZ, RZ, RZ ;  /* 0x000000ffff0c7224 */ /* 0x000fe400078e00ff */
[----:B------:R-:W-:-:S07]  /*15080*/  IMAD.MOV.U32 R15, RZ, RZ, -0x1 ;  /* 0xffffffffff0f7424 */ /* 0x000fce00078e00ff */
[----:B0-----:R-:W-:Y:S05]  /*15090*/  WARPSYNC.COLLECTIVE R15, `(.L_x_680) ;  /* 0x000000000f087348 */ /* 0x001fea0003c00000 */
[----:B------:R1:W2:Y:S02]  /*150a0*/  SHFL.IDX P6, R14, R13, R12, R11 ;  /* 0x0000000c0d0e7389 */ /* 0x0002a400000c000b */
[----:B012---:R-:W-:Y:S01]  /*150b0*/  ENDCOLLECTIVE ;  /* 0x000000000000791b */ /* 0x007fe20003800000 */
.L_x_680:
[----:B------:R-:W-:Y:S05]  /*150c0*/  BSYNC B1 ;  /* 0x0000000000017941 */ /* 0x000fea0003800000 */
.L_x_679:
[----:B------:R-:W-:Y:S05]  /*150d0*/  BRA `(.L_x_681) ;  /* 0xffffff1800887947 */ /* 0x000fea000383ffff */
.L_x_517:
        /* <DEDUP_REMOVED lines=8> */
.L_x_683:
[----:B------:R-:W-:Y:S05]  /*15160*/  BSYNC B1 ;  /* 0x0000000000017941 */ /* 0x000fea0003800000 */
.L_x_682:
[----:B------:R-:W-:Y:S05]  /*15170*/  BRA `(.L_x_684) ;  /* 0xffffff18006c7947 */ /* 0x000fea000383ffff */
.L_x_518:
[----:B------:R-:W-:Y:S01]  /*15180*/  BSSY B1, `(.L_x_685) ;  /* 0x0000008000017945 */ /* 0x000fe20003800000 */
[----:B------:R-:W-:Y:S01]  /*15190*/  IMAD.MOV.U32 R13, RZ, RZ, R27 ;  /* 0x000000ffff0d7224 */ /* 0x000fe200078e001b */
[----:B------:R-:W-:Y:S01]  /*151a0*/  MOV R12, RZ ;  /* 0x000000ff000c7202 */ /* 0x000fe20000000f00 */
[----:B------:R-:W-:Y:S02]  /*151b0*/  IMAD.MOV.U32 R11, RZ, RZ, 0x1c1f ;  /* 0x00001c1fff0b7424 */ /* 0x000fe400078e00ff */
[----:B------:R-:W-:-:S07]  /*151c0*/  IMAD.MOV.U32 R15, RZ, RZ, -0x1 ;  /* 0xffffffffff0f7424 */ /* 0x000fce00078e00ff */
[----:B0-----:R-:W-:Y:S05]  /*151d0*/  WARPSYNC.COLLECTIVE R15, `(.L_x_686) ;  /* 0x000000000f087348 */ /* 0x001fea0003c00000 */
[----:B------:R1:W2:Y:S02]  /*151e0*/  SHFL.IDX P6, R14, R13, R12, R11 ;  /* 0x0000000c0d0e7389 */ /* 0x0002a400000c000b */
[----:B012---:R-:W-:Y:S01]  /*151f0*/  ENDCOLLECTIVE ;  /* 0x000000000000791b */ /* 0x007fe20003800000 */
.L_x_686:
[----:B------:R-:W-:Y:S05]  /*15200*/  BSYNC B1 ;  /* 0x0000000000017941 */ /* 0x000fea0003800000 */
.L_x_685:
[----:B------:R-:W-:Y:S05]  /*15210*/  BRA `(.L_x_687) ;  /* 0xffffff1800507947 */ /* 0x000fea000383ffff */
.L_x_520:
[----:B0-----:R0:W1:Y:S02]  /*15220*/  SYNCS.PHASECHK.TRANS64.TRYWAIT P0, [R2+URZ+0x28c00], R9 ;  /* 0x028c0009020075a7 */ /* 0x001064000800017f */
[----:B-1----:R-:W-:Y:S05]  /*15230*/  @!P0 NANOSLEEP.SYNCS 0x989680 ;  /* 0x009896800000895d */ /* 0x002fea0003900000 */
[----:B------:R-:W1:Y:S02]  /*15240*/  @!P0 SYNCS.PHASECHK.TRANS64 P0, [R2+URZ+0x28c00], R9 ;  /* 0x028c0009020085a7 */ /* 0x000e64000800007f */
[----:B-1----:R-:W-:Y:S05]  /*15250*/  @!P0 BRA `(.L_x_520) ;  /* 0xfffffffc00f08947 */ /* 0x002fea000383ffff */
[----:B------:R-:W-:Y:S05]  /*15260*/  BRA `(.L_x_688) ;  /* 0xffffff1800b07947 */ /* 0x000fea000383ffff */
.L_x_528:
[----:B------:R-:W-:Y:S01]  /*15270*/  BSSY B1, `(.L_x_689) ;  /* 0x0000008000017945 */ /* 0x000fe20003800000 */
[----:B------:R-:W-:Y:S02]  /*15280*/  IMAD.MOV.U32 R13, RZ, RZ, R26 ;  /* 0x000000ffff0d7224 */ /* 0x000fe400078e001a */
[----:B------:R-:W-:Y:S02]  /*15290*/  IMAD.MOV.U32 R12, RZ, RZ, RZ ;  /* 0x000000ffff0c7224 */ /* 0x000fe400078e00ff */
[----:B------:R-:W-:Y:S02]  /*152a0*/  IMAD.MOV.U32 R11, RZ, RZ, 0x1c1f ;  /* 0x00001c1fff0b7424 */ /* 0x000fe400078e00ff */
[----:B------:R-:W-:-:S07]  /*152b0*/  IMAD.MOV.U32 R15, RZ, RZ, -0x1 ;  /* 0xffffffffff0f7424 */ /* 0x000fce00078e00ff */
[----:B0----5:R-:W-:Y:S05]  /*152c0*/  WARPSYNC.COLLECTIVE R15, `(.L_x_690) ;  /* 0x000000000f087348 */ /* 0x021fea0003c00000 */
[----:B------:R1:W2:Y:S02]  /*152d0*/  SHFL.IDX P6, R14, R13, R12, R11 ;  /* 0x0000000c0d0e7389 */ /* 0x0002a400000c000b */
[----:B012--5:R-:W-:Y:S01]  /*152e0*/  ENDCOLLECTIVE ;  /* 0x000000000000791b */ /* 0x027fe20003800000 */
.L_x_690:
[----:B------:R-:W-:Y:S05]  /*152f0*/  BSYNC B1 ;  /* 0x0000000000017941 */ /* 0x000fea0003800000 */
.L_x_689:
[----:B------:R-:W-:Y:S05]  /*15300*/  BRA `(.L_x_691) ;  /* 0xffffff24007c7947 */ /* 0x000fea000383ffff */
.L_x_529:
[----:B------:R-:W-:Y:S01]  /*15310*/  BSSY B1, `(.L_x_692) ;  /* 0x0000008000017945 */ /* 0x000fe20003800000 */
[----:B------:R-:W-:Y:S01]  /*15320*/  MOV R13, R24 ;  /* 0x00000018000d7202 */ /* 0x000fe20000000f00 */
[----:B------:R-:W-:Y:S02]  /*15330*/  IMAD.MOV.U32 R12, RZ, RZ, RZ ;  /* 0x000000ffff0c7224 */ /* 0x000fe400078e00ff */
[----:B------:R-:W-:Y:S02]  /*15340*/  IMAD.MOV.U32 R11, RZ, RZ, 0x1c1f ;  /* 0x00001c1fff0b7424 */ /* 0x000fe400078e00ff */
[----:B------:R-:W-:-:S07]  /*15350*/  IMAD.MOV.U32 R15, RZ, RZ, -0x1 ;  /* 0xffffffffff0f7424 */ /* 0x000fce00078e00ff */
[----:B0----5:R-:W-:Y:S05]  /*15360*/  WARPSYNC.COLLECTIVE R15, `(.L_x_693) ;  /* 0x000000000f087348 */ /* 0x021fea0003c00000 */
[----:B------:R1:W2:Y:S02]  /*15370*/  SHFL.IDX P6, R14, R13, R12, R11 ;  /* 0x0000000c0d0e7389 */ /* 0x0002a400000c000b */
[----:B012--5:R-:W-:Y:S01]  /*15380*/  ENDCOLLECTIVE ;  /* 0x000000000000791b */ /* 0x027fe20003800000 */
.L_x_693:
[----:B------:R-:W-:Y:S05]  /*15390*/  BSYNC B1 ;  /* 0x0000000000017941 */ /* 0x000fea0003800000 */
.L_x_692:
[----:B------:R-:W-:Y:S05]  /*153a0*/  BRA `(.L_x_694) ;  /* 0xffffff2400607947 */ /* 0x000fea000383ffff */
.L_x_530:
[----:B------:R-:W-:Y:S01]  /*153b0*/  BSSY B1, `(.L_x_695) ;  /* 0x0000008000017945 */ /* 0x000fe20003800000 */
[----:B------:R-:W-:Y:S01]  /*153c0*/  IMAD.MOV.U32 R13, RZ, RZ, R28 ;  /* 0x000000ffff0d7224 */ /* 0x000fe200078e001c */
[----:B------:R-:W-:Y:S01]  /*153d0*/  MOV R15, 0xffffffff ;  /* 0xffffffff000f7802 */ /* 0x000fe20000000f00 */
[----:B------:R-:W-:Y:S02]  /*153e0*/  IMAD.MOV.U32 R12, RZ, RZ, RZ ;  /* 0x000000ffff0c7224 */ /* 0x000fe400078e00ff */
[----:B------:R-:W-:-:S07]  /*153f0*/  IMAD.MOV.U32 R11, RZ, RZ, 0x1c1f ;  /* 0x00001c1fff0b7424 */ /* 0x000fce00078e00ff */
[----:B0----5:R-:W-:Y:S05]  /*15400*/  WARPSYNC.COLLECTIVE R15, `(.L_x_696) ;  /* 0x000000000f087348 */ /* 0x021fea0003c00000 */
[----:B------:R1:W2:Y:S02]  /*15410*/  SHFL.IDX P6, R14, R13, R12, R11 ;  /* 0x0000000c0d0e7389 */ /* 0x0002a400000c000b */
[----:B012--5:R-:W-:Y:S01]  /*15420*/  ENDCOLLECTIVE ;  /* 0x000000000000791b */ /* 0x027fe20003800000 */
.L_x_696:
[----:B------:R-:W-:Y:S05]  /*15430*/  BSYNC B1 ;  /* 0x0000000000017941 */ /* 0x000fea0003800000 */
.L_x_695:
[----:B------:R-:W-:Y:S05]  /*15440*/  BRA `(.L_x_697) ;  /* 0xffffff2400447947 */ /* 0x000fea000383ffff */
.L_x_531:
        /* <DEDUP_REMOVED lines=8> */
.L_x_699:
[----:B------:R-:W-:Y:S05]  /*154d0*/  BSYNC B1 ;  /* 0x0000000000017941 */ /* 0x000fea0003800000 */
.L_x_698:
[----:B------:R-:W-:Y:S05]  /*154e0*/  BRA `(.L_x_700) ;  /* 0xffffff2400287947 */ /* 0x000fea000383ffff */
.L_x_533:
[----:B0-----:R0:W1:Y:S02]  /*154f0*/  SYNCS.PHASECHK.TRANS64.TRYWAIT P1, [R2+URZ+0x28c00], R3 ;  /* 0x028c0003020075a7 */ /* 0x001064000802017f */
[----:B-1----:R-:W-:Y:S05]  /*15500*/  @!P1 NANOSLEEP.SYNCS 0x989680 ;  /* 0x009896800000995d */ /* 0x002fea0003900000 */
[----:B------:R-:W1:Y:S02]  /*15510*/  @!P1 SYNCS.PHASECHK.TRANS64 P1, [R2+URZ+0x28c00], R3 ;  /* 0x028c0003020095a7 */ /* 0x000e64000802007f */
[----:B-1----:R-:W-:Y:S05]  /*15520*/  @!P1 BRA `(.L_x_533) ;  /* 0xfffffffc00f09947 */ /* 0x002fea000383ffff */
[----:B------:R-:W-:Y:S05]  /*15530*/  BRA `(.L_x_701) ;  /* 0xffffff2400887947 */ /* 0x000fea000383ffff */
.L_x_539:
[----:B0-----:R0:W1:Y:S02]  /*15540*/  SYNCS.PHASECHK.TRANS64.TRYWAIT P1, [R15+URZ+0x28c30], R58 ;  /* 0x028c303a0f0075a7 */ /* 0x001064000802017f */
[----:B-1----:R-:W-:Y:S05]  /*15550*/  @!P1 NANOSLEEP.SYNCS 0x989680 ;  /* 0x009896800000995d */ /* 0x002fea0003900000 */
[----:B------:R-:W1:Y:S02]  /*15560*/  @!P1 SYNCS.PHASECHK.TRANS64 P1, [R15+URZ+0x28c30], R58 ;  /* 0x028c303a0f0095a7 */ /* 0x000e64000802007f */
[----:B-1----:R-:W-:Y:S05]  /*15570*/  @!P1 BRA `(.L_x_539) ;  /* 0xfffffffc00f09947 */ /* 0x002fea000383ffff */
[----:B------:R-:W-:Y:S05]  /*15580*/  BRA `(.L_x_538) ;  /* 0xffffff3000987947 */ /* 0x000fea000383ffff */
.L_x_544:
[----:B--2---:R2:W4:Y:S02]  /*15590*/  SYNCS.PHASECHK.TRANS64.TRYWAIT P2, [R15+URZ+0x28c50], R58 ;  /* 0x028c503a0f0075a7 */ /* 0x004524000804017f */
[----:B----4-:R-:W-:Y:S05]  /*155a0*/  @!P2 NANOSLEEP.SYNCS 0x989680 ;  /* 0x009896800000a95d */ /* 0x010fea0003900000 */
[----:B------:R-:W4:Y:S02]  /*155b0*/  @!P2 SYNCS.PHASECHK.TRANS64 P2, [R15+URZ+0x28c50], R58 ;  /* 0x028c503a0f00a5a7 */ /* 0x000f24000804007f */
[----:B----4-:R-:W-:Y:S05]  /*155c0*/  @!P2 BRA `(.L_x_544) ;  /* 0xfffffffc00f0a947 */ /* 0x010fea000383ffff */
[----:B------:R-:W-:Y:S05]  /*155d0*/  BRA `(.L_x_543) ;  /* 0xffffff4400d87947 */ /* 0x000fea000383ffff */
.L_x_551:
[----:B-1----:R1:W2:Y:S02]  /*155e0*/  SYNCS.PHASECHK.TRANS64.TRYWAIT P3, [R15+URZ+0x28c30], R213 ;  /* 0x028c30d50f0075a7 */ /* 0x0022a4000806017f */
[----:B--2---:R-:W-:Y:S05]  /*155f0*/  @!P3 NANOSLEEP.SYNCS 0x989680 ;  /* 0x009896800000b95d */ /* 0x004fea0003900000 */
[----:B------:R-:W2:Y:S02]  /*15600*/  @!P3 SYNCS.PHASECHK.TRANS64 P3, [R15+URZ+0x28c30], R213 ;  /* 0x028c30d50f00b5a7 */ /* 0x000ea4000806007f */
[----:B--2---:R-:W-:Y:S05]  /*15610*/  @!P3 BRA `(.L_x_551) ;  /* 0xfffffffc00f0b947 */ /* 0x004fea000383ffff */
[----:B------:R-:W-:Y:S05]  /*15620*/  BRA `(.L_x_550) ;  /* 0xffffff4800e07947 */ /* 0x000fea000383ffff */
.L_x_556:
[----:B--2---:R2:W3:Y:S02]  /*15630*/  SYNCS.PHASECHK.TRANS64.TRYWAIT P3, [R15+URZ+0x28c50], R213 ;  /* 0x028c50d50f0075a7 */ /* 0x0044e4000806017f */
[----:B---3--:R-:W-:Y:S05]  /*15640*/  @!P3 NANOSLEEP.SYNCS 0x989680 ;  /* 0x009896800000b95d */ /* 0x008fea0003900000 */
[----:B------:R-:W3:Y:S02]  /*15650*/  @!P3 SYNCS.PHASECHK.TRANS64 P3, [R15+URZ+0x28c50], R213 ;  /* 0x028c50d50f00b5a7 */ /* 0x000ee4000806007f */
[----:B---3--:R-:W-:Y:S05]  /*15660*/  @!P3 BRA `(.L_x_556) ;  /* 0xfffffffc00f0b947 */ /* 0x008fea000383ffff */
[----:B------:R-:W-:Y:S05]  /*15670*/  BRA `(.L_x_555) ;  /* 0xffffff64003c7947 */ /* 0x000fea000383ffff */
.L_x_582:
[----:B------:R-:W0:Y:S01]  /*15680*/  S2R R8, SR_TID.X ;  /* 0x0000000000087919 */ /* 0x000e220000002100 */
[----:B------:R-:W-:Y:S01]  /*15690*/  BSSY B1, `(.L_x_702) ;  /* 0x000000a000017945 */ /* 0x000fe20003800000 */
[----:B------:R-:W-:Y:S01]  /*156a0*/  IMAD.MOV.U32 R12, RZ, RZ, RZ ;  /* 0x000000ffff0c7224 */ /* 0x000fe200078e00ff */
[----:B------:R-:W-:Y:S01]  /*156b0*/  MOV R11, 0x1f ;  /* 0x0000001f000b7802 */ /* 0x000fe20000000f00 */
[----:B------:R-:W-:Y:S01]  /*156c0*/  IMAD.MOV.U32 R15, RZ, RZ, -0x1 ;  /* 0xffffffffff0f7424 */ /* 0x000fe200078e00ff */
[----:B0-----:R-:W-:-:S04]  /*156d0*/  SHF.R.U32.HI R8, RZ, 0x5, R8 ;  /* 0x00000005ff087819 */ /* 0x001fc80000011608 */
[----:B------:R-:W-:-:S05]  /*156e0*/  LOP3.LUT R8, R8, 0x3, RZ, 0xc0, !PT ;  /* 0x0000000308087812 */ /* 0x000fca00078ec0ff */
[----:B------:R-:W-:-:S07]  /*156f0*/  IMAD.MOV.U32 R13, RZ, RZ, R8 ;  /* 0x000000ffff0d7224 */ /* 0x000fce00078e0008 */
[----:B-----5:R-:W-:Y:S05]  /*15700*/  WARPSYNC.COLLECTIVE R15, `(.L_x_703) ;  /* 0x000000000f087348 */ /* 0x020fea0003c00000 */
[----:B------:R0:W1:Y:S02]  /*15710*/  SHFL.IDX P6, R14, R13, R12, R11 ;  /* 0x0000000c0d0e7389 */ /* 0x00006400000c000b */
[----:B01---5:R-:W-:Y:S01]  /*15720*/  ENDCOLLECTIVE ;  /* 0x000000000000791b */ /* 0x023fe20003800000 */
.L_x_703:
[----:B------:R-:W-:Y:S05]  /*15730*/  BSYNC B1 ;  /* 0x0000000000017941 */ /* 0x000fea0003800000 */
.L_x_702:
[----:B------:R-:W-:Y:S05]  /*15740*/  BRA `(.L_x_704) ;  /* 0xffffffa800707947 */ /* 0x000fea000383ffff */
.L_x_583:
[----:B------:R-:W-:Y:S01]  /*15750*/  BSSY B1, `(.L_x_705) ;  /* 0x0000006000017945 */ /* 0x000fe20003800000 */
[----:B------:R-:W-:-:S07]  /*15760*/  IMAD.MOV.U32 R15, RZ, RZ, -0x1 ;  /* 0xffffffffff0f7424 */ /* 0x000fce00078e00ff */
[----:B-----5:R-:W-:Y:S05]  /*15770*/  WARPSYNC.COLLECTIVE R15, `(.L_x_706) ;  /* 0x000000000f0c7348 */ /* 0x020fea0003c00000 */
[----:B------:R-:W-:Y:S02]  /*15780*/  ELECT P6, UR62, PT ;  /* 0x00000000003e782f */ /* 0x000fe400038c0000 */
[----:B------:R-:W-:Y:S01]  /*15790*/  MOV R14, UR62 ;  /* 0x0000003e000e7c02 */ /* 0x000fe20008000f00 */
[----:B-----5:R-:W-:Y:S10]  /*157a0*/  ENDCOLLECTIVE ;  /* 0x000000000000791b */ /* 0x020ff40003800000 */
.L_x_706:
[----:B------:R-:W-:Y:S05]  /*157b0*/  BSYNC B1 ;  /* 0x0000000000017941 */ /* 0x000fea0003800000 */
.L_x_705:
[----:B------:R-:W-:Y:S05]  /*157c0*/  BRA `(.L_x_707) ;  /* 0xffffffa8005c7947 */ /* 0x000fea000383ffff */
.L_x_585:
[----:B0-----:R0:W1:Y:S02]  /*157d0*/  SYNCS.PHASECHK.TRANS64.TRYWAIT P0, [R5+URZ+0x28c20], R6 ;  /* 0x028c2006050075a7 */ /* 0x001064000800017f */
[----:B-1----:R-:W-:Y:S05]  /*157e0*/  @!P0 NANOSLEEP.SYNCS 0x989680 ;  /* 0x009896800000895d */ /* 0x002fea0003900000 */
[----:B------:R-:W1:Y:S02]  /*157f0*/  @!P0 SYNCS.PHASECHK.TRANS64 P0, [R5+URZ+0x28c20], R6 ;  /* 0x028c2006050085a7 */ /* 0x000e64000800007f */
[----:B-1----:R-:W-:Y:S05]  /*15800*/  @!P0 BRA `(.L_x_585) ;  /* 0xfffffffc00f08947 */ /* 0x002fea000383ffff */
[----:B------:R-:W-:Y:S05]  /*15810*/  BRA `(.L_x_708) ;  /* 0xffffffa800787947 */ /* 0x000fea000383ffff */
.L_x_588:
[----:B0-----:R0:W1:Y:S02]  /*15820*/  SYNCS.PHASECHK.TRANS64.TRYWAIT P0, [R6+URZ+0x28ca0], R9 ;  /* 0x028ca009060075a7 */ /* 0x001064000800017f */
[----:B-1----:R-:W-:Y:S05]  /*15830*/  @!P0 NANOSLEEP.SYNCS 0x989680 ;  /* 0x009896800000895d */ /* 0x002fea0003900000 */
[----:B------:R-:W1:Y:S02]  /*15840*/  @!P0 SYNCS.PHASECHK.TRANS64 P0, [R6+URZ+0x28ca0], R9 ;  /* 0x028ca009060085a7 */ /* 0x000e64000800007f */
[----:B-1----:R-:W-:Y:S05]  /*15850*/  @!P0 BRA `(.L_x_588) ;  /* 0xfffffffc00f08947 */ /* 0x002fea000383ffff */
[----:B------:R-:W-:Y:S05]  /*15860*/  BRA `(.L_x_709) ;  /* 0xffffffa800887947 */ /* 0x000fea000383ffff */
.L_x_590:
[----:B-1----:R1:W2:Y:S02]  /*15870*/  SYNCS.PHASECHK.TRANS64.TRYWAIT P0, [R6+URZ+0x28cc0], R9 ;  /* 0x028cc009060075a7 */ /* 0x0022a4000800017f */
[----:B--2---:R-:W-:Y:S05]  /*15880*/  @!P0 NANOSLEEP.SYNCS 0x989680 ;  /* 0x009896800000895d */ /* 0x004fea0003900000 */
[----:B------:R-:W2:Y:S02]  /*15890*/  @!P0 SYNCS.PHASECHK.TRANS64 P0, [R6+URZ+0x28cc0], R9 ;  /* 0x028cc009060085a7 */ /* 0x000ea4000800007f */
[----:B--2---:R-:W-:Y:S05]  /*158a0*/  @!P0 BRA `(.L_x_590) ;  /* 0xfffffffc00f08947 */ /* 0x004fea000383ffff */
[----:B------:R-:W-:Y:S05]  /*158b0*/  BRA `(.L_x_710) ;  /* 0xffffffa800ec7947 */ /* 0x000fea000383ffff */
.L_x_594:
[----:B0-----:R0:W1:Y:S02]  /*158c0*/  SYNCS.PHASECHK.TRANS64.TRYWAIT P0, [R7+URZ+0x28ca0], R8 ;  /* 0x028ca008070075a7 */ /* 0x001064000800017f */
[----:B-1----:R-:W-:Y:S05]  /*158d0*/  @!P0 NANOSLEEP.SYNCS 0x989680 ;  /* 0x009896800000895d */ /* 0x002fea0003900000 */
[----:B------:R-:W1:Y:S02]  /*158e0*/  @!P0 SYNCS.PHASECHK.TRANS64 P0, [R7+URZ+0x28ca0], R8 ;  /* 0x028ca008070085a7 */ /* 0x000e64000800007f */
[----:B-1----:R-:W-:Y:S05]  /*158f0*/  @!P0 BRA `(.L_x_594) ;  /* 0xfffffffc00f08947 */ /* 0x002fea000383ffff */
[----:B------:R-:W-:Y:S05]  /*15900*/  BRA `(.L_x_711) ;  /* 0xffffffb0002c7947 */ /* 0x000fea000383ffff */
.L_x_596:
[----:B-1----:R1:W2:Y:S02]  /*15910*/  SYNCS.PHASECHK.TRANS64.TRYWAIT P1, [R7+URZ+0x28cc0], R8 ;  /* 0x028cc008070075a7 */ /* 0x0022a4000802017f */
[----:B--2---:R-:W-:Y:S05]  /*15920*/  @!P1 NANOSLEEP.SYNCS 0x989680 ;  /* 0x009896800000995d */ /* 0x004fea0003900000 */
[----:B------:R-:W2:Y:S02]  /*15930*/  @!P1 SYNCS.PHASECHK.TRANS64 P1, [R7+URZ+0x28cc0], R8 ;  /* 0x028cc008070095a7 */ /* 0x000ea4000802007f */
[----:B--2---:R-:W-:Y:S05]  /*15940*/  @!P1 BRA `(.L_x_596) ;  /* 0xfffffffc00f09947 */ /* 0x004fea000383ffff */
[----:B------:R-:W-:Y:S05]  /*15950*/  BRA `(.L_x_712) ;  /* 0xffffffb000887947 */ /* 0x000fea000383ffff */
.L_x_606:
[----:B------:R-:W0:Y:S01]  /*15960*/  S2R R3, SR_TID.X ;  /* 0x0000000000037919 */ /* 0x000e220000002100 */
[----:B------:R-:W-:Y:S01]  /*15970*/  BSSY B0, `(.L_x_713) ;  /* 0x000000a000007945 */ /* 0x000fe20003800000 */
[----:B------:R-:W-:Y:S02]  /*15980*/  IMAD.MOV.U32 R12, RZ, RZ, RZ ;  /* 0x000000ffff0c7224 */ /* 0x000fe400078e00ff */
[----:B------:R-:W-:Y:S02]  /*15990*/  IMAD.MOV.U32 R11, RZ, RZ, 0x1f ;  /* 0x0000001fff0b7424 */ /* 0x000fe400078e00ff */
[----:B------:R-:W-:Y:S01]  /*159a0*/  IMAD.MOV.U32 R15, RZ, RZ, -0x1 ;  /* 0xffffffffff0f7424 */ /* 0x000fe200078e00ff */
[----:B0-----:R-:W-:-:S04]  /*159b0*/  SHF.R.U32.HI R3, RZ, 0x5, R3 ;  /* 0x00000005ff037819 */ /* 0x001fc80000011603 */
[----:B------:R-:W-:-:S05]  /*159c0*/  LOP3.LUT R3, R3, 0x3, RZ, 0xc0, !PT ;  /* 0x0000000303037812 */ /* 0x000fca00078ec0ff */
[----:B------:R-:W-:-:S07]  /*159d0*/  IMAD.MOV.U32 R13, RZ, RZ, R3 ;  /* 0x000000ffff0d7224 */ /* 0x000fce00078e0003 */
[----:B-1----:R-:W-:Y:S05]  /*159e0*/  WARPSYNC.COLLECTIVE R15, `(.L_x_714) ;  /* 0x000000000f087348 */ /* 0x002fea0003c00000 */
[----:B------:R0:W2:Y:S02]  /*159f0*/  SHFL.IDX P6, R14, R13, R12, R11 ;  /* 0x0000000c0d0e7389 */ /* 0x0000a400000c000b */
[----:B012---:R-:W-:Y:S01]  /*15a00*/  ENDCOLLECTIVE ;  /* 0x000000000000791b */ /* 0x007fe20003800000 */
.L_x_714:
[----:B------:R-:W-:Y:S05]  /*15a10*/  BSYNC B0 ;  /* 0x0000000000007941 */ /* 0x000fea0003800000 */
.L_x_713:
[----:B------:R-:W-:Y:S05]  /*15a20*/  BRA `(.L_x_715) ;  /* 0xffffffbc00847947 */ /* 0x000fea000383ffff */
.L_x_607:
[----:B------:R-:W-:Y:S01]  /*15a30*/  BSSY B0, `(.L_x_716) ;  /* 0x0000006000007945 */ /* 0x000fe20003800000 */
[----:B------:R-:W-:-:S07]  /*15a40*/  MOV R15, 0xffffffff ;  /* 0xffffffff000f7802 */ /* 0x000fce0000000f00 */
[----:B------:R-:W-:Y:S05]  /*15a50*/  WARPSYNC.COLLECTIVE R15, `(.L_x_717) ;  /* 0x000000000f0c7348 */ /* 0x000fea0003c00000 */
[----:B------:R-:W-:Y:S02]  /*15a60*/  ELECT P6, UR62, PT ;  /* 0x00000000003e782f */ /* 0x000fe400038c0000 */
[----:B------:R-:W-:Y:S01]  /*15a70*/  MOV R14, UR62 ;  /* 0x0000003e000e7c02 */ /* 0x000fe20008000f00 */
[----:B------:R-:W-:Y:S10]  /*15a80*/  ENDCOLLECTIVE ;  /* 0x000000000000791b */ /* 0x000ff40003800000 */
.L_x_717:
[----:B------:R-:W-:Y:S05]  /*15a90*/  BSYNC B0 ;  /* 0x0000000000007941 */ /* 0x000fea0003800000 */
.L_x_716:
[----:B------:R-:W-:Y:S05]  /*15aa0*/  BRA `(.L_x_718) ;  /* 0xffffffbc007c7947 */ /* 0x000fea000383ffff */
.L_x_610:
[----:B0-----:R0:W1:Y:S02]  /*15ab0*/  SYNCS.PHASECHK.TRANS64.TRYWAIT P0, [R5+URZ+0x28c40], R7 ;  /* 0x028c4007050075a7 */ /* 0x001064000800017f */
[----:B-1----:R-:W-:Y:S05]  /*15ac0*/  @!P0 NANOSLEEP.SYNCS 0x989680 ;  /* 0x009896800000895d */ /* 0x002fea0003900000 */
[----:B------:R-:W1:Y:S02]  /*15ad0*/  @!P0 SYNCS.PHASECHK.TRANS64 P0, [R5+URZ+0x28c40], R7 ;  /* 0x028c4007050085a7 */ /* 0x000e64000800007f */
[----:B-1----:R-:W-:Y:S05]  /*15ae0*/  @!P0 BRA `(.L_x_610) ;  /* 0xfffffffc00f08947 */ /* 0x002fea000383ffff */
[----:B------:R-:W-:Y:S05]  /*15af0*/  BRA `(.L_x_719) ;  /* 0xffffffbc00ec7947 */ /* 0x000fea000383ffff */
.L_x_613:
        /* <DEDUP_REMOVED lines=8> */
.L_x_616:
[----:B0-----:R0:W1:Y:S02]  /*15b80*/  SYNCS.PHASECHK.TRANS64.TRYWAIT P0, [R2+URZ+0x28c60], R5 ;  /* 0x028c6005020075a7 */ /* 0x001064000800017f */
[----:B-1----:R-:W-:Y:S05]  /*15b90*/  @!P0 NANOSLEEP.SYNCS 0x989680 ;  /* 0x009896800000895d */ /* 0x002fea0003900000 */
[----:B------:R-:W1:Y:S02]  /*15ba0*/  @!P0 SYNCS.PHASECHK.TRANS64 P0, [R2+URZ+0x28c60], R5 ;  /* 0x028c6005020085a7 */ /* 0x000e64000800007f */
[----:B-1----:R-:W-:Y:S05]  /*15bb0*/  @!P0 BRA `(.L_x_616) ;  /* 0xfffffffc00f08947 */ /* 0x002fea000383ffff */
[----:B------:R-:W-:Y:S05]  /*15bc0*/  BRA `(.L_x_721) ;  /* 0xffffffc000e87947 */ /* 0x000fea000383ffff */
.L_x_625:
[----:B--2---:R2:W3:Y:S02]  /*15bd0*/  SYNCS.PHASECHK.TRANS64.TRYWAIT P0, [R2+URZ+0x28c40], R7 ;  /* 0x028c4007020075a7 */ /* 0x0044e4000800017f */
[----:B---3--:R-:W-:Y:S05]  /*15be0*/  @!P0 NANOSLEEP.SYNCS 0x989680 ;  /* 0x009896800000895d */ /* 0x008fea0003900000 */
[----:B------:R-:W3:Y:S02]  /*15bf0*/  @!P0 SYNCS.PHASECHK.TRANS64 P0, [R2+URZ+0x28c40], R7 ;  /* 0x028c4007020085a7 */ /* 0x000ee4000800007f */
[----:B---3--:R-:W-:Y:S05]  /*15c00*/  @!P0 BRA `(.L_x_625) ;  /* 0xfffffffc00f08947 */ /* 0x008fea000383ffff */
[----:B------:R-:W-:Y:S05]  /*15c10*/  BRA `(.L_x_722) ;  /* 0xffffffc800c07947 */ /* 0x000fea000383ffff */
.L_x_627:
[----:B0-----:R0:W3:Y:S02]  /*15c20*/  SYNCS.PHASECHK.TRANS64.TRYWAIT P0, [R2+URZ+0x28c60], R7 ;  /* 0x028c6007020075a7 */ /* 0x0010e4000800017f */
[----:B---3--:R-:W-:Y:S05]  /*15c30*/  @!P0 NANOSLEEP.SYNCS 0x989680 ;  /* 0x009896800000895d */ /* 0x008fea0003900000 */
[----:B------:R-:W3:Y:S02]  /*15c40*/  @!P0 SYNCS.PHASECHK.TRANS64 P0, [R2+URZ+0x28c60], R7 ;  /* 0x028c6007020085a7 */ /* 0x000ee4000800007f */
[----:B---3--:R-:W-:Y:S05]  /*15c50*/  @!P0 BRA `(.L_x_627) ;  /* 0xfffffffc00f08947 */ /* 0x008fea000383ffff */
[----:B------:R-:W-:Y:S05]  /*15c60*/  BRA `(.L_x_723) ;  /* 0xffffffcc00307947 */ /* 0x000fea000383ffff */
.L_x_632:
[----:B---3--:R3:W4:Y:S02]  /*15c70*/  SYNCS.PHASECHK.TRANS64.TRYWAIT P0, [R2+URZ+0x28c40], R3 ;  /* 0x028c4003020075a7 */ /* 0x008724000800017f */
[----:B----4-:R-:W-:Y:S05]  /*15c80*/  @!P0 NANOSLEEP.SYNCS 0x989680 ;  /* 0x009896800000895d */ /* 0x010fea0003900000 */
[----:B------:R-:W4:Y:S02]  /*15c90*/  @!P0 SYNCS.PHASECHK.TRANS64 P0, [R2+URZ+0x28c40], R3 ;  /* 0x028c4003020085a7 */ /* 0x000f24000800007f */
[----:B----4-:R-:W-:Y:S05]  /*15ca0*/  @!P0 BRA `(.L_x_632) ;  /* 0xfffffffc00f08947 */ /* 0x010fea000383ffff */
[----:B------:R-:W-:Y:S05]  /*15cb0*/  BRA `(.L_x_724) ;  /* 0xffffffd000cc7947 */ /* 0x000fea000383ffff */
.L_x_634:
[----:B0-----:R0:W2:Y:S02]  /*15cc0*/  SYNCS.PHASECHK.TRANS64.TRYWAIT P1, [R2+URZ+0x28c60], R3 ;  /* 0x028c6003020075a7 */ /* 0x0010a4000802017f */
[----:B--2---:R-:W-:Y:S05]  /*15cd0*/  @!P1 NANOSLEEP.SYNCS 0x989680 ;  /* 0x009896800000995d */ /* 0x004fea0003900000 */
[----:B------:R-:W2:Y:S02]  /*15ce0*/  @!P1 SYNCS.PHASECHK.TRANS64 P1, [R2+URZ+0x28c60], R3 ;  /* 0x028c6003020095a7 */ /* 0x000ea4000802007f */
[----:B--2---:R-:W-:Y:S05]  /*15cf0*/  @!P1 BRA `(.L_x_634) ;  /* 0xfffffffc00f09947 */ /* 0x004fea000383ffff */
[----:B------:R-:W-:Y:S05]  /*15d00*/  BRA `(.L_x_725) ;  /* 0xffffffd400387947 */ /* 0x000fea000383ffff */
.L_x_639:
[----:B----4-:R4:W0:Y:S02]  /*15d10*/  SYNCS.PHASECHK.TRANS64.TRYWAIT P0, [R2+URZ+0x28c40], R3 ;  /* 0x028c4003020075a7 */ /* 0x010824000800017f */
[----:B0-----:R-:W-:Y:S05]  /*15d20*/  @!P0 NANOSLEEP.SYNCS 0x989680 ;  /* 0x009896800000895d */ /* 0x001fea0003900000 */
[----:B------:R-:W0:Y:S02]  /*15d30*/  @!P0 SYNCS.PHASECHK.TRANS64 P0, [R2+URZ+0x28c40], R3 ;  /* 0x028c4003020085a7 */ /* 0x000e24000800007f */
[----:B0-----:R-:W-:Y:S05]  /*15d40*/  @!P0 BRA `(.L_x_639) ;  /* 0xfffffffc00f08947 */ /* 0x001fea000383ffff */
[----:B------:R-:W-:Y:S05]  /*15d50*/  BRA `(.L_x_726) ;  /* 0xffffffd800b47947 */ /* 0x000fea000383ffff */
.L_x_641:
[----:B0-----:R0:W2:Y:S02]  /*15d60*/  SYNCS.PHASECHK.TRANS64.TRYWAIT P1, [R2+URZ+0x28c60], R3 ;  /* 0x028c6003020075a7 */ /* 0x0010a4000802017f */
[----:B--2---:R-:W-:Y:S05]  /*15d70*/  @!P1 NANOSLEEP.SYNCS 0x989680 ;  /* 0x009896800000995d */ /* 0x004fea0003900000 */
[----:B------:R-:W2:Y:S02]  /*15d80*/  @!P1 SYNCS.PHASECHK.TRANS64 P1, [R2+URZ+0x28c60], R3 ;  /* 0x028c6003020095a7 */ /* 0x000ea4000802007f */
[----:B--2---:R-:W-:Y:S05]  /*15d90*/  @!P1 BRA `(.L_x_641) ;  /* 0xfffffffc00f09947 */ /* 0x004fea000383ffff */
[----:B------:R-:W-:Y:S05]  /*15da0*/  BRA `(.L_x_727) ;  /* 0xffffffdc00247947 */ /* 0x000fea000383ffff */
.L_x_646:
[----:B------:R-:W-:Y:S01]  /*15db0*/  BSSY B0, `(.L_x_728) ;  /* 0x0000008000007945 */ /* 0x000fe20003800000 */
[----:B0-----:R-:W-:Y:S02]  /*15dc0*/  IMAD.MOV.U32 R13, RZ, RZ, R16 ;  /* 0x000000ffff0d7224 */ /* 0x001fe400078e0010 */
[----:B------:R-:W-:Y:S02]  /*15dd0*/  IMAD.MOV.U32 R12, RZ, RZ, RZ ;  /* 0x000000ffff0c7224 */ /* 0x000fe400078e00ff */
[----:B--2---:R-:W-:Y:S02]  /*15de0*/  IMAD.MOV.U32 R11, RZ, RZ, 0x1f ;  /* 0x0000001fff0b7424 */ /* 0x004fe400078e00ff */
[----:B------:R-:W-:-:S07]  /*15df0*/  IMAD.MOV.U32 R15, RZ, RZ, -0x1 ;  /* 0xffffffffff0f7424 */ /* 0x000fce00078e00ff */
[----:B-1-3--:R-:W-:Y:S05]  /*15e00*/  WARPSYNC.COLLECTIVE R15, `(.L_x_729) ;  /* 0x000000000f087348 */ /* 0x00afea0003c00000 */
[----:B------:R0:W2:Y:S02]  /*15e10*/  SHFL.IDX P6, R14, R13, R12, R11 ;  /* 0x0000000c0d0e7389 */ /* 0x0000a400000c000b */
[----:B0123--:R-:W-:Y:S01]  /*15e20*/  ENDCOLLECTIVE ;  /* 0x000000000000791b */ /* 0x00ffe20003800000 */
.L_x_729:
[----:B------:R-:W-:Y:S05]  /*15e30*/  BSYNC B0 ;  /* 0x0000000000007941 */ /* 0x000fea0003800000 */
.L_x_728:
[----:B------:R-:W-:Y:S01]  /*15e40*/  IMAD.MOV.U32 R13, RZ, RZ, R16 ;  /* 0x000000ffff0d7224 */ /* 0x000fe200078e0010 */
[----:B------:R-:W-:Y:S01]  /*15e50*/  MOV R12, 0x1 ;  /* 0x00000001000c7802 */ /* 0x000fe20000000f00 */
[----:B------:R-:W-:Y:S02]  /*15e60*/  IMAD.MOV.U32 R11, RZ, RZ, 0x1f ;  /* 0x0000001fff0b7424 */ /* 0x000fe400078e00ff */
[----:B------:R-:W-:Y:S02]  /*15e70*/  IMAD.MOV.U32 R15, RZ, RZ, -0x1 ;  /* 0xffffffffff0f7424 */ /* 0x000fe400078e00ff */
[----:B------:R-:W-:-:S07]  /*15e80*/  IMAD.MOV.U32 R4, RZ, RZ, R14 ;  /* 0x000000ffff047224 */ /* 0x000fce00078e000e */
[----:B------:R-:W-:Y:S05]  /*15e90*/  WARPSYNC.COLLECTIVE R15, `(.L_x_730) ;  /* 0x000000000f087348 */ /* 0x000fea0003c00000 */
[----:B------:R0:W1:Y:S02]  /*15ea0*/  SHFL.IDX P6, R14, R13, R12, R11 ;  /* 0x0000000c0d0e7389 */ /* 0x00006400000c000b */
[----:B01----:R-:W-:Y:S01]  /*15eb0*/  ENDCOLLECTIVE ;  /* 0x000000000000791b */ /* 0x003fe20003800000 */
.L_x_730:
[----:B------:R-:W-:Y:S01]  /*15ec0*/  IMAD.MOV.U32 R6, RZ, RZ, R14 ;  /* 0x000000ffff067224 */ /* 0x000fe200078e000e */
[----:B------:R-:W-:Y:S06]  /*15ed0*/  BRA `(.L_x_731) ;  /* 0xffffffe000647947 */ /* 0x000fec000383ffff */
.L_x_649:
[----:B------:R-:W-:Y:S01]  /*15ee0*/  BSSY B0, `(.L_x_732) ;  /* 0x0000008000007945 */ /* 0x000fe20003800000 */
[----:B-----5:R-:W-:Y:S01]  /*15ef0*/  IMAD.MOV.U32 R13, RZ, RZ, R17 ;  /* 0x000000ffff0d7224 */ /* 0x020fe200078e0011 */
[----:B------:R-:W-:Y:S01]  /*15f00*/  MOV R15, 0xffffffff ;  /* 0xffffffff000f7802 */ /* 0x000fe20000000f00 */
[----:B------:R-:W-:Y:S02]  /*15f10*/  IMAD.MOV.U32 R12, RZ, RZ, 0x1 ;  /* 0x00000001ff0c7424 */ /* 0x000fe400078e00ff */
[----:B--2---:R-:W-:-:S07]  /*15f20*/  IMAD.MOV.U32 R11, RZ, RZ, RZ ;  /* 0x000000ffff0b7224 */ /* 0x004fce00078e00ff */
[----:B0--34-:R-:W-:Y:S05]  /*15f30*/  WARPSYNC.COLLECTIVE R15, `(.L_x_733) ;  /* 0x000000000f087348 */ /* 0x019fea0003c00000 */
[----:B------:R1:W2:Y:S02]  /*15f40*/  SHFL.UP P6, R14, R13, R12, R11 ;  /* 0x0400000c0d0e7389 */ /* 0x0002a400000c000b */
[----:B01234-:R-:W-:Y:S01]  /*15f50*/  ENDCOLLECTIVE ;  /* 0x000000000000791b */ /* 0x01ffe20003800000 */
.L_x_733:
[----:B------:R-:W-:Y:S05]  /*15f60*/  BSYNC B0 ;  /* 0x0000000000007941 */ /* 0x000fea0003800000 */
.L_x_732:
[----:B------:R-:W-:Y:S01]  /*15f70*/  ISETP.NE.AND P0, PT, R8, RZ, PT ;  /* 0x000000ff0800720c */ /* 0x000fe20003f05270 */
[----:B------:R-:W-:Y:S02]  /*15f80*/  IMAD.MOV.U32 R12, RZ, RZ, 0x2 ;  /* 0x00000002ff0c7424 */ /* 0x000fe400078e00ff */
[----:B------:R-:W-:Y:S01]  /*15f90*/  IMAD.MOV.U32 R11, RZ, RZ, RZ ;  /* 0x000000ffff0b7224 */ /* 0x000fe200078e00ff */
[----:B------:R-:W-:Y:S01]  /*15fa0*/  SEL R14, R14, RZ, P0 ;  /* 0x000000ff0e0e7207 */ /* 0x000fe20000000000 */
[----:B------:R-:W-:Y:S01]  /*15fb0*/  IMAD.MOV.U32 R15, RZ, RZ, -0x1 ;  /* 0xffffffffff0f7424 */ /* 0x000fe200078e00ff */
[----:B------:R-:W-:-:S03]  /*15fc0*/  ISETP.GE.U32.AND P0, PT, R8, 0x2, PT ;  /* 0x000000020800780c */ /* 0x000fc60003f06070 */
[----:B------:R-:W-:-:S10]  /*15fd0*/  IMAD.IADD R13, R17, 0x1, R14 ;  /* 0x00000001110d7824 */ /* 0x000fd400078e020e */
[----:B------:R-:W-:Y:S05]  /*15fe0*/  WARPSYNC.COLLECTIVE R15, `(.L_x_734) ;  /* 0x000000000f087348 */ /* 0x000fea0003c00000 */
[----:B------:R0:W1:Y:S02]  /*15ff0*/  SHFL.UP P6, R14, R13, R12, R11 ;  /* 0x0400000c0d0e7389 */ /* 0x00006400000c000b */
[----:B01----:R-:W-:Y:S01]  /*16000*/  ENDCOLLECTIVE ;  /* 0x000000000000791b */ /* 0x003fe20003800000 */
.L_x_734:
        /* <DEDUP_REMOVED lines=8> */
.L_x_735:
        /* <DEDUP_REMOVED lines=8> */
.L_x_736:
        /* <DEDUP_REMOVED lines=8> */
.L_x_737:
[----:B------:R-:W-:Y:S02]  /*16190*/  IMAD.MOV.U32 R12, RZ, RZ, 0x1f ;  /* 0x0000001fff0c7424 */ /* 0x000fe400078e00ff */
[----:B------:R-:W-:Y:S01]  /*161a0*/  IMAD.MOV.U32 R11, RZ, RZ, 0x1f ;  /* 0x0000001fff0b7424 */ /* 0x000fe200078e00ff */
[----:B------:R-:W-:-:S05]  /*161b0*/  SEL R2, R14, RZ, P0 ;  /* 0x000000ff0e027207 */ /* 0x000fca0000000000 */
[----:B------:R-:W-:-:S04]  /*161c0*/  IMAD.IADD R2, R7, 0x1, R2 ;  /* 0x0000000107027824 */ /* 0x000fc800078e0202 */
[----:B------:R-:W-:-:S07]  /*161d0*/  IMAD.MOV.U32 R13, RZ, RZ, R2 ;  /* 0x000000ffff0d7224 */ /* 0x000fce00078e0002 */
[----:B------:R-:W-:Y:S05]  /*161e0*/  WARPSYNC.COLLECTIVE R15, `(.L_x_738) ;  /* 0x000000000f087348 */ /* 0x000fea0003c00000 */
[----:B------:R0:W1:Y:S02]  /*161f0*/  SHFL.IDX P6, R14, R13, R12, R11 ;  /* 0x0000000c0d0e7389 */ /* 0x00006400000c000b */
[----:B01----:R-:W-:Y:S01]  /*16200*/  ENDCOLLECTIVE ;  /* 0x000000000000791b */ /* 0x003fe20003800000 */
.L_x_738:
[----:B------:R-:W-:Y:S05]  /*16210*/  BRA `(.L_x_739) ;  /* 0xffffffe000287947 */ /* 0x000fea000383ffff */
.L_x_654:
[----:B------:R-:W-:Y:S01]  /*16220*/  BSSY B0, `(.L_x_740) ;  /* 0x0000008000007945 */ /* 0x000fe20003800000 */
[----:B-----5:R-:W-:Y:S01]  /*16230*/  IMAD.MOV.U32 R13, RZ, RZ, R17 ;  /* 0x000000ffff0d7224 */ /* 0x020fe200078e0011 */
[----:B------:R-:W-:Y:S01]  /*16240*/  MOV R12, 0x1 ;  /* 0x00000001000c7802 */ /* 0x000fe20000000f00 */
[----:B--2---:R-:W-:Y:S02]  /*16250*/  IMAD.MOV.U32 R11, RZ, RZ, RZ ;  /* 0x000000ffff0b7224 */ /* 0x004fe400078e00ff */
[----:B------:R-:W-:-:S07]  /*16260*/  IMAD.MOV.U32 R15, RZ, RZ, -0x1 ;  /* 0xffffffffff0f7424 */ /* 0x000fce00078e00ff */
[----:B0-----:R-:W-:Y:S05]  /*16270*/  WARPSYNC.COLLECTIVE R15, `(.L_x_741) ;  /* 0x000000000f087348 */ /* 0x001fea0003c00000 */
[----:B------:R1:W2:Y:S02]  /*16280*/  SHFL.UP P6, R14, R13, R12, R11 ;  /* 0x0400000c0d0e7389 */ /* 0x0002a400000c000b */
[----:B012---:R-:W-:Y:S01]  /*16290*/  ENDCOLLECTIVE ;  /* 0x000000000000791b */ /* 0x007fe20003800000 */
.L_x_741:
[----:B------:R-:W-:Y:S05]  /*162a0*/  BSYNC B0 ;  /* 0x0000000000007941 */ /* 0x000fea0003800000 */
.L_x_740:
[----:B------:R-:W-:Y:S01]  /*162b0*/  ISETP.NE.AND P0, PT, R8, RZ, PT ;  /* 0x000000ff0800720c */ /* 0x000fe20003f05270 */
[----:B------:R-:W-:Y:S01]  /*162c0*/  IMAD.MOV.U32 R12, RZ, RZ, 0x2 ;  /* 0x00000002ff0c7424 */ /* 0x000fe200078e00ff */
[----:B------:R-:W-:Y:S01]  /*162d0*/  MOV R15, 0xffffffff ;  /* 0xffffffff000f7802 */ /* 0x000fe20000000f00 */
[----:B------:R-:W-:Y:S01]  /*162e0*/  IMAD.MOV.U32 R11, RZ, RZ, RZ ;  /* 0x000000ffff0b7224 */ /* 0x000fe200078e00ff */
[----:B------:R-:W-:Y:S02]  /*162f0*/  SEL R14, R14, RZ, P0 ;  /* 0x000000ff0e0e7207 */ /* 0x000fe40000000000 */
[----:B------:R-:W-:-:S03]  /*16300*/  ISETP.GE.U32.AND P0, PT, R8, 0x2, PT ;  /* 0x000000020800780c */ /* 0x000fc60003f06070 */
[----:B------:R-:W-:-:S10]  /*16310*/  IMAD.IADD R13, R17, 0x1, R14 ;  /* 0x00000001110d7824 */ /* 0x000fd400078e020e */
[----:B------:R-:W-:Y:S05]  /*16320*/  WARPSYNC.COLLECTIVE R15, `(.L_x_742) ;  /* 0x000000000f087348 */ /* 0x000fea0003c00000 */
[----:B------:R0:W1:Y:S02]  /*16330*/  SHFL.UP P6, R14, R13, R12, R11 ;  /* 0x0400000c0d0e7389 */ /* 0x00006400000c000b */
[----:B01----:R-:W-:Y:S01]  /*16340*/  ENDCOLLECTIVE ;  /* 0x000000000000791b */ /* 0x003fe20003800000 */
.L_x_742:
        /* <DEDUP_REMOVED lines=8> */
.L_x_743:
        /* <DEDUP_REMOVED lines=8> */
.L_x_744:
        /* <DEDUP_REMOVED lines=8> */
.L_x_745:
[----:B------:R-:W-:Y:S01]  /*164d0*/  MOV R12, 0x1f ;  /* 0x0000001f000c7802 */ /* 0x000fe20000000f00 */
[----:B------:R-:W-:Y:S01]  /*164e0*/  IMAD.MOV.U32 R11, RZ, RZ, 0x1f ;  /* 0x0000001fff0b7424 */ /* 0x000fe200078e00ff */
[----:B------:R-:W-:-:S05]  /*164f0*/  SEL R2, R14, RZ, P0 ;  /* 0x000000ff0e027207 */ /* 0x000fca0000000000 */
[----:B------:R-:W-:-:S04]  /*16500*/  IMAD.IADD R2, R7, 0x1, R2 ;  /* 0x0000000107027824 */ /* 0x000fc800078e0202 */
[----:B------:R-:W-:-:S07]  /*16510*/  IMAD.MOV.U32 R13, RZ, RZ, R2 ;  /* 0x000000ffff0d7224 */ /* 0x000fce00078e0002 */
[----:B------:R-:W-:Y:S05]  /*16520*/  WARPSYNC.COLLECTIVE R15, `(.L_x_746) ;  /* 0x000000000f087348 */ /* 0x000fea0003c00000 */
[----:B------:R0:W1:Y:S02]  /*16530*/  SHFL.IDX P6, R14, R13, R12, R11 ;  /* 0x0000000c0d0e7389 */ /* 0x00006400000c000b */
[----:B01----:R-:W-:Y:S01]  /*16540*/  ENDCOLLECTIVE ;  /* 0x000000000000791b */ /* 0x003fe20003800000 */
.L_x_746:
[----:B------:R-:W-:Y:S05]  /*16550*/  BRA `(.L_x_747) ;  /* 0xffffffe0000c7947 */ /* 0x000fea000383ffff */
.L_x_656:
[----:B------:R-:W-:Y:S01]  /*16560*/  BSSY B0, `(.L_x_748) ;  /* 0x0000006000007945 */ /* 0x000fe20003800000 */
[----:B------:R-:W-:Y:S01]  /*16570*/  PLOP3.LUT P6, PT, P6, PT, PT, 0x8, 0x0 ;  /* 0x000000000000781c */ /* 0x000fe200037ce170 */
[----:B------:R-:W-:-:S12]  /*16580*/  IMAD.MOV.U32 R15, RZ, RZ, -0x1 ;  /* 0xffffffffff0f7424 */ /* 0x000fd800078e00ff */
[----:B0-2---:R-:W-:Y:S05]  /*16590*/  WARPSYNC.COLLECTIVE R15, `(.L_x_749) ;  /* 0x000000000f087348 */ /* 0x005fea0003c00000 */
[----:B------:R-:W-:Y:S01]  /*165a0*/  VOTE.ANY R14, PT, P6 ;  /* 0x00000000000e7806 */ /* 0x000fe200030e0100 */
[----:B0-2---:R-:W-:Y:S06]  /*165b0*/  ENDCOLLECTIVE ;  /* 0x000000000000791b */ /* 0x005fec0003800000 */
.L_x_749:
[----:B------:R-:W-:Y:S05]  /*165c0*/  BSYNC B0 ;  /* 0x0000000000007941 */ /* 0x000fea0003800000 */
.L_x_748:
        /* <DEDUP_REMOVED lines=9> */
.L_x_750:
[----:B------:R-:W-:Y:S01]  /*16660*/  IMAD.MOV.U32 R17, RZ, RZ, R14 ;  /* 0x000000ffff117224 */ /* 0x000fe200078e000e */
[----:B------:R-:W-:Y:S06]  /*16670*/  BRA `(.L_x_751) ;  /* 0xffffffdc00fc7947 */ /* 0x000fec000383ffff */
.L_x_658:
[----:B------:R-:W-:Y:S01]  /*16680*/  BSSY B0, `(.L_x_752) ;  /* 0x0000007000007945 */ /* 0x000fe20003800000 */
[----:B------:R-:W-:Y:S02]  /*16690*/  IMAD.MOV.U32 R13, RZ, RZ, R2 ;  /* 0x000000ffff0d7224 */ /* 0x000fe400078e0002 */
[----:B--2---:R-:W-:Y:S02]  /*166a0*/  IMAD.MOV.U32 R11, RZ, RZ, 0x1f ;  /* 0x0000001fff0b7424 */ /* 0x004fe400078e00ff */
[----:B------:R-:W-:-:S07]  /*166b0*/  IMAD.MOV.U32 R15, RZ, RZ, -0x1 ;  /* 0xffffffffff0f7424 */ /* 0x000fce00078e00ff */
[----:B01-3--:R-:W-:Y:S05]  /*166c0*/  WARPSYNC.COLLECTIVE R15, `(.L_x_753) ;  /* 0x000000000f087348 */ /* 0x00bfea0003c00000 */
[----:B------:R2:W4:Y:S02]  /*166d0*/  SHFL.IDX P6, R14, R13, R12, R11 ;  /* 0x0000000c0d0e7389 */ /* 0x00052400000c000b */
[----:B01234-:R-:W-:Y:S01]  /*166e0*/  ENDCOLLECTIVE ;  /* 0x000000000000791b */ /* 0x01ffe20003800000 */
.L_x_753:
[----:B------:R-:W-:Y:S05]  /*166f0*/  BSYNC B0 ;  /* 0x0000000000007941 */ /* 0x000fea0003800000 */
.L_x_752:
[----:B------:R-:W-:Y:S05]  /*16700*/  BRA `(.L_x_657) ;  /* 0xffffffdc00f47947 */ /* 0x000fea000383ffff */
.L_x_662:
[----:B0-----:R0:W1:Y:S02]  /*16710*/  SYNCS.PHASECHK.TRANS64.TRYWAIT P0, [R0+URZ+0x28c20], R3 ;  /* 0x028c2003000075a7 */ /* 0x001064000800017f */
[----:B-1----:R-:W-:Y:S05]  /*16720*/  @!P0 NANOSLEEP.SYNCS 0x989680 ;  /* 0x009896800000895d */ /* 0x002fea0003900000 */
[----:B------:R-:W1:Y:S02]  /*16730*/  @!P0 SYNCS.PHASECHK.TRANS64 P0, [R0+URZ+0x28c20], R3 ;  /* 0x028c2003000085a7 */ /* 0x000e64000800007f */
[----:B-1----:R-:W-:Y:S05]  /*16740*/  @!P0 BRA `(.L_x_662) ;  /* 0xfffffffc00f08947 */ /* 0x002fea000383ffff */
[----:B------:R-:W-:Y:S05]  /*16750*/  BRA `(.L_x_754) ;  /* 0xffffffe000d87947 */ /* 0x000fea000383ffff */
.L_x_663:
[----:B------:R-:W1:Y:S01]  /*16760*/  S2R R2, SR_TID.X ;  /* 0x0000000000027919 */ /* 0x000e620000002100 */
[----:B------:R-:W-:Y:S01]  /*16770*/  BSSY B0, `(.L_x_755) ;  /* 0x000000a000007945 */ /* 0x000fe20003800000 */
[----:B------:R-:W-:Y:S02]  /*16780*/  IMAD.MOV.U32 R12, RZ, RZ, RZ ;  /* 0x000000ffff0c7224 */ /* 0x000fe400078e00ff */
[----:B--2---:R-:W-:Y:S02]  /*16790*/  IMAD.MOV.U32 R11, RZ, RZ, 0x1f ;  /* 0x0000001fff0b7424 */ /* 0x004fe400078e00ff */
[----:B------:R-:W-:Y:S01]  /*167a0*/  IMAD.MOV.U32 R15, RZ, RZ, -0x1 ;  /* 0xffffffffff0f7424 */ /* 0x000fe200078e00ff */
[----:B-1----:R-:W-:-:S04]  /*167b0*/  SHF.R.U32.HI R2, RZ, 0x5, R2 ;  /* 0x00000005ff027819 */ /* 0x002fc80000011602 */
[----:B------:R-:W-:-:S04]  /*167c0*/  LOP3.LUT R2, R2, 0x3, RZ, 0xc0, !PT ;  /* 0x0000000302027812 */ /* 0x000fc800078ec0ff */
[----:B------:R-:W-:-:S07]  /*167d0*/  MOV R13, R2 ;  /* 0x00000002000d7202 */ /* 0x000fce0000000f00 */
[----:B0-----:R-:W-:Y:S05]  /*167e0*/  WARPSYNC.COLLECTIVE R15, `(.L_x_756) ;  /* 0x000000000f087348 */ /* 0x001fea0003c00000 */
[----:B------:R1:W2:Y:S02]  /*167f0*/  SHFL.IDX P6, R14, R13, R12, R11 ;  /* 0x0000000c0d0e7389 */ /* 0x0002a400000c000b */
[----:B012---:R-:W-:Y:S01]  /*16800*/  ENDCOLLECTIVE ;  /* 0x000000000000791b */ /* 0x007fe20003800000 */
.L_x_756:
[----:B------:R-:W-:Y:S05]  /*16810*/  BSYNC B0 ;  /* 0x0000000000007941 */ /* 0x000fea0003800000 */
.L_x_755:
[----:B------:R-:W-:Y:S05]  /*16820*/  BRA `(.L_x_757) ;  /* 0xffffffe000c07947 */ /* 0x000fea000383ffff */
.L_x_664:
[----:B------:R-:W-:Y:S01]  /*16830*/  BSSY B0, `(.L_x_758) ;  /* 0x0000006000007945 */ /* 0x000fe20003800000 */
[----:B------:R-:W-:-:S07]  /*16840*/  IMAD.MOV.U32 R15, RZ, RZ, -0x1 ;  /* 0xffffffffff0f7424 */ /* 0x000fce00078e00ff */
[----:B012---:R-:W-:Y:S05]  /*16850*/  WARPSYNC.COLLECTIVE R15, `(.L_x_759) ;  /* 0x000000000f0c7348 */ /* 0x007fea0003c00000 */
[----:B------:R-:W-:Y:S02]  /*16860*/  ELECT P6, UR62, PT ;  /* 0x00000000003e782f */ /* 0x000fe400038c0000 */
[----:B------:R-:W-:Y:S01]  /*16870*/  MOV R14, UR62 ;  /* 0x0000003e000e7c02 */ /* 0x000fe20008000f00 */
[----:B012---:R-:W-:Y:S10]  /*16880*/  ENDCOLLECTIVE ;  /* 0x000000000000791b */ /* 0x007ff40003800000 */
.L_x_759:
[----:B------:R-:W-:Y:S05]  /*16890*/  BSYNC B0 ;  /* 0x0000000000007941 */ /* 0x000fea0003800000 */
.L_x_758:
[----:B------:R-:W-:Y:S05]  /*168a0*/  BRA `(.L_x_760) ;  /* 0xffffffe000b47947 */ /* 0x000fea000383ffff */
.L_x_666:
[----:B0-----:R0:W1:Y:S02]  /*168b0*/  SYNCS.PHASECHK.TRANS64.TRYWAIT P0, [R6+URZ], R5 ;  /* 0x00000005060075a7 */ /* 0x001064000800017f */
[----:B-1----:R-:W-:Y:S05]  /*168c0*/  @!P0 NANOSLEEP.SYNCS 0x989680 ;  /* 0x009896800000895d */ /* 0x002fea0003900000 */
[----:B------:R-:W1:Y:S02]  /*168d0*/  @!P0 SYNCS.PHASECHK.TRANS64 P0, [R6+URZ], R5 ;  /* 0x00000005060085a7 */ /* 0x000e64000800007f */
[----:B-1----:R-:W-:Y:S05]  /*168e0*/  @!P0 BRA `(.L_x_666) ;  /* 0xfffffffc00f08947 */ /* 0x002fea000383ffff */
[----:B------:R-:W-:Y:S05]  /*168f0*/  BRA `(.L_x_761) ;  /* 0xffffffe000f07947 */ /* 0x000fea000383ffff */
.L_x_667:
[----:B-1----:R1:W3:Y:S02]  /*16900*/  SYNCS.PHASECHK.TRANS64.TRYWAIT P0, [R7+URZ], R2 ;  /* 0x00000002070075a7 */ /* 0x0022e4000800017f */
[----:B---3--:R-:W-:Y:S05]  /*16910*/  @!P0 NANOSLEEP.SYNCS 0x989680 ;  /* 0x009896800000895d */ /* 0x008fea0003900000 */
[----:B------:R-:W3:Y:S02]  /*16920*/  @!P0 SYNCS.PHASECHK.TRANS64 P0, [R7+URZ], R2 ;  /* 0x00000002070085a7 */ /* 0x000ee4000800007f */
[----:B---3--:R-:W-:Y:S05]  /*16930*/  @!P0 BRA `(.L_x_667) ;  /* 0xfffffffc00f08947 */ /* 0x008fea000383ffff */
[----:B------:R-:W-:Y:S05]  /*16940*/  BRA `(.L_x_762) ;  /* 0xffffffe000e47947 */ /* 0x000fea000383ffff */
.L_x_669:
[----:B---3--:R3:W4:Y:S02]  /*16950*/  SYNCS.PHASECHK.TRANS64.TRYWAIT P0, [R4+URZ], R5 ;  /* 0x00000005040075a7 */ /* 0x008724000800017f */
[----:B----4-:R-:W-:Y:S05]  /*16960*/  @!P0 NANOSLEEP.SYNCS 0x989680 ;  /* 0x009896800000895d */ /* 0x010fea0003900000 */
[----:B------:R-:W4:Y:S02]  /*16970*/  @!P0 SYNCS.PHASECHK.TRANS64 P0, [R4+URZ], R5 ;  /* 0x00000005040085a7 */ /* 0x000f24000800007f */
[----:B----4-:R-:W-:Y:S05]  /*16980*/  @!P0 BRA `(.L_x_669) ;  /* 0xfffffffc00f08947 */ /* 0x010fea000383ffff */
[----:B------:R-:W-:Y:S05]  /*16990*/  BRA `(.L_x_763) ;  /* 0xffffffe000ec7947 */ /* 0x000fea000383ffff */
.L_x_764:
        /* <DEDUP_REMOVED lines=14> */
.L_x_4552:


//--------------------- .text._ZN7cutlass13device_kernelIN5flash11enable_sm90INS1_16FlashAttnFwdSm90INS1_25CollectiveMainloopFwdSm90ILi2EN4cute5tupleIJNS5_1CILi1EEES8_S8_EEENS6_IJNS7_ILi64EEESA_SA_EEELi512ENS_10bfloat16_tEfNS_4arch4Sm90ELb0ELb0ELb1ELb1ELb0ELb0ELb1ELb0ELb0ELb0ELb0ELb0EEENS1_21CollectiveEpilogueFwdINS6_IJSA_NS7_ILi512EEESA_EEES9_SC_SE_Li256ELb1ELb0ELb0ELb0EEENS1_36VarlenDynamicPersistentTileSchedulerILi64ELi64ELi256ELi32ELb0ELb0ELb1ELb0ELb1ELb1EEEEEEEEEvNT_6ParamsE --------------------------
	.section	.text._ZN7cutlass13device_kernelIN5flash11enable_sm90INS1_16FlashAttnFwdSm90INS1_25CollectiveMainloopFwdSm90ILi2EN4cute5tupleIJNS5_1CILi1EEES8_S8_EEENS6_IJNS7_ILi64EEESA_SA_EEELi512ENS_10bfloat16_tEfNS_4arch4Sm90ELb0ELb0ELb1ELb1ELb0ELb0ELb1ELb0ELb0ELb0ELb0ELb0EEENS1_21CollectiveEpilogueFwdINS6_IJSA_NS7_ILi512EEESA_EEES9_SC_SE_Li256ELb1ELb0ELb0ELb0EEENS1_36VarlenDynamicPersistentTileSchedulerILi64ELi64ELi256ELi32ELb0ELb0ELb1ELb0ELb1ELb1EEEEEEEEEvNT_6ParamsE,"ax",@progbits
	.align	128
.text._ZN7cutlass13device_kernelIN5flash11enable_sm90INS1_16FlashAttnFwdSm90INS1_25CollectiveMainloopFwdSm90ILi2EN4cute5tupleIJNS5_1CILi1EEES8_S8_EEENS6_IJNS7_ILi64EEESA_SA_EEELi512ENS_10bfloat16_tEfNS_4arch4Sm90ELb0ELb0ELb1ELb1ELb0ELb0ELb1ELb0ELb0ELb0ELb0ELb0EEENS1_21CollectiveEpilogueFwdINS6_IJSA_NS7_ILi512EEESA_EEES9_SC_SE_Li256ELb1ELb0ELb0ELb0EEENS1_36VarlenDynamicPersistentTileSchedulerILi64ELi64ELi256ELi32ELb0ELb0ELb1ELb0ELb1ELb1EEEEEEEEEvNT_6ParamsE:
        .type           _ZN7cutlass13device_kernelIN5flash11enable_sm90INS1_16FlashAttnFwdSm90INS1_25CollectiveMainloopFwdSm90ILi2EN4cute5tupleIJNS5_1CILi1EEES8_S8_EEENS6_IJNS7_ILi64EEESA_SA_EEELi512ENS_10bfloat16_tEfNS_4arch4Sm90ELb0ELb0ELb1ELb1ELb0ELb0ELb1ELb0ELb0ELb0ELb0ELb0EEENS1_21CollectiveEpilogueFwdINS6_IJSA_NS7_ILi512EEESA_EEES9_SC_SE_Li256ELb1ELb0ELb0ELb0EEENS1_36VarlenDynamicPersistentTileSchedulerILi64ELi64ELi256ELi32ELb0ELb0ELb1ELb0ELb1ELb1EEEEEEEEEvNT_6ParamsE,@function
        .size           _ZN7cutlass13device_kernelIN5flash11enable_sm90INS1_16FlashAttnFwdSm90INS1_25CollectiveMainloopFwdSm90ILi2EN4cute5tupleIJNS5_1CILi1EEES8_S8_EEENS6_IJNS7_ILi64EEESA_SA_EEELi512ENS_10bfloat16_tEfNS_4arch4Sm90ELb0ELb0ELb1ELb1ELb0ELb0ELb1ELb0ELb0ELb0ELb0ELb0EEENS1_21CollectiveEpilogueFwdINS6_IJSA_NS7_ILi512EEESA_EEES9_SC_SE_Li256ELb1ELb0ELb0ELb0EEENS1_36VarlenDynamicPersistentTileSchedulerILi64ELi64ELi256ELi32ELb0ELb0ELb1ELb0ELb1ELb1EEEEEEEEEvNT_6ParamsE,(.L_x_4553 - _ZN7cutlass13device_kernelIN5flash11enable_sm90INS1_16FlashAttnFwdSm90INS1_25CollectiveMainloopFwdSm90ILi2EN4cute5tupleIJNS5_1CILi1EEES8_S8_EEENS6_IJNS7_ILi64EEESA_SA_EEELi512ENS_10bfloat16_tEfNS_4arch4Sm90ELb0ELb0ELb1ELb1ELb0ELb0ELb1ELb0ELb0ELb0ELb0ELb0EEENS1_21CollectiveEpilogueFwdINS6_IJSA_NS7_ILi512EEESA_EEES9_SC_SE_Li256ELb1ELb0ELb0ELb0EEENS1_36VarlenDynamicPersistentTileSchedulerILi64ELi64ELi256ELi32ELb0ELb0ELb1ELb0ELb1ELb1EEEEEEEEEvNT_6ParamsE)
        .other          _ZN7cutlass13device_kernelIN5flash11enable_sm90INS1_16FlashAttnFwdSm90INS1_25CollectiveMainloopFwdSm90ILi2EN4cute5tupleIJNS5_1CILi1EEES8_S8_EEENS6_IJNS7_ILi64EEESA_SA_EEELi512ENS_10bfloat16_tEfNS_4arch4Sm90ELb0ELb0ELb1ELb1ELb0ELb0ELb1ELb0ELb0ELb0ELb0ELb0EEENS1_21CollectiveEpilogueFwdINS6_IJSA_NS7_ILi512EEESA_EEES9_SC_SE_Li256ELb1ELb0ELb0ELb0EEENS1_36VarlenDynamicPersistentTileSchedulerILi64ELi64ELi256ELi32ELb0ELb0ELb1ELb0ELb1ELb1EEEEEEEEEvNT_6ParamsE,@"STO_CUDA_ENTRY STV_DEFAULT"
_ZN7cutlass13device_kernelIN5flash11enable_sm90INS1_16FlashAttnFwdSm90INS1_25CollectiveMainloopFwdSm90ILi2EN4cute5tupleIJNS5_1CILi1EEES8_S8_EEENS6_IJNS7_ILi64EEESA_SA_EEELi512ENS_10bfloat16_tEfNS_4arch4Sm90ELb0ELb0ELb1ELb1ELb0ELb0ELb1ELb0ELb0ELb0ELb0ELb0EEENS1_21CollectiveEpilogueFwdINS6_IJSA_NS7_ILi512EEESA_EEES9_SC_SE_Li256ELb1ELb0ELb0ELb0EEENS1_36VarlenDynamicPersistentTileSchedulerILi64ELi64ELi256ELi32ELb0ELb0ELb1ELb0ELb1ELb1EEEEEEEEEvNT_6ParamsE:
        /* <DEDUP_REMOVED lines=22> */
[----:B0-----:R-:W-:Y:S01]  /*0160*/  NOP ;  /* 0x0000000000007918 */ /* 0x001fe20000000000 */
.L_x_766:
[----:B------:R-:W-:Y:S05]  /*0170*/  BSYNC B0 ;  /* 0x0000000000007941 */ /* 0x000fea0003800000 */
.L_x_765:
        /* <DEDUP_REMOVED lines=12> */
[----:B------:R-:W-:Y:S01]  /*0240*/  VOTEU.ANY UP2, P0 ;  /* 0x00000000003f7886 */ /* 0x000fe20000040100 */
        /* <DEDUP_REMOVED lines=8> */
[----:B-1----:R0:W1:Y:S01]  /*02d0*/  @UP0 SYNCS.EXCH.64 URZ, [UR8+0x38800], UR4 ;  /* 0x03880004083f05b2 */ /* 0x0020620008000100 */
[----:B------:R0:W2:Y:S05]  /*02e0*/  @UP1 SYNCS.EXCH.64 URZ, [UR8+0x38810], UR4 ;  /* 0x03881004083f15b2 */ /* 0x0000aa0008000100 */
[----:B------:R0:W3:Y:S02]  /*02f0*/  @UP2 SYNCS.EXCH.64 URZ, [UR8+0x38820], UR6 ;  /* 0x03882006083f25b2 */ /* 0x0000e40008000100 */
        /* <DEDUP_REMOVED lines=13> */
[----:B------:R0:W0:Y:S01]  /*03d0*/  SYNCS.EXCH.64 URZ, [UR6+0x38848], UR4 ;  /* 0x03884804063f75b2 */ /* 0x0000220008000100 */
[----:B------:R-:W-:Y:S01]  /*03e0*/  NOP ;  /* 0x0000000000007918 */ /* 0x000fe20000000000 */
.L_x_767:
        /* <DEDUP_REMOVED lines=22> */
.L_x_768:
        /* <DEDUP_REMOVED lines=18> */
.L_x_769:
        /* <DEDUP_REMOVED lines=22> */
.L_x_770:
        /* <DEDUP_REMOVED lines=22> */
.L_x_771:
[----:B------:R-:W-:Y:S01]  /*0930*/  ISETP.NE.AND P0, PT, R3, RZ, PT ;  /* 0x000000ff0300720c */ /* 0x000fe20003f05270 */
[----:B------:R-:W-:Y:S01]  /*0940*/  NOP ;  /* 0x0000000000007918 */ /* 0x000fe20000000000 */
[----:B01234-:R-:W-:Y:S11]  /*0950*/  BAR.SYNC.DEFER_BLOCKING 0x0 ;  /* 0x0000000000007b1d */ /* 0x01fff60000010000 */
[----:B------:R-:W-:Y:S05]  /*0960*/  @!P0 BRA `(.L_x_772) ;  /* 0x000000b000d08947 */ /* 0x000fea0003800000 */
.L_x_773:
        /* <DEDUP_REMOVED lines=22> */
[----:B------:R-:W-:Y:S01]  /*0ad0*/  UMOV UR36, URZ ;  /* 0x0000003f00247c82 */ /* 0x000fe20008000000 */
[----:B------:R-:W-:Y:S01]  /*0ae0*/  UMOV UR41, URZ ;  /* 0x0000003f00297c82 */ /* 0x000fe20008000000 */
[----:B------:R-:W-:-:S04]  /*0af0*/  SHF.R.S32.HI R0, RZ, 0x1f, R191 ;  /* 0x0000001fff007819 */ /* 0x000fc800000114bf */
[CC--:B------:R-:W-:Y:S02]  /*0b00*/  LEA.HI R2, R0.reuse, R191.reuse, RZ, 0x4 ;  /* 0x000000bf00027211 */ /* 0x0c0fe400078f20ff */
[----:B------:R-:W-:Y:S02]  /*0b10*/  LEA.HI R6, R0, R191, RZ, 0x5 ;  /* 0x000000bf00067211 */ /* 0x000fe400078f28ff */
[----:B------:R-:W-:Y:S02]  /*0b20*/  SHF.R.S32.HI R3, RZ, 0x4, R2 ;  /* 0x00000004ff037819 */ /* 0x000fe40000011402 */
[----:B------:R-:W-:Y:S02]  /*0b30*/  SHF.R.S32.HI R12, RZ, 0x5, R6 ;  /* 0x00000005ff0c7819 */ /* 0x000fe40000011406 */
[C---:B------:R-:W-:Y:S02]  /*0b40*/  LEA.HI R5, R2.reuse, R3, RZ, 0x1 ;  /* 0x0000000302057211 */ /* 0x040fe400078f08ff */
[----:B------:R-:W-:-:S02]  /*0b50*/  LOP3.LUT R2, R2, 0xfffffff0, RZ, 0xc0, !PT ;  /* 0xfffffff002027812 */ /* 0x000fc400078ec0ff */
[----:B------:R-:W-:Y:S02]  /*0b60*/  LOP3.LUT R8, R5, 0x1ffffffe, RZ, 0xc0, !PT ;  /* 0x1ffffffe05087812 */ /* 0x000fe400078ec0ff */
[----:B------:R-:W-:Y:S01]  /*0b70*/  SHF.R.S32.HI R5, RZ, 0x1f, R6 ;  /* 0x0000001fff057819 */ /* 0x000fe20000011406 */
[----:B------:R-:W-:Y:S01]  /*0b80*/  IMAD.IADD R6, R191, 0x1, -R2 ;  /* 0x00000001bf067824 */ /* 0x000fe200078e0a02 */
[----:B------:R-:W-:Y:S01]  /*0b90*/  LEA.HI R4, R0, R191, RZ, 0x7 ;  /* 0x000000bf00047211 */ /* 0x000fe200078f38ff */
[----:B------:R-:W-:Y:S01]  /*0ba0*/  IMAD.IADD R9, R3, 0x1, -R8 ;  /* 0x0000000103097824 */ /* 0x000fe200078e0a08 */
[----:B------:R-:W-:Y:S02]  /*0bb0*/  LEA.HI R5, R5, R12, RZ, 0x2 ;  /* 0x0000000c05057211 */ /* 0x000fe400078f10ff */
[----:B------:R-:W-:Y:S01]  /*0bc0*/  SHF.R.S32.HI R3, RZ, 0x1f, R6 ;  /* 0x0000001fff037819 */ /* 0x000fe20000011406 */
[----:B------:R-:W-:Y:S01]  /*0bd0*/  IMAD.SHL.U32 R9, R9, 0x8, RZ ;  /* 0x0000000809097824 */ /* 0x000fe200078e00ff */
[----:B------:R-:W-:-:S02]  /*0be0*/  SHF.R.S32.HI R189, RZ, 0x7, R4 ;  /* 0x00000007ffbd7819 */ /* 0x000fc40000011404 */
[----:B------:R-:W-:Y:S02]  /*0bf0*/  LOP3.LUT R7, R5, 0x3ffffc, RZ, 0xc0, !PT ;  /* 0x003ffffc05077812 */ /* 0x000fe400078ec0ff */
        /* <DEDUP_REMOVED lines=9> */
[----:B------:R-:W-:Y:S01]  /*0c90*/  LOP3.LUT R11, R10, 0x7ffffe00, RZ, 0xc0, !PT ;  /* 0x7ffffe000a0b7812 */ /* 0x000fe200078ec0ff */
[----:B------:R-:W-:Y:S01]  /*0ca0*/  IMAD.U32 R190, R190, 0x40, R9 ;  /* 0x00000040bebe7824 */ /* 0x000fe200078e0009 */
[----:B------:R-:W-:Y:S01]  /*0cb0*/  SHF.R.S32.HI R3, RZ, 0x1f, R2 ;  /* 0x0000001fff037819 */ /* 0x000fe20000011402 */
[C---:B------:R-:W-:Y:S01]  /*0cc0*/  IMAD.SHL.U32 R10, R8.reuse, 0x40, RZ ;  /* 0x00000040080a7824 */ /* 0x040fe200078e00ff */
[----:B------:R-:W-:Y:S01]  /*0cd0*/  R2P PR, R8, 0x6 ;  /* 0x0000000608007804 */ /* 0x000fe20000000000 */
[----:B------:R-:W-:Y:S01]  /*0ce0*/  IMAD R11, R12, 0x400, R11 ;  /* 0x000004000c0b7824 */ /* 0x000fe200078e020b */
[----:B------:R-:W-:Y:S02]  /*0cf0*/  LEA.HI R5, R3, R2, RZ, 0x2 ;  /* 0x0000000203057211 */ /* 0x000fe400078f10ff */
[----:B------:R-:W-:Y:S02]  /*0d00*/  LOP3.LUT R10, R10, 0x1c0, RZ, 0xc0, !PT ;  /* 0x000001c00a0a7812 */ /* 0x000fe400078ec0ff */
[----:B------:R-:W-:-:S02]  /*0d10*/  SHF.R.S32.HI R6, RZ, 0x2, R5 ;  /* 0x00000002ff067819 */ /* 0x000fc40000011405 */
[----:B------:R-:W-:Y:S02]  /*0d20*/  LOP3.LUT R9, R10, 0x8, R9, 0xf8, !PT ;  /* 0x000000080a097812 */ /* 0x000fe400078ef809 */
[----:B------:R-:W-:Y:S02]  /*0d30*/  SHF.R.S32.HI R7, RZ, 0x1f, R5 ;  /* 0x0000001fff077819 */ /* 0x000fe40000011405 */
[----:B------:R-:W-:Y:S02]  /*0d40*/  SHF.R.U32.HI R10, RZ, 0x3, R10 ;  /* 0x00000003ff0a7819 */ /* 0x000fe4000001160a */
[----:B------:R-:W-:Y:S02]  /*0d50*/  LEA.HI R7, R7, R6, RZ, 0x3 ;  /* 0x0000000607077211 */ /* 0x000fe400078f18ff */
[----:B------:R-:W-:Y:S02]  /*0d60*/  LOP3.LUT R10, R9, R10, RZ, 0x3c, !PT ;  /* 0x0000000a090a7212 */ /* 0x000fe400078e3cff */
[----:B------:R-:W-:-:S02]  /*0d70*/  LEA.HI R3, R3, R2, RZ, 0x5 ;  /* 0x0000000203037211 */ /* 0x000fc400078f28ff */
[----:B------:R-:W-:Y:S01]  /*0d80*/  LOP3.LUT R7, R7, 0xfffffff8, RZ, 0xc0, !PT ;  /* 0xfffffff807077812 */ /* 0x000fe200078ec0ff */
[----:B------:R-:W-:Y:S01]  /*0d90*/  IMAD.IADD R10, R11, 0x1, R10 ;  /* 0x000000010b0a7824 */ /* 0x000fe200078e020a */
[----:B------:R-:W-:Y:S02]  /*0da0*/  SHF.R.S32.HI R3, RZ, 0x5, R3 ;  /* 0x00000005ff037819 */ /* 0x000fe40000011403 */
[----:B------:R-:W-:Y:S02]  /*0db0*/  IADD3 R6, R6, -R7, RZ ;  /* 0x8000000706067210 */ /* 0x000fe40007ffe0ff */
[----:B------:R-:W-:Y:S02]  /*0dc0*/  LEA.HI R0, R0, R191, RZ, 0x3 ;  /* 0x000000bf00007211 */ /* 0x000fe400078f18ff */
[----:B------:R-:W-:Y:S01]  /*0dd0*/  LEA.HI R4, R4, R189, RZ, 0x1 ;  /* 0x000000bd04047211 */ /* 0x000fe200078f08ff */
[----:B------:R-:W-:Y:S01]  /*0de0*/  IMAD R17, R3, 0x10, R6 ;  /* 0x0000001003117824 */ /* 0x000fe200078e0206 */
[----:B------:R-:W-:-:S02]  /*0df0*/  LEA R184, R10, UR37, 0x1 ;  /* 0x000000250ab87c11 */ /* 0x000fc4000f8e08ff */
[----:B------:R-:W-:Y:S02]  /*0e00*/  LOP3.LUT R5, R5, 0x7ffffffc, RZ, 0xc0, !PT ;  /* 0x7ffffffc05057812 */ /* 0x000fe400078ec0ff */
[----:B------:R-:W-:Y:S01]  /*0e10*/  LOP3.LUT R6, R0, 0x1ffffff8, RZ, 0xc0, !PT ;  /* 0x1ffffff800067812 */ /* 0x000fe200078ec0ff */
[----:B------:R-:W-:Y:S01]  /*0e20*/  VIADD R187, R184, 0x36400 ;  /* 0x00036400b8bb7836 */ /* 0x000fe20000000000 */
[----:B------:R-:W-:Y:S01]  /*0e30*/  LOP3.LUT R4, R4, 0xfffffe, RZ, 0xc0, !PT ;  /* 0x00fffffe04047812 */ /* 0x000fe200078ec0ff */
[----:B------:R-:W-:Y:S01]  /*0e40*/  IMAD.IADD R22, R2, 0x1, -R5 ;  /* 0x0000000102167824 */ /* 0x000fe200078e0a05 */
[----:B------:R-:W-:Y:S01]  /*0e50*/  SEL R186, R186, 0xffffffc0, !P2 ;  /* 0xffffffc0baba7807 */ /* 0x000fe20005000000 */
[----:B------:R-:W-:Y:S01]  /*0e60*/  IMAD.IADD R6, R191, 0x1, -R6 ;  /* 0x00000001bf067824 */ /* 0x000fe200078e0a06 */
[----:B------:R-:W-:Y:S01]  /*0e70*/  IADD3 R185, R184, 0x36420, RZ ;  /* 0x00036420b8b97810 */ /* 0x000fe20007ffe0ff */
[----:B------:R-:W-:Y:S01]  /*0e80*/  IMAD.IADD R4, R189, 0x1, -R4 ;  /* 0x00000001bd047824 */ /* 0x000fe200078e0a04 */
[----:B------:R-:W-:Y:S01]  /*0e90*/  MOV R7, R15 ;  /* 0x0000000f00077202 */ /* 0x000fe20000000f00 */
[C---:B------:R-:W-:Y:S01]  /*0ea0*/  @P1 VIADD R185, R187.reuse, 0xffffffe0 ;  /* 0xffffffe0bbb91836 */ /* 0x040fe20000000000 */
[----:B------:R-:W-:Y:S01]  /*0eb0*/  SHF.R.S32.HI R18, RZ, 0x3, R0 ;  /* 0x00000003ff127819 */ /* 0x000fe20000011400 */
[----:B------:R-:W-:Y:S01]  /*0ec0*/  IMAD.IADD R187, R187, 0x1, R186 ;  /* 0x00000001bbbb7824 */ /* 0x000fe200078e02ba */
[----:B------:R-:W-:Y:S01]  /*0ed0*/  SHF.L.U32 R22, R22, 0x1, RZ ;  /* 0x0000000116167819 */ /* 0x000fe200000006ff */
[----:B------:R-:W-:-:S02]  /*0ee0*/  IMAD.MOV.U32 R5, RZ, RZ, R13 ;  /* 0x000000ffff057224 */ /* 0x000fc400078e000d */
[----:B------:R-:W-:Y:S02]  /*0ef0*/  IMAD.MOV.U32 R2, RZ, RZ, RZ ;  /* 0x000000ffff027224 */ /* 0x000fe400078e00ff */
[----:B------:R-:W-:Y:S02]  /*0f00*/  IMAD.SHL.U32 R16, R6, 0x8, RZ ;  /* 0x0000000806107824 */ /* 0x000fe400078e00ff */
[----:B------:R-:W-:Y:S02]  /*0f10*/  IMAD.SHL.U32 R23, R4, 0x100, RZ ;  /* 0x0000010004177824 */ /* 0x000fe400078e00ff */
[----:B------:R-:W-:-:S07]  /*0f20*/  IMAD.IADD R186, R186, 0x1, R185 ;  /* 0x00000001baba7824 */ /* 0x000fce00078e02b9 */
.L_x_812:
[----:B0-2---:R-:W0:Y:S01]  /*0f30*/  LDC.64 R8, c[0x0][0xd60] ;  /* 0x00035800ff087b82 */ /* 0x005e220000000a00 */
[----:B------:R-:W-:Y:S01]  /*0f40*/  ULDC.64 UR10, c[0x0][0x208] ;  /* 0x00008200000a7ab9 */ /* 0x000fe20000000a00 */
        /* <DEDUP_REMOVED lines=8> */
[----:B------:R-:W-:Y:S01]  /*0fd0*/  PLOP3.LUT P0, PT, PT, PT, UP0, 0x80, 0x0 ;  /* 0x000000000000781c */ /* 0x000fe20003f0f008 */
[----:B------:R-:W-:Y:S01]  /*0fe0*/  UMOV UR39, UR5 ;  /* 0x0000000500277c82 */ /* 0x000fe20008000000 */
        /* <DEDUP_REMOVED lines=22> */
[----:B-1-3--:R-:W-:Y:S05]  /*1150*/  @P0 BRA `(.L_x_774) ;  /* 0x0000000000300947 */ /* 0x00afea0003800000 */
[----:B------:R-:W-:Y:S02]  /*1160*/  ULDC.64 UR4, c[0x0][0xb00] ;  /* 0x0002c00000047ab9 */ /* 0x000fe40000000a00 */
[----:B------:R-:W-:-:S04]  /*1170*/  ISETP.NE.U32.AND P0, PT, RZ, UR4, PT ;  /* 0x00000004ff007c0c */ /* 0x000fc8000bf05070 */
[----:B------:R-:W-:-:S13]  /*1180*/  ISETP.NE.AND.EX P0, PT, RZ, UR5, PT, P0 ;  /* 0x00000005ff007c0c */ /* 0x000fda000bf05300 */
[----:B------:R-:W-:Y:S05]  /*1190*/  @!P0 BRA `(.L_x_774) ;  /* 0x0000000000208947 */ /* 0x000fea0003800000 */
[----:B------:R-:W-:Y:S01]  /*11a0*/  ULDC.64 UR4, c[0x0][0xb00] ;  /* 0x0002c00000047ab9 */ /* 0x000fe20000000a00 */
[----:B------:R-:W-:Y:S01]  /*11b0*/  ULDC.64 UR6, c[0x0][0x208] ;  /* 0x0000820000067ab9 */ /* 0x000fe20000000a00 */
[----:B------:R-:W-:-:S06]  /*11c0*/  UIMAD.WIDE UR4, UR38, 0x4, UR4 ;  /* 0x00000004260478a5 */ /* 0x000fcc000f8e0204 */
[----:B0-----:R-:W-:Y:S01]  /*11d0*/  IMAD.U32 R6, RZ, RZ, UR4 ;  /* 0x00000004ff067e24 */ /* 0x001fe2000f8e00ff */
[----:B------:R-:W-:-:S05]  /*11e0*/  MOV R7, UR5 ;  /* 0x0000000500077c02 */ /* 0x000fca0008000f00 */
[----:B-----5:R-:W2:Y:S04]  /*11f0*/  LDG.E R152, desc[UR6][R6.64] ;  /* 0x0000000606987981 */ /* 0x020ea8000c1e1900 */
[----:B------:R-:W2:Y:S02]  /*1200*/  LDG.E R9, desc[UR6][R6.64+0x4] ;  /* 0x0000040606097981 */ /* 0x000ea4000c1e1900 */
[----:B--2---:R-:W-:-:S07]  /*1210*/  IMAD.IADD R152, R9, 0x1, -R152 ;  /* 0x0000000109987824 */ /* 0x004fce00078e0a98 */
.L_x_774:
[----:B------:R-:W2:Y:S01]  /*1220*/  LDL R4, [R1] ;  /* 0x0000000001047983 */ /* 0x000ea20000100800 */
[----:B-----5:R-:W-:Y:S01]  /*1230*/  IMAD.IADD R152, R152, 0x1, -R3 ;  /* 0x0000000198987824 */ /* 0x020fe200078e0a03 */
[----:B------:R-:W-:Y:S01]  /*1240*/  CS2R R150, SRZ ;  /* 0x0000000000967805 */ /* 0x000fe2000001ff00 */
[----:B------:R-:W-:Y:S01]  /*1250*/  IMAD.MOV.U32 R188, RZ, RZ, R5 ;  /* 0x000000ffffbc7224 */ /* 0x000fe200078e0005 */
[----:B------:R-:W-:Y:S01]  /*1260*/  CS2R R148, SRZ ;  /* 0x0000000000947805 */ /* 0x000fe2000001ff00 */
[----:B------:R-:W-:Y:S01]  /*1270*/  VIADD R0, R152, 0x3f ;  /* 0x0000003f98007836 */ /* 0x000fe20000000000 */
[----:B------:R-:W-:Y:S01]  /*1280*/  CS2R R174, SRZ ;  /* 0x0000000000ae7805 */ /* 0x000fe2000001ff00 */
[----:B------:R-:W-:Y:S01]  /*1290*/  IMAD.MOV.U32 R176, RZ, RZ, RZ ;  /* 0x000000ffffb07224 */ /* 0x000fe200078e00ff */
[----:B------:R-:W-:Y:S02]  /*12a0*/  CS2R R144, SRZ ;  /* 0x0000000000907805 */ /* 0x000fe4000001ff00 */
[----:B------:R-:W-:-:S02]  /*12b0*/  CS2R R142, SRZ ;  /* 0x00000000008e7805 */ /* 0x000fc4000001ff00 */
[----:B------:R-:W-:Y:S02]  /*12c0*/  SHF.R.S32.HI R3, RZ, 0x1f, R0 ;  /* 0x0000001fff037819 */ /* 0x000fe40000011400 */
[----:B------:R-:W-:Y:S02]  /*12d0*/  CS2R R140, SRZ ;  /* 0x00000000008c7805 */ /* 0x000fe4000001ff00 */
[----:B------:R-:W-:Y:S02]  /*12e0*/  CS2R R138, SRZ ;  /* 0x00000000008a7805 */ /* 0x000fe4000001ff00 */
[----:B------:R-:W-:Y:S02]  /*12f0*/  CS2R R136, SRZ ;  /* 0x0000000000887805 */ /* 0x000fe4000001ff00 */
[----:B------:R-:W-:Y:S01]  /*1300*/  LEA.HI R173, R3, R0, RZ, 0x6 ;  /* 0x0000000003ad7211 */ /* 0x000fe200078f30ff */
[----:B------:R-:W-:Y:S01]  /*1310*/  IMAD.MOV.U32 R0, RZ, RZ, RZ ;  /* 0x000000ffff007224 */ /* 0x000fe200078e00ff */
[----:B------:R-:W-:-:S02]  /*1320*/  MOV R3, RZ ;  /* 0x000000ff00037202 */ /* 0x000fc40000000f00 */
[----:B------:R-:W-:Y:S02]  /*1330*/  CS2R R134, SRZ ;  /* 0x0000000000867805 */ /* 0x000fe4000001ff00 */
[----:B------:R-:W-:Y:S01]  /*1340*/  CS2R R132, SRZ ;  /* 0x0000000000847805 */ /* 0x000fe2000001ff00 */
[----:B------:R-:W-:Y:S01]  /*1350*/  IMAD.MOV.U32 R172, RZ, RZ, RZ ;  /* 0x000000ffffac7224 */ /* 0x000fe200078e00ff */
        /* <DEDUP_REMOVED lines=16> */
[----:B------:R-:W-:Y:S01]  /*1460*/  CS2R R100, SRZ ;  /* 0x0000000000647805 */ /* 0x000fe2000001ff00 */
[----:B------:R-:W-:Y:S01]  /*1470*/  IMAD.MOV.U32 R153, RZ, RZ, RZ ;  /* 0x000000ffff997224 */ /* 0x000fe200078e00ff */
        /* <DEDUP_REMOVED lines=34> */
[----:B------:R-:W-:-:S02]  /*16a0*/  MOV R20, RZ ;  /* 0x000000ff00147202 */ /* 0x000fc40000000f00 */
[----:B0-----:R-:W-:Y:S02]  /*16b0*/  CS2R R8, SRZ ;  /* 0x0000000000087805 */ /* 0x001fe4000001ff00 */
[----:B------:R-:W-:Y:S02]  /*16c0*/  SHF.R.S32.HI R173, RZ, 0x6, R173 ;  /* 0x00000006ffad7819 */ /* 0x000fe400000114ad */
[----:B--2---:R-:W-:-:S13]  /*16d0*/  ISETP.NE.AND P0, PT, R4, 0x1, PT ;  /* 0x000000010400780c */ /* 0x004fda0003f05270 */
[----:B------:R-:W-:Y:S05]  /*16e0*/  @!P0 BRA `(.L_x_775) ;  /* 0x0000001400d48947 */ /* 0x000fea0003800000 */
[----:B------:R-:W-:Y:S02]  /*16f0*/  ISETP.GE.AND P1, PT, R152, 0x1, PT ;  /* 0x000000019800780c */ /* 0x000fe40003f26270 */
[----:B------:R-:W-:-:S11]  /*1700*/  PLOP3.LUT P0, PT, PT, PT, PT, 0x80, 0x0 ;  /* 0x000000000000781c */ /* 0x000fd60003f0f070 */
[----:B------:R-:W-:Y:S05]  /*1710*/  @!P1 BRA `(.L_x_776) ;  /* 0x0000007800fc9947 */ /* 0x000fea0003800000 */
[----:B------:R-:W0:Y:S01]  /*1720*/  SHFL.IDX PT, R4, R189, RZ, 0x1f ;  /* 0x00001fffbd047589 */ /* 0x000e2200000e0000 */
[----:B------:R-:W-:Y:S01]  /*1730*/  UMOV UR7, 0x40000040 ;  /* 0x4000004000077882 */ /* 0x000fe20000000000 */
[----:B------:R-:W-:Y:S01]  /*1740*/  UMOV UR9, 0x40000040 ;  /* 0x4000004000097882 */ /* 0x000fe20000000000 */
[----:B------:R-:W-:Y:S01]  /*1750*/  UMOV UR11, 0x40000040 ;  /* 0x40000040000b7882 */ /* 0x000fe20000000000 */
[----:B------:R-:W-:Y:S01]  /*1760*/  BAR.SYNC.DEFER_BLOCKING 0xe, 0x100 ;  /* 0x0384000000007b1d */ /* 0x000fe20000010000 */
[----:B------:R-:W-:-:S05]  /*1770*/  ISETP.GE.AND P0, PT, R152, 0x41, PT ;  /* 0x000000419800780c */ /* 0x000fca0003f06270 */
[----:B------:R-:W-:Y:S01]  /*1780*/  UMOV UR13, 0x40000040 ;  /* 0x40000040000d7882 */ /* 0x000fe20000000000 */
[----:B------:R-:W-:Y:S01]  /*1790*/  UMOV UR15, 0x40000040 ;  /* 0x40000040000f7882 */ /* 0x000fe20000000000 */
[----:B------:R-:W-:Y:S01]  /*17a0*/  UMOV UR17, 0x40000040 ;  /* 0x4000004000117882 */ /* 0x000fe20000000000 */
[----:B------:R-:W-:Y:S01]  /*17b0*/  UMOV UR19, 0x40000040 ;  /* 0x4000004000137882 */ /* 0x000fe20000000000 */
[----:B------:R-:W1:Y:S01]  /*17c0*/  S2R R6, SR_TID.X ;  /* 0x0000000000067919 */ /* 0x000e620000002100 */
[----:B0-----:R-:W-:Y:S01]  /*17d0*/  R2UR UR4, R4 ;  /* 0x00000000040472ca */ /* 0x001fe200000e0000 */
[----:B------:R-:W-:Y:S01]  /*17e0*/  IMAD.U32 R4, RZ, RZ, UR36 ;  /* 0x00000024ff047e24 */ /* 0x000fe2000f8e00ff */
[----:B------:R-:W-:-:S11]  /*17f0*/  WARPGROUP.ARRIVE ;  /* 0x00000000000079c5 */ /* 0x000fd60000000000 */
[----:B------:R-:W-:-:S04]  /*1800*/  ULEA.HI UR5, UR4, UR4, URZ, 0x1 ;  /* 0x0000000404057291 */ /* 0x000fc8000f8f083f */
[----:B------:R-:W-:-:S04]  /*1810*/  ULOP3.LUT UR5, UR5, 0x1fffe, URZ, 0xc0, !UPT ;  /* 0x0001fffe05057892 */ /* 0x000fc8000f8ec03f */
[----:B------:R-:W-:Y:S01]  /*1820*/  UIADD3 UR5, UR4, -UR5, URZ ;  /* 0x8000000504057290 */ /* 0x000fe2000fffe03f */
[----:B-1----:R-:W-:Y:S01]  /*1830*/  LOP3.LUT R5, R6, 0x7f, RZ, 0xc0, !PT ;  /* 0x0000007f06057812 */ /* 0x002fe200078ec0ff */
[----:B------:R-:W-:Y:S02]  /*1840*/  UIADD3 UR4, UR37, 0x36400, URZ ;  /* 0x0003640025047890 */ /* 0x000fe4000fffe03f */
[----:B------:R-:W-:Y:S01]  /*1850*/  ULEA UR5, UR5, UR37, 0xf ;  /* 0x0000002505057291 */ /* 0x000fe2000f8e783f */
[----:B------:R-:W-:Y:S01]  /*1860*/  ISETP.NE.AND P1, PT, R5, RZ, PT ;  /* 0x000000ff0500720c */ /* 0x000fe20003f25270 */
[----:B------:R-:W-:Y:S02]  /*1870*/  USHF.R.U32.HI UR4, URZ, 0x4, UR4 ;  /* 0x000000043f047899 */ /* 0x000fe40008011604 */
[----:B------:R-:W-:Y:S02]  /*1880*/  UIADD3 UR5, UR5, 0x400, URZ ;  /* 0x0000040005057890 */ /* 0x000fe4000fffe03f */
[----:B------:R-:W-:-:S02]  /*1890*/  ULOP3.LUT UR4, UR4, 0x3fff, URZ, 0xc0, !UPT ;  /* 0x00003fff04047892 */ /* 0x000fc4000f8ec03f */
[----:B------:R-:W-:Y:S02]  /*18a0*/  USHF.R.U32.HI UR5, URZ, 0x4, UR5 ;  /* 0x000000043f057899 */ /* 0x000fe40008011605 */
[----:B------:R-:W-:Y:S02]  /*18b0*/  ULOP3.LUT UR4, UR4, 0x10000, URZ, 0xfc, !UPT ;  /* 0x0001000004047892 */ /* 0x000fe4000f8efc3f */
[----:B------:R-:W-:Y:S02]  /*18c0*/  ULOP3.LUT UR5, UR5, 0x3fff, URZ, 0xc0, !UPT ;  /* 0x00003fff05057892 */ /* 0x000fe4000f8ec03f */
[----:B------:R-:W-:Y:S01]  /*18d0*/  UIADD3 UR8, UR4, 0x2, URZ ;  /* 0x0000000204087890 */ /* 0x000fe2000fffe03f */
[----:B------:R-:W-:Y:S01]  /*18e0*/  @!P1 LEA R4, R4, UR37, 0x3 ;  /* 0x0000002504049c11 */ /* 0x000fe2000f8e18ff */
[----:B------:R-:W-:Y:S02]  /*18f0*/  ULOP3.LUT UR20, UR5, 0x2000000, URZ, 0xfc, !UPT ;  /* 0x0200000005147892 */ /* 0x000fe4000f8efc3f */
[----:B------:R-:W-:-:S02]  /*1900*/  UIADD3 UR12, UR4, 0x4, URZ ;  /* 0x00000004040c7890 */ /* 0x000fc4000fffe03f */
[----:B------:R-:W-:Y:S01]  /*1910*/  ULEA UR6, UR36, UR20, 0xc ;  /* 0x0000001424067291 */ /* 0x000fe2000f8e603f */
[----:B------:R-:W-:Y:S01]  /*1920*/  @!P1 VIADD R4, R4, 0x38860 ;  /* 0x0003886004049836 */ /* 0x000fe20000000000 */
[----:B------:R-:W-:Y:S01]  /*1930*/  UMOV UR5, 0x40000040 ;  /* 0x4000004000057882 */ /* 0x000fe20000000000 */
[----:B------:R-:W-:Y:S02]  /*1940*/  UIADD3 UR16, UR4, 0x6, URZ ;  /* 0x0000000604107890 */ /* 0x000fe4000fffe03f */
[----:B------:R-:W-:Y:S01]  /*1950*/  UIADD3 UR10, UR6, 0x80, URZ ;  /* 0x00000080060a7890 */ /* 0x000fe2000fffe03f */
[----:B------:R-:W-:Y:S01]  /*1960*/  @!P1 PRMT R4, RZ, 0x654, R4 ;  /* 0x00000654ff049816 */ /* 0x000fe20000000004 */
[----:B------:R-:W-:Y:S02]  /*1970*/  UIADD3 UR14, UR6, 0x100, URZ ;  /* 0x00000100060e7890 */ /* 0x000fe4000fffe03f */
[----:B------:R-:W-:Y:S01]  /*1980*/  HGMMA.64x256x16.F32.BF16 R24, gdesc[UR4].tnspB, RZ, !UPT, gsb0 ;  /* 0x43e00000041879f0 */ /* 0x000fe2000c0018ff */
[----:B------:R-:W-:-:S02]  /*1990*/  UIADD3 UR18, UR6, 0x180, URZ ;  /* 0x0000018006127890 */ /* 0x000fc4000fffe03f */
        /* <DEDUP_REMOVED lines=16> */
[----:B------:R-:W-:-:S07]  /*1aa0*/  VIADD R173, R173, 0xfffffffe ;  /* 0xfffffffeadad7836 */ /* 0x000fce0000000000 */
.L_x_778:
[----:B------:R-:W-:Y:S01]  /*1ab0*/  BAR.SYNC.DEFER_BLOCKING 0xe, 0x100 ;  /* 0x0384000000007b1d */ /* 0x000fe20000010000 */
[----:B01----:R-:W-:Y:S01]  /*1ac0*/  IMAD.U32 R4, RZ, RZ, UR36 ;  /* 0x00000024ff047e24 */ /* 0x003fe2000f8e00ff */
[----:B------:R-:W-:Y:S01]  /*1ad0*/  UIADD3 UR36, UR36, 0x1, URZ ;  /* 0x0000000124247890 */ /* 0x000fe2000fffe03f */
[C---:B------:R-:W-:Y:S01]  /*1ae0*/  ISETP.GT.AND P0, PT, R173.reuse, RZ, PT ;  /* 0x000000ffad00720c */ /* 0x040fe20003f04270 */
[----:B------:R-:W-:Y:S02]  /*1af0*/  VIADD R173, R173, 0xffffffff ;  /* 0xffffffffadad7836 */ /* 0x000fe40000000000 */
[----:B------:R-:W-:Y:S01]  /*1b00*/  LEA R4, R4, R17, 0x6 ;  /* 0x0000001104047211 */ /* 0x000fe200078e30ff */
[----:B------:R-:W-:Y:S01]  /*1b10*/  UISETP.NE.AND UP0, UPT, UR36, 0x2, UPT ;  /* 0x000000022400788c */ /* 0x000fe2000bf05270 */
[----:B------:R-:W-:Y:S02]  /*1b20*/  UMOV UR7, 0x40000040 ;  /* 0x4000004000077882 */ /* 0x000fe40000000000 */
[----:B------:R-:W-:Y:S01]  /*1b30*/  LEA R4, R4, UR37, 0x2 ;  /* 0x0000002504047c11 */ /* 0x000fe2000f8e10ff */
[----:B------:R-:W-:Y:S01]  /*1b40*/  USEL UR36, UR36, URZ, UP0 ;  /* 0x0000003f24247287 */ /* 0x000fe20008000000 */
[----:B------:R-:W-:Y:S01]  /*1b50*/  UMOV UR11, 0x40000040 ;  /* 0x40000040000b7882 */ /* 0x000fe20000000000 */
[----:B------:R-:W-:-:S02]  /*1b60*/  UMOV UR15, 0x40000040 ;  /* 0x40000040000f7882 */ /* 0x000fc40000000000 */
[----:B------:R-:W-:Y:S01]  /*1b70*/  ULEA UR6, UR36, UR20, 0xc ;  /* 0x0000001424067291 */ /* 0x000fe2000f8e603f */
[----:B------:R-:W-:-:S03]  /*1b80*/  UMOV UR19, 0x40000040 ;  /* 0x4000004000137882 */ /* 0x000fc60000000000 */
[----:B------:R-:W-:Y:S02]  /*1b90*/  UIADD3 UR10, UR6, 0x80, URZ ;  /* 0x00000080060a7890 */ /* 0x000fe4000fffe03f */
[----:B------:R-:W-:Y:S02]  /*1ba0*/  UIADD3 UR14, UR6, 0x100, URZ ;  /* 0x00000100060e7890 */ /* 0x000fe4000fffe03f */
[----:B------:R-:W-:Y:S01]  /*1bb0*/  UIADD3 UR18, UR6, 0x180, URZ ;  /* 0x0000018006127890 */ /* 0x000fe2000fffe03f */
[----:B------:R-:W0:Y:S04]  /*1bc0*/  LDS R5, [R4+0x38400] ;  /* 0x0384000004057984 */ /* 0x000e280000000800 */
[----:B------:R1:W2:Y:S02]  /*1bd0*/  LDS R6, [R4+0x38420] ;  /* 0x0384200004067984 */ /* 0x0002a40000000800 */
[----:B-1----:R-:W-:-:S05]  /*1be0*/  IMAD.U32 R4, RZ, RZ, UR36 ;  /* 0x00000024ff047e24 */ /* 0x002fca000f8e00ff */
[----:B------:R-:W-:-:S05]  /*1bf0*/  @!P1 LEA R4, R4, UR37, 0x3 ;  /* 0x0000002504049c11 */ /* 0x000fca000f8e18ff */
[----:B------:R-:W-:-:S05]  /*1c00*/  @!P1 VIADD R4, R4, 0x38860 ;  /* 0x0003886004049836 */ /* 0x000fca0000000000 */
[----:B------:R-:W-:Y:S01]  /*1c10*/  @!P1 PRMT R4, RZ, 0x654, R4 ;  /* 0x00000654ff049816 */ /* 0x000fe20000000004 */
        /* <DEDUP_REMOVED lines=127> */
[----:B------:R-:W-:-:S06]  /*2410*/  FMUL.FTZ R151, R151, R6 ;  /* 0x0000000697977220 */ /* 0x000fcc0000410000 */
[----:B------:R-:W-:-:S06]  /*2420*/  WARPGROUP.ARRIVE ;  /* 0x00000000000079c5 */ /* 0x000fcc0000000000 */
[----:B------:R-:W-:Y:S01]  /*2430*/  HGMMA.64x256x16.F32.BF16 R24, gdesc[UR4].tnspB, R24, gsb0 ;  /* 0x43e00000041879f0 */ /* 0x000fe20008001818 */
[----:B------:R-:W-:-:S06]  /*2440*/  USEL UR6, URZ, 0x1, UP0 ;  /* 0x000000013f067887 */ /* 0x000fcc0008000000 */
[----:B------:R-:W-:Y:S01]  /*2450*/  LOP3.LUT R2, R2, UR6, RZ, 0x3c, !PT ;  /* 0x0000000602027c12 */ /* 0x000fe2000f8e3cff */
[----:B------:R-:W-:Y:S02]  /*2460*/  WARPGROUP.DEPBAR.LE gsb0, 0x0 ;  /* 0x00008000000079c5 */ /* 0x000fe40000010000 */
[----:B------:R-:W-:-:S15]  /*2470*/  WARPGROUP.ARRIVE ;  /* 0x00000000000079c5 */ /* 0x000fde0000000000 */
[----:B------:R-:W-:-:S03]  /*2480*/  NOP ;  /* 0x0000000000007918 */ /* 0x000fc60000000000 */
        /* <DEDUP_REMOVED lines=13> */
.L_x_777:
[----:B------:R-:W-:Y:S01]  /*2560*/  BAR.SYNC.DEFER_BLOCKING 0xe, 0x100 ;  /* 0x0384000000007b1d */ /* 0x000fe20000010000 */
[----:B01----:R-:W-:Y:S01]  /*2570*/  IMAD.U32 R4, RZ, RZ, UR36 ;  /* 0x00000024ff047e24 */ /* 0x003fe2000f8e00ff */
[----:B------:R-:W-:Y:S01]  /*2580*/  UIADD3 UR36, UR36, 0x1, URZ ;  /* 0x0000000124247890 */ /* 0x000fe2000fffe03f */
[----:B------:R-:W-:-:S03]  /*2590*/  PLOP3.LUT P0, PT, PT, PT, PT, 0x8, 0x0 ;  /* 0x000000000000781c */ /* 0x000fc60003f0e170 */
[----:B------:R-:W-:Y:S01]  /*25a0*/  LEA R4, R4, R17, 0x6 ;  /* 0x0000001104047211 */ /* 0x000fe200078e30ff */
[----:B------:R-:W-:-:S03]  /*25b0*/  UISETP.NE.AND UP0, UPT, UR36, 0x2, UPT ;  /* 0x000000022400788c */ /* 0x000fc6000bf05270 */
[----:B------:R-:W-:Y:S01]  /*25c0*/  LEA R6, R4, UR37, 0x2 ;  /* 0x0000002504067c11 */ /* 0x000fe2000f8e10ff */
[----:B------:R-:W-:Y:S02]  /*25d0*/  USEL UR4, URZ, 0x1, UP0 ;  /* 0x000000013f047887 */ /* 0x000fe40008000000 */
[----:B------:R-:W-:-:S04]  /*25e0*/  USEL UR36, UR36, URZ, UP0 ;  /* 0x0000003f24247287 */ /* 0x000fc80008000000 */
[----:B------:R-:W-:Y:S01]  /*25f0*/  LOP3.LUT R2, R2, UR4, RZ, 0x3c, !PT ;  /* 0x0000000402027c12 */ /* 0x000fe2000f8e3cff */
[----:B------:R-:W0:Y:S04]  /*2600*/  LDS R5, [R6+0x38400] ;  /* 0x0384000006057984 */ /* 0x000e280000000800 */
[----:B------:R-:W1:Y:S01]  /*2610*/  LDS R4, [R6+0x38420] ;  /* 0x0384200006047984 */ /* 0x000e620000000800 */
[-C--:B0-----:R-:W-:Y:S01]  /*2620*/  FMUL.FTZ R160, R36, R5.reuse ;  /* 0x0000000524a07220 */ /* 0x081fe20000410000 */
[-C--:B------:R-:W-:Y:S01]  /*2630*/  FMUL.FTZ R12, R40, R5.reuse ;  /* 0x00000005280c7220 */ /* 0x080fe20000410000 */
[-C--:B------:R-:W-:Y:S01]  /*2640*/  FMUL.FTZ R167, R24, R5.reuse ;  /* 0x0000000518a77220 */ /* 0x080fe20000410000 */
[-C--:B------:R-:W-:Y:S01]  /*2650*/  FMUL.FTZ R8, R25, R5.reuse ;  /* 0x0000000519087220 */ /* 0x080fe20000410000 */
        /* <DEDUP_REMOVED lines=126> */
.L_x_775:
        /* <DEDUP_REMOVED lines=31> */
[----:B-1----:R-:W-:Y:S05]  /*3030*/  CALL.ABS.NOINC R14 ;  /* 0x000000000e007343 */ /* 0x002fea0003c00000 */
.L_x_779:
[----:B------:R-:W2:Y:S01]  /*3040*/  LDL R20, [R1] ;  /* 0x0000000001147983 */ /* 0x000ea20000100800 */
[----:B------:R-:W-:-:S04]  /*3050*/  ULEA.HI UR4, UR41, UR41, URZ, 0x1 ;  /* 0x0000002929047291 */ /* 0x000fc8000f8f083f */
[----:B------:R-:W-:-:S04]  /*3060*/  ULOP3.LUT UR4, UR4, 0xfffffffe, URZ, 0xc0, !UPT ;  /* 0xfffffffe04047892 */ /* 0x000fc8000f8ec03f */
[----:B------:R-:W-:-:S06]  /*3070*/  UIADD3 UR4, UR41, -UR4, URZ ;  /* 0x8000000429047290 */ /* 0x000fcc000fffe03f */
[----:B------:R-:W-:-:S04]  /*3080*/  MOV R4, UR4 ;  /* 0x0000000400047c02 */ /* 0x000fc80008000f00 */
[----:B------:R-:W-:-:S04]  /*3090*/  SHF.L.U32 R4, R4, 0x1f, RZ ;  /* 0x0000001f04047819 */ /* 0x000fc800000006ff */
[----:B------:R-:W0:Y:S01]  /*30a0*/  SYNCS.PHASECHK.TRANS64.TRYWAIT P1, [UR37+0x38800], R4 ;  /* 0x03880004ff0075a7 */ /* 0x000e220008020165 */
[----:B--2---:R-:W-:Y:S01]  /*30b0*/  ISETP.NE.AND P0, PT, R20, RZ, PT ;  /* 0x000000ff1400720c */ /* 0x004fe20003f05270 */
[----:B0-----:R-:W-:-:S12]  /*30c0*/  @!P1 BRA `(.L_x_780) ;  /* 0x000000dc00289947 */ /* 0x001fd80003800000 */
.L_x_894:
[----:B------:R-:W-:Y:S05]  /*30d0*/  @P0 BRA `(.L_x_781) ;  /* 0x0000000000040947 */ /* 0x000fea0003800000 */
[----:B------:R-:W-:Y:S01]  /*30e0*/  BPT.TRAP 0x1 ;  /* 0x000000040000795c */ /* 0x000fe20000300000 */
.L_x_781:
[----:B0-----:R-:W-:Y:S01]  /*30f0*/  IMAD.U32 R3, RZ, RZ, UR36 ;  /* 0x00000024ff037e24 */ /* 0x001fe2000f8e00ff */
[----:B------:R-:W-:-:S04]  /*3100*/  SHF.L.U32 R6, R2, 0x1f, RZ ;  /* 0x0000001f02067819 */ /* 0x000fc800000006ff */
[----:B------:R-:W-:-:S04]  /*3110*/  LEA R3, R3, UR37, 0x3 ;  /* 0x0000002503037c11 */ /* 0x000fc8000f8e18ff */
[----:B------:R0:W1:Y:S01]  /*3120*/  SYNCS.PHASECHK.TRANS64.TRYWAIT P1, [R3+URZ+0x38830], R6 ;  /* 0x03883006030075a7 */ /* 0x000062000802017f */
[----:B------:R-:W-:Y:S05]  /*3130*/  @P0 BRA `(.L_x_782) ;  /* 0x0000000000040947 */ /* 0x000fea0003800000 */
[----:B------:R-:W-:Y:S01]  /*3140*/  BPT.TRAP 0x1 ;  /* 0x000000040000795c */ /* 0x000fe20000300000 */
.L_x_782:
[----:B-1----:R-:W-:Y:S05]  /*3150*/  @P1 BRA `(.L_x_783) ;  /* 0x0000000000081947 */ /* 0x002fea0003800000 */
[----:B------:R-:W1:Y:S02]  /*3160*/  SYNCS.PHASECHK.TRANS64.TRYWAIT P1, [R3+URZ+0x38830], R6 ;  /* 0x03883006030075a7 */ /* 0x000e64000802017f */
[----:B-1----:R-:W-:Y:S05]  /*3170*/  @!P1 BRA `(.L_x_784) ;  /* 0x000000dc00149947 */ /* 0x002fea0003800000 */
.L_x_783:
[----:B------:R-:W-:-:S04]  /*3180*/  UIADD3 UR4, UR37, 0x22400, URZ ;  /* 0x0002240025047890 */ /* 0x000fc8000fffe03f */
[----:B------:R-:W-:-:S04]  /*3190*/  USHF.R.U32.HI UR4, URZ, 0x4, UR4 ;  /* 0x000000043f047899 */ /* 0x000fc80008011604 */
[----:B------:R-:W-:-:S06]  /*31a0*/  ULOP3.LUT UR4, UR4, 0x3fff, URZ, 0xc0, !UPT ;  /* 0x00003fff04047892 */ /* 0x000fcc000f8ec03f */
[----:B------:R-:W-:Y:S01]  /*31b0*/  IMAD.U32 R0, RZ, RZ, UR4 ;  /* 0x00000004ff007e24 */ /* 0x000fe2000f8e00ff */
[----:B------:R-:W-:Y:S05]  /*31c0*/  WARPSYNC.ALL ;  /* 0x0000000000007948 */ /* 0x000fea0003800000 */
[----:B------:R-:W-:-:S04]  /*31d0*/  LOP3.LUT R0, R0, 0x10000, RZ, 0xfc, !PT ;  /* 0x0001000000007812 */ /* 0x000fc800078efcff */
        /* <DEDUP_REMOVED lines=10> */
[----:B------:R-:W-:-:S02]  /*3280*/  UMOV UR17, 0x40000040 ;  /* 0x4000004000117882 */ /* 0x000fc40000000000 */
[----:B------:R-:W-:Y:S02]  /*3290*/  ULEA UR6, UR36, UR6, 0x9 ;  /* 0x0000000624067291 */ /* 0x000fe4000f8e483f */
[----:B------:R-:W-:Y:S02]  /*32a0*/  ULOP3.LUT UR4, UR4, 0x10000, URZ, 0xfc, !UPT ;  /* 0x0001000004047892 */ /* 0x000fe4000f8efc3f */
[----:B------:R-:W-:Y:S02]  /*32b0*/  UIADD3 UR14, UR6, 0x2, URZ ;  /* 0x00000002060e7890 */ /* 0x000fe4000fffe03f */
[----:B------:R-:W-:Y:S02]  /*32c0*/  UIADD3 UR12, UR4, 0x2, URZ ;  /* 0x00000002040c7890 */ /* 0x000fe4000fffe03f */
[----:B------:R-:W-:Y:S02]  /*32d0*/  UIADD3 UR18, UR6, 0x4, URZ ;  /* 0x0000000406127890 */ /* 0x000fe4000fffe03f */
[----:B------:R-:W-:-:S02]  /*32e0*/  UIADD3 UR16, UR4, 0x4, URZ ;  /* 0x0000000404107890 */ /* 0x000fc4000fffe03f */
[----:B------:R-:W-:Y:S01]  /*32f0*/  HGMMA.64x64x16.F32.BF16 R24, gdesc[UR4], RZ, !UPT, gsb0 ;  /* 0x00e00000041879f0 */ /* 0x000fe2000c0018ff */
[----:B------:R-:W-:Y:S02]  /*3300*/  UIADD3 UR22, UR6, 0x6, URZ ;  /* 0x0000000606167890 */ /* 0x000fe4000fffe03f */
[----:B------:R-:W-:Y:S01]  /*3310*/  UIADD3 UR20, UR4, 0x6, URZ ;  /* 0x0000000604147890 */ /* 0x000fe2000fffe03f */
[----:B------:R-:W-:Y:S01]  /*3320*/  UMOV UR23, 0x40000040 ;  /* 0x4000004000177882 */ /* 0x000fe20000000000 */
[----:B------:R-:W-:Y:S01]  /*3330*/  UMOV UR21, 0x40000040 ;  /* 0x4000004000157882 */ /* 0x000fe20000000000 */
        /* <DEDUP_REMOVED lines=10> */
[----:B------:R-:W2:Y:S02]  /*33e0*/  SYNCS.PHASECHK.TRANS64.TRYWAIT P1, [UR37+0x38810], R4 ;  /* 0x03881004ff0075a7 */ /* 0x000ea40008020165 */
[----:B--2---:R-:W-:Y:S05]  /*33f0*/  @!P1 BRA `(.L_x_785) ;  /* 0x000000d800889947 */ /* 0x004fea0003800000 */
.L_x_895:
[----:B------:R-:W-:Y:S05]  /*3400*/  @P0 BRA `(.L_x_786) ;  /* 0x0000000000040947 */ /* 0x000fea0003800000 */
[----:B------:R-:W-:Y:S01]  /*3410*/  BPT.TRAP 0x1 ;  /* 0x000000040000795c */ /* 0x000fe20000300000 */
.L_x_786:
[----:B------:R3:W4:Y:S01]  /*3420*/  SYNCS.PHASECHK.TRANS64.TRYWAIT P1, [R3+URZ+0x38850], R6 ;  /* 0x03885006030075a7 */ /* 0x000722000802017f */
[----:B------:R-:W-:Y:S05]  /*3430*/  @P0 BRA `(.L_x_787) ;  /* 0x0000000000040947 */ /* 0x000fea0003800000 */
[----:B------:R-:W-:Y:S01]  /*3440*/  BPT.TRAP 0x1 ;  /* 0x000000040000795c */ /* 0x000fe20000300000 */
.L_x_787:
[----:B----4-:R-:W-:Y:S05]  /*3450*/  @P1 BRA `(.L_x_788) ;  /* 0x0000000000081947 */ /* 0x010fea0003800000 */
[----:B------:R-:W4:Y:S02]  /*3460*/  SYNCS.PHASECHK.TRANS64.TRYWAIT P1, [R3+URZ+0x38850], R6 ;  /* 0x03885006030075a7 */ /* 0x000f24000802017f */
[----:B----4-:R-:W-:Y:S05]  /*3470*/  @!P1 BRA `(.L_x_789) ;  /* 0x000000d800809947 */ /* 0x010fea0003800000 */
.L_x_788:
[----:B------:R-:W-:Y:S01]  /*3480*/  UIADD3 UR4, UR37, 0x400, URZ ;  /* 0x0000040025047890 */ /* 0x000fe2000fffe03f */
[----:B------:R-:W-:Y:S01]  /*3490*/  WARPGROUP.ARRIVE ;  /* 0x00000000000079c5 */ /* 0x000fe20000000000 */
[----:B------:R-:W-:-:S05]  /*34a0*/  UIADD3 UR5, UR37, 0x26400, URZ ;  /* 0x0002640025057890 */ /* 0x000fca000fffe03f */
[----:B--2---:R-:W2:Y:S01]  /*34b0*/  S2R R4, SR_TID.X ;  /* 0x0000000000047919 */ /* 0x004ea20000002100 */
[----:B------:R-:W-:Y:S01]  /*34c0*/  USHF.R.U32.HI UR4, URZ, 0x4, UR4 ;  /* 0x000000043f047899 */ /* 0x000fe20008011604 */
[----:B------:R-:W-:Y:S01]  /*34d0*/  IMAD R5, R173, -0x40, R152 ;  /* 0xffffffc0ad057824 */ /* 0x000fe200078e0298 */
[----:B------:R-:W-:Y:S01]  /*34e0*/  USHF.R.U32.HI UR5, URZ, 0x4, UR5 ;  /* 0x000000043f057899 */ /* 0x000fe20008011605 */
[----:B------:R-:W5:Y:S01]  /*34f0*/  S2R R57, SR_TID.X ;  /* 0x0000000000397919 */ /* 0x000f620000002100 */
[----:B------:R-:W-:Y:S02]  /*3500*/  ULOP3.LUT UR4, UR4, 0x3fff, URZ, 0xc0, !UPT ;  /* 0x00003fff04047892 */ /* 0x000fe4000f8ec03f */
[----:B------:R-:W-:Y:S01]  /*3510*/  ULOP3.LUT UR5, UR5, 0x3fff, URZ, 0xc0, !UPT ;  /* 0x00003fff05057892 */ /* 0x000fe2000f8ec03f */
[----:B------:R-:W-:Y:S01]  /*3520*/  IADD3 R5, -R22, 0x40, R5 ;  /* 0x0000004016057810 */ /* 0x000fe20007ffe105 */
[----:B------:R-:W-:Y:S02]  /*3530*/  ULOP3.LUT UR4, UR4, 0x10000, URZ, 0xfc, !UPT ;  /* 0x0001000004047892 */ /* 0x000fe4000f8efc3f */
[----:B------:R-:W-:Y:S01]  /*3540*/  ULOP3.LUT UR5, UR5, 0x10000, URZ, 0xfc, !UPT ;  /* 0x0001000005057892 */ /* 0x000fe2000f8efc3f */
[C---:B------:R-:W-:Y:S01]  /*3550*/  ISETP.GT.AND P1, PT, R5.reuse, RZ, PT ;  /* 0x000000ff0500720c */ /* 0x040fe20003f24270 */
[----:B------:R-:W-:Y:S01]  /*3560*/  ULEA UR6, UR36, UR4, 0xc ;  /* 0x0000000424067291 */ /* 0x000fe2000f8e603f */
[C---:B------:R-:W-:Y:S01]  /*3570*/  ISETP.GT.AND P2, PT, R5.reuse, 0x1, PT ;  /* 0x000000010500780c */ /* 0x040fe20003f44270 */
[----:B------:R-:W-:Y:S01]  /*3580*/  UMOV UR9, 0x40000040 ;  /* 0x4000004000097882 */ /* 0x000fe20000000000 */
[----:B------:R-:W-:Y:S01]  /*3590*/  UMOV UR11, 0x40000040 ;  /* 0x40000040000b7882 */ /* 0x000fe20000000000 */
[----:B------:R-:W-:Y:S01]  /*35a0*/  UIADD3 UR14, UR5, 0x800, URZ ;  /* 0x00000800050e7890 */ /* 0x000fe2000fffe03f */
[C---:B------:R-:W-:Y:S01]  /*35b0*/  ISETP.GT.AND P3, PT, R5.reuse, 0x8, PT ;  /* 0x000000080500780c */ /* 0x040fe20003f64270 */
[----:B------:R-:W-:Y:S01]  /*35c0*/  UMOV UR8, UR5 ;  /* 0x0000000500087c82 */ /* 0x000fe20008000000 */
[----:B------:R-:W-:Y:S01]  /*35d0*/  UMOV UR10, UR6 ;  /* 0x00000006000a7c82 */ /* 0x000fe20008000000 */
[----:B------:R-:W-:Y:S01]  /*35e0*/  UIADD3 UR15, UR6, 0x800, URZ ;  /* 0x00000800060f7890 */ /* 0x000fe2000fffe03f */
[----:B------:R-:W-:Y:S01]  /*35f0*/  HGMMA.64x64x16.F32.BF16 R24, gdesc[UR8], R24, gsb0 ;  /* 0x00e00000081879f0 */ /* 0x000fe20008001818 */
[----:B------:R-:W-:Y:S01]  /*3600*/  UIADD3 UR8, UR5, 0x2, URZ ;  /* 0x0000000205087890 */ /* 0x000fe2000fffe03f */
[C---:B------:R-:W-:Y:S01]  /*3610*/  ISETP.GT.AND P4, PT, R5.reuse, 0x9, PT ;  /* 0x000000090500780c */ /* 0x040fe20003f84270 */
[----:B------:R-:W-:Y:S01]  /*3620*/  UIADD3 UR10, UR6, 0x2, URZ ;  /* 0x00000002060a7890 */ /* 0x000fe2000fffe03f */
[C---:B------:R-:W-:Y:S01]  /*3630*/  ISETP.GT.AND P5, PT, R5.reuse, 0x10, PT ;  /* 0x000000100500780c */ /* 0x040fe20003fa4270 */
[----:B------:R-:W-:Y:S01]  /*3640*/  UMOV UR9, 0x40000040 ;  /* 0x4000004000097882 */ /* 0x000fe20000000000 */
[----:B------:R-:W-:Y:S01]  /*3650*/  UMOV UR11, 0x40000040 ;  /* 0x40000040000b7882 */ /* 0x000fe20000000000 */
[----:B------:R-:W-:Y:S01]  /*3660*/  UMOV UR25, 0x40000040 ;  /* 0x4000004000197882 */ /* 0x000fe20000000000 */
[----:B------:R-:W-:Y:S01]  /*3670*/  UMOV UR27, 0x40000040 ;  /* 0x40000040001b7882 */ /* 0x000fe20000000000 */
[----:B------:R-:W-:-:S02]  /*3680*/  ISETP.GT.AND P6, PT, R5, 0x11, PT ;  /* 0x000000110500780c */ /* 0x000fc40003fc4270 */
[----:B--2---:R-:W-:Y:S02]  /*3690*/  SHF.R.U32.HI R4, RZ, 0x7, R4 ;  /* 0x00000007ff047819 */ /* 0x004fe40000011604 */
[----:B-----5:R-:W-:-:S04]  /*36a0*/  LOP3.LUT R57, R57, 0x7f, RZ, 0xc0, !PT ;  /* 0x0000007f39397812 */ /* 0x020fc800078ec0ff */
[----:B------:R-:W2:Y:S02]  /*36b0*/  SHFL.IDX PT, R4, R4, RZ, 0x1f ;  /* 0x00001fff04047589 */ /* 0x000ea400000e0000 */
[----:B--2---:R-:W-:-:S13]  /*36c0*/  R2UR UR7, R4 ;  /* 0x00000000040772ca */ /* 0x004fda00000e0000 */
[----:B------:R-:W-:-:S04]  /*36d0*/  UISETP.GT.AND UP0, UPT, UR7, 0x7f, UPT ;  /* 0x0000007f0700788c */ /* 0x000fc8000bf04270 */
[----:B------:R-:W-:Y:S01]  /*36e0*/  USEL UR7, URZ, 0x2, !UP0 ;  /* 0x000000023f077887 */ /* 0x000fe2000c000000 */
[----:B------:R-:W-:Y:S02]  /*36f0*/  WARPGROUP.DEPBAR.LE gsb0, 0x0 ;  /* 0x00008000000079c5 */ /* 0x000fe40000010000 */
[----:B------:R-:W-:-:S06]  /*3700*/  WARPGROUP.ARRIVE ;  /* 0x00000000000079c5 */ /* 0x000fcc0000000000 */
[----:B------:R-:W-:Y:S01]  /*3710*/  HGMMA.64x64x16.F32.BF16 R24, gdesc[UR8], R24, gsb0 ;  /* 0x00e00000081879f0 */ /* 0x000fe20008001818 */
[----:B------:R-:W-:Y:S02]  /*3720*/  UIADD3 UR8, UR5, 0x4, URZ ;  /* 0x0000000405087890 */ /* 0x000fe4000fffe03f */
[----:B------:R-:W-:Y:S01]  /*3730*/  UIADD3 UR10, UR6, 0x4, URZ ;  /* 0x00000004060a7890 */ /* 0x000fe2000fffe03f */
[----:B------:R-:W-:Y:S01]  /*3740*/  UMOV UR9, 0x40000040 ;  /* 0x4000004000097882 */ /* 0x000fe20000000000 */
[----:B------:R-:W-:Y:S01]  /*3750*/  UMOV UR11, 0x40000040 ;  /* 0x40000040000b7882 */ /* 0x000fe20000000000 */
        /* <DEDUP_REMOVED lines=94> */
[----:B------:R-:W-:Y:S02]  /*3d40*/  UIADD3 UR8, UR7, UR14, URZ ;  /* 0x0000000e07087290 */ /* 0x000fe4000fffe03f */
[----:B------:R-:W-:Y:S01]  /*3d50*/  UIADD3 UR10, UR7, UR15, URZ ;  /* 0x0000000f070a7290 */ /* 0x000fe2000fffe03f */
[----:B------:R-:W-:Y:S01]  /*3d60*/  UMOV UR9, 0x40000040 ;  /* 0x4000004000097882 */ /* 0x000fe20000000000 */
[----:B------:R-:W-:Y:S01]  /*3d70*/  UMOV UR11, 0x40000040 ;  /* 0x40000040000b7882 */ /* 0x000fe20000000000 */
[----:B------:R-:W-:Y:S02]  /*3d80*/  WARPGROUP.DEPBAR.LE gsb0, 0x0 ;  /* 0x00008000000079c5 */ /* 0x000fe40000010000 */
[----:B------:R-:W-:-:S06]  /*3d90*/  WARPGROUP.ARRIVE ;  /* 0x00000000000079c5 */ /* 0x000fcc0000000000 */
[----:B------:R-:W-:Y:S01]  /*3da0*/  HGMMA.64x64x16.F32.BF16 R24, gdesc[UR8], R24, gsb0 ;  /* 0x00e00000081879f0 */ /* 0x000fe20008001818 */
[----:B------:R-:W-:Y:S01]  /*3db0*/  UMOV UR9, 0x4 ;  /* 0x0000000400097882 */ /* 0x000fe20000000000 */
[----:B------:R-:W-:Y:S01]  /*3dc0*/  UMOV UR10, 0x28 ;  /* 0x00000028000a7882 */ /* 0x000fe20000000000 */
[----:B------:R-:W-:Y:S02]  /*3dd0*/  USEL UR8, UR9, 0x2, UP0 ;  /* 0x0000000209087887 */ /* 0x000fe40008000000 */
[----:B------:R-:W-:Y:S02]  /*3de0*/  USEL UR9, UR9, 0x6, !UP0 ;  /* 0x0000000609097887 */ /* 0x000fe4000c000000 */
[----:B------:R-:W-:Y:S02]  /*3df0*/  UIADD3 UR24, UR14, UR8, URZ ;  /* 0x000000080e187290 */ /* 0x000fe4000fffe03f */
[----:B------:R-:W-:Y:S01]  /*3e00*/  UIADD3 UR26, UR15, UR8, URZ ;  /* 0x000000080f1a7290 */ /* 0x000fe2000fffe03f */
[----:B------:R-:W-:Y:S01]  /*3e10*/  UMOV UR11, 0xa00 ;  /* 0x00000a00000b7882 */ /* 0x000fe20000000000 */
[----:B------:R-:W-:-:S02]  /*3e20*/  USEL UR10, UR10, 0x26, UP0 ;  /* 0x000000260a0a7887 */ /* 0x000fc40008000000 */
[----:B------:R-:W-:Y:S02]  /*3e30*/  USEL UR11, UR11, 0x980, UP0 ;  /* 0x000009800b0b7887 */ /* 0x000fe40008000000 */
[----:B------:R-:W-:Y:S02]  /*3e40*/  ULOP3.LUT UR10, UR10, 0x6, URZ, 0xc0, !UPT ;  /* 0x000000060a0a7892 */ /* 0x000fe4000f8ec03f */
[----:B------:R-:W-:Y:S01]  /*3e50*/  ULOP3.LUT UR11, UR11, 0xa00, URZ, 0xc0, !UPT ;  /* 0x00000a000b0b7892 */ /* 0x000fe2000f8ec03f */
[----:B------:R-:W-:Y:S02]  /*3e60*/  WARPGROUP.DEPBAR.LE gsb0, 0x0 ;  /* 0x00008000000079c5 */ /* 0x000fe40000010000 */
[----:B------:R-:W-:-:S06]  /*3e70*/  WARPGROUP.ARRIVE ;  /* 0x00000000000079c5 */ /* 0x000fcc0000000000 */
[----:B------:R-:W-:Y:S01]  /*3e80*/  HGMMA.64x64x16.F32.BF16 R24, gdesc[UR24], R24, gsb0 ;  /* 0x00e00000181879f0 */ /* 0x000fe20008001818 */
[----:B------:R-:W-:Y:S02]  /*3e90*/  UIADD3 UR24, UR14, UR9, URZ ;  /* 0x000000090e187290 */ /* 0x000fe4000fffe03f */
[----:B------:R-:W-:Y:S01]  /*3ea0*/  UIADD3 UR26, UR15, UR9, URZ ;  /* 0x000000090f1a7290 */ /* 0x000fe2000fffe03f */
[----:B------:R-:W-:Y:S01]  /*3eb0*/  UMOV UR25, 0x40000040 ;  /* 0x4000004000197882 */ /* 0x000fe20000000000 */
[----:B------:R-:W-:Y:S01]  /*3ec0*/  UMOV UR27, 0x40000040 ;  /* 0x40000040001b7882 */ /* 0x000fe20000000000 */
[----:B------:R-:W-:Y:S01]  /*3ed0*/  ULOP3.LUT UR15, UR42, 0x2000000, URZ, 0xfc, !UPT ;  /* 0x020000002a0f7892 */ /* 0x000fe2000f8efc3f */
[----:B------:R-:W-:Y:S02]  /*3ee0*/  WARPGROUP.DEPBAR.LE gsb0, 0x0 ;  /* 0x00008000000079c5 */ /* 0x000fe40000010000 */
[----:B------:R-:W-:-:S06]  /*3ef0*/  WARPGROUP.ARRIVE ;  /* 0x00000000000079c5 */ /* 0x000fcc0000000000 */
[----:B------:R-:W-:Y:S01]  /*3f00*/  HGMMA.64x64x16.F32.BF16 R24, gdesc[UR24], R24, gsb0 ;  /* 0x00e00000181879f0 */ /* 0x000fe20008001818 */
[----:B------:R-:W-:Y:S02]  /*3f10*/  UIADD3 UR24, UR10, UR11, UR5 ;  /* 0x0000000b0a187290 */ /* 0x000fe4000fffe005 */
[----:B------:R-:W-:Y:S01]  /*3f20*/  UIADD3 UR26, UR10, UR11, UR6 ;  /* 0x0000000b0a1a7290 */ /* 0x000fe2000fffe006 */
[----:B------:R-:W-:Y:S01]  /*3f30*/  UMOV UR25, 0x40000040 ;  /* 0x4000004000197882 */ /* 0x000fe20000000000 */
[----:B------:R-:W-:Y:S01]  /*3f40*/  UMOV UR27, 0x40000040 ;  /* 0x40000040001b7882 */ /* 0x000fe20000000000 */
[----:B------:R-:W-:Y:S02]  /*3f50*/  UIADD3 UR10, UR5, 0xa00, URZ ;  /* 0x00000a00050a7890 */ /* 0x000fe4000fffe03f */
[----:B------:R-:W-:Y:S01]  /*3f60*/  UIADD3 UR11, UR6, 0xa00, URZ ;  /* 0x00000a00060b7890 */ /* 0x000fe2000fffe03f */
        /* <DEDUP_REMOVED lines=21> */
[----:B------:R-:W-:Y:S01]  /*40c0*/  UMOV UR10, 0x30 ;  /* 0x00000030000a7882 */ /* 0x000fe20000000000 */
[----:B------:R-:W-:Y:S01]  /*40d0*/  UMOV UR11, 0xc00 ;  /* 0x00000c00000b7882 */ /* 0x000fe20000000000 */
[----:B------:R-:W-:Y:S02]  /*40e0*/  USEL UR10, UR10, 0x2e, UP0 ;  /* 0x0000002e0a0a7887 */ /* 0x000fe40008000000 */
[----:B------:R-:W-:-:S02]  /*40f0*/  USEL UR11, UR11, 0xb80, UP0 ;  /* 0x00000b800b0b7887 */ /* 0x000fc40008000000 */
[----:B------:R-:W-:Y:S02]  /*4100*/  ULOP3.LUT UR10, UR10, 0x6, URZ, 0xc0, !UPT ;  /* 0x000000060a0a7892 */ /* 0x000fe4000f8ec03f */
        /* <DEDUP_REMOVED lines=53> */
[----:B------:R-:W-:Y:S02]  /*4460*/  UMOV UR7, 0x40 ;  /* 0x0000004000077882 */ /* 0x000fe40000000000 */
[----:B------:R-:W-:-:S04]  /*4470*/  USEL UR7, UR7, 0x3e, UP0 ;  /* 0x0000003e07077887 */ /* 0x000fc80008000000 */
        /* <DEDUP_REMOVED lines=8> */
[----:B------:R-:W-:Y:S02]  /*4500*/  UIADD3 UR8, UR9, UR10, URZ ;  /* 0x0000000a09087290 */ /* 0x000fe4000fffe03f */
[----:B------:R-:W-:-:S03]  /*4510*/  UIADD3 UR10, UR9, UR11, URZ ;  /* 0x0000000b090a7290 */ /* 0x000fc6000fffe03f */
[----:B------:R-:W-:Y:S01]  /*4520*/  UMOV UR9, 0x40000040 ;  /* 0x4000004000097882 */ /* 0x000fe20000000000 */
[----:B------:R-:W-:Y:S01]  /*4530*/  UMOV UR11, 0x40000040 ;  /* 0x40000040000b7882 */ /* 0x000fe20000000000 */
[----:B------:R-:W-:Y:S02]  /*4540*/  WARPGROUP.DEPBAR.LE gsb0, 0x0 ;  /* 0x00008000000079c5 */ /* 0x000fe40000010000 */
[----:B------:R-:W-:-:S06]  /*4550*/  WARPGROUP.ARRIVE ;  /* 0x00000000000079c5 */ /* 0x000fcc0000000000 */
[----:B------:R-:W-:Y:S03]  /*4560*/  HGMMA.64x64x16.F32.BF16 R24, gdesc[UR24], R24, gsb0 ;  /* 0x00e00000181879f0 */ /* 0x000fe60008001818 */
[----:B------:R-:W-:Y:S02]  /*4570*/  WARPGROUP.DEPBAR.LE gsb0, 0x0 ;  /* 0x00008000000079c5 */ /* 0x000fe40000010000 */
[----:B------:R-:W-:-:S06]  /*4580*/  WARPGROUP.ARRIVE ;  /* 0x00000000000079c5 */ /* 0x000fcc0000000000 */
[----:B------:R-:W-:Y:S01]  /*4590*/  HGMMA.64x64x16.F32.BF16 R24, gdesc[UR8], R24, gsb0 ;  /* 0x00e00000081879f0 */ /* 0x000fe20008001818 */
[----:B------:R-:W-:Y:S01]  /*45a0*/  UMOV UR8, 0x1000 ;  /* 0x0000100000087882 */ /* 0x000fe20000000000 */
[----:B------:R-:W-:Y:S01]  /*45b0*/  UMOV UR9, 0x40000040 ;  /* 0x4000004000097882 */ /* 0x000fe20000000000 */
[----:B------:R-:W-:Y:S01]  /*45c0*/  USEL UR8, UR8, 0xf80, UP0 ;  /* 0x00000f8008087887 */ /* 0x000fe20008000000 */
[----:B------:R-:W-:-:S03]  /*45d0*/  UMOV UR11, 0x40000040 ;  /* 0x40000040000b7882 */ /* 0x000fc60000000000 */
[----:B------:R-:W-:-:S04]  /*45e0*/  ULOP3.LUT UR8, UR8, 0x1e00, URZ, 0xc0, !UPT ;  /* 0x00001e0008087892 */ /* 0x000fc8000f8ec03f */
[----:B------:R-:W-:Y:S02]  /*45f0*/  UIADD3 UR10, UR7, UR8, UR5 ;  /* 0x00000008070a7290 */ /* 0x000fe4000fffe005 */
[----:B------:R-:W-:-:S03]  /*4600*/  UIADD3 UR6, UR7, UR8, UR6 ;  /* 0x0000000807067290 */ /* 0x000fc6000fffe006 */
[----:B------:R-:W-:Y:S02]  /*4610*/  UMOV UR7, 0x40000040 ;  /* 0x4000004000077882 */ /* 0x000fe40000000000 */
[----:B------:R-:W-:Y:S02]  /*4620*/  UMOV UR8, UR10 ;  /* 0x0000000a00087c82 */ /* 0x000fe40008000000 */
[----:B------:R-:W-:Y:S01]  /*4630*/  UMOV UR10, UR6 ;  /* 0x00000006000a7c82 */ /* 0x000fe20008000000 */
[----:B------:R-:W-:Y:S01]  /*4640*/  ULDC UR6, c[0x0][0xad0] ;  /* 0x0002b40000067ab9 */ /* 0x000fe20000000800 */
[----:B------:R-:W-:Y:S02]  /*4650*/  WARPGROUP.DEPBAR.LE gsb0, 0x0 ;  /* 0x00008000000079c5 */ /* 0x000fe40000010000 */
[----:B------:R-:W-:-:S06]  /*4660*/  WARPGROUP.ARRIVE ;  /* 0x00000000000079c5 */ /* 0x000fcc0000000000 */
[----:B------:R-:W-:Y:S01]  /*4670*/  HGMMA.64x64x16.F32.BF16 R24, gdesc[UR8], R24, gsb0 ;  /* 0x00e00000081879f0 */ /* 0x000fe20008001818 */
[----:B------:R-:W-:Y:S01]  /*4680*/  ULDC UR9, c[0x0][0xa80] ;  /* 0x0002a00000097ab9 */ /* 0x000fe20000000800 */
[----:B------:R-:W-:Y:S01]  /*4690*/  UMOV UR11, 0x40000040 ;  /* 0x40000040000b7882 */ /* 0x000fe20000000000 */
        /* <DEDUP_REMOVED lines=16> */
[----:B------:R-:W-:Y:S01]  /*47a0*/  FMUL.FTZ R34, R34, UR6 ;  /* 0x0000000622227c20 */ /* 0x000fe20008410000 */
[----:B------:R-:W-:Y:S01]  /*47b0*/  FMUL.FTZ R41, R41, UR6 ;  /* 0x0000000629297c20 */ /* 0x000fe20008410000 */
[----:B------:R-:W-:Y:S01]  /*47c0*/  FMUL.FTZ R35, R35, UR6 ;  /* 0x0000000623237c20 */ /* 0x000fe20008410000 */
[----:B------:R-:W-:Y:S01]  /*47d0*/  FMUL.FTZ R44, R44, UR6 ;  /* 0x000000062c2c7c20 */ /* 0x000fe20008410000 */
[----:B------:R-:W-:Y:S01]  /*47e0*/  FMUL.FTZ R38, R38, UR6 ;  /* 0x0000000626267c20 */ /* 0x000fe20008410000 */
[----:B------:R-:W-:Y:S01]  /*47f0*/  FMUL.FTZ R45, R45, UR6 ;  /* 0x000000062d2d7c20 */ /* 0x000fe20008410000 */
[----:B------:R-:W-:Y:S01]  /*4800*/  FMUL.FTZ R39, R39, UR6 ;  /* 0x0000000627277c20 */ /* 0x000fe20008410000 */
[----:B------:R-:W0:Y:S01]  /*4810*/  MUFU.TANH R28, R28 ;  /* 0x0000001c001c7308 */ /* 0x000e220000002400 */
[----:B--2---:R-:W-:Y:S01]  /*4820*/  FSEL R24, R24, -INF , P1 ;  /* 0xff80000018187808 */ /* 0x004fe20000800000 */
[----:B------:R-:W-:Y:S01]  /*4830*/  FMUL.FTZ R48, R48, UR6 ;  /* 0x0000000630307c20 */ /* 0x000fe20008410000 */
[----:B------:R-:W-:Y:S01]  /*4840*/  FMUL.FTZ R42, R42, UR6 ;  /* 0x000000062a2a7c20 */ /* 0x000fe20008410000 */
[----:B------:R-:W-:Y:S01]  /*4850*/  FMUL.FTZ R49, R49, UR6 ;  /* 0x0000000631317c20 */ /* 0x000fe20008410000 */
[----:B------:R-:W-:Y:S01]  /*4860*/  FMUL.FTZ R43, R43, UR6 ;  /* 0x000000062b2b7c20 */ /* 0x000fe20008410000 */
[----:B------:R-:W-:Y:S01]  /*4870*/  FMUL.FTZ R52, R52, UR6 ;  /* 0x0000000634347c20 */ /* 0x000fe20008410000 */
[----:B------:R-:W-:Y:S01]  /*4880*/  FMUL.FTZ R53, R53, UR6 ;  /* 0x0000000635357c20 */ /* 0x000fe20008410000 */
[----:B------:R-:W2:Y:S01]  /*4890*/  MUFU.TANH R29, R29 ;  /* 0x0000001d001d7308 */ /* 0x000ea20000002400 */
[----:B-----5:R-:W-:Y:S01]  /*48a0*/  FSEL R25, R25, -INF , P2 ;  /* 0xff80000019197808 */ /* 0x020fe20001000000 */
[----:B------:R-:W-:Y:S01]  /*48b0*/  FMUL.FTZ R46, R46, UR6 ;  /* 0x000000062e2e7c20 */ /* 0x000fe20008410000 */
[----:B------:R-:W-:Y:S01]  /*48c0*/  FMUL.FTZ R47, R47, UR6 ;  /* 0x000000062f2f7c20 */ /* 0x000fe20008410000 */
[----:B------:R-:W-:Y:S01]  /*48d0*/  FMUL.FTZ R50, R50, UR6 ;  /* 0x0000000632327c20 */ /* 0x000fe20008410000 */
[----:B------:R-:W-:Y:S01]  /*48e0*/  FMNMX.FTZ R7, R24, R25, !PT ;  /* 0x0000001918077209 */ /* 0x000fe20007810000 */
[----:B------:R-:W-:Y:S01]  /*48f0*/  FMUL.FTZ R51, R51, UR6 ;  /* 0x0000000633337c20 */ /* 0x000fe20008410000 */
[----:B------:R-:W-:Y:S01]  /*4900*/  FMUL.FTZ R54, R54, UR6 ;  /* 0x0000000636367c20 */ /* 0x000fe20008410000 */
[----:B------:R-:W5:Y:S01]  /*4910*/  MUFU.TANH R32, R32 ;  /* 0x0000002000207308 */ /* 0x000f620000002400 */
[----:B0-----:R-:W-:Y:S01]  /*4920*/  FSEL R28, R28, -INF , P3 ;  /* 0xff8000001c1c7808 */ /* 0x001fe20001800000 */
[----:B------:R-:W-:Y:S01]  /*4930*/  FMUL.FTZ R55, R55, UR6 ;  /* 0x0000000637377c20 */ /* 0x000fe20008410000 */
[----:B------:R-:W-:-:S02]  /*4940*/  ULEA UR6, UR36, UR15, 0xc ;  /* 0x0000000f24067291 */ /* 0x000fc4000f8e603f */
[----:B------:R-:W-:Y:S02]  /*4950*/  FMNMX.FTZ R4, R28, R7, !PT ;  /* 0x000000071c047209 */ /* 0x000fe40007810000 */
[----:B------:R-:W-:Y:S01]  /*4960*/  UIADD3 UR8, UR6, 0x80, URZ ;  /* 0x0000008006087890 */ /* 0x000fe2000fffe03f */
[----:B------:R-:W0:Y:S01]  /*4970*/  MUFU.TANH R26, R26 ;  /* 0x0000001a001a7308 */ /* 0x000e220000002400 */
[----:B--2---:R-:W-:-:S04]  /*4980*/  FSEL R29, R29, -INF , P4 ;  /* 0xff8000001d1d7808 */ /* 0x004fc80002000000 */
[----:B------:R-:W-:Y:S01]  /*4990*/  FMNMX.FTZ R7, R29, R4, !PT ;  /* 0x000000041d077209 */ /* 0x000fe20007810000 */
[----:B------:R-:W-:Y:S01]  /*49a0*/  UMOV UR10, UR8 ;  /* 0x00000008000a7c82 */ /* 0x000fe20008000000 */
[----:B------:R-:W-:Y:S01]  /*49b0*/  UIADD3 UR8, UR6, 0x100, URZ ;  /* 0x0000010006087890 */ /* 0x000fe2000fffe03f */
[----:B------:R-:W2:Y:S01]  /*49c0*/  MUFU.TANH R33, R33 ;  /* 0x0000002100217308 */ /* 0x000ea20000002400 */
[----:B-----5:R-:W-:-:S04]  /*49d0*/  FSEL R32, R32, -INF , P5 ;  /* 0xff80000020207808 */ /* 0x020fc80002800000 */
[----:B------:R-:W-:-:S03]  /*49e0*/  FMNMX.FTZ R4, R32, R7, !PT ;  /* 0x0000000720047209 */ /* 0x000fc60007810000 */
[----:B------:R-:W5:Y:S01]  /*49f0*/  MUFU.TANH R27, R27 ;  /* 0x0000001b001b7308 */ /* 0x000f620000002400 */
[----:B0-----:R-:W-:Y:S02]  /*4a00*/  FSEL R26, R26, -INF , P1 ;  /* 0xff8000001a1a7808 */ /* 0x001fe40000800000 */
[----:B------:R-:W-:-:S05]  /*4a10*/  ISETP.GT.AND P1, PT, R5, 0x18, PT ;  /* 0x000000180500780c */ /* 0x000fca0003f24270 */
[----:B------:R-:W0:Y:S01]  /*4a20*/  MUFU.TANH R36, R36 ;  /* 0x0000002400247308 */ /* 0x000e220000002400 */
[----:B--2---:R-:W-:-:S04]  /*4a30*/  FSEL R33, R33, -INF , P6 ;  /* 0xff80000021217808 */ /* 0x004fc80003000000 */
[----:B------:R-:W-:-:S03]  /*4a40*/  FMNMX.FTZ R7, R33, R4, !PT ;  /* 0x0000000421077209 */ /* 0x000fc60007810000 */
[----:B------:R-:W2:Y:S01]  /*4a50*/  MUFU.TANH R30, R30 ;  /* 0x0000001e001e7308 */ /* 0x000ea20000002400 */
[----:B-----5:R-:W-:Y:S02]  /*4a60*/  FSEL R27, R27, -INF , P2 ;  /* 0xff8000001b1b7808 */ /* 0x020fe40001000000 */
[----:B------:R-:W-:-:S05]  /*4a70*/  ISETP.GT.AND P2, PT, R5, 0x19, PT ;  /* 0x000000190500780c */ /* 0x000fca0003f44270 */
[----:B------:R-:W5:Y:S01]  /*4a80*/  MUFU.TANH R37, R37 ;  /* 0x0000002500257308 */ /* 0x000f620000002400 */
[----:B0-----:R-:W-:-:S04]  /*4a90*/  FSEL R36, R36, -INF , P1 ;  /* 0xff80000024247808 */ /* 0x001fc80000800000 */
[----:B------:R-:W-:-:S03]  /*4aa0*/  FMNMX.FTZ R4, R36, R7, !PT ;  /* 0x0000000724047209 */ /* 0x000fc60007810000 */
[----:B------:R-:W0:Y:S01]  /*4ab0*/  MUFU.TANH R31, R31 ;  /* 0x0000001f001f7308 */ /* 0x000e220000002400 */
[----:B--2---:R-:W-:Y:S02]  /*4ac0*/  FSEL R30, R30, -INF , P3 ;  /* 0xff8000001e1e7808 */ /* 0x004fe40001800000 */
[----:B------:R-:W-:-:S05]  /*4ad0*/  ISETP.GT.AND P3, PT, R5, 0x20, PT ;  /* 0x000000200500780c */ /* 0x000fca0003f64270 */
        /* <DEDUP_REMOVED lines=37> */
[----:B-----5:R-:W-:-:S07]  /*4d30*/  FSEL R49, R49, -INF , P2 ;  /* 0xff80000031317808 */ /* 0x020fce0001000000 */
[----:B------:R-:W5:Y:S01]  /*4d40*/  MUFU.TANH R53, R53 ;  /* 0x0000003500357308 */ /* 0x000f620000002400 */
[----:B0-----:R-:W-:Y:S02]  /*4d50*/  FSEL R43, R43, -INF , P4 ;  /* 0xff8000002b2b7808 */ /* 0x001fe40002000000 */
[----:B------:R-:W-:Y:S02]  /*4d60*/  ISETP.GT.AND P4, PT, R5, 0x39, PT ;  /* 0x000000390500780c */ /* 0x000fe40003f84270 */
[----:B------:R-:W-:-:S03]  /*4d70*/  FMNMX.FTZ R5, R49, R4, !PT ;  /* 0x0000000431057209 */ /* 0x000fc60007810000 */
[----:B------:R-:W0:Y:S01]  /*4d80*/  MUFU.TANH R46, R46 ;  /* 0x0000002e002e7308 */ /* 0x000e220000002400 */
[----:B--2---:R-:W-:-:S04]  /*4d90*/  FSEL R52, R52, -INF , P3 ;  /* 0xff80000034347808 */ /* 0x004fc80001800000 */
[----:B------:R-:W-:-:S03]  /*4da0*/  FMNMX.FTZ R4, R52, R5, !PT ;  /* 0x0000000534047209 */ /* 0x000fc60007810000 */
[----:B------:R-:W2:Y:S01]  /*4db0*/  MUFU.TANH R47, R47 ;  /* 0x0000002f002f7308 */ /* 0x000ea20000002400 */
[----:B-----5:R-:W-:-:S04]  /*4dc0*/  FSEL R53, R53, -INF , P4 ;  /* 0xff80000035357808 */ /* 0x020fc80002000000 */
[----:B-1-34-:R-:W-:-:S03]  /*4dd0*/  FMNMX.FTZ R6, R53, R4, !PT ;  /* 0x0000000435067209 */ /* 0x01afc60007810000 */
[----:B------:R-:W1:Y:S01]  /*4de0*/  MUFU.TANH R50, R50 ;  /* 0x0000003200327308 */ /* 0x000e620000002400 */
[----:B0-----:R-:W-:Y:S01]  /*4df0*/  FSEL R46, R46, -INF , P5 ;  /* 0xff8000002e2e7808 */ /* 0x001fe20002800000 */
[----:B------:R-:W0:Y:S06]  /*4e00*/  SHFL.BFLY PT, R5, R6, 0x2, 0x1f ;  /* 0x0c401f0006057f89 */ /* 0x000e2c00000e0000 */
[----:B------:R-:W3:Y:S01]  /*4e10*/  MUFU.TANH R51, R51 ;  /* 0x0000003300337308 */ /* 0x000ee20000002400 */
[----:B--2---:R-:W-:-:S07]  /*4e20*/  FSEL R47, R47, -INF , P6 ;  /* 0xff8000002f2f7808 */ /* 0x004fce0003000000 */
[----:B------:R-:W2:Y:S01]  /*4e30*/  MUFU.TANH R54, R54 ;  /* 0x0000003600367308 */ /* 0x000ea20000002400 */
[----:B-1----:R-:W-:-:S07]  /*4e40*/  FSEL R50, R50, -INF , P1 ;  /* 0xff80000032327808 */ /* 0x002fce0000800000 */
[----:B------:R-:W1:Y:S01]  /*4e50*/  MUFU.TANH R55, R55 ;  /* 0x0000003700377308 */ /* 0x000e620000002400 */
[----:B---3--:R-:W-:Y:S02]  /*4e60*/  FSEL R51, R51, -INF , P2 ;  /* 0xff80000033337808 */ /* 0x008fe40001000000 */
[----:B0-----:R-:W-:Y:S02]  /*4e70*/  FMNMX.FTZ R7, R6, R5, !PT ;  /* 0x0000000506077209 */ /* 0x001fe40007810000 */
[----:B------:R-:W-:Y:S02]  /*4e80*/  FMNMX.FTZ R5, R26, R27, !PT ;  /* 0x0000001b1a057209 */ /* 0x000fe40007810000 */
[----:B------:R-:W-:Y:S01]  /*4e90*/  ISETP.GE.AND P2, PT, R152, 0x41, PT ;  /* 0x000000419800780c */ /* 0x000fe20003f46270 */
[----:B------:R-:W0:Y:S01]  /*4ea0*/  SHFL.BFLY PT, R8, R7, 0x1, 0x1f ;  /* 0x0c201f0007087f89 */ /* 0x000e2200000e0000 */
[----:B------:R-:W-:Y:S02]  /*4eb0*/  FMNMX.FTZ R4, R30, R5, !PT ;  /* 0x000000051e047209 */ /* 0x000fe40007810000 */
[----:B--2---:R-:W-:-:S02]  /*4ec0*/  FSEL R54, R54, -INF , P3 ;  /* 0xff80000036367808 */ /* 0x004fc40001800000 */
[----:B------:R-:W-:-:S04]  /*4ed0*/  FMNMX.FTZ R5, R31, R4, !PT ;  /* 0x000000041f057209 */ /* 0x000fc80007810000 */
[----:B------:R-:W-:Y:S02]  /*4ee0*/  FMNMX.FTZ R4, R34, R5, !PT ;  /* 0x0000000522047209 */ /* 0x000fe40007810000 */
[----:B-1----:R-:W-:Y:S02]  /*4ef0*/  FSEL R55, R55, -INF , P4 ;  /* 0xff80000037377808 */ /* 0x002fe40002000000 */
        /* <DEDUP_REMOVED lines=15> */
[----:B------:R-:W-:Y:S01]  /*4ff0*/  MUFU.EX2 R6, R24 ;  /* 0x0000001800067308 */ /* 0x000fe20000000800 */
        /* <DEDUP_REMOVED lines=14> */
[--C-:B------:R-:W-:Y:S01]  /*50e0*/  FFMA.FTZ R155, R52, UR9, -R56.reuse ;  /* 0x00000009349b7c23 */ /* 0x100fe20008010838 */
[--C-:B------:R-:W-:Y:S01]  /*50f0*/  FFMA.FTZ R172, R53, UR9, -R56.reuse ;  /* 0x0000000935ac7c23 */ /* 0x100fe20008010838 */
[----:B------:R-:W1:Y:S08]  /*5100*/  MUFU.EX2 R7, R7 ;  /* 0x0000000700077308 */ /* 0x000e700000000800 */
[----:B------:R-:W-:Y:S08]  /*5110*/  MUFU.EX2 R8, R28 ;  /* 0x0000001c00087308 */ /* 0x000ff00000000800 */
[----:B------:R-:W2:Y:S01]  /*5120*/  MUFU.EX2 R9, R9 ;  /* 0x0000000900097308 */ /* 0x000ea20000000800 */
[----:B-1----:R-:W-:Y:S01]  /*5130*/  F2FP.BF16.F32.PACK_AB R156, R7, R6 ;  /* 0x00000006079c723e */ /* 0x002fe200000010ff */
[----:B------:R-:W-:Y:S01]  /*5140*/  FADD.FTZ R7, R6, R7 ;  /* 0x0000000706077221 */ /* 0x000fe20000010000 */
[----:B0-----:R-:W-:Y:S01]  /*5150*/  FMNMX.FTZ R24, R5, R14, !PT ;  /* 0x0000000e05187209 */ /* 0x001fe20007810000 */
[----:B------:R-:W-:-:S04]  /*5160*/  FFMA.FTZ R14, R40, UR9, -R56 ;  /* 0x00000009280e7c23 */ /* 0x000fc80008010838 */
[----:B------:R-:W-:Y:S01]  /*5170*/  MUFU.EX2 R10, R10 ;  /* 0x0000000a000a7308 */ /* 0x000fe20000000800 */
[----:B------:R-:W0:Y:S07]  /*5180*/  SHFL.BFLY PT, R5, R24, 0x1, 0x1f ;  /* 0x0c201f0018057f89 */ /* 0x000e2e00000e0000 */
[----:B------:R-:W1:Y:S01]  /*5190*/  MUFU.EX2 R11, R11 ;  /* 0x0000000b000b7308 */ /* 0x000e620000000800 */
[----:B--2---:R-:W-:Y:S01]  /*51a0*/  F2FP.BF16.F32.PACK_AB R158, R9, R8 ;  /* 0x00000008099e723e */ /* 0x004fe200000010ff */
[----:B------:R-:W-:-:S04]  /*51b0*/  FADD.FTZ R8, R8, R7 ;  /* 0x0000000708087221 */ /* 0x000fc80000010000 */
[----:B------:R-:W-:Y:S02]  /*51c0*/  FADD.FTZ R9, R9, R8 ;  /* 0x0000000809097221 */ /* 0x000fe40000010000 */
[----:B------:R-:W-:Y:S08]  /*51d0*/  MUFU.EX2 R12, R12 ;  /* 0x0000000c000c7308 */ /* 0x000ff00000000800 */
[----:B------:R-:W2:Y:S01]  /*51e0*/  MUFU.EX2 R13, R13 ;  /* 0x0000000d000d7308 */ /* 0x000ea20000000800 */
[----:B-1----:R-:W-:Y:S01]  /*51f0*/  F2FP.BF16.F32.PACK_AB R160, R11, R10 ;  /* 0x0000000a0ba0723e */ /* 0x002fe200000010ff */
[----:B------:R-:W-:Y:S01]  /*5200*/  FADD.FTZ R10, R10, R9 ;  /* 0x000000090a0a7221 */ /* 0x000fe20000010000 */
[----:B0-----:R-:W-:-:S03]  /*5210*/  FMNMX.FTZ R5, R24, R5, !PT ;  /* 0x0000000518057209 */ /* 0x001fc60007810000 */
[----:B------:R-:W-:Y:S01]  /*5220*/  FADD.FTZ R11, R11, R10 ;  /* 0x0000000a0b0b7221 */ /* 0x000fe20000010000 */
[C---:B------:R-:W-:Y:S01]  /*5230*/  FSETP.NEU.FTZ.AND P1, PT, R5.reuse, -INF , PT ;  /* 0xff8000000500780b */ /* 0x040fe20003f3d000 */
[----:B------:R-:W-:Y:S01]  /*5240*/  FMUL.FTZ R24, R5, UR9 ;  /* 0x0000000905187c20 */ /* 0x000fe20008410000 */
[----:B------:R-:W-:Y:S04]  /*5250*/  MUFU.EX2 R14, R14 ;  /* 0x0000000e000e7308 */ /* 0x000fe80000000800 */
[----:B------:R-:W-:Y:S02]  /*5260*/  FSEL R25, R24, RZ, P1 ;  /* 0x000000ff18197208 */ /* 0x000fe40000800000 */
[----:B------:R-:W-:Y:S02]  /*5270*/  ISETP.NE.AND P1, PT, R57, RZ, PT ;  /* 0x000000ff3900720c */ /* 0x000fe40003f25270 */
        /* <DEDUP_REMOVED lines=21> */
[----:B--2---:R-:W-:Y:S01]  /*53d0*/  F2FP.BF16.F32.PACK_AB R162, R13, R12 ;  /* 0x0000000c0da2723e */ /* 0x004fe200000010ff */
[----:B------:R-:W-:Y:S01]  /*53e0*/  FADD.FTZ R12, R12, R11 ;  /* 0x0000000b0c0c7221 */ /* 0x000fe20000010000 */
[----:B0-----:R-:W-:Y:S01]  /*53f0*/  F2FP.BF16.F32.PACK_AB R164, R15, R14 ;  /* 0x0000000e0fa4723e */ /* 0x001fe200000010ff */
[----:B------:R-:W-:-:S02]  /*5400*/  @!P1 VIADD R3, R3, 0x38860 ;  /* 0x0003886003039836 */ /* 0x000fc40000000000 */
[----:B------:R-:W-:Y:S01]  /*5410*/  FADD.FTZ R13, R13, R12 ;  /* 0x0000000c0d0d7221 */ /* 0x000fe20000010000 */
[----:B------:R-:W0:Y:S02]  /*5420*/  MUFU.EX2 R175, R27 ;  /* 0x0000001b00af7308 */ /* 0x000e240000000800 */
[----:B------:R-:W-:Y:S01]  /*5430*/  @!P1 PRMT R3, RZ, 0x654, R3 ;  /* 0x00000654ff039816 */ /* 0x000fe20000000003 */
[----:B------:R-:W-:-:S04]  /*5440*/  FADD.FTZ R14, R14, R13 ;  /* 0x0000000d0e0e7221 */ /* 0x000fc80000010000 */
[----:B------:R-:W-:Y:S01]  /*5450*/  FADD.FTZ R15, R15, R14 ;  /* 0x0000000e0f0f7221 */ /* 0x000fe20000010000 */
[----:B------:R-:W-:Y:S08]  /*5460*/  MUFU.EX2 R176, R30 ;  /* 0x0000001e00b07308 */ /* 0x000ff00000000800 */
[----:B------:R-:W2:Y:S01]  /*5470*/  MUFU.EX2 R177, R31 ;  /* 0x0000001f00b17308 */ /* 0x000ea20000000800 */
[----:B0-----:R-:W-:Y:S01]  /*5480*/  F2FP.BF16.F32.PACK_AB R157, R175, R174 ;  /* 0x000000aeaf9d723e */ /* 0x001fe200000010ff */
[----:B------:R-:W-:-:S06]  /*5490*/  FADD.FTZ R175, R174, R175 ;  /* 0x000000afaeaf7221 */ /* 0x000fcc0000010000 */
[----:B------:R-:W-:Y:S08]  /*54a0*/  MUFU.EX2 R178, R34 ;  /* 0x0000002200b27308 */ /* 0x000ff00000000800 */
[----:B------:R-:W0:Y:S01]  /*54b0*/  MUFU.EX2 R179, R35 ;  /* 0x0000002300b37308 */ /* 0x000e220000000800 */
[----:B--2---:R-:W-:Y:S01]  /*54c0*/  F2FP.BF16.F32.PACK_AB R159, R177, R176 ;  /* 0x000000b0b19f723e */ /* 0x004fe200000010ff */
[----:B------:R-:W-:Y:S01]  /*54d0*/  BAR.SYNC.DEFER_BLOCKING 0xf, 0x100 ;  /* 0x03c4000000007b1d */ /* 0x000fe20000010000 */
[----:B------:R-:W-:-:S04]  /*54e0*/  FADD.FTZ R176, R176, R175 ;  /* 0x000000afb0b07221 */ /* 0x000fc80000010000 */
[----:B------:R-:W-:Y:S01]  /*54f0*/  FADD.FTZ R177, R177, R176 ;  /* 0x000000b0b1b17221 */ /* 0x000fe20000010000 */
[----:B------:R-:W-:Y:S08]  /*5500*/  MUFU.EX2 R180, R38 ;  /* 0x0000002600b47308 */ /* 0x000ff00000000800 */
[----:B------:R-:W2:Y:S01]  /*5510*/  MUFU.EX2 R181, R39 ;  /* 0x0000002700b57308 */ /* 0x000ea20000000800 */
[----:B0-----:R-:W-:Y:S01]  /*5520*/  F2FP.BF16.F32.PACK_AB R161, R179, R178 ;  /* 0x000000b2b3a1723e */ /* 0x001fe200000010ff */
[----:B------:R-:W-:-:S04]  /*5530*/  FADD.FTZ R178, R178, R177 ;  /* 0x000000b1b2b27221 */ /* 0x000fc80000010000 */
[----:B------:R-:W-:Y:S02]  /*5540*/  FADD.FTZ R179, R179, R178 ;  /* 0x000000b2b3b37221 */ /* 0x000fe40000010000 */
[----:B------:R-:W-:Y:S01]  /*5550*/  MUFU.EX2 R20, R20 ;  /* 0x0000001400147308 */ /* 0x000fe20000000800 */
[----:B------:R0:W-:Y:S07]  /*5560*/  STSM.16.M88.4 [R184+0x36400], R156 ;  /* 0x0364009cb8007844 */ /* 0x0001ee0000000200 */
[----:B------:R-:W3:Y:S01]  /*5570*/  MUFU.EX2 R21, R21 ;  /* 0x0000001500157308 */ /* 0x000ee20000000800 */
[----:B--2---:R-:W-:Y:S01]  /*5580*/  F2FP.BF16.F32.PACK_AB R163, R181, R180 ;  /* 0x000000b4b5a3723e */ /* 0x004fe200000010ff */
[----:B------:R-:W-:-:S04]  /*5590*/  FADD.FTZ R180, R180, R179 ;  /* 0x000000b3b4b47221 */ /* 0x000fc80000010000 */
[----:B------:R0:W-:Y:S01]  /*55a0*/  STSM.16.M88.4 [R185], R160 ;  /* 0x000000a0b9007844 */ /* 0x0001e20000000200 */
[----:B------:R-:W-:Y:S01]  /*55b0*/  FADD.FTZ R181, R181, R180 ;  /* 0x000000b4b5b57221 */ /* 0x000fe20000010000 */
[----:B------:R-:W-:Y:S08]  /*55c0*/  MUFU.EX2 R182, R42 ;  /* 0x0000002a00b67308 */ /* 0x000ff00000000800 */
[----:B------:R-:W2:Y:S01]  /*55d0*/  MUFU.EX2 R183, R43 ;  /* 0x0000002b00b77308 */ /* 0x000ea20000000800 */
[----:B---3--:R-:W-:Y:S01]  /*55e0*/  F2FP.BF16.F32.PACK_AB R166, R21, R20 ;  /* 0x0000001415a6723e */ /* 0x008fe200000010ff */
[----:B------:R-:W-:-:S04]  /*55f0*/  FADD.FTZ R20, R20, R15 ;  /* 0x0000000f14147221 */ /* 0x000fc80000010000 */
[----:B------:R-:W-:Y:S02]  /*5600*/  FADD.FTZ R20, R21, R20 ;  /* 0x0000001415147221 */ /* 0x000fe40000010000 */
[----:B------:R-:W-:Y:S08]  /*5610*/  MUFU.EX2 R192, R46 ;  /* 0x0000002e00c07308 */ /* 0x000ff00000000800 */
[----:B------:R-:W3:Y:S01]  /*5620*/  MUFU.EX2 R193, R47 ;  /* 0x0000002f00c17308 */ /* 0x000ee20000000800 */
[----:B--2---:R-:W-:Y:S01]  /*5630*/  F2FP.BF16.F32.PACK_AB R165, R183, R182 ;  /* 0x000000b6b7a5723e */ /* 0x004fe200000010ff */
[----:B------:R-:W-:-:S04]  /*5640*/  FADD.FTZ R182, R182, R181 ;  /* 0x000000b5b6b67221 */ /* 0x000fc80000010000 */
[----:B------:R-:W-:Y:S02]  /*5650*/  FADD.FTZ R183, R183, R182 ;  /* 0x000000b6b7b77221 */ /* 0x000fe40000010000 */
[----:B------:R-:W-:Y:S08]  /*5660*/  MUFU.EX2 R153, R153 ;  /* 0x0000009900997308 */ /* 0x000ff00000000800 */
[----:B------:R-:W2:Y:S01]  /*5670*/  MUFU.EX2 R154, R154 ;  /* 0x0000009a009a7308 */ /* 0x000ea20000000800 */
[----:B---3--:R-:W-:Y:S01]  /*5680*/  F2FP.BF16.F32.PACK_AB R167, R193, R192 ;  /* 0x000000c0c1a7723e */ /* 0x008fe200000010ff */
[----:B------:R-:W-:-:S04]  /*5690*/  FADD.FTZ R192, R192, R183 ;  /* 0x000000b7c0c07221 */ /* 0x000fc80000010000 */
[----:B------:R0:W-:Y:S01]  /*56a0*/  STSM.16.M88.4 [R187], R164 ;  /* 0x000000a4bb007844 */ /* 0x0001e20000000200 */
[----:B------:R-:W-:Y:S01]  /*56b0*/  FADD.FTZ R193, R193, R192 ;  /* 0x000000c0c1c17221 */ /* 0x000fe20000010000 */
[----:B------:R-:W-:Y:S08]  /*56c0*/  MUFU.EX2 R155, R155 ;  /* 0x0000009b009b7308 */ /* 0x000ff00000000800 */
[----:B------:R-:W3:Y:S01]  /*56d0*/  MUFU.EX2 R172, R172 ;  /* 0x000000ac00ac7308 */ /* 0x000ee20000000800 */
[----:B--2---:R-:W-:Y:S01]  /*56e0*/  F2FP.BF16.F32.PACK_AB R168, R154, R153 ;  /* 0x000000999aa8723e */ /* 0x004fe200000010ff */
[----:B------:R-:W-:-:S04]  /*56f0*/  FADD.FTZ R153, R153, R20 ;  /* 0x0000001499997221 */ /* 0x000fc80000010000 */
[----:B------:R-:W-:Y:S02]  /*5700*/  FADD.FTZ R154, R154, R153 ;  /* 0x000000999a9a7221 */ /* 0x000fe40000010000 */
[----:B------:R-:W-:Y:S08]  /*5710*/  MUFU.EX2 R194, R50 ;  /* 0x0000003200c27308 */ /* 0x000ff00000000800 */
[----:B------:R-:W2:Y:S01]  /*5720*/  MUFU.EX2 R195, R51 ;  /* 0x0000003300c37308 */ /* 0x000ea20000000800 */
[----:B---3--:R-:W-:-:S07]  /*5730*/  F2FP.BF16.F32.PACK_AB R170, R172, R155 ;  /* 0x0000009bacaa723e */ /* 0x008fce00000010ff */
[----:B------:R-:W3:Y:S08]  /*5740*/  MUFU.EX2 R196, R54 ;  /* 0x0000003600c47308 */ /* 0x000ef00000000800 */
[----:B------:R-:W4:Y:S01]  /*5750*/  MUFU.EX2 R197, R25 ;  /* 0x0000001900c57308 */ /* 0x000f220000000800 */
[----:B--2---:R-:W-:Y:S01]  /*5760*/  F2FP.BF16.F32.PACK_AB R169, R195, R194 ;  /* 0x000000c2c3a9723e */ /* 0x004fe200000010ff */
[----:B------:R-:W-:-:S04]  /*5770*/  FADD.FTZ R194, R194, R193 ;  /* 0x000000c1c2c27221 */ /* 0x000fc80000010000 */
[----:B------:R-:W-:-:S04]  /*5780*/  FADD.FTZ R195, R195, R194 ;  /* 0x000000c2c3c37221 */ /* 0x000fc80000010000 */
[----:B---3--:R-:W-:Y:S01]  /*5790*/  FADD.FTZ R6, R196, R195 ;  /* 0x000000c3c4067221 */ /* 0x008fe20000010000 */
[----:B----4-:R-:W-:-:S03]  /*57a0*/  F2FP.BF16.F32.PACK_AB R171, R197, R196 ;  /* 0x000000c4c5ab723e */ /* 0x010fc600000010ff */
[----:B------:R-:W-:Y:S02]  /*57b0*/  FADD.FTZ R6, R197, R6 ;  /* 0x00000006c5067221 */ /* 0x000fe40000010000 */
[----:B------:R0:W-:Y:S01]  /*57c0*/  STSM.16.M88.4 [R186], R168 ;  /* 0x000000a8ba007844 */ /* 0x0001e20000000200 */
[----:B-1----:R-:W-:-:S06]  /*57d0*/  WARPGROUP.ARRIVE ;  /* 0x00000000000079c5 */ /* 0x002fcc0000000000 */
[----:B------:R-:W-:Y:S01]  /*57e0*/  HGMMA.64x256x16.F32.BF16 R24, R156, gdesc[UR4].tnspB, RZ, !UPT, gsb0 ;  /* 0x43e000049c187df0 */ /* 0x000fe2000c0018ff */
[----:B------:R-:W-:Y:S01]  /*57f0*/  UIADD3 UR6, UR6, 0x180, URZ ;  /* 0x0000018006067890 */ /* 0x000fe2000fffe03f */
[----:B------:R-:W-:Y:S01]  /*5800*/  UMOV UR7, 0x40000040 ;  /* 0x4000004000077882 */ /* 0x000fe20000000000 */
[----:B------:R-:W-:Y:S02]  /*5810*/  WARPGROUP.DEPBAR.LE gsb0, 0x0 ;  /* 0x00008000000079c5 */ /* 0x000fe40000010000 */
[----:B------:R-:W-:-:S15]  /*5820*/  WARPGROUP.ARRIVE ;  /* 0x00000000000079c5 */ /* 0x000fde0000000000 */
[----:B------:R-:W-:-:S08]  /*5830*/  NOP ;  /* 0x0000000000007918 */ /* 0x000fd00000000000 */
[----:B------:R-:W-:Y:S01]  /*5840*/  HGMMA.64x256x16.F32.BF16 R24, R160, gdesc[UR8].tnspB, R24, gsb0 ;  /* 0x43e00008a0187df0 */ /* 0x000fe20008001818 */
[----:B------:R-:W-:Y:S01]  /*5850*/  UMOV UR10, UR8 ;  /* 0x00000008000a7c82 */ /* 0x000fe20008000000 */
[----:B------:R-:W-:Y:S01]  /*5860*/  UMOV UR11, 0x40000040 ;  /* 0x40000040000b7882 */ /* 0x000fe20000000000 */
[----:B------:R-:W-:Y:S02]  /*5870*/  WARPGROUP.DEPBAR.LE gsb0, 0x0 ;  /* 0x00008000000079c5 */ /* 0x000fe40000010000 */
[----:B------:R-:W-:-:S15]  /*5880*/  WARPGROUP.ARRIVE ;  /* 0x00000000000079c5 */ /* 0x000fde0000000000 */
[----:B------:R-:W-:-:S08]  /*5890*/  NOP ;  /* 0x0000000000007918 */ /* 0x000fd00000000000 */
        /* <DEDUP_REMOVED lines=17> */
[----:B0-----:R-:W-:Y:S06]  /*59b0*/  @!P2 BRA `(.L_x_790) ;  /* 0x0000002c00aca947 */ /* 0x001fec0003800000 */
[----:B------:R-:W-:Y:S01]  /*59c0*/  IADD3 R7, R173, -0x2, RZ ;  /* 0xfffffffead077810 */ /* 0x000fe20007ffe0ff */
[----:B------:R-:W-:Y:S01]  /*59d0*/  IMAD.MOV.U32 R8, RZ, RZ, R5 ;  /* 0x000000ffff087224 */ /* 0x000fe200078e0005 */
[----:B------:R-:W-:Y:S01]  /*59e0*/  UMOV UR7, UR36 ;  /* 0x0000002400077c82 */ /* 0x000fe20008000000 */
[----:B------:R-:W-:-:S07]  /*59f0*/  IMAD.MOV.U32 R13, RZ, RZ, R4 ;  /* 0x000000ffff0d7224 */ /* 0x000fce00078e0004 */
.L_x_799:
[----:B------:R-:W-:Y:S01]  /*5a00*/  UIADD3 UR14, UR7, 0x1, URZ ;  /* 0x00000001070e7890 */ /* 0x000fe2000fffe03f */
[C---:B------:R-:W-:Y:S01]  /*5a10*/  ISETP.GT.AND P2, PT, R7.reuse, RZ, PT ;  /* 0x000000ff0700720c */ /* 0x040fe20003f44270 */
[----:B------:R-:W-:Y:S02]  /*5a20*/  VIADD R7, R7, 0xffffffff ;  /* 0xffffffff07077836 */ /* 0x000fe40000000000 */
[----:B------:R-:W-:-:S04]  /*5a30*/  UISETP.NE.AND UP0, UPT, UR14, 0x2, UPT ;  /* 0x000000020e00788c */ /* 0x000fc8000bf05270 */
[----:B------:R-:W-:Y:S02]  /*5a40*/  USEL UR14, UR14, URZ, UP0 ;  /* 0x0000003f0e0e7287 */ /* 0x000fe40008000000 */
[----:B------:R-:W-:-:S05]  /*5a50*/  USEL UR6, URZ, 0x1, UP0 ;  /* 0x000000013f067887 */ /* 0x000fca0008000000 */
[----:B------:R-:W-:Y:S01]  /*5a60*/  UMOV UR36, UR14 ;  /* 0x0000000e00247c82 */ /* 0x000fe20008000000 */
[----:B------:R-:W-:Y:S01]  /*5a70*/  LOP3.LUT R2, R2, UR6, RZ, 0x3c, !PT ;  /* 0x0000000602027c12 */ /* 0x000fe2000f8e3cff */
[----:B------:R-:W-:Y:S06]  /*5a80*/  @P0 BRA `(.L_x_791) ;  /* 0x0000000000040947 */ /* 0x000fec0003800000 */
[----:B------:R-:W-:Y:S01]  /*5a90*/  BPT.TRAP 0x1 ;  /* 0x000000040000795c */ /* 0x000fe20000300000 */
.L_x_791:
[----:B------:R-:W-:Y:S01]  /*5aa0*/  ULEA UR6, UR36, UR37, 0x3 ;  /* 0x0000002524067291 */ /* 0x000fe2000f8e183f */
[----:B------:R-:W-:-:S08]  /*5ab0*/  SHF.L.U32 R4, R2, 0x1f, RZ ;  /* 0x0000001f02047819 */ /* 0x000fd000000006ff */
[----:B------:R0:W1:Y:S01]  /*5ac0*/  SYNCS.PHASECHK.TRANS64.TRYWAIT P3, [UR6+0x38830], R4 ;  /* 0x03883004ff0075a7 */ /* 0x0000620008060146 */
[----:B------:R-:W-:Y:S05]  /*5ad0*/  @P0 BRA `(.L_x_792) ;  /* 0x0000000000040947 */ /* 0x000fea0003800000 */
[----:B------:R-:W-:Y:S01]  /*5ae0*/  BPT.TRAP 0x1 ;  /* 0x000000040000795c */ /* 0x000fe20000300000 */
.L_x_792:
[----:B-1----:R-:W-:Y:S05]  /*5af0*/  @P3 BRA `(.L_x_793) ;  /* 0x0000000000083947 */ /* 0x002fea0003800000 */
[----:B------:R-:W1:Y:S02]  /*5b00*/  SYNCS.PHASECHK.TRANS64.TRYWAIT P3, [UR6+0x38830], R4 ;  /* 0x03883004ff0075a7 */ /* 0x000e640008060146 */
[----:B-1----:R-:W-:Y:S05]  /*5b10*/  @!P3 BRA `(.L_x_794) ;  /* 0x000000b000ecb947 */ /* 0x002fea0003800000 */
.L_x_793:
[----:B------:R-:W-:Y:S01]  /*5b20*/  R2UR UR18, R0 ;  /* 0x00000000001272ca */ /* 0x000fe200000e0000 */
[----:B------:R-:W-:Y:S01]  /*5b30*/  UIADD3 UR8, UR37, 0x20400, URZ ;  /* 0x0002040025087890 */ /* 0x000fe2000fffe03f */
[----:B------:R-:W-:Y:S01]  /*5b40*/  WARPGROUP.ARRIVE ;  /* 0x00000000000079c5 */ /* 0x000fe20000000000 */
[----:B------:R-:W-:Y:S01]  /*5b50*/  UMOV UR11, 0x40000040 ;  /* 0x40000040000b7882 */ /* 0x000fe20000000000 */
[----:B------:R-:W-:Y:S01]  /*5b60*/  UMOV UR9, 0x40000040 ;  /* 0x4000004000097882 */ /* 0x000fe20000000000 */
[----:B------:R-:W-:-:S04]  /*5b70*/  USHF.R.U32.HI UR8, URZ, 0x4, UR8 ;  /* 0x000000043f087899 */ /* 0x000fc80008011608 */
[----:B------:R-:W-:-:S04]  /*5b80*/  ULOP3.LUT UR8, UR8, 0x3fff, URZ, 0xc0, !UPT ;  /* 0x00003fff08087892 */ /* 0x000fc8000f8ec03f */
[----:B------:R-:W-:Y:S02]  /*5b90*/  ULEA UR18, UR36, UR18, 0x9 ;  /* 0x0000001224127291 */ /* 0x000fe4000f8e483f */
[----:B------:R-:W-:-:S05]  /*5ba0*/  ULOP3.LUT UR8, UR8, 0x10000, URZ, 0xfc, !UPT ;  /* 0x0001000008087892 */ /* 0x000fca000f8efc3f */
[----:B------:R-:W-:-:S04]  /*5bb0*/  UMOV UR10, UR18 ;  /* 0x00000012000a7c82 */ /* 0x000fc80008000000 */
[----:B------:R-:W-:Y:S01]  /*5bc0*/  HGMMA.64x64x16.F32.BF16 R152, gdesc[UR8], RZ, !UPT, gsb0 ;  /* 0x00e00000089879f0 */ /* 0x000fe2000c0018ff */
[----:B------:R-:W-:Y:S01]  /*5bd0*/  UIADD3 UR10, UR18, 0x2, URZ ;  /* 0x00000002120a7890 */ /* 0x000fe2000fffe03f */
[----:B------:R-:W-:Y:S01]  /*5be0*/  UMOV UR8, UR12 ;  /* 0x0000000c00087c82 */ /* 0x000fe20008000000 */
[----:B------:R-:W-:Y:S01]  /*5bf0*/  UMOV UR9, UR13 ;  /* 0x0000000d00097c82 */ /* 0x000fe20008000000 */
[----:B------:R-:W-:Y:S01]  /*5c00*/  UMOV UR11, 0x40000040 ;  /* 0x40000040000b7882 */ /* 0x000fe20000000000 */
[----:B------:R-:W-:Y:S02]  /*5c10*/  WARPGROUP.DEPBAR.LE gsb0, 0x0 ;  /* 0x00008000000079c5 */ /* 0x000fe40000010000 */
[----:B------:R-:W-:-:S06]  /*5c20*/  WARPGROUP.ARRIVE ;  /* 0x00000000000079c5 */ /* 0x000fcc0000000000 */
[----:B------:R-:W-:Y:S01]  /*5c30*/  HGMMA.64x64x16.F32.BF16 R152, gdesc[UR8], R152, gsb0 ;  /* 0x00e00000089879f0 */ /* 0x000fe20008001898 */
        /* <DEDUP_REMOVED lines=13> */
[----:B------:R-:W-:Y:S03]  /*5d10*/  HGMMA.64x64x16.F32.BF16 R152, gdesc[UR8], R152, gsb0 ;  /* 0x00e00000089879f0 */ /* 0x000fe60008001898 */
[----:B------:R-:W-:Y:S02]  /*5d20*/  WARPGROUP.DEPBAR.LE gsb0, 0x0 ;  /* 0x00008000000079c5 */ /* 0x000fe40000010000 */
[----:B------:R-:W-:Y:S05]  /*5d30*/  @P0 BRA `(.L_x_795) ;  /* 0x0000000000040947 */ /* 0x000fea0003800000 */
[----:B------:R-:W-:Y:S01]  /*5d40*/  BPT.TRAP 0x1 ;  /* 0x000000040000795c */ /* 0x000fe20000300000 */
.L_x_795:
[----:B------:R2:W3:Y:S01]  /*5d50*/  SYNCS.PHASECHK.TRANS64.TRYWAIT P3, [UR6+0x38850], R4 ;  /* 0x03885004ff0075a7 */ /* 0x0004e20008060146 */
[----:B------:R-:W-:Y:S05]  /*5d60*/  @P0 BRA `(.L_x_796) ;  /* 0x0000000000040947 */ /* 0x000fea0003800000 */
[----:B------:R-:W-:Y:S01]  /*5d70*/  BPT.TRAP 0x1 ;  /* 0x000000040000795c */ /* 0x000fe20000300000 */
.L_x_796:
[----:B---3--:R-:W-:Y:S05]  /*5d80*/  @P3 BRA `(.L_x_797) ;  /* 0x0000000000083947 */ /* 0x008fea0003800000 */
[----:B------:R-:W3:Y:S02]  /*5d90*/  SYNCS.PHASECHK.TRANS64.TRYWAIT P3, [UR6+0x38850], R4 ;  /* 0x03885004ff0075a7 */ /* 0x000ee40008060146 */
[----:B---3--:R-:W-:Y:S05]  /*5da0*/  @!P3 BRA `(.L_x_798) ;  /* 0x000000b00060b947 */ /* 0x008fea0003800000 */
.L_x_797:
[----:B------:R-:W-:Y:S01]  /*5db0*/  UIADD3 UR8, UR37, 0x26400, URZ ;  /* 0x0002640025087890 */ /* 0x000fe2000fffe03f */
[----:B------:R-:W-:Y:S01]  /*5dc0*/  WARPGROUP.ARRIVE ;  /* 0x00000000000079c5 */ /* 0x000fe20000000000 */
[----:B------:R-:W-:-:S05]  /*5dd0*/  UIADD3 UR11, UR5, 0x2, URZ ;  /* 0x00000002050b7890 */ /* 0x000fca000fffe03f */
[----:B-1----:R-:W1:Y:S01]  /*5de0*/  S2R R5, SR_TID.X ;  /* 0x0000000000057919 */ /* 0x002e620000002100 */
[----:B------:R-:W-:Y:S01]  /*5df0*/  USHF.R.U32.HI UR8, URZ, 0x4, UR8 ;  /* 0x000000043f087899 */ /* 0x000fe20008011608 */
[----:B------:R-:W-:Y:S01]  /*5e00*/  MOV R200, UR6 ;  /* 0x0000000600c87c02 */ /* 0x000fe20008000f00 */
[----:B------:R-:W-:Y:S02]  /*5e10*/  UIADD3 UR9, UR5, 0x6, URZ ;  /* 0x0000000605097890 */ /* 0x000fe4000fffe03f */
[----:B------:R-:W-:Y:S02]  /*5e20*/  ULOP3.LUT UR18, UR8, 0x3fff, URZ, 0xc0, !UPT ;  /* 0x00003fff08127892 */ /* 0x000fe4000f8ec03f */
[----:B------:R-:W-:Y:S02]  /*5e30*/  UIADD3 UR10, UR5, 0x4, URZ ;  /* 0x00000004050a7890 */ /* 0x000fe4000fffe03f */
[----:B------:R-:W-:Y:S02]  /*5e40*/  ULEA UR8, UR14, UR4, 0xc ;  /* 0x000000040e087291 */ /* 0x000fe4000f8e603f */
[----:B------:R-:W-:Y:S01]  /*5e50*/  ULOP3.LUT UR5, UR18, 0x10000, URZ, 0xfc, !UPT ;  /* 0x0001000012057892 */ /* 0x000fe2000f8efc3f */
[----:B------:R-:W-:Y:S01]  /*5e60*/  UMOV UR27, 0x40000040 ;  /* 0x40000040001b7882 */ /* 0x000fe20000000000 */
[----:B------:R-:W-:Y:S01]  /*5e70*/  UMOV UR25, 0x40000040 ;  /* 0x4000004000197882 */ /* 0x000fe20000000000 */
[----:B------:R-:W-:-:S02]  /*5e80*/  UIADD3 UR18, UR8, 0x800, URZ ;  /* 0x0000080008127890 */ /* 0x000fc4000fffe03f */
[----:B------:R-:W-:Y:S02]  /*5e90*/  UMOV UR26, UR8 ;  /* 0x00000008001a7c82 */ /* 0x000fe40008000000 */
[----:B------:R-:W-:Y:S01]  /*5ea0*/  UMOV UR24, UR5 ;  /* 0x0000000500187c82 */ /* 0x000fe20008000000 */
[----:B------:R-:W-:Y:S01]  /*5eb0*/  UIADD3 UR19, UR5, 0x800, URZ ;  /* 0x0000080005137890 */ /* 0x000fe2000fffe03f */
[----:B------:R-:W-:Y:S01]  /*5ec0*/  HGMMA.64x64x16.F32.BF16 R152, gdesc[UR24], R152, gsb0 ;  /* 0x00e00000189879f0 */ /* 0x000fe20008001898 */
[----:B------:R-:W-:Y:S01]  /*5ed0*/  UIADD3 UR26, UR8, 0x2, URZ ;  /* 0x00000002081a7890 */ /* 0x000fe2000fffe03f */
[----:B------:R-:W-:Y:S01]  /*5ee0*/  UMOV UR24, UR11 ;  /* 0x0000000b00187c82 */ /* 0x000fe20008000000 */
[----:B------:R-:W-:Y:S01]  /*5ef0*/  UMOV UR25, 0x40000040 ;  /* 0x4000004000197882 */ /* 0x000fe20000000000 */
[----:B------:R-:W-:Y:S01]  /*5f00*/  UMOV UR27, 0x40000040 ;  /* 0x40000040001b7882 */ /* 0x000fe20000000000 */
[----:B------:R-:W-:Y:S01]  /*5f10*/  UMOV UR11, 0x4 ;  /* 0x00000004000b7882 */ /* 0x000fe20000000000 */
[----:B------:R-:W-:Y:S01]  /*5f20*/  ULEA UR6, UR14, UR15, 0xc ;  /* 0x0000000f0e067291 */ /* 0x000fe2000f8e603f */
[----:B-1----:R-:W-:-:S05]  /*5f30*/  SHF.R.U32.HI R5, RZ, 0x7, R5 ;  /* 0x00000007ff057819 */ /* 0x002fca0000011605 */
[----:B0-2---:R-:W0:Y:S01]  /*5f40*/  SHFL.IDX PT, R4, R5, RZ, 0x1f ;  /* 0x00001fff05047589 */ /* 0x005e2200000e0000 */
[----:B------:R-:W-:Y:S02]  /*5f50*/  WARPGROUP.DEPBAR.LE gsb0, 0x0 ;  /* 0x00008000000079c5 */ /* 0x000fe40000010000 */
[----:B------:R-:W-:-:S06]  /*5f60*/  WARPGROUP.ARRIVE ;  /* 0x00000000000079c5 */ /* 0x000fcc0000000000 */
[----:B------:R-:W-:Y:S01]  /*5f70*/  HGMMA.64x64x16.F32.BF16 R152, gdesc[UR24], R152, gsb0 ;  /* 0x00e00000189879f0 */ /* 0x000fe20008001898 */
[----:B------:R-:W-:Y:S01]  /*5f80*/  UIADD3 UR26, UR8, 0x4, URZ ;  /* 0x00000004081a7890 */ /* 0x000fe2000fffe03f */
[----:B------:R-:W-:Y:S01]  /*5f90*/  UMOV UR24, UR10 ;  /* 0x0000000a00187c82 */ /* 0x000fe20008000000 */
[----:B------:R-:W-:Y:S01]  /*5fa0*/  UMOV UR25, 0x40000040 ;  /* 0x4000004000197882 */ /* 0x000fe20000000000 */
[----:B------:R-:W-:Y:S01]  /*5fb0*/  UMOV UR27, 0x40000040 ;  /* 0x40000040001b7882 */ /* 0x000fe20000000000 */
[----:B------:R-:W-:Y:S02]  /*5fc0*/  WARPGROUP.DEPBAR.LE gsb0, 0x0 ;  /* 0x00008000000079c5 */ /* 0x000fe40000010000 */
[----:B------:R-:W-:-:S06]  /*5fd0*/  WARPGROUP.ARRIVE ;  /* 0x00000000000079c5 */ /* 0x000fcc0000000000 */
[----:B------:R-:W-:Y:S01]  /*5fe0*/  HGMMA.64x64x16.F32.BF16 R152, gdesc[UR24], R152, gsb0 ;  /* 0x00e00000189879f0 */ /* 0x000fe20008001898 */
[----:B------:R-:W-:Y:S01]  /*5ff0*/  UIADD3 UR26, UR8, 0x6, URZ ;  /* 0x00000006081a7890 */ /* 0x000fe2000fffe03f */
[----:B------:R-:W-:Y:S01]  /*6000*/  UMOV UR24, UR9 ;  /* 0x0000000900187c82 */ /* 0x000fe20008000000 */
[----:B------:R-:W-:Y:S01]  /*6010*/  UMOV UR25, 0x40000040 ;  /* 0x4000004000197882 */ /* 0x000fe20000000000 */
[----:B------:R-:W-:Y:S01]  /*6020*/  UMOV UR27, 0x40000040 ;  /* 0x40000040001b7882 */ /* 0x000fe20000000000 */
[----:B0-----:R-:W-:-:S13]  /*6030*/  R2UR UR9, R4 ;  /* 0x00000000040972ca */ /* 0x001fda00000e0000 */
[----:B------:R-:W-:-:S04]  /*6040*/  UISETP.GT.AND UP0, UPT, UR9, 0x7f, UPT ;  /* 0x0000007f0900788c */ /* 0x000fc8000bf04270 */
[----:B------:R-:W-:Y:S02]  /*6050*/  USEL UR9, URZ, 0x2, !UP0 ;  /* 0x000000023f097887 */ /* 0x000fe4000c000000 */
[----:B------:R-:W-:Y:S02]  /*6060*/  USEL UR10, UR11, 0x2, UP0 ;  /* 0x000000020b0a7887 */ /* 0x000fe40008000000 */
[----:B------:R-:W-:Y:S01]  /*6070*/  USEL UR11, UR11, 0x6, !UP0 ;  /* 0x000000060b0b7887 */ /* 0x000fe2000c000000 */
        /* <DEDUP_REMOVED lines=219> */
[----:B------:R-:W-:Y:S02]  /*6e30*/  UIADD3 UR11, UR9, UR10, UR5 ;  /* 0x0000000a090b7290 */ /* 0x000fe4000fffe005 */
[----:B------:R-:W-:-:S03]  /*6e40*/  UIADD3 UR10, UR9, UR10, UR8 ;  /* 0x0000000a090a7290 */ /* 0x000fc6000fffe008 */
[----:B------:R-:W-:Y:S02]  /*6e50*/  UMOV UR9, 0x40000040 ;  /* 0x4000004000097882 */ /* 0x000fe40000000000 */
[----:B------:R-:W-:Y:S01]  /*6e60*/  UMOV UR8, UR11 ;  /* 0x0000000b00087c82 */ /* 0x000fe20008000000 */
[----:B------:R-:W-:Y:S01]  /*6e70*/  UMOV UR11, 0x40000040 ;  /* 0x40000040000b7882 */ /* 0x000fe20000000000 */
[----:B------:R-:W-:Y:S02]  /*6e80*/  WARPGROUP.DEPBAR.LE gsb0, 0x0 ;  /* 0x00008000000079c5 */ /* 0x000fe40000010000 */
[----:B------:R-:W-:-:S06]  /*6e90*/  WARPGROUP.ARRIVE ;  /* 0x00000000000079c5 */ /* 0x000fcc0000000000 */
[----:B------:R-:W-:Y:S03]  /*6ea0*/  HGMMA.64x64x16.F32.BF16 R152, gdesc[UR24], R152, gsb0 ;  /* 0x00e00000189879f0 */ /* 0x000fe60008001898 */
[----:B------:R-:W-:Y:S02]  /*6eb0*/  WARPGROUP.DEPBAR.LE gsb0, 0x0 ;  /* 0x00008000000079c5 */ /* 0x000fe40000010000 */
[----:B------:R-:W-:-:S06]  /*6ec0*/  WARPGROUP.ARRIVE ;  /* 0x00000000000079c5 */ /* 0x000fcc0000000000 */
[----:B------:R-:W-:Y:S01]  /*6ed0*/  HGMMA.64x64x16.F32.BF16 R152, gdesc[UR8], R152, gsb0 ;  /* 0x00e00000089879f0 */ /* 0x000fe20008001898 */
[----:B------:R-:W-:Y:S01]  /*6ee0*/  ULDC UR8, c[0x0][0xad0] ;  /* 0x0002b40000087ab9 */ /* 0x000fe20000000800 */
        /* <DEDUP_REMOVED lines=26> */
[----:B0-----:R-:W-:Y:S01]  /*7090*/  FMNMX.FTZ R4, R14, R13, !PT ;  /* 0x0000000d0e047209 */ /* 0x001fe20007810000 */
[----:B------:R-:W-:Y:S01]  /*70a0*/  FMUL.FTZ R162, R163, UR8 ;  /* 0x00000008a3a27c20 */ /* 0x000fe20008410000 */
[----:B------:R-:W-:-:S05]  /*70b0*/  FMUL.FTZ R172, R178, UR8 ;  /* 0x00000008b2ac7c20 */ /* 0x000fca0008410000 */
[----:B------:R-:W0:Y:S01]  /*70c0*/  MUFU.TANH R20, R20 ;  /* 0x0000001400147308 */ /* 0x000e220000002400 */
[----:B-1----:R-:W-:-:S07]  /*70d0*/  FMNMX.FTZ R4, R5, R4, !PT ;  /* 0x0000000405047209 */ /* 0x002fce0007810000 */
[----:B------:R-:W1:Y:S01]  /*70e0*/  MUFU.TANH R21, R21 ;  /* 0x0000001500157308 */ /* 0x000e620000002400 */
[----:B--2---:R-:W-:-:S07]  /*70f0*/  FMNMX.FTZ R161, R15, R4, !PT ;  /* 0x000000040fa17209 */ /* 0x004fce0007810000 */
[----:B------:R-:W2:Y:S01]  /*7100*/  MUFU.TANH R152, R152 ;  /* 0x0000009800987308 */ /* 0x000ea20000002400 */
[----:B0-----:R-:W-:Y:S01]  /*7110*/  FMNMX.FTZ R4, R20, R161, !PT ;  /* 0x000000a114047209 */ /* 0x001fe20007810000 */
[----:B------:R-:W-:-:S06]  /*7120*/  FMUL.FTZ R161, R177, UR8 ;  /* 0x00000008b1a17c20 */ /* 0x000fcc0008410000 */
[----:B------:R-:W0:Y:S01]  /*7130*/  MUFU.TANH R153, R153 ;  /* 0x0000009900997308 */ /* 0x000e220000002400 */
[----:B-1----:R-:W-:-:S07]  /*7140*/  FMNMX.FTZ R165, R21, R4, !PT ;  /* 0x0000000415a57209 */ /* 0x002fce0007810000 */
[----:B------:R-:W1:Y:S01]  /*7150*/  MUFU.TANH R154, R154 ;  /* 0x0000009a009a7308 */ /* 0x000e620000002400 */
[----:B--2---:R-:W-:-:S07]  /*7160*/  FMNMX.FTZ R4, R152, R165, !PT ;  /* 0x000000a598047209 */ /* 0x004fce0007810000 */
[----:B------:R-:W2:Y:S01]  /*7170*/  MUFU.TANH R155, R155 ;  /* 0x0000009b009b7308 */ /* 0x000ea20000002400 */
[----:B0-----:R-:W-:-:S07]  /*7180*/  FMNMX.FTZ R165, R153, R4, !PT ;  /* 0x0000000499a57209 */ /* 0x001fce0007810000 */
        /* <DEDUP_REMOVED lines=9> */
[----:B--2---:R-:W-:Y:S01]  /*7220*/  FMNMX.FTZ R4, R158, R165, !PT ;  /* 0x000000a59e047209 */ /* 0x004fe20007810000 */
[----:B------:R-:W-:Y:S01]  /*7230*/  FMUL.FTZ R165, R167, UR8 ;  /* 0x00000008a7a57c20 */ /* 0x000fe20008410000 */
[----:B------:R-:W-:Y:S01]  /*7240*/  FMUL.FTZ R167, R171, UR8 ;  /* 0x00000008aba77c20 */ /* 0x000fe20008410000 */
[----:B------:R-:W-:-:S04]  /*7250*/  FMUL.FTZ R171, R175, UR8 ;  /* 0x00000008afab7c20 */ /* 0x000fc80008410000 */
        /* <DEDUP_REMOVED lines=8> */
[----:B------:R-:W-:Y:S01]  /*72e0*/  FMUL.FTZ R170, R174, UR8 ;  /* 0x00000008aeaa7c20 */ /* 0x000fe20008410000 */
[----:B------:R-:W-:-:S03]  /*72f0*/  FMUL.FTZ R174, R182, UR8 ;  /* 0x00000008b6ae7c20 */ /* 0x000fc60008410000 */
[----:B------:R-:W2:Y:S01]  /*7300*/  MUFU.TANH R10, R10 ;  /* 0x0000000a000a7308 */ /* 0x000ea20000002400 */
[----:B0-----:R-:W-:-:S05]  /*7310*/  FMNMX.FTZ R4, R169, R4, !PT ;  /* 0x00000004a9047209 */ /* 0x001fca0007810000 */
[----:B------:R-:W0:Y:S02]  /*7320*/  SHFL.BFLY PT, R173, R4, 0x2, 0x1f ;  /* 0x0c401f0004ad7f89 */ /* 0x000e2400000e0000 */
[----:B------:R-:W3:Y:S01]  /*7330*/  MUFU.TANH R11, R11 ;  /* 0x0000000b000b7308 */ /* 0x000ee20000002400 */
[----:B-1----:R-:W-:-:S07]  /*7340*/  FMNMX.FTZ R175, R9, R8, !PT ;  /* 0x0000000809af7209 */ /* 0x002fce0007810000 */
[----:B------:R-:W1:Y:S08]  /*7350*/  MUFU.TANH R12, R12 ;  /* 0x0000000c000c7308 */ /* 0x000e700000002400 */
[----:B------:R-:W4:Y:S01]  /*7360*/  MUFU.TANH R160, R160 ;  /* 0x000000a000a07308 */ /* 0x000f220000002400 */
[----:B0-----:R-:W-:Y:S01]  /*7370*/  FMNMX.FTZ R168, R4, R173, !PT ;  /* 0x000000ad04a87209 */ /* 0x001fe20007810000 */
[----:B------:R-:W-:-:S06]  /*7380*/  FMUL.FTZ R173, R179, UR8 ;  /* 0x00000008b3ad7c20 */ /* 0x000fcc0008410000 */
[----:B------:R-:W0:Y:S01]  /*7390*/  MUFU.TANH R162, R162 ;  /* 0x000000a200a27308 */ /* 0x000e220000002400 */
[----:B--2---:R-:W-:Y:S01]  /*73a0*/  FMNMX.FTZ R4, R10, R175, !PT ;  /* 0x000000af0a047209 */ /* 0x004fe20007810000 */
[----:B------:R-:W2:Y:S03]  /*73b0*/  SHFL.BFLY PT, R181, R168, 0x1, 0x1f ;  /* 0x0c201f00a8b57f89 */ /* 0x000ea600000e0000 */
[----:B---3--:R-:W-:-:S03]  /*73c0*/  FMNMX.FTZ R175, R11, R4, !PT ;  /* 0x000000040baf7209 */ /* 0x008fc60007810000 */
[----:B------:R-:W3:Y:S01]  /*73d0*/  MUFU.TANH R163, R163 ;  /* 0x000000a300a37308 */ /* 0x000ee20000002400 */
[----:B-1----:R-:W-:-:S04]  /*73e0*/  FMNMX.FTZ R175, R12, R175, !PT ;  /* 0x000000af0caf7209 */ /* 0x002fc80007810000 */
[----:B----4-:R-:W-:Y:S01]  /*73f0*/  FMNMX.FTZ R177, R160, R175, !PT ;  /* 0x000000afa0b17209 */ /* 0x010fe20007810000 */
[----:B------:R-:W-:Y:S01]  /*7400*/  FMUL.FTZ R175, R183, UR8 ;  /* 0x00000008b7af7c20 */ /* 0x000fe20008410000 */
[----:B------:R-:W-:Y:S01]  /*7410*/  UIADD3 UR8, UR6, 0x80, URZ ;  /* 0x0000008006087890 */ /* 0x000fe2000fffe03f */
[----:B------:R-:W1:Y:S06]  /*7420*/  MUFU.TANH R165, R165 ;  /* 0x000000a500a57308 */ /* 0x000e6c0000002400 */
[----:B------:R-:W-:Y:S01]  /*7430*/  UMOV UR10, UR8 ;  /* 0x00000008000a7c82 */ /* 0x000fe20008000000 */
[----:B------:R-:W-:Y:S01]  /*7440*/  UIADD3 UR8, UR6, 0x100, URZ ;  /* 0x0000010006087890 */ /* 0x000fe2000fffe03f */
[----:B------:R-:W4:Y:S01]  /*7450*/  MUFU.TANH R166, R166 ;  /* 0x000000a600a67308 */ /* 0x000f220000002400 */
[----:B--2---:R-:W-:-:S02]  /*7460*/  FMNMX.FTZ R4, R168, R181, !PT ;  /* 0x000000b5a8047209 */ /* 0x004fc40007810000 */
[----:B0-----:R-:W-:-:S05]  /*7470*/  FMNMX.FTZ R168, R162, R177, !PT ;  /* 0x000000b1a2a87209 */ /* 0x001fca0007810000 */
[----:B------:R-:W0:Y:S01]  /*7480*/  MUFU.TANH R167, R167 ;  /* 0x000000a700a77308 */ /* 0x000e220000002400 */
[C---:B------:R-:W-:Y:S01]  /*7490*/  FADD.FTZ R13, -R4.reuse, R13 ;  /* 0x0000000d040d7221 */ /* 0x040fe20000010100 */
[----:B---3--:R-:W-:Y:S01]  /*74a0*/  FMNMX.FTZ R168, R163, R168, !PT ;  /* 0x000000a8a3a87209 */ /* 0x008fe20007810000 */
[----:B------:R-:W-:Y:S02]  /*74b0*/  FMUL.FTZ R194, R4, UR9 ;  /* 0x0000000904c27c20 */ /* 0x000fe40008410000 */
[----:B------:R-:W-:Y:S01]  /*74c0*/  FMUL.FTZ R178, R13, UR9 ;  /* 0x000000090db27c20 */ /* 0x000fe20008410000 */
[----:B-1----:R-:W-:Y:S01]  /*74d0*/  FMNMX.FTZ R13, R165, R168, !PT ;  /* 0x000000a8a50d7209 */ /* 0x002fe20007810000 */
[--C-:B------:R-:W-:Y:S01]  /*74e0*/  FFMA.FTZ R15, R15, UR9, -R194.reuse ;  /* 0x000000090f0f7c23 */ /* 0x100fe200080108c2 */
[----:B------:R-:W1:Y:S01]  /*74f0*/  MUFU.TANH R170, R170 ;  /* 0x000000aa00aa7308 */ /* 0x000e620000002400 */
[--C-:B------:R-:W-:Y:S01]  /*7500*/  FFMA.FTZ R20, R20, UR9, -R194.reuse ;  /* 0x0000000914147c23 */ /* 0x100fe200080108c2 */
[----:B----4-:R-:W-:Y:S01]  /*7510*/  FMNMX.FTZ R176, R166, R13, !PT ;  /* 0x0000000da6b07209 */ /* 0x010fe20007810000 */
[--C-:B------:R-:W-:Y:S01]  /*7520*/  FFMA.FTZ R13, R14, UR9, -R194.reuse ;  /* 0x000000090e0d7c23 */ /* 0x100fe200080108c2 */
[--C-:B------:R-:W-:Y:S01]  /*7530*/  FFMA.FTZ R21, R21, UR9, -R194.reuse ;  /* 0x0000000915157c23 */ /* 0x100fe200080108c2 */
[--C-:B------:R-:W-:Y:S01]  /*7540*/  FFMA.FTZ R179, R155, UR9, -R194.reuse ;  /* 0x000000099bb37c23 */ /* 0x100fe200080108c2 */
[--C-:B------:R-:W-:Y:S01]  /*7550*/  FFMA.FTZ R181, R157, UR9, -R194.reuse ;  /* 0x000000099db57c23 */ /* 0x100fe200080108c2 */
[--C-:B------:R-:W-:Y:S01]  /*7560*/  FFMA.FTZ R182, R158, UR9, -R194.reuse ;  /* 0x000000099eb67c23 */ /* 0x100fe200080108c2 */
[----:B------:R-:W2:Y:S01]  /*7570*/  MUFU.TANH R171, R171 ;  /* 0x000000ab00ab7308 */ /* 0x000ea20000002400 */
[----:B0-----:R-:W-:Y:S01]  /*7580*/  FMNMX.FTZ R177, R167, R176, !PT ;  /* 0x000000b0a7b17209 */ /* 0x001fe20007810000 */
[--C-:B------:R-:W-:Y:S01]  /*7590*/  FFMA.FTZ R183, R159, UR9, -R194.reuse ;  /* 0x000000099fb77c23 */ /* 0x100fe200080108c2 */
[--C-:B------:R-:W-:Y:S01]  /*75a0*/  FFMA.FTZ R192, R161, UR9, -R194.reuse ;  /* 0x00000009a1c07c23 */ /* 0x100fe200080108c2 */
[----:B------:R-:W-:-:S04]  /*75b0*/  FFMA.FTZ R193, R164, UR9, -R194 ;  /* 0x00000009a4c17c23 */ /* 0x000fc800080108c2 */
[----:B------:R-:W0:Y:S01]  /*75c0*/  MUFU.TANH R172, R172 ;  /* 0x000000ac00ac7308 */ /* 0x000e220000002400 */
[----:B-1----:R-:W-:Y:S01]  /*75d0*/  FMNMX.FTZ R14, R170, R177, !PT ;  /* 0x000000b1aa0e7209 */ /* 0x002fe20007810000 */
[----:B------:R-:W-:-:S06]  /*75e0*/  FFMA.FTZ R177, R5, UR9, -R194 ;  /* 0x0000000905b17c23 */ /* 0x000fcc00080108c2 */
[----:B------:R-:W1:Y:S01]  /*75f0*/  MUFU.TANH R173, R173 ;  /* 0x000000ad00ad7308 */ /* 0x000e620000002400 */
[----:B--2---:R-:W-:-:S07]  /*7600*/  FMNMX.FTZ R5, R171, R14, !PT ;  /* 0x0000000eab057209 */ /* 0x004fce0007810000 */
[----:B------:R-:W2:Y:S01]  /*7610*/  MUFU.TANH R174, R174 ;  /* 0x000000ae00ae7308 */ /* 0x000ea20000002400 */
[----:B0-----:R-:W-:-:S07]  /*7620*/  FMNMX.FTZ R176, R172, R5, !PT ;  /* 0x00000005acb07209 */ /* 0x001fce0007810000 */
[----:B------:R-:W0:Y:S01]  /*7630*/  MUFU.TANH R175, R175 ;  /* 0x000000af00af7308 */ /* 0x000e220000002400 */
[----:B-1----:R-:W-:-:S07]  /*7640*/  FMNMX.FTZ R5, R173, R176, !PT ;  /* 0x000000b0ad057209 */ /* 0x002fce0007810000 */
[----:B------:R1:W-:Y:S01]  /*7650*/  MUFU.EX2 R14, R177 ;  /* 0x000000b1000e7308 */ /* 0x0003e20000000800 */
[----:B--2---:R-:W-:-:S07]  /*7660*/  FMNMX.FTZ R176, R174, R5, !PT ;  /* 0x00000005aeb07209 */ /* 0x004fce0007810000 */
[----:B------:R2:W3:Y:S01]  /*7670*/  MUFU.EX2 R168, R178 ;  /* 0x000000b200a87308 */ /* 0x0004e20000000800 */
[----:B0-----:R-:W-:Y:S01]  /*7680*/  FMNMX.FTZ R5, R175, R176, !PT ;  /* 0x000000b0af057209 */ /* 0x001fe20007810000 */
[--C-:B------:R-:W-:Y:S01]  /*7690*/  FFMA.FTZ R176, R152, UR9, -R194.reuse ;  /* 0x0000000998b07c23 */ /* 0x100fe200080108c2 */
[--C-:B-1----:R-:W-:Y:S01]  /*76a0*/  FFMA.FTZ R177, R153, UR9, -R194.reuse ;  /* 0x0000000999b17c23 */ /* 0x102fe200080108c2 */
[--C-:B------:R-:W-:Y:S02]  /*76b0*/  FFMA.FTZ R153, R169, UR9, -R194.reuse ;  /* 0x00000009a9997c23 */ /* 0x100fe400080108c2 */
[----:B------:R-:W0:Y:S02]  /*76c0*/  SHFL.BFLY PT, R180, R5, 0x2, 0x1f ;  /* 0x0c401f0005b47f89 */ /* 0x000e2400000e0000 */
[----:B------:R-:W-:Y:S01]  /*76d0*/  MUFU.EX2 R13, R13 ;  /* 0x0000000d000d7308 */ /* 0x000fe20000000800 */
[----:B--2---:R-:W-:-:S07]  /*76e0*/  FFMA.FTZ R178, R154, UR9, -R194 ;  /* 0x000000099ab27c23 */ /* 0x004fce00080108c2 */
[----:B------:R-:W-:Y:S01]  /*76f0*/  MUFU.EX2 R15, R15 ;  /* 0x0000000f000f7308 */ /* 0x000fe20000000800 */
[-C--:B---3--:R-:W-:Y:S01]  /*7700*/  FMUL.FTZ R24, R24, R168.reuse ;  /* 0x000000a818187220 */ /* 0x088fe20000410000 */
        /* <DEDUP_REMOVED lines=11> */
[----:B------:R-:W-:Y:S01]  /*77c0*/  FMUL.FTZ R45, R45, R168 ;  /* 0x000000a82d2d7220 */ /* 0x000fe20000410000 */
[----:B0-----:R-:W-:Y:S01]  /*77d0*/  FMNMX.FTZ R152, R5, R180, !PT ;  /* 0x000000b405987209 */ /* 0x001fe20007810000 */
[----:B------:R-:W-:Y:S01]  /*77e0*/  FFMA.FTZ R180, R156, UR9, -R194 ;  /* 0x000000099cb47c23 */ /* 0x000fe200080108c2 */
[----:B------:R-:W-:Y:S01]  /*77f0*/  IMAD.U32 R156, RZ, RZ, UR7 ;  /* 0x00000007ff9c7e24 */ /* 0x000fe2000f8e00ff */
[----:B------:R-:W-:Y:S01]  /*7800*/  MUFU.EX2 R21, R21 ;  /* 0x0000001500157308 */ /* 0x000fe20000000800 */
[-C--:B------:R-:W-:Y:S01]  /*7810*/  FMUL.FTZ R48, R48, R168.reuse ;  /* 0x000000a830307220 */ /* 0x080fe20000410000 */
        /* <DEDUP_REMOVED lines=22> */
[----:B------:R-:W1:Y:S01]  /*7980*/  MUFU.EX2 R178, R178 ;  /* 0x000000b200b27308 */ /* 0x000e620000000800 */
[-C--:B------:R-:W-:Y:S01]  /*7990*/  FMUL.FTZ R88, R88, R168.reuse ;  /* 0x000000a858587220 */ /* 0x080fe20000410000 */
[----:B0-----:R-:W-:Y:S01]  /*79a0*/  FMNMX.FTZ R5, R152, R5, !PT ;  /* 0x0000000598057209 */ /* 0x001fe20007810000 */
[-C--:B------:R-:W-:Y:S01]  /*79b0*/  FMUL.FTZ R89, R89, R168.reuse ;  /* 0x000000a859597220 */ /* 0x080fe20000410000 */
[-C--:B------:R-:W-:Y:S01]  /*79c0*/  FMUL.FTZ R92, R92, R168.reuse ;  /* 0x000000a85c5c7220 */ /* 0x080fe20000410000 */
[-C--:B------:R-:W-:Y:S01]  /*79d0*/  FMUL.FTZ R93, R93, R168.reuse ;  /* 0x000000a85d5d7220 */ /* 0x080fe20000410000 */
[-C--:B------:R-:W-:Y:S01]  /*79e0*/  FMUL.FTZ R96, R96, R168.reuse ;  /* 0x000000a860607220 */ /* 0x080fe20000410000 */
[C---:B------:R-:W-:Y:S01]  /*79f0*/  FADD.FTZ R152, -R5.reuse, R8 ;  /* 0x0000000805987221 */ /* 0x040fe20000010100 */
[----:B------:R-:W-:Y:S01]  /*7a00*/  FMUL.FTZ R154, R5, UR9 ;  /* 0x00000009059a7c20 */ /* 0x000fe20008410000 */
[----:B------:R0:W-:Y:S01]  /*7a10*/  MUFU.EX2 R8, R153 ;  /* 0x0000009900087308 */ /* 0x0001e20000000800 */
[----:B------:R-:W-:Y:S01]  /*7a20*/  FMUL.FTZ R97, R97, R168 ;  /* 0x000000a861617220 */ /* 0x000fe20000410000 */
[----:B------:R-:W-:Y:S01]  /*7a30*/  FMUL.FTZ R152, R152, UR9 ;  /* 0x0000000998987c20 */ /* 0x000fe20008410000 */
[--C-:B------:R-:W-:Y:S01]  /*7a40*/  FFMA.FTZ R194, R9, UR9, -R154.reuse ;  /* 0x0000000909c27c23 */ /* 0x100fe2000801089a */
[--C-:B------:R-:W-:Y:S01]  /*7a50*/  FFMA.FTZ R9, R10, UR9, -R154.reuse ;  /* 0x000000090a097c23 */ /* 0x100fe2000801089a */
[--C-:B------:R-:W-:Y:S01]  /*7a60*/  FFMA.FTZ R10, R11, UR9, -R154.reuse ;  /* 0x000000090b0a7c23 */ /* 0x100fe2000801089a */
[--C-:B------:R-:W-:Y:S01]  /*7a70*/  FFMA.FTZ R11, R12, UR9, -R154.reuse ;  /* 0x000000090c0b7c23 */ /* 0x100fe2000801089a */
[----:B------:R-:W-:Y:S01]  /*7a80*/  FFMA.FTZ R12, R160, UR9, -R154 ;  /* 0x00000009a00c7c23 */ /* 0x000fe2000801089a */
[----:B------:R2:W3:Y:S01]  /*7a90*/  MUFU.EX2 R169, R152 ;  /* 0x0000009800a97308 */ /* 0x0004e20000000800 */
[----:B0-----:R-:W-:-:S02]  /*7aa0*/  IMAD.MOV R153, RZ, RZ, -R23 ;  /* 0x000000ffff997224 */ /* 0x001fc400078e0a17 */
[--C-:B------:R-:W-:Y:S01]  /*7ab0*/  FFMA.FTZ R195, R162, UR9, -R154.reuse ;  /* 0x00000009a2c37c23 */ /* 0x100fe2000801089a */
[--C-:B------:R-:W-:Y:S01]  /*7ac0*/  FFMA.FTZ R196, R163, UR9, -R154.reuse ;  /* 0x00000009a3c47c23 */ /* 0x100fe2000801089a */
[--C-:B------:R-:W-:Y:S01]  /*7ad0*/  FFMA.FTZ R197, R165, UR9, -R154.reuse ;  /* 0x00000009a5c57c23 */ /* 0x100fe2000801089a */
[--C-:B------:R-:W-:Y:S01]  /*7ae0*/  FFMA.FTZ R198, R166, UR9, -R154.reuse ;  /* 0x00000009a6c67c23 */ /* 0x100fe2000801089a */
[----:B------:R-:W-:Y:S01]  /*7af0*/  ISETP.NE.AND P3, PT, R22, R153, PT ;  /* 0x000000991600720c */ /* 0x000fe20003f65270 */
[--C-:B------:R-:W-:Y:S01]  /*7b00*/  FFMA.FTZ R199, R167, UR9, -R154.reuse ;  /* 0x00000009a7c77c23 */ /* 0x100fe2000801089a */
[--C-:B------:R-:W-:Y:S01]  /*7b10*/  FFMA.FTZ R170, R170, UR9, -R154.reuse ;  /* 0x00000009aaaa7c23 */ /* 0x100fe2000801089a */
[----:B--2---:R-:W-:Y:S02]  /*7b20*/  @!P1 VIADD R152, R200, 0x38840 ;  /* 0x00038840c8989836 */ /* 0x004fe40000000000 */
[--C-:B------:R-:W-:Y:S01]  /*7b30*/  FFMA.FTZ R171, R171, UR9, -R154.reuse ;  /* 0x00000009abab7c23 */ /* 0x100fe2000801089a */
[--C-:B------:R-:W-:Y:S01]  /*7b40*/  FFMA.FTZ R172, R172, UR9, -R154.reuse ;  /* 0x00000009acac7c23 */ /* 0x100fe2000801089a */
[--C-:B------:R-:W-:Y:S01]  /*7b50*/  FFMA.FTZ R173, R173, UR9, -R154.reuse ;  /* 0x00000009adad7c23 */ /* 0x100fe2000801089a */
[----:B------:R-:W-:Y:S01]  /*7b60*/  FFMA.FTZ R174, R174, UR9, -R154 ;  /* 0x00000009aeae7c23 */ /* 0x000fe2000801089a */
[----:B------:R-:W-:Y:S01]  /*7b70*/  @!P1 PRMT R152, RZ, 0x654, R152 ;  /* 0x00000654ff989816 */ /* 0x000fe20000000098 */
[----:B------:R-:W-:Y:S01]  /*7b80*/  FFMA.FTZ R154, R175, UR9, -R154 ;  /* 0x00000009af9a7c23 */ /* 0x000fe2000801089a */
[----:B------:R-:W-:Y:S01]  /*7b90*/  MUFU.EX2 R194, R194 ;  /* 0x000000c200c27308 */ /* 0x000fe20000000800 */
[----:B-1----:R-:W-:Y:S01]  /*7ba0*/  F2FP.BF16.F32.PACK_AB R158, R178, R177 ;  /* 0x000000b1b29e723e */ /* 0x002fe200000010ff */
[----:B------:R0:W-:Y:S01]  /*7bb0*/  @!P1 SYNCS.ARRIVE.TRANS64.RED.A1T0 RZ, [R152+URZ], RZ ;  /* 0x000000ff98ff99a7 */ /* 0x0001e2000810043f */
[----:B------:R-:W-:Y:S01]  /*7bc0*/  @!P3 IMAD R153, R156, 0x40, R17 ;  /* 0x000000409c99b824 */ /* 0x000fe200078e0211 */
[----:B------:R-:W-:Y:S01]  /*7bd0*/  F2FP.BF16.F32.PACK_AB R156, R176, R21 ;  /* 0x00000015b09c723e */ /* 0x000fe200000010ff */
[-C--:B---3--:R-:W-:Y:S01]  /*7be0*/  FMUL.FTZ R26, R26, R169.reuse ;  /* 0x000000a91a1a7220 */ /* 0x088fe20000410000 */
[-C--:B------:R-:W-:Y:S01]  /*7bf0*/  FMUL.FTZ R27, R27, R169.reuse ;  /* 0x000000a91b1b7220 */ /* 0x080fe20000410000 */
[----:B------:R-:W-:Y:S01]  /*7c00*/  FMUL.FTZ R30, R30, R169 ;  /* 0x000000a91e1e7220 */ /* 0x000fe20000410000 */
[----:B------:R-:W-:Y:S01]  /*7c10*/  @!P3 LEA R153, R153, UR37, 0x2 ;  /* 0x000000259999bc11 */ /* 0x000fe2000f8e10ff */
[----:B------:R-:W1:Y:S01]  /*7c20*/  MUFU.EX2 R9, R9 ;  /* 0x0000000900097308 */ /* 0x000e620000000800 */
[----:B0-----:R-:W-:Y:S01]  /*7c30*/  F2FP.BF16.F32.PACK_AB R152, R14, R13 ;  /* 0x0000000d0e98723e */ /* 0x001fe200000010ff */
[-C--:B------:R-:W-:Y:S01]  /*7c40*/  FMUL.FTZ R31, R31, R169.reuse ;  /* 0x000000a91f1f7220 */ /* 0x080fe20000410000 */
[-C--:B------:R-:W-:Y:S01]  /*7c50*/  FMUL.FTZ R34, R34, R169.reuse ;  /* 0x000000a922227220 */ /* 0x080fe20000410000 */
[----:B------:R-:W-:Y:S01]  /*7c60*/  @!P3 STS [R153+0x38400], R168 ;  /* 0x038400a89900b388 */ /* 0x000fe20000000800 */
[-C--:B------:R-:W-:Y:S01]  /*7c70*/  FMUL.FTZ R35, R35, R169.reuse ;  /* 0x000000a923237220 */ /* 0x080fe20000410000 */
[-C--:B------:R-:W-:Y:S01]  /*7c80*/  FMUL.FTZ R38, R38, R169.reuse ;  /* 0x000000a926267220 */ /* 0x080fe20000410000 */
[-C--:B------:R-:W-:Y:S01]  /*7c90*/  FMUL.FTZ R39, R39, R169.reuse ;  /* 0x000000a927277220 */ /* 0x080fe20000410000 */
[----:B------:R1:W-:Y:S01]  /*7ca0*/  @!P3 STS [R153+0x38420], R169 ;  /* 0x038420a99900b388 */ /* 0x0003e20000000800 */
        /* <DEDUP_REMOVED lines=8> */
[----:B------:R-:W0:Y:S01]  /*7d30*/  MUFU.EX2 R11, R11 ;  /* 0x0000000b000b7308 */ /* 0x000e220000000800 */
[----:B-1----:R-:W-:Y:S01]  /*7d40*/  F2FP.BF16.F32.PACK_AB R153, R9, R194 ;  /* 0x000000c20999723e */ /* 0x002fe200000010ff */
        /* <DEDUP_REMOVED lines=15> */
[----:B0-----:R-:W-:Y:S01]  /*7e40*/  F2FP.BF16.F32.PACK_AB R155, R11, R10 ;  /* 0x0000000a0b9b723e */ /* 0x001fe200000010ff */
        /* <DEDUP_REMOVED lines=12> */
[----:B------:R-:W-:Y:S01]  /*7f10*/  FMUL.FTZ R101, R101, R168 ;  /* 0x000000a865657220 */ /* 0x000fe20000410000 */
        /* <DEDUP_REMOVED lines=60> */
[-C--:B------:R-:W-:Y:S01]  /*82e0*/  FMUL.FTZ R150, R150, R169.reuse ;  /* 0x000000a996967220 */ /* 0x080fe20000410000 */
[----:B------:R-:W-:Y:S01]  /*82f0*/  FMUL.FTZ R151, R151, R169 ;  /* 0x000000a997977220 */ /* 0x000fe20000410000 */
[----:B------:R-:W-:Y:S01]  /*8300*/  UMOV UR7, 0x40000040 ;  /* 0x4000004000077882 */ /* 0x000fe20000000000 */
[----:B------:R-:W-:Y:S01]  /*8310*/  FFMA.FTZ R3, R168, R3, R13 ;  /* 0x00000003a8037223 */ /* 0x000fe2000001000d */
[----:B------:R-:W-:Y:S01]  /*8320*/  FFMA.FTZ R6, R169, R6, R194 ;  /* 0x00000006a9067223 */ /* 0x000fe200000100c2 */
[----:B------:R-:W0:Y:S01]  /*8330*/  MUFU.EX2 R171, R171 ;  /* 0x000000ab00ab7308 */ /* 0x000e220000000800 */
[----:B-1----:R-:W-:Y:S01]  /*8340*/  F2FP.BF16.F32.PACK_AB R161, R199, R198 ;  /* 0x000000c6c7a1723e */ /* 0x002fe200000010ff */
[----:B------:R-:W-:Y:S01]  /*8350*/  FADD.FTZ R14, R14, R3 ;  /* 0x000000030e0e7221 */ /* 0x000fe20000010000 */
[----:B------:R-:W-:Y:S01]  /*8360*/  FADD.FTZ R9, R9, R6 ;  /* 0x0000000609097221 */ /* 0x000fe20000010000 */
[----:B------:R-:W-:-:S02]  /*8370*/  @!P1 VIADD R3, R200, 0x38860 ;  /* 0x00038860c8039836 */ /* 0x000fc40000000000 */
[----:B------:R-:W-:Y:S02]  /*8380*/  IMAD.MOV.U32 R13, RZ, RZ, R4 ;  /* 0x000000ffff0d7224 */ /* 0x000fe400078e0004 */
[----:B------:R-:W-:Y:S01]  /*8390*/  FADD.FTZ R10, R10, R9 ;  /* 0x000000090a0a7221 */ /* 0x000fe20000010000 */
[----:B------:R-:W-:Y:S01]  /*83a0*/  MUFU.EX2 R183, R183 ;  /* 0x000000b700b77308 */ /* 0x000fe20000000800 */
[----:B------:R-:W-:Y:S02]  /*83b0*/  @!P1 PRMT R3, RZ, 0x654, R3 ;  /* 0x00000654ff039816 */ /* 0x000fe40000000003 */
[----:B------:R-:W-:-:S04]  /*83c0*/  FADD.FTZ R11, R11, R10 ;  /* 0x0000000a0b0b7221 */ /* 0x000fc80000010000 */
[----:B------:R-:W-:Y:S01]  /*83d0*/  FADD.FTZ R12, R12, R11 ;  /* 0x0000000b0c0c7221 */ /* 0x000fe20000010000 */
[----:B------:R-:W1:Y:S01]  /*83e0*/  MUFU.EX2 R192, R192 ;  /* 0x000000c000c07308 */ /* 0x000e620000000800 */
[----:B0-----:R-:W-:Y:S02]  /*83f0*/  F2FP.BF16.F32.PACK_AB R163, R171, R170 ;  /* 0x000000aaaba3723e */ /* 0x001fe400000010ff */
[----:B------:R-:W-:-:S04]  /*8400*/  FADD.FTZ R195, R195, R12 ;  /* 0x0000000cc3c37221 */ /* 0x000fc80000010000 */
[----:B------:R-:W-:Y:S01]  /*8410*/  FADD.FTZ R196, R196, R195 ;  /* 0x000000c3c4c47221 */ /* 0x000fe20000010000 */
[----:B------:R-:W0:Y:S03]  /*8420*/  MUFU.EX2 R193, R193 ;  /* 0x000000c100c17308 */ /* 0x000e260000000800 */
[----:B------:R-:W-:-:S04]  /*8430*/  FADD.FTZ R197, R197, R196 ;  /* 0x000000c4c5c57221 */ /* 0x000fc80000010000 */
[----:B------:R-:W-:Y:S01]  /*8440*/  FADD.FTZ R198, R198, R197 ;  /* 0x000000c5c6c67221 */ /* 0x000fe20000010000 */
[----:B------:R-:W-:Y:S01]  /*8450*/  MUFU.EX2 R172, R172 ;  /* 0x000000ac00ac7308 */ /* 0x000fe20000000800 */
[----:B-1----:R-:W-:Y:S02]  /*8460*/  F2FP.BF16.F32.PACK_AB R164, R192, R183 ;  /* 0x000000b7c0a4723e */ /* 0x002fe400000010ff */
[----:B------:R-:W-:-:S04]  /*8470*/  FADD.FTZ R199, R199, R198 ;  /* 0x000000c6c7c77221 */ /* 0x000fc80000010000 */
[----:B------:R-:W-:Y:S01]  /*8480*/  FADD.FTZ R170, R170, R199 ;  /* 0x000000c7aaaa7221 */ /* 0x000fe20000010000 */
[----:B------:R-:W1:Y:S01]  /*8490*/  MUFU.EX2 R173, R173 ;  /* 0x000000ad00ad7308 */ /* 0x000e620000000800 */
[----:B0-----:R-:W-:Y:S02]  /*84a0*/  F2FP.BF16.F32.PACK_AB R166, R8, R193 ;  /* 0x000000c108a6723e */ /* 0x001fe400000010ff */
[----:B------:R-:W-:-:S05]  /*84b0*/  FADD.FTZ R171, R171, R170 ;  /* 0x000000aaabab7221 */ /* 0x000fca0000010000 */
[----:B------:R-:W0:Y:S08]  /*84c0*/  MUFU.EX2 R174, R174 ;  /* 0x000000ae00ae7308 */ /* 0x000e300000000800 */
[----:B------:R2:W3:Y:S01]  /*84d0*/  MUFU.EX2 R175, R154 ;  /* 0x0000009a00af7308 */ /* 0x0004e20000000800 */
[----:B-1----:R-:W-:Y:S01]  /*84e0*/  F2FP.BF16.F32.PACK_AB R165, R173, R172 ;  /* 0x000000acada5723e */ /* 0x002fe200000010ff */
[----:B------:R-:W-:-:S04]  /*84f0*/  FADD.FTZ R172, R172, R171 ;  /* 0x000000abacac7221 */ /* 0x000fc80000010000 */
[----:B------:R-:W-:Y:S01]  /*8500*/  FADD.FTZ R173, R173, R172 ;  /* 0x000000acadad7221 */ /* 0x000fe20000010000 */
[----:B--2---:R-:W-:Y:S01]  /*8510*/  F2FP.BF16.F32.PACK_AB R154, R20, R15 ;  /* 0x0000000f149a723e */ /* 0x004fe200000010ff */
[----:B------:R-:W-:Y:S01]  /*8520*/  BAR.SYNC.DEFER_BLOCKING 0xf, 0x100 ;  /* 0x03c4000000007b1d */ /* 0x000fe20000010000 */
[----:B------:R-:W-:Y:S01]  /*8530*/  FADD.FTZ R15, R15, R14 ;  /* 0x0000000e0f0f7221 */ /* 0x000fe20000010000 */
[----:B0-----:R-:W-:-:S03]  /*8540*/  FADD.FTZ R6, R174, R173 ;  /* 0x000000adae067221 */ /* 0x001fc60000010000 */
[----:B------:R-:W-:Y:S01]  /*8550*/  FADD.FTZ R20, R20, R15 ;  /* 0x0000000f14147221 */ /* 0x000fe20000010000 */
[C---:B---3--:R-:W-:Y:S01]  /*8560*/  F2FP.BF16.F32.PACK_AB R167, R175.reuse, R174 ;  /* 0x000000aeafa7723e */ /* 0x048fe200000010ff */
[----:B------:R-:W-:Y:S02]  /*8570*/  FADD.FTZ R6, R175, R6 ;  /* 0x00000006af067221 */ /* 0x000fe40000010000 */
[----:B------:R-:W-:-:S04]  /*8580*/  FADD.FTZ R21, R21, R20 ;  /* 0x0000001415157221 */ /* 0x000fc80000010000 */
[----:B------:R-:W-:-:S04]  /*8590*/  FADD.FTZ R176, R176, R21 ;  /* 0x00000015b0b07221 */ /* 0x000fc80000010000 */
[----:B------:R-:W-:-:S04]  /*85a0*/  FADD.FTZ R177, R177, R176 ;  /* 0x000000b0b1b17221 */ /* 0x000fc80000010000 */
[----:B------:R-:W-:Y:S01]  /*85b0*/  FADD.FTZ R178, R178, R177 ;  /* 0x000000b1b2b27221 */ /* 0x000fe20000010000 */
[----:B------:R0:W-:Y:S03]  /*85c0*/  STSM.16.M88.4 [R184+0x36400], R152 ;  /* 0x03640098b8007844 */ /* 0x0001e60000000200 */
[----:B------:R-:W-:Y:S01]  /*85d0*/  FADD.FTZ R179, R179, R178 ;  /* 0x000000b2b3b37221 */ /* 0x000fe20000010000 */
[----:B------:R0:W-:Y:S03]  /*85e0*/  STSM.16.M88.4 [R185], R156 ;  /* 0x0000009cb9007844 */ /* 0x0001e60000000200 */
[----:B------:R-:W-:Y:S01]  /*85f0*/  FADD.FTZ R180, R180, R179 ;  /* 0x000000b3b4b47221 */ /* 0x000fe20000010000 */
[----:B------:R0:W-:Y:S03]  /*8600*/  STSM.16.M88.4 [R187], R160 ;  /* 0x000000a0bb007844 */ /* 0x0001e60000000200 */
[----:B------:R-:W-:Y:S01]  /*8610*/  FADD.FTZ R181, R181, R180 ;  /* 0x000000b4b5b57221 */ /* 0x000fe20000010000 */
[----:B------:R0:W-:Y:S01]  /*8620*/  STSM.16.M88.4 [R186], R164 ;  /* 0x000000a4ba007844 */ /* 0x0001e20000000200 */
[----:B------:R-:W-:-:S02]  /*8630*/  WARPGROUP.ARRIVE ;  /* 0x00000000000079c5 */ /* 0x000fc40000000000 */
[----:B------:R-:W-:-:S04]  /*8640*/  FADD.FTZ R182, R182, R181 ;  /* 0x000000b5b6b67221 */ /* 0x000fc80000010000 */
[----:B------:R-:W-:Y:S01]  /*8650*/  FADD.FTZ R183, R183, R182 ;  /* 0x000000b6b7b77221 */ /* 0x000fe20000010000 */
[----:B------:R-:W-:Y:S01]  /*8660*/  HGMMA.64x256x16.F32.BF16 R24, R152, gdesc[UR4].tnspB, R24, gsb0 ;  /* 0x43e0000498187df0 */ /* 0x000fe20008001818 */
[----:B------:R-:W-:Y:S01]  /*8670*/  UIADD3 UR6, UR6, 0x180, URZ ;  /* 0x0000018006067890 */ /* 0x000fe2000fffe03f */
[----:B------:R-:W-:Y:S01]  /*8680*/  UMOV UR7, 0x40000040 ;  /* 0x4000004000077882 */ /* 0x000fe20000000000 */
[----:B------:R-:W-:Y:S01]  /*8690*/  FADD.FTZ R192, R192, R183 ;  /* 0x000000b7c0c07221 */ /* 0x000fe20000010000 */
[----:B------:R-:W-:Y:S02]  /*86a0*/  WARPGROUP.DEPBAR.LE gsb0, 0x0 ;  /* 0x00008000000079c5 */ /* 0x000fe40000010000 */
[----:B------:R-:W-:-:S15]  /*86b0*/  WARPGROUP.ARRIVE ;  /* 0x00000000000079c5 */ /* 0x000fde0000000000 */
[----:B------:R-:W-:-:S07]  /*86c0*/  NOP ;  /* 0x0000000000007918 */ /* 0x000fce0000000000 */
        /* <DEDUP_REMOVED lines=10> */
[----:B------:R-:W-:Y:S01]  /*8770*/  HGMMA.64x256x16.F32.BF16 R24, R164, gdesc[UR4].tnspB, R24, gsb0 ;  /* 0x43e00004a4187df0 */ /* 0x000fe20008001818 */
[----:B------:R-:W-:Y:S02]  /*8780*/  UMOV UR7, UR36 ;  /* 0x0000002400077c82 */ /* 0x000fe40008000000 */
        /* <DEDUP_REMOVED lines=12> */
[----:B------:R-:W-:Y:S01]  /*8850*/  MOV R8, R5 ;  /* 0x0000000500087202 */ /* 0x000fe20000000f00 */
[----:B0-----:R-:W-:Y:S06]  /*8860*/  @P2 BRA `(.L_x_799) ;  /* 0xffffffd000642947 */ /* 0x001fec000383ffff */
.L_x_790:
[----:B------:R-:W0:Y:S01]  /*8870*/  SHFL.BFLY PT, R0, R3, 0x2, 0x1f ;  /* 0x0c401f0003007f89 */ /* 0x000e2200000e0000 */
[----:B------:R-:W-:Y:S01]  /*8880*/  MOV R11, UR9 ;  /* 0x00000009000b7c02 */ /* 0x000fe20008000f00 */
[----:B------:R-:W-:Y:S02]  /*8890*/  UIADD3 UR41, UR41, 0x1, URZ ;  /* 0x0000000129297890 */ /* 0x000fe4000fffe03f */
[----:B------:R-:W1:Y:S01]  /*88a0*/  SHFL.BFLY PT, R9, R6, 0x2, 0x1f ;  /* 0x0c401f0006097f89 */ /* 0x000e6200000e0000 */
[----:B------:R-:W-:Y:S08]  /*88b0*/  BAR.ARV 0x8, 0xa0 ;  /* 0x0202800000007b1d */ /* 0x000ff00000002000 */
[----:B------:R-:W-:Y:S01]  /*88c0*/  BAR.SYNC.DEFER_BLOCKING 0xf, 0x100 ;  /* 0x03c4000000007b1d */ /* 0x000fe20000010000 */
[----:B0-----:R-:W-:Y:S01]  /*88d0*/  FADD.FTZ R0, R0, R3 ;  /* 0x0000000300007221 */ /* 0x001fe20000010000 */
[----:B------:R-:W-:-:S02]  /*88e0*/  IMAD.MOV.U32 R3, RZ, RZ, -0x800000 ;  /* 0xff800000ff037424 */ /* 0x000fc400078e00ff */
[----:B-1----:R-:W-:Y:S02]  /*88f0*/  FADD.FTZ R9, R9, R6 ;  /* 0x0000000609097221 */ /* 0x002fe40000010000 */
[----:B------:R-:W0:Y:S04]  /*8900*/  SHFL.BFLY PT, R7, R0, 0x1, 0x1f ;  /* 0x0c201f0000077f89 */ /* 0x000e2800000e0000 */
[----:B------:R-:W1:Y:S01]  /*8910*/  SHFL.BFLY PT, R8, R9, 0x1, 0x1f ;  /* 0x0c201f0009087f89 */ /* 0x000e6200000e0000 */
[----:B0-----:R-:W-:Y:S01]  /*8920*/  FADD.FTZ R21, R0, R7 ;  /* 0x0000000700157221 */ /* 0x001fe20000010000 */
[----:B------:R-:W-:Y:S02]  /*8930*/  IMAD.MOV R7, RZ, RZ, -R23 ;  /* 0x000000ffff077224 */ /* 0x000fe400078e0a17 */
[----:B-1----:R-:W-:-:S02]  /*8940*/  FADD.FTZ R15, R9, R8 ;  /* 0x00000008090f7221 */ /* 0x002fc40000010000 */
[----:B------:R-:W-:Y:S01]  /*8950*/  FSETP.NE.FTZ.AND P1, PT, R21, RZ, PT ;  /* 0x000000ff1500720b */ /* 0x000fe20003f35000 */
[----:B------:R-:W-:Y:S01]  /*8960*/  IMAD.U32 R8, RZ, RZ, UR36 ;  /* 0x00000024ff087e24 */ /* 0x000fe2000f8e00ff */
[----:B------:R-:W-:Y:S02]  /*8970*/  ISETP.NE.AND P0, PT, R22, R7, PT ;  /* 0x000000071600720c */ /* 0x000fe40003f05270 */
[----:B------:R-:W-:Y:S02]  /*8980*/  CS2R R6, SRZ ;  /* 0x0000000000067805 */ /* 0x000fe4000001ff00 */
[----:B------:R-:W-:Y:S01]  /*8990*/  FSETP.NE.FTZ.AND P2, PT, R15, RZ, PT ;  /* 0x000000ff0f00720b */ /* 0x000fe20003f55000 */
[----:B------:R-:W-:-:S04]  /*89a0*/  UIADD3 UR36, UR36, 0x1, URZ ;  /* 0x0000000124247890 */ /* 0x000fc8000fffe03f */
[----:B------:R-:W-:Y:S02]  /*89b0*/  UISETP.NE.AND UP0, UPT, UR36, 0x2, UPT ;  /* 0x000000022400788c */ /* 0x000fe4000bf05270 */
[----:B------:R-:W0:Y:S02]  /*89c0*/  @P1 MUFU.RCP R7, R21 ;  /* 0x0000001500071308 */ /* 0x000e240000001000 */
[----:B------:R-:W-:Y:S01]  /*89d0*/  USEL UR4, URZ, 0x1, UP0 ;  /* 0x000000013f047887 */ /* 0x000fe20008000000 */
[----:B------:R-:W-:Y:S01]  /*89e0*/  @!P0 IMAD R0, R8, 0x40, R17 ;  /* 0x0000004008008824 */ /* 0x000fe200078e0211 */
[----:B------:R-:W-:-:S04]  /*89f0*/  USEL UR36, UR36, URZ, UP0 ;  /* 0x0000003f24247287 */ /* 0x000fc80008000000 */
[----:B------:R-:W-:Y:S01]  /*8a00*/  @!P0 LEA R9, R0, UR37, 0x2 ;  /* 0x0000002500098c11 */ /* 0x000fe2000f8e10ff */
[----:B------:R-:W1:Y:S01]  /*8a10*/  @P2 MUFU.RCP R6, R15 ;  /* 0x0000000f00062308 */ /* 0x000e620000001000 */
[----:B------:R-:W-:Y:S01]  /*8a20*/  IMAD.MOV.U32 R0, RZ, RZ, -0x800000 ;  /* 0xff800000ff007424 */ /* 0x000fe200078e00ff */
[----:B------:R-:W-:-:S06]  /*8a30*/  LOP3.LUT R2, R2, UR4, RZ, 0x3c, !PT ;  /* 0x0000000402027c12 */ /* 0x000fcc000f8e3cff */
[----:B------:R-:W2:Y:S01]  /*8a40*/  @P1 MUFU.LG2 R21, R21 ;  /* 0x0000001500151308 */ /* 0x000ea20000000c00 */
[-C--:B0-----:R-:W-:Y:S01]  /*8a50*/  FMUL.FTZ R8, R25, R7.reuse ;  /* 0x0000000719087220 */ /* 0x081fe20000410000 */
[----:B------:R0:W-:Y:S01]  /*8a60*/  @!P0 STS [R9+0x38400], R7 ;  /* 0x0384000709008388 */ /* 0x0001e20000000800 */
[-C--:B------:R-:W-:Y:S01]  /*8a70*/  FMUL.FTZ R10, R29, R7.reuse ;  /* 0x000000071d0a7220 */ /* 0x080fe20000410000 */
[----:B------:R-:W-:Y:S02]  /*8a80*/  IMAD.U32 R29, RZ, RZ, UR9 ;  /* 0x00000009ff1d7e24 */ /* 0x000fe4000f8e00ff */
[-C--:B------:R-:W-:Y:S01]  /*8a90*/  FMUL.FTZ R167, R24, R7.reuse ;  /* 0x0000000718a77220 */ /* 0x080fe20000410000 */
[-C--:B------:R-:W-:Y:S01]  /*8aa0*/  FMUL.FTZ R20, R28, R7.reuse ;  /* 0x000000071c147220 */ /* 0x080fe20000410000 */
[-C--:B------:R-:W-:Y:S01]  /*8ab0*/  FMUL.FTZ R163, R32, R7.reuse ;  /* 0x0000000720a37220 */ /* 0x080fe20000410000 */
        /* <DEDUP_REMOVED lines=61> */
[----:B0-----:R-:W-:Y:S01]  /*8e90*/  @P1 FMUL.FTZ R7, R11, 0.69314718246459960938 ;  /* 0x3f3172180b071820 */ /* 0x001fe20000410000 */
[----:B------:R-:W-:Y:S01]  /*8ea0*/  @P2 FMUL.FTZ R29, R29, 0.69314718246459960938 ;  /* 0x3f3172181d1d2820 */ /* 0x000fe20000410000 */
[----:B--2---:R-:W-:Y:S01]  /*8eb0*/  @P1 FMUL.FTZ R24, R21, 0.69314718246459960938 ;  /* 0x3f31721815181820 */ /* 0x004fe20000410000 */
[----:B---3--:R-:W-:Y:S01]  /*8ec0*/  @P2 FMUL.FTZ R28, R25, 0.69314718246459960938 ;  /* 0x3f317218191c2820 */ /* 0x008fe20000410000 */
[-C--:B-1----:R-:W-:Y:S01]  /*8ed0*/  FMUL.FTZ R9, R26, R6.reuse ;  /* 0x000000061a097220 */ /* 0x082fe20000410000 */
[-C--:B------:R-:W-:Y:S01]  /*8ee0*/  FMUL.FTZ R11, R30, R6.reuse ;  /* 0x000000061e0b7220 */ /* 0x080fe20000410000 */
        /* <DEDUP_REMOVED lines=66> */
.L_x_776:
        /* <DEDUP_REMOVED lines=15> */
[----:B------:R-:W-:Y:S01]  /*9400*/  F2FP.BF16.F32.PACK_AB R10, R10, R20 ;  /* 0x000000140a0a723e */ /* 0x000fe200000010ff */
[----:B------:R-:W-:Y:S01]  /*9410*/  ULDC.64 UR10, c[0x0][0x208] ;  /* 0x00008200000a7ab9 */ /* 0x000fe20000000a00 */
        /* <DEDUP_REMOVED lines=15> */
[----:B------:R-:W-:Y:S01]  /*9510*/  UISETP.NE.U32.AND UP0, UPT, UR6, URZ, UPT ;  /* 0x0000003f0600728c */ /* 0x000fe2000bf05070 */
[----:B------:R-:W-:Y:S01]  /*9520*/  F2FP.BF16.F32.PACK_AB R64, R65, R64 ;  /* 0x000000404140723e */ /* 0x000fe200000010ff */
[----:B------:R-:W-:Y:S01]  /*9530*/  IMAD.WIDE R130, R190, 0x2, R146 ;  /* 0x00000002be827825 */ /* 0x000fe200078e0292 */
[----:B------:R-:W-:Y:S01]  /*9540*/  F2FP.BF16.F32.PACK_AB R58, R61, R60 ;  /* 0x0000003c3d3a723e */ /* 0x000fe200000010ff */
[----:B------:R-:W-:Y:S01]  /*9550*/  UISETP.NE.AND.EX UP0, UPT, UR7, URZ, UPT, UP0 ;  /* 0x0000003f0700728c */ /* 0x000fe2000bf05300 */
[----:B------:R-:W-:Y:S01]  /*9560*/  F2FP.BF16.F32.PACK_AB R59, R63, R62 ;  /* 0x0000003e3f3b723e */ /* 0x000fe200000010ff */
[----:B------:R-:W-:Y:S01]  /*9570*/  UIADD3 UR4, UP1, UR8, UR6, URZ ;  /* 0x0000000608047290 */ /* 0x000fe2000ff3e03f */
[----:B------:R-:W-:-:S02]  /*9580*/  IADD3 R173, P1, R130, 0x20, RZ ;  /* 0x0000002082ad7810 */ /* 0x000fc40007f3e0ff */
[C---:B------:R-:W-:Y:S01]  /*9590*/  LOP3.LUT R21, R130.reuse, 0x380, RZ, 0xc0, !PT ;  /* 0x0000038082157812 */ /* 0x040fe200078ec0ff */
[----:B------:R-:W-:Y:S01]  /*95a0*/  UIADD3.X UR6, UR9, UR7, URZ, UP1, !UPT ;  /* 0x0000000709067290 */ /* 0x000fe20008ffe43f */
[C---:B------:R-:W-:Y:S01]  /*95b0*/  IADD3 R177, P0, R130.reuse, 0x40, RZ ;  /* 0x0000004082b17810 */ /* 0x040fe20007f1e0ff */
[--C-:B------:R-:W-:Y:S01]  /*95c0*/  IMAD.X R25, RZ, RZ, R131.reuse, P1 ;  /* 0x000000ffff197224 */ /* 0x100fe200008e0683 */
[C---:B------:R-:W-:Y:S02]  /*95d0*/  IADD3 R179, P4, R130.reuse, 0x60, RZ ;  /* 0x0000006082b37810 */ /* 0x040fe40007f9e0ff */
[C---:B------:R-:W-:Y:S01]  /*95e0*/  IADD3 R181, P3, R130.reuse, 0x2000, RZ ;  /* 0x0000200082b57810 */ /* 0x040fe20007f7e0ff */
[--C-:B------:R-:W-:Y:S01]  /*95f0*/  IMAD.X R29, RZ, RZ, R131.reuse, P0 ;  /* 0x000000ffff1d7224 */ /* 0x100fe200000e0683 */
[C---:B------:R-:W-:Y:S01]  /*9600*/  IADD3 R193, P5, R130.reuse, 0x2040, RZ ;  /* 0x0000204082c17810 */ /* 0x040fe20007fbe0ff */
[--C-:B------:R-:W-:Y:S01]  /*9610*/  IMAD.X R33, RZ, RZ, R131.reuse, P4 ;  /* 0x000000ffff217224 */ /* 0x100fe200020e0683 */
[C---:B------:R-:W-:Y:S01]  /*9620*/  IADD3 R195, P2, R130.reuse, 0x2060, RZ ;  /* 0x0000206082c37810 */ /* 0x040fe20007f5e0ff */
[--C-:B------:R-:W-:Y:S01]  /*9630*/  IMAD.X R87, RZ, RZ, R131.reuse, P3 ;  /* 0x000000ffff577224 */ /* 0x100fe200018e0683 */
[C---:B------:R-:W-:Y:S01]  /*9640*/  IADD3 R197, P1, R130.reuse, 0x4000, RZ ;  /* 0x0000400082c57810 */ /* 0x040fe20007f3e0ff */
[--C-:B------:R-:W-:Y:S01]  /*9650*/  IMAD.X R95, RZ, RZ, R131.reuse, P5 ;  /* 0x000000ffff5f7224 */ /* 0x100fe200028e0683 */
[----:B------:R-:W-:Y:S01]  /*9660*/  IADD3 R183, P6, R130, 0x2020, RZ ;  /* 0x0000202082b77810 */ /* 0x000fe20007fde0ff */
[--C-:B------:R-:W-:Y:S01]  /*9670*/  IMAD.X R99, RZ, RZ, R131.reuse, P2 ;  /* 0x000000ffff637224 */ /* 0x100fe200010e0683 */
[----:B------:R-:W-:Y:S01]  /*9680*/  SHF.R.U64 R21, R21, 0x3, RZ ;  /* 0x0000000315157819 */ /* 0x000fe200000012ff */
[----:B------:R-:W-:Y:S01]  /*9690*/  IMAD.X R103, RZ, RZ, R131, P1 ;  /* 0x000000ffff677224 */ /* 0x000fe200008e0683 */
[----:B------:R-:W-:-:S02]  /*96a0*/  IADD3.X R91, RZ, R131, RZ, P6, !PT ;  /* 0x00000083ff5b7210 */ /* 0x000fc400037fe4ff */
[----:B------:R-:W-:Y:S02]  /*96b0*/  LOP3.LUT R24, R173, 0x380, RZ, 0xc0, !PT ;  /* 0x00000380ad187812 */ /* 0x000fe400078ec0ff */
[C---:B------:R-:W-:Y:S02]  /*96c0*/  IADD3 R199, P0, R130.reuse, 0x4020, RZ ;  /* 0x0000402082c77810 */ /* 0x040fe40007f1e0ff */
[C---:B------:R-:W-:Y:S02]  /*96d0*/  IADD3 R201, P4, R130.reuse, 0x4040, RZ ;  /* 0x0000404082c97810 */ /* 0x040fe40007f9e0ff */
[C---:B------:R-:W-:Y:S01]  /*96e0*/  IADD3 R203, P3, R130.reuse, 0x4060, RZ ;  /* 0x0000406082cb7810 */ /* 0x040fe20007f7e0ff */
[--C-:B------:R-:W-:Y:S01]  /*96f0*/  IMAD.X R107, RZ, RZ, R131.reuse, P0 ;  /* 0x000000ffff6b7224 */ /* 0x100fe200000e0683 */
[C---:B------:R-:W-:Y:S02]  /*9700*/  IADD3 R205, P6, R130.reuse, 0x6000, RZ ;  /* 0x0000600082cd7810 */ /* 0x040fe40007fde0ff */
[C---:B------:R-:W-:Y:S01]  /*9710*/  IADD3 R4, P5, R130.reuse, 0x6020, RZ ;  /* 0x0000602082047810 */ /* 0x040fe20007fbe0ff */
[--C-:B------:R-:W-:Y:S01]  /*9720*/  IMAD.X R115, RZ, RZ, R131.reuse, P3 ;  /* 0x000000ffff737224 */ /* 0x100fe200018e0683 */
[C---:B------:R-:W-:Y:S01]  /*9730*/  IADD3 R126, P2, R130.reuse, 0x6040, RZ ;  /* 0x00006040827e7810 */ /* 0x040fe20007f5e0ff */
[--C-:B------:R-:W-:Y:S01]  /*9740*/  IMAD.X R119, RZ, RZ, R131.reuse, P6 ;  /* 0x000000ffff777224 */ /* 0x100fe200030e0683 */
[----:B------:R-:W-:Y:S01]  /*9750*/  IADD3 R6, P1, R130, 0x6060, RZ ;  /* 0x0000606082067810 */ /* 0x000fe20007f3e0ff */
[--C-:B------:R-:W-:Y:S01]  /*9760*/  IMAD.X R123, RZ, RZ, R131.reuse, P5 ;  /* 0x000000ffff7b7224 */ /* 0x100fe200028e0683 */
[----:B------:R-:W-:Y:S01]  /*9770*/  LOP3.LUT R28, R177, 0x380, RZ, 0xc0, !PT ;  /* 0x00000380b11c7812 */ /* 0x000fe200078ec0ff */
[----:B------:R-:W-:Y:S01]  /*9780*/  IMAD.X R127, RZ, RZ, R131, P2 ;  /* 0x000000ffff7f7224 */ /* 0x000fe200010e0683 */
[----:B------:R-:W-:-:S02]  /*9790*/  LOP3.LUT R130, R21, R130, RZ, 0x3c, !PT ;  /* 0x0000008215827212 */ /* 0x000fc400078e3cff */
[----:B------:R-:W-:Y:S02]  /*97a0*/  LOP3.LUT R32, R179, 0x380, RZ, 0xc0, !PT ;  /* 0x00000380b3207812 */ /* 0x000fe400078ec0ff */
[----:B------:R-:W-:Y:S02]  /*97b0*/  LOP3.LUT R86, R181, 0x380, RZ, 0xc0, !PT ;  /* 0x00000380b5567812 */ /* 0x000fe400078ec0ff */
[----:B------:R-:W-:Y:S02]  /*97c0*/  SHF.R.U64 R24, R24, 0x3, RZ ;  /* 0x0000000318187819 */ /* 0x000fe400000012ff */
[----:B------:R-:W-:Y:S02]  /*97d0*/  LOP3.LUT R90, R183, 0x380, RZ, 0xc0, !PT ;  /* 0x00000380b75a7812 */ /* 0x000fe400078ec0ff */
[----:B------:R-:W-:Y:S02]  /*97e0*/  SHF.R.U64 R28, R28, 0x3, RZ ;  /* 0x000000031c1c7819 */ /* 0x000fe400000012ff */
[----:B------:R-:W-:-:S02]  /*97f0*/  LOP3.LUT R94, R193, 0x380, RZ, 0xc0, !PT ;  /* 0x00000380c15e7812 */ /* 0x000fc400078ec0ff */
[----:B------:R-:W-:Y:S02]  /*9800*/  SHF.R.U64 R32, R32, 0x3, RZ ;  /* 0x0000000320207819 */ /* 0x000fe400000012ff */
[----:B------:R-:W-:Y:S02]  /*9810*/  LOP3.LUT R98, R195, 0x380, RZ, 0xc0, !PT ;  /* 0x00000380c3627812 */ /* 0x000fe400078ec0ff */
[----:B------:R-:W-:Y:S02]  /*9820*/  MOV R130, R130 ;  /* 0x0000008200827202 */ /* 0x000fe40000000f00 */
[----:B------:R-:W-:Y:S02]  /*9830*/  SHF.R.U64 R86, R86, 0x3, RZ ;  /* 0x0000000356567819 */ /* 0x000fe400000012ff */
[----:B------:R-:W-:Y:S01]  /*9840*/  LOP3.LUT R102, R197, 0x380, RZ, 0xc0, !PT ;  /* 0x00000380c5667812 */ /* 0x000fe200078ec0ff */
[----:B------:R0:W-:Y:S01]  /*9850*/  STSM.16.M88.4 [R130], R8 ;  /* 0x0000000882007844 */ /* 0x0001e20000000200 */
[----:B------:R-:W-:-:S02]  /*9860*/  LOP3.LUT R24, R24, R173, RZ, 0x3c, !PT ;  /* 0x000000ad18187212 */ /* 0x000fc400078e3cff */
[----:B------:R-:W-:Y:S02]  /*9870*/  SHF.R.U64 R90, R90, 0x3, RZ ;  /* 0x000000035a5a7819 */ /* 0x000fe400000012ff */
[----:B------:R-:W-:Y:S02]  /*9880*/  LOP3.LUT R106, R199, 0x380, RZ, 0xc0, !PT ;  /* 0x00000380c76a7812 */ /* 0x000fe400078ec0ff */
[----:B------:R-:W-:Y:S02]  /*9890*/  LOP3.LUT R28, R28, R177, RZ, 0x3c, !PT ;  /* 0x000000b11c1c7212 */ /* 0x000fe400078e3cff */
[----:B------:R-:W-:Y:S02]  /*98a0*/  SHF.R.U64 R94, R94, 0x3, RZ ;  /* 0x000000035e5e7819 */ /* 0x000fe400000012ff */
[----:B------:R-:W-:Y:S02]  /*98b0*/  LOP3.LUT R110, R201, 0x380, RZ, 0xc0, !PT ;  /* 0x00000380c96e7812 */ /* 0x000fe400078ec0ff */
[----:B------:R-:W-:-:S02]  /*98c0*/  LOP3.LUT R114, R203, 0x380, RZ, 0xc0, !PT ;  /* 0x00000380cb727812 */ /* 0x000fc400078ec0ff */
[----:B------:R-:W-:Y:S02]  /*98d0*/  LOP3.LUT R32, R32, R179, RZ, 0x3c, !PT ;  /* 0x000000b320207212 */ /* 0x000fe400078e3cff */
[----:B------:R-:W-:Y:S02]  /*98e0*/  SHF.R.U64 R98, R98, 0x3, RZ ;  /* 0x0000000362627819 */ /* 0x000fe400000012ff */
[----:B------:R-:W-:Y:S02]  /*98f0*/  LOP3.LUT R27, R4, 0x380, RZ, 0xc0, !PT ;  /* 0x00000380041b7812 */ /* 0x000fe400078ec0ff */
[----:B------:R-:W-:Y:S02]  /*9900*/  LOP3.LUT R86, R86, R181, RZ, 0x3c, !PT ;  /* 0x000000b556567212 */ /* 0x000fe400078e3cff */
[----:B------:R-:W-:Y:S02]  /*9910*/  SHF.R.U64 R102, R102, 0x3, RZ ;  /* 0x0000000366667819 */ /* 0x000fe400000012ff */
[----:B------:R-:W-:-:S02]  /*9920*/  LOP3.LUT R118, R205, 0x380, RZ, 0xc0, !PT ;  /* 0x00000380cd767812 */ /* 0x000fc400078ec0ff */
[-C--:B------:R-:W-:Y:S02]  /*9930*/  IADD3.X R111, RZ, R131.reuse, RZ, P4, !PT ;  /* 0x00000083ff6f7210 */ /* 0x080fe400027fe4ff */
[----:B------:R-:W-:Y:S02]  /*9940*/  IADD3.X R21, RZ, R131, RZ, P1, !PT ;  /* 0x00000083ff157210 */ /* 0x000fe40000ffe4ff */
[----:B------:R-:W-:Y:S02]  /*9950*/  LOP3.LUT R90, R90, R183, RZ, 0x3c, !PT ;  /* 0x000000b75a5a7212 */ /* 0x000fe400078e3cff */
[----:B------:R-:W-:Y:S02]  /*9960*/  SHF.R.U64 R106, R106, 0x3, RZ ;  /* 0x000000036a6a7819 */ /* 0x000fe400000012ff */
[----:B------:R-:W-:Y:S02]  /*9970*/  MOV R25, R24 ;  /* 0x0000001800197202 */ /* 0x000fe40000000f00 */
[----:B0-----:R-:W-:-:S02]  /*9980*/  F2FP.BF16.F32.PACK_AB R8, R14, R163 ;  /* 0x000000a30e08723e */ /* 0x001fc400000010ff */
[----:B------:R-:W-:Y:S02]  /*9990*/  F2FP.BF16.F32.PACK_AB R9, R35, R34 ;  /* 0x000000222309723e */ /* 0x000fe400000010ff */
[----:B------:R-:W-:Y:S02]  /*99a0*/  F2FP.BF16.F32.PACK_AB R10, R37, R160 ;  /* 0x000000a0250a723e */ /* 0x000fe400000010ff */
[----:B------:R-:W-:Y:S02]  /*99b0*/  F2FP.BF16.F32.PACK_AB R11, R39, R38 ;  /* 0x00000026270b723e */ /* 0x000fe400000010ff */
[----:B------:R-:W-:Y:S02]  /*99c0*/  LOP3.LUT R94, R94, R193, RZ, 0x3c, !PT ;  /* 0x000000c15e5e7212 */ /* 0x000fe400078e3cff */
[----:B------:R-:W-:Y:S01]  /*99d0*/  SHF.R.U64 R110, R110, 0x3, RZ ;  /* 0x000000036e6e7819 */ /* 0x000fe200000012ff */
[----:B------:R0:W-:Y:S01]  /*99e0*/  STSM.16.M88.4 [R25], R8 ;  /* 0x0000000819007844 */ /* 0x0001e20000000200 */
[----:B------:R-:W-:-:S02]  /*99f0*/  SHF.R.U64 R114, R114, 0x3, RZ ;  /* 0x0000000372727819 */ /* 0x000fc400000012ff */
[----:B------:R-:W-:Y:S02]  /*9a00*/  LOP3.LUT R131, R126, 0x380, RZ, 0xc0, !PT ;  /* 0x000003807e837812 */ /* 0x000fe400078ec0ff */
[----:B------:R-:W-:Y:S02]  /*9a10*/  LOP3.LUT R167, R6, 0x380, RZ, 0xc0, !PT ;  /* 0x0000038006a77812 */ /* 0x000fe400078ec0ff */
[----:B------:R-:W-:Y:S02]  /*9a20*/  MOV R28, R28 ;  /* 0x0000001c001c7202 */ /* 0x000fe40000000f00 */
[----:B------:R-:W-:Y:S02]  /*9a30*/  F2FP.BF16.F32.PACK_AB R14, R45, R44 ;  /* 0x0000002c2d0e723e */ /* 0x000fe400000010ff */
[----:B------:R-:W-:Y:S02]  /*9a40*/  LOP3.LUT R98, R98, R195, RZ, 0x3c, !PT ;  /* 0x000000c362627212 */ /* 0x000fe400078e3cff */
[----:B------:R-:W-:Y:S01]  /*9a50*/  SHF.R.U64 R27, R27, 0x3, RZ ;  /* 0x000000031b1b7819 */ /* 0x000fe200000012ff */
[----:B------:R1:W-:Y:S01]  /*9a60*/  STSM.16.M88.4 [R28], R12 ;  /* 0x0000000c1c007844 */ /* 0x0003e20000000200 */
[----:B------:R-:W-:Y:S01]  /*9a70*/  MOV R32, R32 ;  /* 0x0000002000207202 */ /* 0x000fe20000000f00 */
[----:B0-----:R-:W-:Y:S01]  /*9a80*/  IMAD.U32 R10, RZ, RZ, UR4 ;  /* 0x00000004ff0a7e24 */ /* 0x001fe2000f8e00ff */
[----:B------:R-:W-:Y:S01]  /*9a90*/  LOP3.LUT R102, R102, R197, RZ, 0x3c, !PT ;  /* 0x000000c566667212 */ /* 0x000fe200078e3cff */
[----:B------:R-:W-:Y:S01]  /*9aa0*/  IMAD.U32 R11, RZ, RZ, UR6 ;  /* 0x00000006ff0b7e24 */ /* 0x000fe2000f8e00ff */
[----:B------:R-:W-:Y:S01]  /*9ab0*/  SHF.R.U64 R118, R118, 0x3, RZ ;  /* 0x0000000376767819 */ /* 0x000fe200000012ff */
[----:B------:R-:W-:Y:S01]  /*9ac0*/  STSM.16.M88.4 [R32], R48 ;  /* 0x0000003020007844 */ /* 0x000fe20000000200 */
[----:B------:R-:W-:Y:S01]  /*9ad0*/  MOV R86, R86 ;  /* 0x0000005600567202 */ /* 0x000fe20000000f00 */
[----:B------:R-:W-:Y:S01]  /*9ae0*/  ULDC.64 UR6, c[0x0][0xce0] ;  /* 0x0003380000067ab9 */ /* 0x000fe20000000a00 */
[----:B------:R-:W-:-:S02]  /*9af0*/  F2FP.BF16.F32.PACK_AB R65, R67, R66 ;  /* 0x000000424341723e */ /* 0x000fc400000010ff */
[----:B------:R-:W-:Y:S01]  /*9b00*/  F2FP.BF16.F32.PACK_AB R72, R73, R72 ;  /* 0x000000484948723e */ /* 0x000fe200000010ff */
[----:B------:R-:W-:Y:S01]  /*9b10*/  STSM.16.M88.4 [R86], R56 ;  /* 0x0000003856007844 */ /* 0x000fe20000000200 */
[----:B------:R-:W-:Y:S02]  /*9b20*/  LOP3.LUT R106, R106, R199, RZ, 0x3c, !PT ;  /* 0x000000c76a6a7212 */ /* 0x000fe400078e3cff */
[----:B------:R-:W-:Y:S02]  /*9b30*/  MOV R24, R90 ;  /* 0x0000005a00187202 */ /* 0x000fe40000000f00 */
[----:B------:R-:W-:Y:S02]  /*9b40*/  F2FP.BF16.F32.PACK_AB R66, R69, R68 ;  /* 0x000000444542723e */ /* 0x000fe400000010ff */
[----:B------:R-:W-:Y:S02]  /*9b50*/  F2FP.BF16.F32.PACK_AB R67, R71, R70 ;  /* 0x000000464743723e */ /* 0x000fe400000010ff */
[----:B------:R-:W-:-:S02]  /*9b60*/  F2FP.BF16.F32.PACK_AB R73, R75, R74 ;  /* 0x0000004a4b49723e */ /* 0x000fc400000010ff */
[----:B------:R-:W-:Y:S01]  /*9b70*/  F2FP.BF16.F32.PACK_AB R80, R81, R80 ;  /* 0x000000505150723e */ /* 0x000fe200000010ff */
[----:B------:R-:W-:Y:S01]  /*9b80*/  STSM.16.M88.4 [R24], R64 ;  /* 0x0000004018007844 */ /* 0x000fe20000000200 */
[----:B------:R-:W-:Y:S02]  /*9b90*/  LOP3.LUT R110, R110, R201, RZ, 0x3c, !PT ;  /* 0x000000c96e6e7212 */ /* 0x000fe400078e3cff */
[----:B------:R-:W-:Y:S02]  /*9ba0*/  LOP3.LUT R114, R114, R203, RZ, 0x3c, !PT ;  /* 0x000000cb72727212 */ /* 0x000fe400078e3cff */
[----:B------:R-:W-:Y:S02]  /*9bb0*/  SHF.R.U64 R131, R131, 0x3, RZ ;  /* 0x0000000383837819 */ /* 0x000fe400000012ff */
[----:B------:R-:W-:Y:S02]  /*9bc0*/  SHF.R.U64 R167, R167, 0x3, RZ ;  /* 0x00000003a7a77819 */ /* 0x000fe400000012ff */
[----:B------:R-:W-:-:S02]  /*9bd0*/  MOV R94, R94 ;  /* 0x0000005e005e7202 */ /* 0x000fc40000000f00 */
[----:B------:R-:W-:Y:S02]  /*9be0*/  F2FP.BF16.F32.PACK_AB R74, R77, R76 ;  /* 0x0000004c4d4a723e */ /* 0x000fe400000010ff */
[----:B------:R-:W-:Y:S02]  /*9bf0*/  F2FP.BF16.F32.PACK_AB R75, R79, R78 ;  /* 0x0000004e4f4b723e */ /* 0x000fe400000010ff */
[----:B------:R-:W-:Y:S02]  /*9c00*/  F2FP.BF16.F32.PACK_AB R81, R83, R82 ;  /* 0x000000525351723e */ /* 0x000fe400000010ff */
[----:B------:R-:W-:Y:S01]  /*9c10*/  LOP3.LUT R122, R27, R4, RZ, 0x3c, !PT ;  /* 0x000000041b7a7212 */ /* 0x000fe200078e3cff */
[----:B------:R-:W-:Y:S01]  /*9c20*/  STSM.16.M88.4 [R94], R72 ;  /* 0x000000485e007844 */ /* 0x000fe20000000200 */
[----:B------:R-:W-:Y:S02]  /*9c30*/  MOV R98, R98 ;  /* 0x0000006200627202 */ /* 0x000fe40000000f00 */
[----:B------:R-:W-:-:S02]  /*9c40*/  F2FP.BF16.F32.PACK_AB R82, R85, R84 ;  /* 0x000000545552723e */ /* 0x000fc400000010ff */
[----:B------:R-:W-:Y:S02]  /*9c50*/  F2FP.BF16.F32.PACK_AB R83, R30, R26 ;  /* 0x0000001a1e53723e */ /* 0x000fe400000010ff */
[----:B------:R-:W-:Y:S02]  /*9c60*/  F2FP.BF16.F32.PACK_AB R88, R89, R88 ;  /* 0x000000585958723e */ /* 0x000fe400000010ff */
[----:B------:R-:W-:Y:S01]  /*9c70*/  LOP3.LUT R118, R118, R205, RZ, 0x3c, !PT ;  /* 0x000000cd76767212 */ /* 0x000fe200078e3cff */
[----:B------:R-:W-:Y:S01]  /*9c80*/  STSM.16.M88.4 [R98], R80 ;  /* 0x0000005062007844 */ /* 0x000fe20000000200 */
[----:B------:R-:W-:Y:S02]  /*9c90*/  MOV R102, R102 ;  /* 0x0000006600667202 */ /* 0x000fe40000000f00 */
[----:B------:R-:W-:Y:S02]  /*9ca0*/  F2FP.BF16.F32.PACK_AB R89, R40, R36 ;  /* 0x000000242859723e */ /* 0x000fe400000010ff */
        /* <DEDUP_REMOVED lines=8> */
[----:B------:R-:W-:Y:S02]  /*9d30*/  F2FP.BF16.F32.PACK_AB R157, R158, R157 ;  /* 0x0000009d9e9d723e */ /* 0x000fe400000010ff */
[----:B------:R-:W-:Y:S01]  /*9d40*/  LOP3.LUT R126, R131, R126, RZ, 0x3c, !PT ;  /* 0x0000007e837e7212 */ /* 0x000fe200078e3cff */
[----:B------:R-:W-:Y:S01]  /*9d50*/  STSM.16.M88.4 [R106], R152 ;  /* 0x000000986a007844 */ /* 0x000fe20000000200 */
[----:B------:R-:W-:Y:S02]  /*9d60*/  LOP3.LUT R20, R167, R6, RZ, 0x3c, !PT ;  /* 0x00000006a7147212 */ /* 0x000fe400078e3cff */
[----:B------:R-:W-:Y:S02]  /*9d70*/  MOV R110, R110 ;  /* 0x0000006e006e7202 */ /* 0x000fe40000000f00 */
[----:B------:R-:W-:Y:S02]  /*9d80*/  MOV R4, R114 ;  /* 0x0000007200047202 */ /* 0x000fe40000000f00 */
[----:B------:R-:W-:-:S02]  /*9d90*/  F2FP.BF16.F32.PACK_AB R156, R105, R104 ;  /* 0x00000068699c723e */ /* 0x000fc400000010ff */
[----:B------:R-:W-:Y:S02]  /*9da0*/  F2FP.BF16.F32.PACK_AB R158, R109, R108 ;  /* 0x0000006c6d9e723e */ /* 0x000fe400000010ff */
[----:B------:R-:W-:Y:S02]  /*9db0*/  F2FP.BF16.F32.PACK_AB R159, R161, R159 ;  /* 0x0000009fa19f723e */ /* 0x000fe400000010ff */
[----:B------:R-:W-:Y:S02]  /*9dc0*/  F2FP.BF16.F32.PACK_AB R112, R113, R112 ;  /* 0x000000707170723e */ /* 0x000fe400000010ff */
[----:B------:R-:W-:Y:S01]  /*9dd0*/  MOV R6, R122 ;  /* 0x0000007a00067202 */ /* 0x000fe20000000f00 */
[----:B------:R-:W-:Y:S01]  /*9de0*/  STSM.16.M88.4 [R110], R156 ;  /* 0x0000009c6e007844 */ /* 0x000fe20000000200 */
[----:B------:R-:W-:Y:S02]  /*9df0*/  F2FP.BF16.F32.PACK_AB R113, R164, R162 ;  /* 0x000000a2a471723e */ /* 0x000fe400000010ff */
[----:B------:R-:W-:-:S02]  /*9e00*/  F2FP.BF16.F32.PACK_AB R114, R117, R116 ;  /* 0x000000747572723e */ /* 0x000fc400000010ff */
[----:B------:R-:W-:Y:S02]  /*9e10*/  F2FP.BF16.F32.PACK_AB R115, R166, R165 ;  /* 0x000000a5a673723e */ /* 0x000fe400000010ff */
[----:B------:R-:W-:Y:S02]  /*9e20*/  F2FP.BF16.F32.PACK_AB R120, R121, R120 ;  /* 0x000000787978723e */ /* 0x000fe400000010ff */
[----:B------:R-:W-:Y:S01]  /*9e30*/  MOV R118, R118 ;  /* 0x0000007600767202 */ /* 0x000fe20000000f00 */
[----:B------:R0:W-:Y:S01]  /*9e40*/  STSM.16.M88.4 [R4], R112 ;  /* 0x0000007004007844 */ /* 0x0001e20000000200 */
[----:B------:R-:W-:Y:S02]  /*9e50*/  F2FP.BF16.F32.PACK_AB R121, R169, R168 ;  /* 0x000000a8a979723e */ /* 0x000fe400000010ff */
[----:B------:R-:W-:Y:S02]  /*9e60*/  F2FP.BF16.F32.PACK_AB R122, R125, R124 ;  /* 0x0000007c7d7a723e */ /* 0x000fe400000010ff */
[----:B------:R-:W-:-:S02]  /*9e70*/  F2FP.BF16.F32.PACK_AB R123, R171, R170 ;  /* 0x000000aaab7b723e */ /* 0x000fc400000010ff */
[----:B------:R-:W-:Y:S02]  /*9e80*/  F2FP.BF16.F32.PACK_AB R128, R129, R128 ;  /* 0x000000808180723e */ /* 0x000fe400000010ff */
[----:B------:R-:W-:Y:S01]  /*9e90*/  F2FP.BF16.F32.PACK_AB R136, R137, R136 ;  /* 0x000000888988723e */ /* 0x000fe200000010ff */
[----:B------:R-:W-:Y:S01]  /*9ea0*/  STSM.16.M88.4 [R118], R120 ;  /* 0x0000007876007844 */ /* 0x000fe20000000200 */
[----:B------:R-:W-:Y:S02]  /*9eb0*/  F2FP.BF16.F32.PACK_AB R129, R174, R172 ;  /* 0x000000acae81723e */ /* 0x000fe400000010ff */
[----:B------:R-:W-:Y:S02]  /*9ec0*/  F2FP.BF16.F32.PACK_AB R130, R133, R132 ;  /* 0x000000848582723e */ /* 0x000fe400000010ff */
[----:B------:R-:W-:Y:S02]  /*9ed0*/  F2FP.BF16.F32.PACK_AB R131, R135, R134 ;  /* 0x000000868783723e */ /* 0x000fe400000010ff */
[----:B------:R-:W-:-:S02]  /*9ee0*/  F2FP.BF16.F32.PACK_AB R137, R139, R138 ;  /* 0x0000008a8b89723e */ /* 0x000fc400000010ff */
[----:B------:R-:W-:Y:S01]  /*9ef0*/  MOV R126, R126 ;  /* 0x0000007e007e7202 */ /* 0x000fe20000000f00 */
[----:B------:R2:W-:Y:S01]  /*9f00*/  STSM.16.M88.4 [R6], R128 ;  /* 0x0000008006007844 */ /* 0x0005e20000000200 */
[----:B------:R-:W-:Y:S02]  /*9f10*/  F2FP.BF16.F32.PACK_AB R138, R141, R140 ;  /* 0x0000008c8d8a723e */ /* 0x000fe400000010ff */
[----:B------:R-:W-:Y:S02]  /*9f20*/  F2FP.BF16.F32.PACK_AB R139, R143, R142 ;  /* 0x0000008e8f8b723e */ /* 0x000fe400000010ff */
[----:B------:R-:W-:Y:S02]  /*9f30*/  MOV R20, R20 ;  /* 0x0000001400147202 */ /* 0x000fe40000000f00 */
[----:B-1----:R-:W-:Y:S01]  /*9f40*/  F2FP.BF16.F32.PACK_AB R12, R145, R144 ;  /* 0x00000090910c723e */ /* 0x002fe200000010ff */
[----:B------:R-:W-:Y:S01]  /*9f50*/  STSM.16.M88.4 [R126], R136 ;  /* 0x000000887e007844 */ /* 0x000fe20000000200 */
[----:B------:R-:W-:-:S02]  /*9f60*/  F2FP.BF16.F32.PACK_AB R13, R176, R175 ;  /* 0x000000afb00d723e */ /* 0x000fc400000010ff */
[----:B------:R-:W-:Y:S02]  /*9f70*/  F2FP.BF16.F32.PACK_AB R14, R149, R148 ;  /* 0x00000094950e723e */ /* 0x000fe400000010ff */
[----:B------:R-:W-:Y:S02]  /*9f80*/  F2FP.BF16.F32.PACK_AB R15, R151, R150 ;  /* 0x00000096970f723e */ /* 0x000fe400000010ff */
[----:B------:R-:W-:-:S03]  /*9f90*/  PLOP3.LUT P0, PT, PT, PT, UP0, 0x80, 0x0 ;  /* 0x000000000000781c */ /* 0x000fc60003f0f008 */
[----:B------:R1:W-:Y:S01]  /*9fa0*/  STSM.16.M88.4 [R20], R12 ;  /* 0x0000000c14007844 */ /* 0x0003e20000000200 */
[----:B------:R-:W-:Y:S09]  /*9fb0*/  BAR.SYNC.DEFER_BLOCKING 0x1, 0x100 ;  /* 0x0044000000007b1d */ /* 0x000ff20000010000 */
[----:B0-----:R-:W3:Y:S01]  /*9fc0*/  @P0 LDG.E R4, desc[UR10][R10.64] ;  /* 0x0000000a0a040981 */ /* 0x001ee2000c1e1900 */
[----:B------:R-:W-:Y:S01]  /*9fd0*/  UISETP.NE.U32.AND UP1, UPT, UR6, URZ, UPT ;  /* 0x0000003f0600728c */ /* 0x000fe2000bf25070 */
[----:B------:R-:W0:Y:S01]  /*9fe0*/  LDC R81, c[0x0][0xb88] ;  /* 0x0002e200ff517b82 */ /* 0x000e220000000800 */
[----:B------:R-:W-:-:S02]  /*9ff0*/  IMAD R9, R18, 0x40, R16 ;  /* 0x0000004012097824 */ /* 0x000fc400078e0210 */
[----:B------:R-:W-:Y:S02]  /*a000*/  UISETP.NE.AND.EX UP1, UPT, UR7, URZ, UPT, UP1 ;  /* 0x0000003f0700728c */ /* 0x000fe4000bf25310 */
[----:B------:R-:W-:-:S04]  /*a010*/  IMAD.WIDE R146, R9, 0x2, R146 ;  /* 0x0000000209927825 */ /* 0x000fc800078e0292 */
[----:B------:R-:W-:Y:S02]  /*a020*/  PLOP3.LUT P6, PT, PT, PT, UP1, 0x80, 0x0 ;  /* 0x000000000000781c */ /* 0x000fe40003fcf018 */
[C---:B------:R-:W-:Y:S02]  /*a030*/  IADD3 R9, P2, R146.reuse, 0x1000, RZ ;  /* 0x0000100092097810 */ /* 0x040fe40007f5e0ff */
[C---:B------:R-:W-:Y:S01]  /*a040*/  IADD3 R29, P1, R146.reuse, 0x2000, RZ ;  /* 0x00002000921d7810 */ /* 0x040fe20007f3e0ff */
[----:B------:R-:W-:Y:S01]  /*a050*/  @UP1 UIADD3 UR6, UP2, UR8, UR6, URZ ;  /* 0x0000000608061290 */ /* 0x000fe2000ff5e03f */
[----:B--2---:R-:W-:Y:S02]  /*a060*/  P2R R6, PR, RZ, 0x4 ;  /* 0x00000004ff067803 */ /* 0x004fe40000000000 */
[C---:B------:R-:W-:Y:S01]  /*a070*/  IADD3 R25, P2, R146.reuse, 0x3000, RZ ;  /* 0x0000300092197810 */ /* 0x040fe20007f5e0ff */
[----:B------:R-:W-:Y:S01]  /*a080*/  @UP1 UIADD3.X UR7, UR9, UR7, URZ, UP2, !UPT ;  /* 0x0000000709071290 */ /* 0x000fe200097fe43f */
[C---:B------:R-:W-:Y:S01]  /*a090*/  IADD3 R41, P3, R146.reuse, 0x4000, RZ ;  /* 0x0000400092297810 */ /* 0x040fe20007f7e0ff */
[----:B-1----:R-:W-:Y:S01]  /*a0a0*/  IMAD.U32 R12, RZ, RZ, UR6 ;  /* 0x00000006ff0c7e24 */ /* 0x002fe2000f8e00ff */
[----:B------:R-:W-:-:S02]  /*a0b0*/  IADD3 R33, P4, R146, 0x5000, RZ ;  /* 0x0000500092217810 */ /* 0x000fc40007f9e0ff */
[----:B------:R-:W-:Y:S02]  /*a0c0*/  IADD3 R45, P5, R146, 0x6000, RZ ;  /* 0x00006000922d7810 */ /* 0x000fe40007fbe0ff */
[----:B------:R-:W-:Y:S02]  /*a0d0*/  LOP3.LUT R8, R9, 0x380, RZ, 0xc0, !PT ;  /* 0x0000038009087812 */ /* 0x000fe400078ec0ff */
[----:B------:R-:W-:Y:S02]  /*a0e0*/  LOP3.LUT R28, R29, 0x380, RZ, 0xc0, !PT ;  /* 0x000003801d1c7812 */ /* 0x000fe400078ec0ff */
[----:B------:R-:W-:Y:S02]  /*a0f0*/  LOP3.LUT R24, R25, 0x380, RZ, 0xc0, !PT ;  /* 0x0000038019187812 */ /* 0x000fe400078ec0ff */
[----:B------:R-:W-:Y:S02]  /*a100*/  LOP3.LUT R40, R41, 0x380, RZ, 0xc0, !PT ;  /* 0x0000038029287812 */ /* 0x000fe400078ec0ff */
[----:B------:R-:W-:-:S02]  /*a110*/  LOP3.LUT R32, R33, 0x380, RZ, 0xc0, !PT ;  /* 0x0000038021207812 */ /* 0x000fc400078ec0ff */
[----:B------:R-:W-:Y:S02]  /*a120*/  LOP3.LUT R44, R45, 0x380, RZ, 0xc0, !PT ;  /* 0x000003802d2c7812 */ /* 0x000fe400078ec0ff */
[----:B------:R-:W-:Y:S01]  /*a130*/  MOV R13, UR7 ;  /* 0x00000007000d7c02 */ /* 0x000fe20008000f00 */
[----:B------:R-:W-:Y:S01]  /*a140*/  UMOV UR4, URZ ;  /* 0x0000003f00047c82 */ /* 0x000fe20008000000 */
[----:B------:R-:W-:Y:S02]  /*a150*/  SHF.R.U64 R8, R8, 0x3, RZ ;  /* 0x0000000308087819 */ /* 0x000fe400000012ff */
[----:B------:R-:W-:Y:S01]  /*a160*/  SHF.R.U64 R28, R28, 0x3, RZ ;  /* 0x000000031c1c7819 */ /* 0x000fe200000012ff */
[----:B0-----:R0:W5:Y:S01]  /*a170*/  @P6 LDG.E R81, desc[UR10][R12.64] ;  /* 0x0000000a0c516981 */ /* 0x001162000c1e1900 */
        /* <DEDUP_REMOVED lines=10> */
[----:B---3--:R-:W-:Y:S01]  /*a220*/  @P0 R2UR UR4, R4 ;  /* 0x00000000040402ca */ /* 0x008fe200000e0000 */
[----:B0-----:R-:W-:-:S14]  /*a230*/  @P6 BRA `(.L_x_802) ;  /* 0x0000000000146947 */ /* 0x001fdc0003800000 */
[----:B------:R-:W-:Y:S05]  /*a240*/  @!P0 BRA `(.L_x_802) ;  /* 0x0000000000108947 */ /* 0x000fea0003800000 */
[----:B------:R-:W-:Y:S02]  /*a250*/  ULDC.64 UR6, c[0x0][0x208] ;  /* 0x0000820000067ab9 */ /* 0x000fe40000000a00 */
[----:B------:R-:W2:Y:S04]  /*a260*/  LDG.E R4, desc[UR6][R10.64] ;  /* 0x000000060a047981 */ /* 0x000ea8000c1e1900 */
[----:B-----5:R-:W2:Y:S02]  /*a270*/  LDG.E R81, desc[UR6][R10.64+0x4] ;  /* 0x000004060a517981 */ /* 0x020ea4000c1e1900 */
[----:B--2---:R-:W-:-:S07]  /*a280*/  IMAD.IADD R81, R81, 0x1, -R4 ;  /* 0x0000000151517824 */ /* 0x004fce00078e0a04 */
.L_x_802:
[----:B------:R-:W0:Y:S01]  /*a290*/  SHFL.IDX PT, R4, R189, RZ, 0x1f ;  /* 0x00001fffbd047589 */ /* 0x000e2200000e0000 */
[----:B------:R-:W-:Y:S01]  /*a2a0*/  ISETP.NE.AND P6, PT, R6, RZ, PT ;  /* 0x000000ff0600720c */ /* 0x000fe20003fc5270 */
[--C-:B------:R-:W-:Y:S01]  /*a2b0*/  IMAD.X R29, RZ, RZ, R147.reuse, P1 ;  /* 0x000000ffff1d7224 */ /* 0x100fe200008e0693 */
        /* <DEDUP_REMOVED lines=8> */
[----:B------:R-:W-:Y:S01]  /*a340*/  LOP3.LUT R52, R53, 0x380, RZ, 0xc0, !PT ;  /* 0x0000038035347812 */ /* 0x000fe200078ec0ff */
[----:B------:R-:W-:Y:S01]  /*a350*/  USHF.R.S32.HI UR9, URZ, 0x1f, UR4 ;  /* 0x0000001f3f097899 */ /* 0x000fe20008011404 */
[----:B------:R-:W-:Y:S01]  /*a360*/  LOP3.LUT R48, R49, 0x380, RZ, 0xc0, !PT ;  /* 0x0000038031307812 */ /* 0x000fe200078ec0ff */
[----:B------:R-:W-:Y:S01]  /*a370*/  USHF.R.S32.HI UR12, URZ, 0x1f, UR39 ;  /* 0x0000001f3f0c7899 */ /* 0x000fe20008011427 */
[----:B------:R-:W-:Y:S01]  /*a380*/  SHF.R.U64 R52, R52, 0x3, RZ ;  /* 0x0000000334347819 */ /* 0x000fe200000012ff */
[----:B------:R-:W-:Y:S01]  /*a390*/  USEL UR38, UR38, URZ, !UP0 ;  /* 0x0000003f26267287 */ /* 0x000fe2000c000000 */
[----:B------:R-:W-:Y:S01]  /*a3a0*/  SHF.R.U64 R36, R36, 0x3, RZ ;  /* 0x0000000324247819 */ /* 0x000fe200000012ff */
[----:B------:R-:W-:Y:S01]  /*a3b0*/  USEL UR40, UR40, URZ, !UP0 ;  /* 0x0000003f28287287 */ /* 0x000fe2000c000000 */
[----:B------:R-:W-:-:S02]  /*a3c0*/  SHF.R.U64 R48, R48, 0x3, RZ ;  /* 0x0000000330307819 */ /* 0x000fc400000012ff */
[----:B------:R-:W-:Y:S01]  /*a3d0*/  LOP3.LUT R52, R52, R53, RZ, 0x3c, !PT ;  /* 0x0000003534347212 */ /* 0x000fe200078e3cff */
[--C-:B------:R-:W-:Y:S01]  /*a3e0*/  IMAD.X R53, RZ, RZ, R147.reuse, P6 ;  /* 0x000000ffff357224 */ /* 0x100fe200030e0693 */
[----:B------:R-:W-:Y:S01]  /*a3f0*/  LOP3.LUT R36, R36, R37, RZ, 0x3c, !PT ;  /* 0x0000002524247212 */ /* 0x000fe200078e3cff */
[----:B------:R-:W-:Y:S01]  /*a400*/  IMAD.X R37, RZ, RZ, R147, P0 ;  /* 0x000000ffff257224 */ /* 0x000fe200000e0693 */
[----:B0-----:R-:W-:Y:S02]  /*a410*/  ISETP.NE.AND P6, PT, R4, RZ, PT ;  /* 0x000000ff0400720c */ /* 0x001fe40003fc5270 */
[----:B------:R-:W-:Y:S02]  /*a420*/  LOP3.LUT R48, R48, R49, RZ, 0x3c, !PT ;  /* 0x0000003130307212 */ /* 0x000fe400078e3cff */
[----:B------:R-:W-:Y:S02]  /*a430*/  IADD3.X R41, RZ, R147, RZ, P3, !PT ;  /* 0x00000093ff297210 */ /* 0x000fe40001ffe4ff */
[----:B------:R-:W-:-:S02]  /*a440*/  IADD3 R61, P2, R146, 0xa000, RZ ;  /* 0x0000a000923d7810 */ /* 0x000fc40007f5e0ff */
[C---:B------:R-:W-:Y:S02]  /*a450*/  IADD3 R57, P3, R146.reuse, 0xb000, RZ ;  /* 0x0000b00092397810 */ /* 0x040fe40007f7e0ff */
[C---:B------:R-:W-:Y:S02]  /*a460*/  IADD3 R69, P4, R146.reuse, 0xc000, RZ ;  /* 0x0000c00092457810 */ /* 0x040fe40007f9e0ff */
[C---:B------:R-:W-:Y:S02]  /*a470*/  IADD3 R65, P5, R146.reuse, 0xd000, RZ ;  /* 0x0000d00092417810 */ /* 0x040fe40007fbe0ff */
[C---:B------:R-:W-:Y:S02]  /*a480*/  IADD3 R77, P0, R146.reuse, 0xe000, RZ ;  /* 0x0000e000924d7810 */ /* 0x040fe40007f1e0ff */
[----:B------:R-:W-:Y:S02]  /*a490*/  IADD3.X R49, RZ, R147, RZ, P1, !PT ;  /* 0x00000093ff317210 */ /* 0x000fe40000ffe4ff */
        /* <DEDUP_REMOVED lines=23> */
[----:B------:R-:W-:Y:S01]  /*a610*/  IMAD.X R65, RZ, RZ, R147, P5 ;  /* 0x000000ffff417224 */ /* 0x000fe200028e0693 */
[----:B------:R-:W-:-:S02]  /*a620*/  LOP3.LUT R76, R76, R77, RZ, 0x3c, !PT ;  /* 0x0000004d4c4c7212 */ /* 0x000fc400078e3cff */
        /* <DEDUP_REMOVED lines=12> */
[----:B------:R-:W-:Y:S01]  /*a6f0*/  ISETP.NE.AND P0, PT, R22, R11, PT ;  /* 0x0000000b1600720c */ /* 0x000fe20003f05270 */
[C---:B------:R-:W-:Y:S01]  /*a700*/  VIADD R4, R10.reuse, 0x8 ;  /* 0x000000080a047836 */ /* 0x040fe20000000000 */
[----:B------:R-:W-:Y:S01]  /*a710*/  ULDC.64 UR10, c[0x0][0xc78] ;  /* 0x00031e00000a7ab9 */ /* 0x000fe20000000a00 */
[----:B------:R-:W-:Y:S01]  /*a720*/  UIADD3 UR7, UR7, UR8, URZ ;  /* 0x0000000807077290 */ /* 0x000fe2000fffe03f */
[----:B------:R-:W-:Y:S01]  /*a730*/  SHF.R.S32.HI R6, RZ, 0x1f, R10 ;  /* 0x0000001fff067819 */ /* 0x000fe2000001140a */
[----:B------:R-:W-:Y:S01]  /*a740*/  UIMAD UR8, UR40, UR10, URZ ;  /* 0x0000000a280872a4 */ /* 0x000fe2000f8e023f */
[-C--:B-----5:R-:W-:Y:S01]  /*a750*/  ISETP.GE.OR P1, PT, R10, R81.reuse, P0 ;  /* 0x000000510a00720c */ /* 0x0a0fe20000726670 */
[----:B------:R-:W-:Y:S01]  /*a760*/  UIMAD.WIDE.U32 UR6, UR38, UR10, UR6 ;  /* 0x0000000a260672a5 */ /* 0x000fe2000f8e0006 */
[----:B------:R-:W-:Y:S01]  /*a770*/  ISETP.GE.OR P0, PT, R4, R81, P0 ;  /* 0x000000510400720c */ /* 0x000fe20000706670 */
[----:B------:R-:W-:Y:S01]  /*a780*/  UIMAD UR8, UR38, UR11, UR8 ;  /* 0x0000000b260872a4 */ /* 0x000fe2000f8e0208 */
[----:B------:R-:W-:-:S02]  /*a790*/  ULDC.64 UR14, c[0x0][0x208] ;  /* 0x00008200000e7ab9 */ /* 0x000fc40000000a00 */
[----:B------:R-:W-:Y:S01]  /*a7a0*/  ULDC.64 UR10, c[0x0][0xc40] ;  /* 0x00031000000a7ab9 */ /* 0x000fe20000000a00 */
[----:B------:R-:W-:Y:S02]  /*a7b0*/  IADD3 R11, P2, R10, UR6, RZ ;  /* 0x000000060a0b7c10 */ /* 0x000fe4000ff5e0ff */
[----:B------:R-:W-:-:S04]  /*a7c0*/  MOV R13, UR8 ;  /* 0x00000008000d7c02 */ /* 0x000fc80008000f00 */
[----:B------:R-:W-:Y:S02]  /*a7d0*/  IADD3.X R6, R6, UR7, R13, P2, !PT ;  /* 0x0000000706067c10 */ /* 0x000fe400097fe40d */
[----:B------:R-:W-:-:S04]  /*a7e0*/  LEA R10, P2, R11, UR10, 0x2 ;  /* 0x0000000a0b0a7c11 */ /* 0x000fc8000f8410ff */
[----:B------:R-:W-:-:S05]  /*a7f0*/  LEA.HI.X R11, R11, UR11, R6, 0x2, P2 ;  /* 0x0000000b0b0b7c11 */ /* 0x000fca00090f1406 */
[----:B------:R0:W-:Y:S04]  /*a800*/  @!P1 STG.E desc[UR14][R10.64], R0 ;  /* 0x000000000a009986 */ /* 0x0001e8000c10190e */
[----:B------:R0:W-:Y:S02]  /*a810*/  @!P0 STG.E desc[UR14][R10.64+0x20], R3 ;  /* 0x000020030a008986 */ /* 0x0001e4000c10190e */
.L_x_803:
[C---:B0-----:R-:W-:Y:S01]  /*a820*/  VIADD R3, R16.reuse, 0x40 ;  /* 0x0000004010037836 */ /* 0x041fe20000000000 */
[----:B------:R-:W-:Y:S01]  /*a830*/  ULDC UR8, c[0x0][0xb8c] ;  /* 0x0002e30000087ab9 */ /* 0x000fe20000000800 */
[C---:B------:R-:W-:Y:S01]  /*a840*/  VIADD R6, R16.reuse, 0x80 ;  /* 0x0000008010067836 */ /* 0x040fe20000000000 */
[----:B------:R-:W-:Y:S01]  /*a850*/  ULDC.64 UR6, c[0x0][0x208] ;  /* 0x0000820000067ab9 */ /* 0x000fe20000000a00 */
[C---:B------:R-:W-:Y:S01]  /*a860*/  VIADD R86, R16.reuse, 0xc0 ;  /* 0x000000c010567836 */ /* 0x040fe20000000000 */
[----:B------:R-:W-:Y:S01]  /*a870*/  ISETP.GE.AND P1, PT, R3, UR8, PT ;  /* 0x0000000803007c0c */ /* 0x000fe2000bf26270 */
[C---:B------:R-:W-:Y:S01]  /*a880*/  VIADD R20, R16.reuse, 0x180 ;  /* 0x0000018010147836 */ /* 0x040fe20000000000 */
[----:B------:R-:W-:Y:S01]  /*a890*/  ISETP.GE.AND P0, PT, R16, UR8, PT ;  /* 0x0000000810007c0c */ /* 0x000fe2000bf06270 */
[----:B------:R-:W-:Y:S01]  /*a8a0*/  ULDC.64 UR10, c[0x0][0xba0] ;  /* 0x0002e800000a7ab9 */ /* 0x000fe20000000a00 */
[----:B------:R-:W-:Y:S01]  /*a8b0*/  SEL R4, RZ, 0xffffffff, P1 ;  /* 0xffffffffff047807 */ /* 0x000fe20000800000 */
[----:B------:R0:W5:Y:S01]  /*a8c0*/  LD.E.128 R12, desc[UR6][R146.64] ;  /* 0x00000006920c7980 */ /* 0x000162000c101d00 */
[----:B------:R-:W-:-:S02]  /*a8d0*/  SEL R0, RZ, 0x1, P0 ;  /* 0x00000001ff007807 */ /* 0x000fc40000000000 */
[----:B------:R-:W-:Y:S01]  /*a8e0*/  SHF.L.U32 R19, R4, 0x1, RZ ;  /* 0x0000000104137819 */ /* 0x000fe200000006ff */
[----:B------:R-:W5:Y:S01]  /*a8f0*/  LD.E.128 R8, desc[UR6][R8.64] ;  /* 0x0000000608087980 */ /* 0x000f62000c101d00 */
[----:B------:R-:W-:Y:S02]  /*a900*/  ISETP.GE.AND P0, PT, R6, UR8, PT ;  /* 0x0000000806007c0c */ /* 0x000fe4000bf06270 */
[----:B------:R-:W-:Y:S01]  /*a910*/  ISETP.GE.AND P1, PT, R86, UR8, PT ;  /* 0x0000000856007c0c */ /* 0x000fe2000bf26270 */
[----:B------:R-:W5:Y:S01]  /*a920*/  LD.E.128 R28, desc[UR6][R28.64] ;  /* 0x000000061c1c7980 */ /* 0x000f62000c101d00 */
[----:B------:R-:W-:Y:S02]  /*a930*/  LOP3.LUT R0, R19, 0x2, R0, 0xe2, !PT ;  /* 0x0000000213007812 */ /* 0x000fe400078ee200 */
[----:B------:R-:W-:Y:S01]  /*a940*/  SEL R19, RZ, 0x4, P0 ;  /* 0x00000004ff137807 */ /* 0x000fe20000000000 */
[----:B------:R-:W5:Y:S01]  /*a950*/  LD.E.128 R24, desc[UR6][R24.64] ;  /* 0x0000000618187980 */ /* 0x000f62000c101d00 */
[----:B------:R-:W-:-:S03]  /*a960*/  SEL R4, RZ, 0x8, P1 ;  /* 0x00000008ff047807 */ /* 0x000fc60000800000 */
[----:B------:R-:W5:Y:S01]  /*a970*/  LD.E.128 R40, desc[UR6][R40.64] ;  /* 0x0000000628287980 */ /* 0x000f62000c101d00 */
[----:B------:R-:W-:-:S03]  /*a980*/  LOP3.LUT R0, R4, R0, R19, 0xfe, !PT ;  /* 0x0000000004007212 */ /* 0x000fc600078efe13 */
[----:B------:R-:W5:Y:S01]  /*a990*/  LD.E.128 R32, desc[UR6][R32.64] ;  /* 0x0000000620207980 */ /* 0x000f62000c101d00 */
[----:B------:R-:W-:-:S03]  /*a9a0*/  ISETP.GE.AND P2, PT, R20, UR8, PT ;  /* 0x0000000814007c0c */ /* 0x000fc6000bf46270 */
[----:B------:R-:W5:Y:S01]  /*a9b0*/  LD.E.128 R44, desc[UR6][R44.64] ;  /* 0x000000062c2c7980 */ /* 0x000f62000c101d00 */
[----:B------:R-:W-:-:S03]  /*a9c0*/  SHF.R.S32.HI R21, RZ, 0x1f, R16 ;  /* 0x0000001fff157819 */ /* 0x000fc60000011410 */
[----:B------:R-:W5:Y:S01]  /*a9d0*/  LD.E.128 R36, desc[UR6][R36.64] ;  /* 0x0000000624247980 */ /* 0x000f62000c101d00 */
[----:B------:R-:W-:-:S03]  /*a9e0*/  MOV R19, UR10 ;  /* 0x0000000a00137c02 */ /* 0x000fc60008000f00 */
[----:B------:R-:W5:Y:S01]  /*a9f0*/  LD.E.128 R52, desc[UR6][R52.64] ;  /* 0x0000000634347980 */ /* 0x000f62000c101d00 */
[----:B------:R-:W-:-:S03]  /*aa00*/  IMAD.MOV.U32 R20, RZ, RZ, R16 ;  /* 0x000000ffff147224 */ /* 0x000fc600078e0010 */
[----:B------:R-:W5:Y:S04]  /*aa10*/  LD.E.128 R48, desc[UR6][R48.64] ;  /* 0x0000000630307980 */ /* 0x000f68000c101d00 */
[----:B------:R-:W5:Y:S04]  /*aa20*/  LD.E.128 R60, desc[UR6][R60.64] ;  /* 0x000000063c3c7980 */ /* 0x000f68000c101d00 */
[----:B------:R-:W5:Y:S04]  /*aa30*/  LD.E.128 R56, desc[UR6][R56.64] ;  /* 0x0000000638387980 */ /* 0x000f68000c101d00 */
[----:B------:R-:W5:Y:S04]  /*aa40*/  LD.E.128 R68, desc[UR6][R68.64] ;  /* 0x0000000644447980 */ /* 0x000f68000c101d00 */
[----:B------:R-:W5:Y:S04]  /*aa50*/  LD.E.128 R64, desc[UR6][R64.64] ;  /* 0x0000000640407980 */ /* 0x000f68000c101d00 */
[----:B------:R-:W5:Y:S04]  /*aa60*/  LD.E.128 R76, desc[UR6][R76.64] ;  /* 0x000000064c4c7980 */ /* 0x000f68000c101d00 */
[----:B------:R-:W5:Y:S01]  /*aa70*/  LD.E.128 R72, desc[UR6][R72.64] ;  /* 0x0000000648487980 */ /* 0x000f62000c101d00 */
[----:B------:R-:W-:Y:S01]  /*aa80*/  UIMAD UR6, UR9, UR10, URZ ;  /* 0x0000000a090672a4 */ /* 0x000fe2000f8e023f */
[C---:B------:R-:W-:Y:S01]  /*aa90*/  VIADD R88, R16.reuse, 0x100 ;  /* 0x0000010010587836 */ /* 0x040fe20000000000 */
[----:B------:R-:W-:Y:S01]  /*aaa0*/  BSSY B1, `(.L_x_804) ;  /* 0x0000047000017945 */ /* 0x000fe20003800000 */
[----:B------:R-:W-:Y:S01]  /*aab0*/  VIADD R89, R16, 0x140 ;  /* 0x0000014010597836 */ /* 0x000fe20000000000 */
[----:B------:R-:W-:-:S02]  /*aac0*/  UIMAD UR6, UR4, UR11, UR6 ;  /* 0x0000000b040672a4 */ /* 0x000fc4000f8e0206 */
[----:B------:R-:W-:Y:S01]  /*aad0*/  IMAD.WIDE.U32 R20, R19, UR4, R20 ;  /* 0x0000000413147c25 */ /* 0x000fe2000f8e0014 */
[----:B------:R-:W-:Y:S01]  /*aae0*/  @!PT LDS RZ, [RZ] ;  /* 0x00000000fffff984 */ /* 0x000fe20000000800 */
[----:B------:R-:W-:Y:S01]  /*aaf0*/  @!PT LDS RZ, [RZ] ;  /* 0x00000000fffff984 */ /* 0x000fe20000000800 */
[----:B------:R-:W-:Y:S01]  /*ab00*/  @!PT LDS RZ, [RZ] ;  /* 0x00000000fffff984 */ /* 0x000fe20000000800 */
[----:B------:R-:W-:Y:S01]  /*ab10*/  @!PT LDS RZ, [RZ] ;  /* 0x00000000fffff984 */ /* 0x000fe20000000800 */
[----:B------:R1:W-:Y:S06]  /*ab20*/  MEMBAR.ALL.CTA ;  /* 0x0000000000007992 */ /* 0x0003ec0000008000 */
[----:B-1----:R-:W1:Y:S01]  /*ab30*/  FENCE.VIEW.ASYNC.S ;  /* 0x00000000000073c6 */ /* 0x002e620000000000 */
[----:B------:R-:W-:Y:S01]  /*ab40*/  ULDC.64 UR10, c[0x0][0xbe0] ;  /* 0x0002f800000a7ab9 */ /* 0x000fe20000000a00 */
[----:B------:R-:W-:Y:S01]  /*ab50*/  ISETP.GE.AND P0, PT, R88, UR8, PT ;  /* 0x0000000858007c0c */ /* 0x000fe2000bf06270 */
[----:B------:R-:W-:-:S02]  /*ab60*/  UIMAD UR4, UR12, UR10, URZ ;  /* 0x0000000a0c0472a4 */ /* 0x000fc4000f8e023f */
[----:B------:R-:W-:Y:S01]  /*ab70*/  MOV R83, UR10 ;  /* 0x0000000a00537c02 */ /* 0x000fe20008000f00 */
[----:B------:R-:W-:Y:S01]  /*ab80*/  VIADD R21, R21, UR6 ;  /* 0x0000000615157c36 */ /* 0x000fe20008000000 */
[----:B------:R-:W-:Y:S01]  /*ab90*/  ISETP.GE.AND P1, PT, R89, UR8, PT ;  /* 0x0000000859007c0c */ /* 0x000fe2000bf26270 */
[----:B------:R-:W-:Y:S01]  /*aba0*/  UIMAD UR6, UR39, UR11, UR4 ;  /* 0x0000000b270672a4 */ /* 0x000fe2000f8e0204 */
[----:B------:R-:W-:Y:S01]  /*abb0*/  SEL R19, RZ, 0x10, P0 ;  /* 0x00000010ff137807 */ /* 0x000fe20000000000 */
[----:B------:R-:W-:Y:S01]  /*abc0*/  IMAD.WIDE.U32 R20, R83, UR39, R20 ;  /* 0x0000002753147c25 */ /* 0x000fe2000f8e0014 */
[----:B------:R-:W-:Y:S01]  /*abd0*/  SEL R4, RZ, 0x20, P1 ;  /* 0x00000020ff047807 */ /* 0x000fe20000800000 */
[----:B------:R-:W-:Y:S02]  /*abe0*/  UIADD3 UR4, UR37, 0x38820, URZ ;  /* 0x0003882025047890 */ /* 0x000fe4000fffe03f */
[----:B-----5:R-:W-:Y:S01]  /*abf0*/  IMAD R81, R188, -0x40, R81 ;  /* 0xffffffc0bc517824 */ /* 0x020fe200078e0251 */
[----:B------:R-:W-:Y:S01]  /*ac00*/  LOP3.LUT R19, R4, R0, R19, 0xfe, !PT ;  /* 0x0000000004137212 */ /* 0x000fe200078efe13 */
[----:B------:R-:W-:Y:S01]  /*ac10*/  VIADD R21, R21, UR6 ;  /* 0x0000000615157c36 */ /* 0x000fe20008000000 */
[----:B------:R-:W-:Y:S01]  /*ac20*/  SEL R0, RZ, 0x40, P2 ;  /* 0x00000040ff007807 */ /* 0x000fe20001000000 */
[----:B------:R-:W-:Y:S01]  /*ac30*/  ULDC.64 UR6, c[0x0][0xbe8] ;  /* 0x0002fa0000067ab9 */ /* 0x000fe20000000a00 */
[----:B------:R-:W-:Y:S01]  /*ac40*/  ISETP.GE.AND P2, PT, R18, R81, PT ;  /* 0x000000511200720c */ /* 0x000fe20003f46270 */
[----:B------:R-:W-:Y:S01]  /*ac50*/  IMAD.U32 R83, RZ, RZ, UR6 ;  /* 0x00000006ff537e24 */ /* 0x000fe2000f8e00ff */
[----:B------:R-:W-:Y:S01]  /*ac60*/  UIMAD UR6, UR40, UR6, URZ ;  /* 0x00000006280672a4 */ /* 0x000fe2000f8e023f */
[----:B------:R-:W-:Y:S01]  /*ac70*/  VIADD R80, R16, 0x1c0 ;  /* 0x000001c010507836 */ /* 0x000fe20000000000 */
[----:B------:R-:W-:Y:S01]  /*ac80*/  UPRMT UR4, URZ, 0x654, UR4 ;  /* 0x000006543f047896 */ /* 0x000fe20008000004 */
[----:B------:R-:W-:Y:S01]  /*ac90*/  IMAD.WIDE.U32 R82, R83, UR38, R20 ;  /* 0x0000002653527c25 */ /* 0x000fe2000f8e0014 */
[----:B------:R-:W-:Y:S01]  /*aca0*/  UIMAD UR6, UR38, UR7, UR6 ;  /* 0x00000007260672a4 */ /* 0x000fe2000f8e0206 */
[----:B------:R-:W-:-:S02]  /*acb0*/  LOP3.LUT R0, R19, R0, RZ, 0xfc, !PT ;  /* 0x0000000013007212 */ /* 0x000fc400078efcff */
[----:B------:R-:W-:Y:S01]  /*acc0*/  ISETP.GE.AND P1, PT, R80, UR8, PT ;  /* 0x0000000850007c0c */ /* 0x000fe2000bf26270 */
[----:B------:R-:W-:Y:S01]  /*acd0*/  VIADD R4, R18, 0x20 ;  /* 0x0000002012047836 */ /* 0x000fe20000000000 */
[--C-:B------:R-:W-:Y:S02]  /*ace0*/  SHF.R.S32.HI R19, RZ, 0x1f, R18.reuse ;  /* 0x0000001fff137819 */ /* 0x100fe40000011412 */
[----:B------:R-:W-:Y:S01]  /*acf0*/  SEL R21, RZ, 0x80, P1 ;  /* 0x00000080ff157807 */ /* 0x000fe20000800000 */
[----:B-1----:R-:W-:Y:S01]  /*ad00*/  SYNCS.ARRIVE.TRANS64.RED.A1T0 RZ, [UR4], RZ ;  /* 0x000000ffffff79a7 */ /* 0x002fe20008100404 */
[----:B------:R-:W-:Y:S02]  /*ad10*/  IADD3 R87, R83, UR6, RZ ;  /* 0x0000000653577c10 */ /* 0x000fe4000fffe0ff */
[----:B------:R-:W-:Y:S01]  /*ad20*/  ISETP.GE.AND P0, PT, R4, R81, PT ;  /* 0x000000510400720c */ /* 0x000fe20003f06270 */
[----:B------:R-:W-:Y:S01]  /*ad30*/  IMAD.WIDE R80, R188, 0x40, R18 ;  /* 0x00000040bc507825 */ /* 0x000fe200078e0212 */
[----:B------:R-:W-:Y:S01]  /*ad40*/  LOP3.LUT R4, R0, R21, RZ, 0xfc, !PT ;  /* 0x0000001500047212 */ /* 0x000fe200078efcff */
[----:B0-----:R-:W-:Y:S10]  /*ad50*/  @P2 BRA `(.L_x_805) ;  /* 0x00000000006c2947 */ /* 0x001ff40003800000 */
[----:B------:R-:W-:Y:S01]  /*ad60*/  ULDC.64 UR6, c[0x0][0xbd8] ;  /* 0x0002f60000067ab9 */ /* 0x000fe20000000a00 */
[----:B------:R-:W-:Y:S01]  /*ad70*/  IMAD.MOV.U32 R20, RZ, RZ, R82 ;  /* 0x000000ffff147224 */ /* 0x000fe200078e0052 */
[----:B------:R-:W-:Y:S01]  /*ad80*/  ISETP.GE.AND P2, PT, R16, UR8, PT ;  /* 0x0000000810007c0c */ /* 0x000fe2000bf46270 */
[----:B------:R-:W-:Y:S01]  /*ad90*/  IMAD R85, R81, UR6, RZ ;  /* 0x0000000651557c24 */ /* 0x000fe2000f8e02ff */
[----:B------:R-:W-:Y:S01]  /*ada0*/  ISETP.GE.AND P3, PT, R3, UR8, PT ;  /* 0x0000000803007c0c */ /* 0x000fe2000bf66270 */
[----:B------:R-:W-:Y:S01]  /*adb0*/  IMAD.MOV.U32 R21, RZ, RZ, R87 ;  /* 0x000000ffff157224 */ /* 0x000fe200078e0057 */
[----:B------:R-:W-:Y:S01]  /*adc0*/  ULDC.64 UR10, c[0x0][0x208] ;  /* 0x00008200000a7ab9 */ /* 0x000fe20000000a00 */
[C---:B------:R-:W-:Y:S01]  /*add0*/  IMAD R85, R80.reuse, UR7, R85 ;  /* 0x0000000750557c24 */ /* 0x040fe2000f8e0255 */
[----:B------:R-:W-:Y:S01]  /*ade0*/  ISETP.GE.AND P4, PT, R89, UR8, PT ;  /* 0x0000000859007c0c */ /* 0x000fe2000bf86270 */
[----:B------:R-:W-:Y:S01]  /*adf0*/  IMAD.WIDE.U32 R20, R80, UR6, R20 ;  /* 0x0000000650147c25 */ /* 0x000fe2000f8e0014 */
[----:B------:R-:W-:Y:S01]  /*ae00*/  ULDC.64 UR6, c[0x0][0xb80] ;  /* 0x0002e00000067ab9 */ /* 0x000fe20000000a00 */
[----:B------:R-:W-:-:S02]  /*ae10*/  LOP3.LUT P5, RZ, R0, 0x40, RZ, 0xc0, !PT ;  /* 0x0000004000ff7812 */ /* 0x000fc400078ac0ff */
[----:B------:R-:W-:Y:S01]  /*ae20*/  IMAD.IADD R21, R21, 0x1, R85 ;  /* 0x0000000115157824 */ /* 0x000fe200078e0255 */
[----:B------:R-:W-:Y:S02]  /*ae30*/  LEA R84, P1, R20, UR6, 0x1 ;  /* 0x0000000614547c11 */ /* 0x000fe4000f8208ff */
[----:B------:R-:W-:Y:S02]  /*ae40*/  LOP3.LUT P6, RZ, R4, 0x80, RZ, 0xc0, !PT ;  /* 0x0000008004ff7812 */ /* 0x000fe400078cc0ff */
        /* <DEDUP_REMOVED lines=12> */
.L_x_805:
[----:B------:R-:W-:Y:S05]  /*af10*/  BSYNC B1 ;  /* 0x0000000000017941 */ /* 0x000fea0003800000 */
.L_x_804:
[----:B------:R-:W-:Y:S05]  /*af20*/  @P0 BRA `(.L_x_806) ;  /* 0x0000000c004c0947 */ /* 0x000fea0003800000 */
[----:B0-----:R-:W-:Y:S01]  /*af30*/  IADD3 R15, P0, R80, 0x20, RZ ;  /* 0x00000020500f7810 */ /* 0x001fe20007f1e0ff */
[----:B------:R-:W-:Y:S01]  /*af40*/  ULDC.64 UR6, c[0x0][0xbd8] ;  /* 0x0002f60000067ab9 */ /* 0x000fe20000000a00 */
[----:B------:R-:W-:Y:S01]  /*af50*/  IMAD.MOV.U32 R12, RZ, RZ, R82 ;  /* 0x000000ffff0c7224 */ /* 0x000fe200078e0052 */
[----:B------:R-:W-:Y:S01]  /*af60*/  ISETP.GE.AND P4, PT, R3, UR8, PT ;  /* 0x0000000803007c0c */ /* 0x000fe2000bf86270 */
[----:B------:R-:W-:Y:S01]  /*af70*/  IMAD.MOV.U32 R13, RZ, RZ, R87 ;  /* 0x000000ffff0d7224 */ /* 0x000fe200078e0057 */
[----:B------:R-:W-:Y:S01]  /*af80*/  IADD3.X R80, RZ, R81, RZ, P0, !PT ;  /* 0x00000051ff507210 */ /* 0x000fe200007fe4ff */
[----:B------:R-:W-:Y:S01]  /*af90*/  ULDC.64 UR10, c[0x0][0x208] ;  /* 0x00008200000a7ab9 */ /* 0x000fe20000000a00 */
        /* <DEDUP_REMOVED lines=13> */
[----:B------:R2:W-:Y:S01]  /*b070*/  @!P0 STG.E.128 desc[UR10][R14.64+0x280], R56 ;  /* 0x000280380e008986 */ /* 0x0005e2000c101d0a */
[----:B------:R-:W-:-:S03]  /*b080*/  LOP3.LUT P0, RZ, R4, 0x80, RZ, 0xc0, !PT ;  /* 0x0000008004ff7812 */ /* 0x000fc6000780c0ff */
[----:B------:R2:W-:Y:S04]  /*b090*/  @!P5 STG.E.128 desc[UR10][R14.64], R8 ;  /* 0x000000080e00d986 */ /* 0x0005e8000c101d0a */
[----:B------:R2:W-:Y:S04]  /*b0a0*/  @!P4 STG.E.128 desc[UR10][R14.64+0x80], R24 ;  /* 0x000080180e00c986 */ /* 0x0005e8000c101d0a */
[----:B------:R2:W-:Y:S04]  /*b0b0*/  @!P3 STG.E.128 desc[UR10][R14.64+0x100], R32 ;  /* 0x000100200e00b986 */ /* 0x0005e8000c101d0a */
[----:B------:R2:W-:Y:S04]  /*b0c0*/  @!P2 STG.E.128 desc[UR10][R14.64+0x180], R36 ;  /* 0x000180240e00a986 */ /* 0x0005e8000c101d0a */
[----:B------:R2:W-:Y:S04]  /*b0d0*/  @!P1 STG.E.128 desc[UR10][R14.64+0x200], R48 ;  /* 0x000200300e009986 */ /* 0x0005e8000c101d0a */
[----:B------:R2:W-:Y:S01]  /*b0e0*/  @P6 STG.E.128 desc[UR10][R14.64+0x300], R64 ;  /* 0x000300400e006986 */ /* 0x0005e2000c101d0a */
[----:B------:R-:W-:Y:S05]  /*b0f0*/  @!P0 BRA `(.L_x_806) ;  /* 0x0000000800d88947 */ /* 0x000fea0003800000 */
[----:B------:R-:W-:Y:S02]  /*b100*/  ULDC.64 UR6, c[0x0][0x208] ;  /* 0x0000820000067ab9 */ /* 0x000fe40000000a00 */
[----:B------:R3:W-:Y:S01]  /*b110*/  STG.E.128 desc[UR6][R14.64+0x380], R72 ;  /* 0x000380480e007986 */ /* 0x0007e2000c101d06 */
[----:B------:R-:W-:Y:S05]  /*b120*/  BRA `(.L_x_806) ;  /* 0x0000000800cc7947 */ /* 0x000fea0003800000 */
.L_x_801:
[----:B------:R-:W-:Y:S01]  /*b130*/  USHF.L.U32 UR8, UR38, 0x2, URZ ;  /* 0x0000000226087899 */ /* 0x000fe2000800063f */
[----:B------:R-:W-:Y:S01]  /*b140*/  ULDC.64 UR6, c[0x0][0xcd8] ;  /* 0x0003360000067ab9 */ /* 0x000fe20000000a00 */
[----:B------:R-:W-:Y:S01]  /*b150*/  USHF.L.U64.HI UR9, UR38, 0x2, UR40 ;  /* 0x0000000226097899 */ /* 0x000fe20008010228 */
[----:B------:R-:W-:Y:S01]  /*b160*/  IMAD.MOV.U32 R13, RZ, RZ, RZ ;  /* 0x000000ffff0d7224 */ /* 0x000fe200078e00ff */
[----:B------:R-:W-:Y:S02]  /*b170*/  UIADD3 UR4, UP1, UR8, UR6, URZ ;  /* 0x0000000608047290 */ /* 0x000fe4000ff3e03f */
[----:B------:R-:W-:Y:S02]  /*b180*/  UISETP.NE.U32.AND UP0, UPT, UR6, URZ, UPT ;  /* 0x0000003f0600728c */ /* 0x000fe4000bf05070 */
[----:B------:R-:W-:Y:S02]  /*b190*/  UIADD3.X UR6, UR9, UR7, URZ, UP1, !UPT ;  /* 0x0000000709067290 */ /* 0x000fe40008ffe43f */
[----:B------:R-:W-:Y:S01]  /*b1a0*/  UISETP.NE.AND.EX UP0, UPT, UR7, URZ, UPT, UP0 ;  /* 0x0000003f0700728c */ /* 0x000fe2000bf05300 */
[----:B------:R-:W0:Y:S01]  /*b1b0*/  LDC R3, c[0x0][0xb88] ;  /* 0x0002e200ff037b82 */ /* 0x000e220000000800 */
[----:B------:R-:W-:Y:S01]  /*b1c0*/  MOV R8, UR4 ;  /* 0x0000000400087c02 */ /* 0x000fe20008000f00 */
[----:B------:R-:W-:Y:S01]  /*b1d0*/  ULDC.64 UR10, c[0x0][0x208] ;  /* 0x00008200000a7ab9 */ /* 0x000fe20000000a00 */
[----:B------:R-:W-:Y:S01]  /*b1e0*/  IMAD.U32 R9, RZ, RZ, UR6 ;  /* 0x00000006ff097e24 */ /* 0x000fe2000f8e00ff */
[----:B------:R-:W-:Y:S01]  /*b1f0*/  ULDC.64 UR6, c[0x0][0xce0] ;  /* 0x0003380000067ab9 */ /* 0x000fe20000000a00 */
[----:B------:R-:W-:Y:S01]  /*b200*/  PLOP3.LUT P1, PT, PT, PT, UP0, 0x80, 0x0 ;  /* 0x000000000000781c */ /* 0x000fe20003f2f008 */
[----:B------:R-:W-:-:S04]  /*b210*/  UISETP.NE.U32.AND UP1, UPT, UR6, URZ, UPT ;  /* 0x0000003f0600728c */ /* 0x000fc8000bf25070 */
[----:B------:R-:W-:-:S06]  /*b220*/  UISETP.NE.AND.EX UP1, UPT, UR7, URZ, UPT, UP1 ;  /* 0x0000003f0700728c */ /* 0x000fcc000bf25310 */
[----:B------:R-:W-:Y:S01]  /*b230*/  PLOP3.LUT P2, PT, PT, PT, UP1, 0x80, 0x0 ;  /* 0x000000000000781c */ /* 0x000fe20003f4f018 */
[----:B------:R-:W-:Y:S01]  /*b240*/  VIADD R6, R16, 0x40 ;  /* 0x0000004010067836 */ /* 0x000fe20000000000 */
[----:B------:R-:W5:Y:S03]  /*b250*/  @P1 LDG.E R13, desc[UR10][R8.64] ;  /* 0x0000000a080d1981 */ /* 0x000f66000c1e1900 */
[----:B------:R-:W-:-:S04]  /*b260*/  @UP1 UIADD3 UR6, UP2, UR8, UR6, URZ ;  /* 0x0000000608061290 */ /* 0x000fc8000ff5e03f */
[----:B------:R-:W-:Y:S02]  /*b270*/  @UP1 UIADD3.X UR7, UR9, UR7, URZ, UP2, !UPT ;  /* 0x0000000709071290 */ /* 0x000fe400097fe43f */
[----:B------:R-:W-:-:S04]  /*b280*/  IMAD.U32 R10, RZ, RZ, UR6 ;  /* 0x00000006ff0a7e24 */ /* 0x000fc8000f8e00ff */
[----:B------:R-:W-:-:S05]  /*b290*/  MOV R11, UR7 ;  /* 0x00000007000b7c02 */ /* 0x000fca0008000f00 */
[----:B0-----:R0:W5:Y:S01]  /*b2a0*/  @P2 LDG.E R3, desc[UR10][R10.64] ;  /* 0x0000000a0a032981 */ /* 0x001162000c1e1900 */
[----:B------:R-:W-:Y:S01]  /*b2b0*/  ULDC UR10, c[0x0][0xb8c] ;  /* 0x0002e300000a7ab9 */ /* 0x000fe20000000800 */
[----:B------:R-:W-:Y:S01]  /*b2c0*/  VIADD R14, R16, 0x80 ;  /* 0x00000080100e7836 */ /* 0x000fe20000000000 */
[----:B------:R-:W-:Y:S01]  /*b2d0*/  ISETP.GE.AND P3, PT, R6, UR10, PT ;  /* 0x0000000a06007c0c */ /* 0x000fe2000bf66270 */
[C---:B------:R-:W-:Y:S01]  /*b2e0*/  VIADD R12, R16.reuse, 0x180 ;  /* 0x00000180100c7836 */ /* 0x040fe20000000000 */
[C---:B------:R-:W-:Y:S02]  /*b2f0*/  ISETP.GE.AND P0, PT, R16.reuse, UR10, PT ;  /* 0x0000000a10007c0c */ /* 0x040fe4000bf06270 */
[----:B------:R-:W-:Y:S02]  /*b300*/  SEL R4, RZ, 0xffffffff, P3 ;  /* 0xffffffffff047807 */ /* 0x000fe40001800000 */
[----:B------:R-:W-:Y:S02]  /*b310*/  IADD3 R20, R16, 0xc0, RZ ;  /* 0x000000c010147810 */ /* 0x000fe40007ffe0ff */
[----:B------:R-:W-:Y:S01]  /*b320*/  SEL R0, RZ, 0x1, P0 ;  /* 0x00000001ff007807 */ /* 0x000fe20000000000 */
[----:B------:R-:W-:Y:S01]  /*b330*/  IMAD.SHL.U32 R15, R4, 0x2, RZ ;  /* 0x00000002040f7824 */ /* 0x000fe200078e00ff */
[----:B------:R-:W-:-:S02]  /*b340*/  ISETP.GE.AND P4, PT, R14, UR10, PT ;  /* 0x0000000a0e007c0c */ /* 0x000fc4000bf86270 */
[----:B------:R-:W-:Y:S02]  /*b350*/  ISETP.GE.AND P5, PT, R20, UR10, PT ;  /* 0x0000000a14007c0c */ /* 0x000fe4000bfa6270 */
[----:B------:R-:W-:Y:S02]  /*b360*/  LOP3.LUT R0, R15, 0x2, R0, 0xe2, !PT ;  /* 0x000000020f007812 */ /* 0x000fe400078ee200 */
[----:B0-----:R-:W-:Y:S02]  /*b370*/  SEL R11, RZ, 0x4, P4 ;  /* 0x00000004ff0b7807 */ /* 0x001fe40002000000 */
[----:B------:R-:W-:Y:S02]  /*b380*/  SEL R4, RZ, 0x8, P5 ;  /* 0x00000008ff047807 */ /* 0x000fe40002800000 */
[----:B------:R-:W-:Y:S02]  /*b390*/  ISETP.GE.AND P0, PT, R12, UR10, PT ;  /* 0x0000000a0c007c0c */ /* 0x000fe4000bf06270 */
[----:B------:R-:W-:-:S02]  /*b3a0*/  ISETP.GE.AND P3, PT, R191, 0x40, PT ;  /* 0x00000040bf00780c */ /* 0x000fc40003f66270 */
[----:B------:R-:W-:Y:S01]  /*b3b0*/  LOP3.LUT R12, R4, R0, R11, 0xfe, !PT ;  /* 0x00000000040c7212 */ /* 0x000fe200078efe0b */
[----:B------:R-:W-:Y:S10]  /*b3c0*/  @P2 BRA `(.L_x_807) ;  /* 0x0000000000142947 */ /* 0x000ff40003800000 */
[----:B------:R-:W-:Y:S05]  /*b3d0*/  @!P1 BRA `(.L_x_807) ;  /* 0x0000000000109947 */ /* 0x000fea0003800000 */
[----:B------:R-:W-:Y:S02]  /*b3e0*/  ULDC.64 UR6, c[0x0][0x208] ;  /* 0x0000820000067ab9 */ /* 0x000fe40000000a00 */
[----:B------:R-:W2:Y:S04]  /*b3f0*/  LDG.E R0, desc[UR6][R8.64] ;  /* 0x0000000608007981 */ /* 0x000ea8000c1e1900 */
[----:B-----5:R-:W2:Y:S02]  /*b400*/  LDG.E R3, desc[UR6][R8.64+0x4] ;  /* 0x0000040608037981 */ /* 0x020ea4000c1e1900 */
[----:B--2---:R-:W-:-:S07]  /*b410*/  IMAD.IADD R3, R3, 0x1, -R0 ;  /* 0x0000000103037824 */ /* 0x004fce00078e0a00 */
.L_x_807:
        /* <DEDUP_REMOVED lines=15> */
[----:B------:R-:W-:Y:S01]  /*b510*/  ULDC.64 UR8, c[0x0][0xc70] ;  /* 0x00031c0000087ab9 */ /* 0x000fe20000000a00 */
[----:B------:R-:W-:Y:S01]  /*b520*/  ULDC.64 UR12, c[0x0][0x208] ;  /* 0x00008200000c7ab9 */ /* 0x000fe20000000a00 */
        /* <DEDUP_REMOVED lines=17> */
.L_x_809:
[----:B------:R-:W-:Y:S05]  /*b640*/  BSYNC B1 ;  /* 0x0000000000017941 */ /* 0x000fea0003800000 */
.L_x_808:
[----:B------:R-:W-:Y:S01]  /*b650*/  ULDC.64 UR8, c[0x0][0xba0] ;  /* 0x0002e80000087ab9 */ /* 0x000fe20000000a00 */
[----:B------:R-:W-:Y:S01]  /*b660*/  MOV R8, R16 ;  /* 0x0000001000087202 */ /* 0x000fe20000000f00 */
[----:B0-----:R-:W-:Y:S01]  /*b670*/  IMAD.MOV.U32 R9, RZ, RZ, R15 ;  /* 0x000000ffff097224 */ /* 0x001fe200078e000f */
[----:B------:R-:W-:Y:S01]  /*b680*/  ISETP.GE.AND P1, PT, R26, UR10, PT ;  /* 0x0000000a1a007c0c */ /* 0x000fe2000bf26270 */
[----:B------:R-:W-:Y:S01]  /*b690*/  IMAD R0, R4, UR8, RZ ;  /* 0x0000000804007c24 */ /* 0x000fe2000f8e02ff */
        /* <DEDUP_REMOVED lines=9> */
[----:B------:R-:W-:Y:S01]  /*b730*/  MOV R13, UR8 ;  /* 0x00000008000d7c02 */ /* 0x000fe20008000f00 */
[----:B------:R-:W-:Y:S01]  /*b740*/  IMAD R3, R188, -0x40, R3 ;  /* 0xffffffc0bc037824 */ /* 0x000fe200078e0203 */
[----:B------:R-:W-:Y:S01]  /*b750*/  UIMAD UR4, UR39, UR9, UR4 ;  /* 0x00000009270472a4 */ /* 0x000fe2000f8e0204 */
[----:B------:R-:W-:Y:S01]  /*b760*/  LOP3.LUT R11, R0, R12, R11, 0xfe, !PT ;  /* 0x0000000c000b7212 */ /* 0x000fe200078efe0b */
[----:B------:R-:W-:Y:S01]  /*b770*/  ULDC.64 UR6, c[0x0][0xbe8] ;  /* 0x0002fa0000067ab9 */ /* 0x000fe20000000a00 */
[----:B------:R-:W-:Y:S01]  /*b780*/  IMAD.WIDE.U32 R8, R13, UR39, R8 ;  /* 0x000000270d087c25 */ /* 0x000fe2000f8e0008 */
[----:B------:R-:W-:-:S02]  /*b790*/  SEL R0, RZ, 0x40, P0 ;  /* 0x00000040ff007807 */ /* 0x000fc40000000000 */
[----:B------:R-:W-:Y:S01]  /*b7a0*/  ISETP.GE.AND P1, PT, R18, R3, PT ;  /* 0x000000031200720c */ /* 0x000fe20003f26270 */
[----:B------:R-:W-:Y:S01]  /*b7b0*/  VIADD R9, R9, UR4 ;  /* 0x0000000409097c36 */ /* 0x000fe20008000000 */
[----:B------:R-:W-:Y:S01]  /*b7c0*/  UIMAD UR4, UR40, UR6, URZ ;  /* 0x00000006280472a4 */ /* 0x000fe2000f8e023f */
[----:B------:R-:W-:Y:S01]  /*b7d0*/  VIADD R4, R16, 0x1c0 ;  /* 0x000001c010047836 */ /* 0x000fe20000000000 */
[----:B------:R-:W-:Y:S01]  /*b7e0*/  LOP3.LUT R21, R11, R0, RZ, 0xfc, !PT ;  /* 0x000000000b157212 */ /* 0x000fe200078efcff */
[----:B------:R-:W-:Y:S01]  /*b7f0*/  IMAD.U32 R11, RZ, RZ, UR6 ;  /* 0x00000006ff0b7e24 */ /* 0x000fe2000f8e00ff */
[----:B------:R-:W-:Y:S01]  /*b800*/  UIMAD UR4, UR38, UR7, UR4 ;  /* 0x00000007260472a4 */ /* 0x000fe2000f8e0204 */
[----:B------:R-:W-:Y:S02]  /*b810*/  SHF.R.S32.HI R13, RZ, 0x1f, R18 ;  /* 0x0000001fff0d7819 */ /* 0x000fe40000011412 */
[----:B------:R-:W-:Y:S01]  /*b820*/  ISETP.GE.AND P2, PT, R4, UR10, PT ;  /* 0x0000000a04007c0c */ /* 0x000fe2000bf46270 */
[----:B------:R-:W-:Y:S01]  /*b830*/  IMAD.WIDE.U32 R10, R11, UR38, R8 ;  /* 0x000000260b0a7c25 */ /* 0x000fe2000f8e0008 */
[----:B------:R-:W-:-:S02]  /*b840*/  MOV R12, R18 ;  /* 0x00000012000c7202 */ /* 0x000fc40000000f00 */
[----:B------:R-:W-:Y:S01]  /*b850*/  SEL R0, RZ, 0x80, P2 ;  /* 0x00000080ff007807 */ /* 0x000fe20001000000 */
[----:B------:R-:W-:Y:S02]  /*b860*/  VIADD R4, R18, 0x20 ;  /* 0x0000002012047836 */ /* 0x000fe40000000000 */
[----:B------:R-:W-:Y:S01]  /*b870*/  VIADD R15, R11, UR4 ;  /* 0x000000040b0f7c36 */ /* 0x000fe20008000000 */
[----:B------:R-:W-:Y:S01]  /*b880*/  LOP3.LUT R0, R21, R0, RZ, 0xfc, !PT ;  /* 0x0000000015007212 */ /* 0x000fe200078efcff */
[----:B------:R-:W-:Y:S01]  /*b890*/  IMAD.WIDE R12, R188, 0x40, R12 ;  /* 0x00000040bc0c7825 */ /* 0x000fe200078e020c */
[----:B------:R-:W-:Y:S01]  /*b8a0*/  ISETP.GE.AND P0, PT, R4, R3, PT ;  /* 0x000000030400720c */ /* 0x000fe20003f06270 */
[----:B------:R-:W-:-:S12]  /*b8b0*/  @P1 BRA `(.L_x_811) ;  /* 0x00000000006c1947 */ /* 0x000fd80003800000 */
[----:B------:R-:W-:Y:S01]  /*b8c0*/  ULDC.64 UR6, c[0x0][0xbd8] ;  /* 0x0002f60000067ab9 */ /* 0x000fe20000000a00 */
[----:B------:R-:W-:Y:S01]  /*b8d0*/  IMAD.MOV.U32 R8, RZ, RZ, R10 ;  /* 0x000000ffff087224 */ /* 0x000fe200078e000a */
[----:B------:R-:W-:Y:S01]  /*b8e0*/  ISETP.GE.AND P6, PT, R16, UR10, PT ;  /* 0x0000000a10007c0c */ /* 0x000fe2000bfc6270 */
[----:B------:R-:W-:Y:S01]  /*b8f0*/  IMAD R3, R13, UR6, RZ ;  /* 0x000000060d037c24 */ /* 0x000fe2000f8e02ff */
[----:B------:R-:W-:Y:S01]  /*b900*/  ISETP.GE.AND P5, PT, R6, UR10, PT ;  /* 0x0000000a06007c0c */ /* 0x000fe2000bfa6270 */
[----:B------:R-:W-:Y:S01]  /*b910*/  IMAD.MOV.U32 R9, RZ, RZ, R15 ;  /* 0x000000ffff097224 */ /* 0x000fe200078e000f */
[----:B------:R-:W-:Y:S01]  /*b920*/  ULDC.64 UR8, c[0x0][0x208] ;  /* 0x0000820000087ab9 */ /* 0x000fe20000000a00 */
[----:B------:R-:W-:Y:S01]  /*b930*/  IMAD R3, R12, UR7, R3 ;  /* 0x000000070c037c24 */ /* 0x000fe2000f8e0203 */
[----:B------:R-:W-:Y:S01]  /*b940*/  ISETP.GE.AND P4, PT, R20, UR10, PT ;  /* 0x0000000a14007c0c */ /* 0x000fe2000bf86270 */
[----:B------:R-:W-:Y:S01]  /*b950*/  IMAD.WIDE.U32 R8, R12, UR6, R8 ;  /* 0x000000060c087c25 */ /* 0x000fe2000f8e0008 */
[----:B------:R-:W-:Y:S01]  /*b960*/  ULDC.64 UR6, c[0x0][0xb80] ;  /* 0x0002e00000067ab9 */ /* 0x000fe20000000a00 */
[----:B------:R-:W-:-:S02]  /*b970*/  ISETP.GE.AND P3, PT, R26, UR10, PT ;  /* 0x0000000a1a007c0c */ /* 0x000fc4000bf66270 */
[----:B------:R-:W-:Y:S02]  /*b980*/  ISETP.GE.AND P2, PT, R27, UR10, PT ;  /* 0x0000000a1b007c0c */ /* 0x000fe4000bf46270 */
[----:B------:R-:W-:Y:S02]  /*b990*/  LEA R24, P1, R8, UR6, 0x1 ;  /* 0x0000000608187c11 */ /* 0x000fe4000f8208ff */
[----:B------:R-:W-:-:S04]  /*b9a0*/  IADD3 R3, R9, R3, RZ ;  /* 0x0000000309037210 */ /* 0x000fc80007ffe0ff */
        /* <DEDUP_REMOVED lines=12> */
.L_x_811:
[----:B------:R-:W-:Y:S05]  /*ba70*/  BSYNC B1 ;  /* 0x0000000000017941 */ /* 0x000fea0003800000 */
.L_x_810:
[----:B------:R-:W-:Y:S05]  /*ba80*/  @P0 BRA `(.L_x_806) ;  /* 0x0000000000740947 */ /* 0x000fea0003800000 */
[----:B------:R-:W-:Y:S01]  /*ba90*/  IADD3 R3, P0, R12, 0x20, RZ ;  /* 0x000000200c037810 */ /* 0x000fe20007f1e0ff */
[----:B------:R-:W-:Y:S01]  /*baa0*/  ULDC.64 UR6, c[0x0][0xbd8] ;  /* 0x0002f60000067ab9 */ /* 0x000fe20000000a00 */
[----:B------:R-:W-:Y:S01]  /*bab0*/  IMAD.MOV.U32 R8, RZ, RZ, R10 ;  /* 0x000000ffff087224 */ /* 0x000fe200078e000a */
[----:B------:R-:W-:Y:S01]  /*bac0*/  ULDC.64 UR8, c[0x0][0x208] ;  /* 0x0000820000087ab9 */ /* 0x000fe20000000a00 */
[----:B------:R-:W-:Y:S01]  /*bad0*/  IMAD.MOV.U32 R9, RZ, RZ, R15 ;  /* 0x000000ffff097224 */ /* 0x000fe200078e000f */
[----:B------:R-:W-:Y:S01]  /*bae0*/  ISETP.GE.AND P1, PT, R14, UR10, PT ;  /* 0x0000000a0e007c0c */ /* 0x000fe2000bf26270 */
[----:B------:R-:W-:Y:S01]  /*baf0*/  IMAD.X R12, RZ, RZ, R13, P0 ;  /* 0x000000ffff0c7224 */ /* 0x000fe200000e060d */
        /* <DEDUP_REMOVED lines=9> */
[----:B------:R-:W-:Y:S02]  /*bb90*/  LEA R10, P3, R8, UR6, 0x1 ;  /* 0x00000006080a7c11 */ /* 0x000fe4000f8608ff */
[----:B------:R-:W-:-:S04]  /*bba0*/  IADD3 R3, R9, R3, RZ ;  /* 0x0000000309037210 */ /* 0x000fc80007ffe0ff */
        /* <DEDUP_REMOVED lines=11> */
.L_x_806:
[----:B------:R-:W-:Y:S05]  /*bc60*/  BSYNC B0 ;  /* 0x0000000000007941 */ /* 0x000fea0003800000 */
.L_x_800:
[----:B------:R-:W-:Y:S02]  /*bc70*/  ULDC UR4, c[0x0][0xd14] ;  /* 0x0003450000047ab9 */ /* 0x000fe40000000800 */
[----:B------:R-:W-:-:S13]  /*bc80*/  ISETP.GE.AND P0, PT, R7, UR4, PT ;  /* 0x0000000407007c0c */ /* 0x000fda000bf06270 */
[----:B------:R-:W-:Y:S05]  /*bc90*/  @!P0 BRA `(.L_x_812) ;  /* 0xffffff5000a48947 */ /* 0x000fea000383ffff */
[----:B------:R-:W-:Y:S05]  /*bca0*/  EXIT ;  /* 0x000000000000794d */ /* 0x000fea0003800000 */
.L_x_772:
        /* <DEDUP_REMOVED lines=9> */
[----:B------:R-:W-:Y:S01]  /*bd40*/  IMAD.MOV.U32 R0, RZ, RZ, RZ ;  /* 0x000000ffff007224 */ /* 0x000fe200078e00ff */
[----:B------:R-:W-:Y:S01]  /*bd50*/  ULDC.64 UR6, c[0x0][0x208] ;  /* 0x0000820000067ab9 */ /* 0x000fe20000000a00 */
        /* <DEDUP_REMOVED lines=9> */
[----:B------:R-:W0:Y:S01]  /*bdf0*/  S2UR UR6, SR_CTAID.X ;  /* 0x00000000000679c3 */ /* 0x000e220000002500 */
[----:B------:R-:W-:Y:S01]  /*be00*/  ISETP.GE.U32.AND P0, PT, R8, 0x2, PT ;  /* 0x000000020800780c */ /* 0x000fe20003f06070 */
[----:B------:R-:W-:Y:S01]  /*be10*/  IMAD.MOV.U32 R16, RZ, RZ, RZ ;  /* 0x000000ffff107224 */ /* 0x000fe200078e00ff */
[----:B------:R-:W-:Y:S02]  /*be20*/  LOP3.LUT R4, R4, 0xfffffffe, RZ, 0xc0, !PT ;  /* 0xfffffffe04047812 */ /* 0x000fe400078ec0ff */
[----:B------:R-:W-:-:S07]  /*be30*/  MOV R19, RZ ;  /* 0x000000ff00137202 */ /* 0x000fce0000000f00 */
[----:B------:R-:W-:-:S04]  /*be40*/  @P1 LOP3.LUT R4, R4, 0x1, RZ, 0xfc, !PT ;  /* 0x0000000104041812 */ /* 0x000fc800078efcff */
[----:B------:R-:W-:-:S04]  /*be50*/  LOP3.LUT R4, R4, 0xffffffef, RZ, 0xc0, !PT ;  /* 0xffffffef04047812 */ /* 0x000fc800078ec0ff */
[----:B------:R-:W-:-:S04]  /*be60*/  @P0 LOP3.LUT R4, R4, 0x10, RZ, 0xfc, !PT ;  /* 0x0000001004040812 */ /* 0x000fc800078efcff */
[----:B------:R-:W-:Y:S01]  /*be70*/  LOP3.LUT R4, R4, 0xfffffff7, RZ, 0xc0, !PT ;  /* 0xfffffff704047812 */ /* 0x000fe200078ec0ff */
[----:B--2---:R-:W1:Y:S02]  /*be80*/  SHFL.UP PT, R5, R0, 0x1, RZ ;  /* 0x0420000000057989 */ /* 0x004e6400000e00ff */
[----:B-1----:R-:W-:-:S05]  /*be90*/  SEL R5, R5, RZ, P1 ;  /* 0x000000ff05057207 */ /* 0x002fca0000800000 */
[----:B------:R-:W-:-:S05]  /*bea0*/  IMAD.IADD R5, R0, 0x1, R5 ;  /* 0x0000000100057824 */ /* 0x000fca00078e0205 */
[----:B------:R-:W1:Y:S02]  /*beb0*/  SHFL.UP PT, R6, R5, 0x2, RZ ;  /* 0x0440000005067989 */ /* 0x000e6400000e00ff */
[----:B-1----:R-:W-:Y:S02]  /*bec0*/  SEL R6, R6, RZ, P0 ;  /* 0x000000ff06067207 */ /* 0x002fe40000000000 */
[----:B------:R-:W-:-:S03]  /*bed0*/  ISETP.GE.U32.AND P0, PT, R8, 0x4, PT ;  /* 0x000000040800780c */ /* 0x000fc60003f06070 */
[----:B------:R-:W-:-:S05]  /*bee0*/  IMAD.IADD R6, R5, 0x1, R6 ;  /* 0x0000000105067824 */ /* 0x000fca00078e0206 */
[----:B------:R-:W1:Y:S05]  /*bef0*/  SHFL.UP PT, R7, R6, 0x4, RZ ;  /* 0x0480000006077989 */ /* 0x000e6a00000e00ff */
[----:B------:R-:W-:-:S04]  /*bf00*/  @P0 LOP3.LUT R4, R4, 0x8, RZ, 0xfc, !PT ;  /* 0x0000000804040812 */ /* 0x000fc800078efcff */
[----:B------:R-:W-:Y:S02]  /*bf10*/  LOP3.LUT R4, R4, 0xfffffffb, RZ, 0xc0, !PT ;  /* 0xfffffffb04047812 */ /* 0x000fe400078ec0ff */
[----:B-1----:R-:W-:Y:S02]  /*bf20*/  SEL R7, R7, RZ, P0 ;  /* 0x000000ff07077207 */ /* 0x002fe40000000000 */
[----:B------:R-:W-:Y:S02]  /*bf30*/  ISETP.GE.U32.AND P0, PT, R8, 0x8, PT ;  /* 0x000000080800780c */ /* 0x000fe40003f06070 */
[----:B------:R-:W-:-:S05]  /*bf40*/  IADD3 R7, R6, R7, RZ ;  /* 0x0000000706077210 */ /* 0x000fca0007ffe0ff */
[----:B------:R-:W1:Y:S06]  /*bf50*/  SHFL.UP PT, R2, R7, 0x8, RZ ;  /* 0x0500000007027989 */ /* 0x000e6c00000e00ff */
[----:B------:R-:W-:-:S04]  /*bf60*/  @P0 LOP3.LUT R4, R4, 0x4, RZ, 0xfc, !PT ;  /* 0x0000000404040812 */ /* 0x000fc800078efcff */
[----:B------:R-:W-:Y:S02]  /*bf70*/  LOP3.LUT R4, R4, 0xfffffffd, RZ, 0xc0, !PT ;  /* 0xfffffffd04047812 */ /* 0x000fe400078ec0ff */
[----:B-1----:R-:W-:Y:S02]  /*bf80*/  SEL R2, R2, RZ, P0 ;  /* 0x000000ff02027207 */ /* 0x002fe40000000000 */
[----:B------:R-:W-:-:S03]  /*bf90*/  ISETP.GE.U32.AND P0, PT, R8, 0x10, PT ;  /* 0x000000100800780c */ /* 0x000fc60003f06070 */
[----:B------:R-:W-:-:S05]  /*bfa0*/  IMAD.IADD R3, R7, 0x1, R2 ;  /* 0x0000000107037824 */ /* 0x000fca00078e0202 */
[----:B------:R-:W1:Y:S05]  /*bfb0*/  SHFL.UP PT, R2, R3, 0x10, RZ ;  /* 0x0600000003027989 */ /* 0x000e6a00000e00ff */
[----:B------:R-:W-:Y:S02]  /*bfc0*/  @P0 LOP3.LUT R4, R4, 0x2, RZ, 0xfc, !PT ;  /* 0x0000000204040812 */ /* 0x000fe400078efcff */
[----:B-1----:R-:W-:-:S05]  /*bfd0*/  SEL R2, R2, RZ, P0 ;  /* 0x000000ff02027207 */ /* 0x002fca0000000000 */
[----:B------:R-:W-:-:S05]  /*bfe0*/  IMAD.IADD R2, R3, 0x1, R2 ;  /* 0x0000000103027824 */ /* 0x000fca00078e0202 */
[----:B------:R-:W1:Y:S02]  /*bff0*/  SHFL.IDX PT, R5, R2, 0x1f, 0x1f ;  /* 0x03e01f0002057f89 */ /* 0x000e6400000e0000 */
[----:B-1----:R-:W-:-:S04]  /*c000*/  IMAD R5, R5, UR4, RZ ;  /* 0x0000000405057c24 */ /* 0x002fc8000f8e02ff */
[----:B------:R-:W-:Y:S01]  /*c010*/  IMAD.MOV.U32 R6, RZ, RZ, R5 ;  /* 0x000000ffff067224 */ /* 0x000fe200078e0005 */
[----:B0-----:R-:W-:-:S13]  /*c020*/  ISETP.GT.AND P0, PT, R5, UR6, PT ;  /* 0x0000000605007c0c */ /* 0x001fda000bf04270 */
[----:B------:R-:W-:Y:S05]  /*c030*/  @P0 BRA `(.L_x_813) ;  /* 0x0000000000c40947 */ /* 0x000fea0003800000 */
[----:B------:R-:W-:Y:S01]  /*c040*/  IMAD.MOV.U32 R5, RZ, RZ, R6 ;  /* 0x000000ffff057224 */ /* 0x000fe200078e0006 */
[----:B------:R-:W-:Y:S01]  /*c050*/  ULDC UR5, c[0x0][0xd14] ;  /* 0x0003450000057ab9 */ /* 0x000fe20000000800 */
[----:B------:R-:W-:Y:S01]  /*c060*/  IMAD.MOV.U32 R19, RZ, RZ, RZ ;  /* 0x000000ffff137224 */ /* 0x000fe200078e00ff */
[----:B------:R-:W-:Y:S01]  /*c070*/  ULDC UR7, c[0x0][0xd14] ;  /* 0x0003450000077ab9 */ /* 0x000fe20000000800 */
[----:B------:R-:W-:-:S05]  /*c080*/  ULDC UR4, c[0x0][0xd10] ;  /* 0x0003440000047ab9 */ /* 0x000fca0000000800 */
.L_x_817:
[----:B------:R-:W-:Y:S01]  /*c090*/  IADD3 R0, R19, 0x1f, RZ ;  /* 0x0000001f13007810 */ /* 0x000fe20007ffe0ff */
[----:B------:R-:W-:-:S03]  /*c0a0*/  IMAD.U32 R19, RZ, RZ, UR7 ;  /* 0x00000007ff137e24 */ /* 0x000fc6000f8e00ff */
[----:B------:R-:W-:-:S13]  /*c0b0*/  ISETP.GE.AND P0, PT, R0, UR5, PT ;  /* 0x0000000500007c0c */ /* 0x000fda000bf06270 */
[----:B------:R-:W-:Y:S05]  /*c0c0*/  @P0 BRA `(.L_x_814) ;  /* 0x0000000400440947 */ /* 0x000fea0003800000 */
[----:B------:R-:W0:Y:S01]  /*c0d0*/  S2R R2, SR_TID.X ;  /* 0x0000000000027919 */ /* 0x000e220000002100 */
[----:B------:R-:W-:Y:S01]  /*c0e0*/  IMAD.MOV.U32 R19, RZ, RZ, R0 ;  /* 0x000000ffff137224 */ /* 0x000fe200078e0000 */
[----:B------:R-:W-:Y:S01]  /*c0f0*/  BSSY B0, `(.L_x_815) ;  /* 0x000000b000007945 */ /* 0x000fe20003800000 */
[----:B------:R-:W-:Y:S02]  /*c100*/  MOV R0, RZ ;  /* 0x000000ff00007202 */ /* 0x000fe40000000f00 */
[----:B0-----:R-:W-:-:S04]  /*c110*/  LOP3.LUT R8, R2, 0x1f, RZ, 0xc0, !PT ;  /* 0x0000001f02087812 */ /* 0x001fc800078ec0ff */
[C---:B------:R-:W-:Y:S01]  /*c120*/  ISETP.NE.AND P1, PT, R8.reuse, 0x1f, PT ;  /* 0x0000001f0800780c */ /* 0x040fe20003f25270 */
[----:B------:R-:W-:-:S05]  /*c130*/  IMAD.IADD R7, R8, 0x1, R19 ;  /* 0x0000000108077824 */ /* 0x000fca00078e0213 */
[----:B------:R-:W-:-:S13]  /*c140*/  ISETP.GE.OR P0, PT, R7, UR5, !P1 ;  /* 0x0000000507007c0c */ /* 0x000fda000cf06670 */
[----:B------:R-:W-:Y:S05]  /*c150*/  @P0 BRA `(.L_x_816) ;  /* 0x0000000000100947 */ /* 0x000fea0003800000 */
[----:B------:R-:W0:Y:S01]  /*c160*/  LDC.64 R2, c[0x0][0xd58] ;  /* 0x00035600ff027b82 */ /* 0x000e220000000a00 */
[----:B------:R-:W-:Y:S01]  /*c170*/  ULDC.64 UR8, c[0x0][0x208] ;  /* 0x0000820000087ab9 */ /* 0x000fe20000000a00 */
[----:B0-----:R-:W-:-:S05]  /*c180*/  IMAD.WIDE R2, R7, 0x4, R2 ;  /* 0x0000000407027825 */ /* 0x001fca00078e0202 */
[----:B------:R0:W5:Y:S02]  /*c190*/  LDG.E R0, desc[UR8][R2.64] ;  /* 0x0000000802007981 */ /* 0x000164000c1e1900 */
.L_x_816:
[----:B------:R-:W-:Y:S05]  /*c1a0*/  BSYNC B0 ;  /* 0x0000000000007941 */ /* 0x000fea0003800000 */
.L_x_815:
        /* <DEDUP_REMOVED lines=26> */
.L_x_813:
[----:B------:R-:W-:-:S05]  /*c350*/  IADD3 R7, -R6, R5, RZ ;  /* 0x0000000506077210 */ /* 0x000fca0007ffe1ff */
        /* <DEDUP_REMOVED lines=11> */
[----:B0-----:R-:W-:Y:S01]  /*c410*/  IMAD.MOV R11, RZ, RZ, -R3 ;  /* 0x000000ffff0b7224 */ /* 0x001fe200078e0a03 */
[----:B------:R-:W-:Y:S06]  /*c420*/  @!P0 BRA `(.L_x_818) ;  /* 0x0000000000088947 */ /* 0x000fec0003800000 */
[----:B------:R-:W-:-:S05]  /*c430*/  VIADD R9, R5, 0xffffffff ;  /* 0xffffffff05097836 */ /* 0x000fca0000000000 */
[----:B------:R0:W1:Y:S02]  /*c440*/  SHFL.IDX PT, R16, R2, R9, 0x1f ;  /* 0x00001f0902107589 */ /* 0x00006400000e0000 */
.L_x_818:
[----:B-1----:R-:W-:Y:S01]  /*c450*/  IMAD R16, R16, UR4, R7 ;  /* 0x0000000410107c24 */ /* 0x002fe2000f8e0207 */
[----:B0-----:R-:W-:Y:S01]  /*c460*/  MOV R2, RZ ;  /* 0x000000ff00027202 */ /* 0x001fe20000000f00 */
[----:B------:R-:W-:Y:S02]  /*c470*/  IMAD R7, R11, R6, RZ ;  /* 0x000000060b077224 */ /* 0x000fe400078e02ff */
[----:B------:R-:W-:Y:S01]  /*c480*/  IMAD.IADD R19, R5, 0x1, R19 ;  /* 0x0000000105137824 */ /* 0x000fe200078e0213 */
[----:B------:R-:W-:Y:S01]  /*c490*/  IADD3 R9, -R16, UR6, RZ ;  /* 0x0000000610097c10 */ /* 0x000fe2000fffe1ff */
        /* <DEDUP_REMOVED lines=20> */
.L_x_814:
[----:B------:R-:W-:Y:S02]  /*c5e0*/  IMAD.MOV.U32 R17, RZ, RZ, RZ ;  /* 0x000000ffff117224 */ /* 0x000fe400078e00ff */
[----:B------:R-:W-:Y:S02]  /*c5f0*/  IMAD.U32 R16, RZ, RZ, UR6 ;  /* 0x00000006ff107e24 */ /* 0x000fe4000f8e00ff */
[----:B------:R-:W-:-:S07]  /*c600*/  IMAD.MOV.U32 R18, RZ, RZ, RZ ;  /* 0x000000ffff127224 */ /* 0x000fce00078e00ff */
.L_x_819:
[----:B------:R-:W0:Y:S01]  /*c610*/  S2R R0, SR_TID.X ;  /* 0x0000000000007919 */ /* 0x000e220000002100 */
[----:B------:R-:W-:Y:S01]  /*c620*/  UMOV UR4, URZ ;  /* 0x0000003f00047c82 */ /* 0x000fe20008000000 */
[----:B------:R-:W-:Y:S01]  /*c630*/  STL [R1], RZ ;  /* 0x000000ff01007387 */ /* 0x000fe20000100800 */
        /* <DEDUP_REMOVED lines=9> */
[----:B------:R0:W-:Y:S02]  /*c6d0*/  STL [R1+0x4], R0 ;  /* 0x0000040001007387 */ /* 0x0001e40000100800 */
[----:B0-----:R-:W-:-:S05]  /*c6e0*/  IMAD.U32 R0, RZ, RZ, UR4 ;  /* 0x00000004ff007e24 */ /* 0x001fca000f8e00ff */
[----:B------:R0:W-:Y:S01]  /*c6f0*/  STL [R1+0x2c], R0 ;  /* 0x00002c0001007387 */ /* 0x0001e20000100800 */
[----:B------:R-:W-:Y:S05]  /*c700*/  @P0 BRA `(.L_x_820) ;  /* 0x0000004000c00947 */ /* 0x000fea0003800000 */
[----:B------:R-:W-:Y:S01]  /*c710*/  ULDC UR4, c[0x0][0xc] ;  /* 0x0000030000047ab9 */ /* 0x000fe20000000800 */
[----:B------:R-:W-:Y:S01]  /*c720*/  IMAD.MOV.U32 R2, RZ, RZ, 0x1 ;  /* 0x00000001ff027424 */ /* 0x000fe200078e00ff */
[----:B------:R-:W-:Y:S01]  /*c730*/  ULDC.64 UR54, c[0x0][0x198] ;  /* 0x0000660000367ab9 */ /* 0x000fe20000000a00 */
[----:B0-----:R-:W-:Y:S01]  /*c740*/  IMAD.U32 R0, RZ, RZ, UR4 ;  /* 0x00000004ff007e24 */ /* 0x001fe2000f8e00ff */
[----:B------:R-:W-:Y:S02]  /*c750*/  UMOV UR4, URZ ;  /* 0x0000003f00047c82 */ /* 0x000fe40008000000 */
[----:B------:R-:W-:Y:S04]  /*c760*/  STL [R1+0x4], R2 ;  /* 0x0000040201007387 */ /* 0x000fe80000100800 */
[----:B------:R-:W-:Y:S04]  /*c770*/  STL [R1], RZ ;  /* 0x000000ff01007387 */ /* 0x000fe80000100800 */
[----:B------:R0:W-:Y:S02]  /*c780*/  STL [R1+0x30], R0 ;  /* 0x0000300001007387 */ /* 0x0001e40000100800 */
[----:B0-----:R-:W-:-:S05]  /*c790*/  MOV R0, UR4 ;  /* 0x0000000400007c02 */ /* 0x001fca0008000f00 */
[----:B------:R0:W-:Y:S02]  /*c7a0*/  STL [R1+0x2c], R0 ;  /* 0x00002c0001007387 */ /* 0x0001e40000100800 */
.L_x_884:
[----:B-1-3--:R-:W1:Y:S01]  /*c7b0*/  LDC.64 R2, c[0x0][0xd60] ;  /* 0x00035800ff027b82 */ /* 0x00ae620000000a00 */
[----:B------:R-:W-:Y:S01]  /*c7c0*/  ULDC.64 UR4, c[0x0][0x208] ;  /* 0x0000820000047ab9 */ /* 0x000fe20000000a00 */
[----:B-1----:R-:W-:-:S05]  /*c7d0*/  IMAD.WIDE R2, R19, 0x4, R2 ;  /* 0x0000000413027825 */ /* 0x002fca00078e0202 */
[----:B--2---:R-:W2:Y:S01]  /*c7e0*/  LDG.E R5, desc[UR4][R2.64] ;  /* 0x0000000402057981 */ /* 0x004ea2000c1e1900 */
[----:B------:R-:W-:Y:S05]  /*c7f0*/  YIELD ;  /* 0x0000000000007946 */ /* 0x000fea0003800000 */
[----:B------:R-:W-:Y:S01]  /*c800*/  ULDC.64 UR4, c[0x0][0xb20] ;  /* 0x0002c80000047ab9 */ /* 0x000fe20000000a00 */
[----:B0-----:R-:W-:Y:S01]  /*c810*/  IMAD.MOV.U32 R0, RZ, RZ, RZ ;  /* 0x000000ffff007224 */ /* 0x001fe200078e00ff */
[----:B------:R-:W-:Y:S01]  /*c820*/  ISETP.NE.U32.AND P0, PT, RZ, UR4, PT ;  /* 0x00000004ff007c0c */ /* 0x000fe2000bf05070 */
[----:B------:R-:W-:-:S03]  /*c830*/  ULDC.64 UR6, c[0x0][0x208] ;  /* 0x0000820000067ab9 */ /* 0x000fc60000000a00 */
        /* <DEDUP_REMOVED lines=41> */
[----:B------:R-:W-:Y:S02]  /*cad0*/  ULDC.64 UR4, c[0x0][0x208] ;  /* 0x0000820000047ab9 */ /* 0x000fe40000000a00 */
[----:B-----5:R-:W2:Y:S04]  /*cae0*/  LDG.E R6, desc[UR4][R2.64] ;  /* 0x0000000402067981 */ /* 0x020ea8000c1e1900 */
[----:B-1----:R-:W2:Y:S02]  /*caf0*/  LDG.E R5, desc[UR4][R2.64+0x4] ;  /* 0x0000040402057981 */ /* 0x002ea4000c1e1900 */
[----:B--2---:R-:W-:-:S07]  /*cb00*/  IMAD.IADD R6, R5, 0x1, -R6 ;  /* 0x0000000105067824 */ /* 0x004fce00078e0a06 */
.L_x_821:
        /* <DEDUP_REMOVED lines=16> */
[----:B------:R-:W2:Y:S01]  /*cc10*/  LDL R2, [R1+0x30] ;  /* 0x0000300001027983 */ /* 0x000ea20000100800 */
[----:B------:R-:W-:Y:S01]  /*cc20*/  VOTEU.ANY UR4, UPT, PT ;  /* 0x0000000000047886 */ /* 0x000fe200038e0100 */
[----:B------:R-:W-:Y:S01]  /*cc30*/  ULDC.64 UR6, c[0x0][0x208] ;  /* 0x0000820000067ab9 */ /* 0x000fe20000000a00 */
[----:B0-----:R-:W0:Y:S01]  /*cc40*/  FLO.U32 R0, UR4 ;  /* 0x0000000400007d00 */ /* 0x001e2200080e0000 */
[----:B------:R-:W0:Y:S07]  /*cc50*/  S2R R7, SR_LANEID ;  /* 0x0000000000077919 */ /* 0x000e2e0000000000 */
[----:B------:R-:W1:Y:S01]  /*cc60*/  POPC R5, UR4 ;  /* 0x0000000400057d09 */ /* 0x000e620008000000 */
[----:B0-----:R-:W-:-:S02]  /*cc70*/  ISETP.EQ.U32.AND P0, PT, R0, R7, PT ;  /* 0x000000070000720c */ /* 0x001fc40003f02070 */
[----:B--2---:R-:W-:Y:S02]  /*cc80*/  R2UR UR5, R2 ;  /* 0x00000000020572ca */ /* 0x004fe400000e0000 */
[----:B------:R-:W1:Y:S09]  /*cc90*/  LDC.64 R2, c[0x0][0xd38] ;  /* 0x00034e00ff027b82 */ /* 0x000e720000000a00 */
[----:B-1----:R-:W2:Y:S01]  /*cca0*/  @P0 ATOMG.E.ADD.STRONG.GPU PT, R3, desc[UR6][R2.64], R5 ;  /* 0x00000005020309a8 */ /* 0x002ea200081ee1c6 */
[----:B------:R-:W0:Y:S02]  /*ccb0*/  S2R R4, SR_LTMASK ;  /* 0x0000000000047919 */ /* 0x000e240000003900 */
[----:B0-----:R-:W-:-:S04]  /*ccc0*/  LOP3.LUT R4, R4, UR4, RZ, 0xc0, !PT ;  /* 0x0000000404047c12 */ /* 0x001fc8000f8ec0ff */
[----:B------:R-:W0:Y:S01]  /*ccd0*/  POPC R7, R4 ;  /* 0x0000000400077309 */ /* 0x000e220000000000 */
[----:B--2---:R-:W0:Y:S02]  /*cce0*/  SHFL.IDX PT, R0, R3, R0, 0x1f ;  /* 0x00001f0003007589 */ /* 0x004e2400000e0000 */
[----:B0-----:R-:W-:Y:S01]  /*ccf0*/  IADD3 R16, R0, UR5, R7 ;  /* 0x0000000500107c10 */ /* 0x001fe2000fffe007 */
[----:B------:R-:W-:Y:S06]  /*cd00*/  BRA `(.L_x_824) ;  /* 0x0000003000c07947 */ /* 0x000fec0003800000 */
.L_x_823:
        /* <DEDUP_REMOVED lines=23> */
.L_x_825:
        /* <DEDUP_REMOVED lines=20> */
.L_x_827:
        /* <DEDUP_REMOVED lines=16> */
.L_x_826:
[----:B------:R-:W2:Y:S01]  /*d0c0*/  LDL.LU R2, [R1+0x18] ;  /* 0x0000180001027983 */ /* 0x000ea20000300800 */
[----:B------:R-:W-:Y:S01]  /*d0d0*/  ULDC.64 UR4, c[0x0][0xaf0] ;  /* 0x0002bc0000047ab9 */ /* 0x000fe20000000a00 */
[----:B------:R-:W0:Y:S02]  /*d0e0*/  LDC R4, c[0x0][0x428] ;  /* 0x00010a00ff047b82 */ /* 0x000e240000000800 */
[----:B------:R-:W3:Y:S04]  /*d0f0*/  LDL.LU R0, [R1+0x1c] ;  /* 0x00001c0001007983 */ /* 0x000ee80000300800 */
[----:B------:R-:W4:Y:S04]  /*d100*/  LDL.LU R6, [R1+0x10] ;  /* 0x0000100001067983 */ /* 0x000f280000300800 */
[----:B------:R-:W4:Y:S01]  /*d110*/  LDL.LU R7, [R1+0x28] ;  /* 0x0000280001077983 */ /* 0x000f220000300800 */
[----:B------:R-:W-:Y:S01]  /*d120*/  ISETP.NE.U32.AND P0, PT, RZ, UR4, PT ;  /* 0x00000004ff007c0c */ /* 0x000fe2000bf05070 */
[----:B------:R-:W-:-:S03]  /*d130*/  ULDC.64 UR6, c[0x0][0x208] ;  /* 0x0000820000067ab9 */ /* 0x000fc60000000a00 */
[----:B------:R-:W-:Y:S01]  /*d140*/  ISETP.NE.AND.EX P0, PT, RZ, UR5, PT, P0 ;  /* 0x00000005ff007c0c */ /* 0x000fe2000bf05300 */
[----:B------:R-:W1:Y:S02]  /*d150*/  S2R R8, SR_TID.X ;  /* 0x0000000000087919 */ /* 0x000e640000002100 */
[----:B-1----:R-:W-:-:S04]  /*d160*/  LOP3.LUT R8, R8, 0x1f, RZ, 0xc0, !PT ;  /* 0x0000001f08087812 */ /* 0x002fc800078ec0ff */
        /* <DEDUP_REMOVED lines=8> */
[----:B----4-:R-:W-:-:S06]  /*d1f0*/  IMAD.MOV.U32 R0, RZ, RZ, R6 ;  /* 0x000000ffff007224 */ /* 0x010fcc00078e0006 */
[----:B------:R1:W5:Y:S01]  /*d200*/  @P0 LDG.E R0, desc[UR6][R2.64] ;  /* 0x0000000602000981 */ /* 0x000362000c1e1900 */
[----:B0-----:R-:W-:Y:S01]  /*d210*/  ISETP.NE.AND P0, PT, R4, 0x1, PT ;  /* 0x000000010400780c */ /* 0x001fe20003f05270 */
[----:B------:R-:W-:Y:S01]  /*d220*/  IMAD R17, R17, 0x40, R7 ;  /* 0x0000004011117824 */ /* 0x000fe200078e0207 */
[----:B------:R-:W-:Y:S02]  /*d230*/  MOV R4, R18 ;  /* 0x0000001200047202 */ /* 0x000fe40000000f00 */
[----:B------:R-:W-:-:S09]  /*d240*/  PLOP3.LUT P1, PT, P6, PT, PT, 0x8, 0x0 ;  /* 0x000000000000781c */ /* 0x000fd2000372e170 */
[----:B------:R-:W0:Y:S08]  /*d250*/  @P0 LDC R5, c[0x0][0x42c] ;  /* 0x00010b00ff050b82 */ /* 0x000e300000000800 */
[----:B-1----:R-:W1:Y:S01]  /*d260*/  @P0 LDC R2, c[0x0][0x430] ;  /* 0x00010c00ff020b82 */ /* 0x002e620000000800 */
[----:B0-----:R-:W-:-:S05]  /*d270*/  @P0 IMAD.HI.U32 R3, R18, R5, RZ ;  /* 0x0000000512030227 */ /* 0x001fca00078e00ff */
[----:B-1----:R-:W-:Y:S02]  /*d280*/  @P0 SHF.R.U32.HI R4, RZ, R2, R3 ;  /* 0x00000002ff040219 */ /* 0x002fe40000011603 */
[----:B------:R-:W-:-:S04]  /*d290*/  ISETP.NE.U32.AND P0, PT, RZ, UR4, PT ;  /* 0x00000004ff007c0c */ /* 0x000fc8000bf05070 */
[----:B------:R-:W-:-:S04]  /*d2a0*/  ISETP.NE.AND.EX P0, PT, RZ, UR5, PT, P0 ;  /* 0x00000005ff007c0c */ /* 0x000fc8000bf05300 */
[----:B------:R-:W-:-:S09]  /*d2b0*/  SEL R6, R6, RZ, !P0 ;  /* 0x000000ff06067207 */ /* 0x000fd20004000000 */
.L_x_828:
        /* <DEDUP_REMOVED lines=17> */
.L_x_898:
[----:B------:R-:W2:Y:S01]  /*d3d0*/  LDL R8, [R1+0x14] ;  /* 0x0000140001087983 */ /* 0x000ea20000100800 */
[----:B------:R-:W-:Y:S01]  /*d3e0*/  UMOV UR4, 0xffffffff ;  /* 0xffffffff00047882 */ /* 0x000fe20000000000 */
[----:B------:R-:W-:Y:S01]  /*d3f0*/  SHF.R.S32.HI R5, RZ, 0x1f, R0 ;  /* 0x0000001fff057819 */ /* 0x000fe20000011400 */
[----:B--2---:R-:W-:Y:S01]  /*d400*/  VIADD R9, R8, 0xffffffff ;  /* 0xffffffff08097836 */ /* 0x004fe20000000000 */
[----:B------:R-:W-:Y:S06]  /*d410*/  BRA.DIV UR4, `(.L_x_830) ;  /* 0x0000003e04107947 */ /* 0x000fec000b800000 */
[----:B------:R-:W-:-:S13]  /*d420*/  ELECT P6, URZ, PT ;  /* 0x00000000003f782f */ /* 0x000fda00038c0000 */
.L_x_901:
        /* <DEDUP_REMOVED lines=25> */
.L_x_832:
        /* <DEDUP_REMOVED lines=9> */
.L_x_902:
        /* <DEDUP_REMOVED lines=11> */
.L_x_834:
        /* <DEDUP_REMOVED lines=23> */
.L_x_831:
[----:B------:R-:W0:Y:S01]  /*d870*/  S2R R12, SR_CgaCtaId ;  /* 0x00000000000c7919 */ /* 0x000e220000008800 */
[----:B------:R-:W-:Y:S05]  /*d880*/  WARPSYNC.ALL ;  /* 0x0000000000007948 */ /* 0x000fea0003800000 */
[----:B------:R-:W-:Y:S01]  /*d890*/  BAR.SYNC.DEFER_BLOCKING 0x8, 0xa0 ;  /* 0x0202800000007b1d */ /* 0x000fe20000010000 */
[----:B------:R-:W-:Y:S02]  /*d8a0*/  ELECT P0, URZ, PT ;  /* 0x00000000003f782f */ /* 0x000fe40003800000 */
[----:B------:R-:W-:-:S03]  /*d8b0*/  MOV R11, 0x400 ;  /* 0x00000400000b7802 */ /* 0x000fc60000000f00 */
[----:B------:R-:W-:Y:S01]  /*d8c0*/  BSSY B0, `(.L_x_835) ;  /* 0x000004c000007945 */ /* 0x000fe20003800000 */
[----:B0-----:R-:W-:-:S07]  /*d8d0*/  LEA R11, R12, R11, 0x18 ;  /* 0x0000000b0c0b7211 */ /* 0x001fce00078ec0ff */
[----:B------:R-:W-:Y:S05]  /*d8e0*/  @!P0 BRA `(.L_x_836) ;  /* 0x0000000400248947 */ /* 0x000fea0003800000 */
[----:B------:R-:W-:Y:S01]  /*d8f0*/  R2UR UR16, R11 ;  /* 0x000000000b1072ca */ /* 0x000fe200000e0000 */
[----:B------:R-:W-:Y:S01]  /*d900*/  UIADD3 UR14, UP0, UR54, 0x270, URZ ;  /* 0x00000270360e7890 */ /* 0x000fe2000ff1e03f */
[----:B------:R-:W-:Y:S01]  /*d910*/  R2UR UR11, R17 ;  /* 0x00000000110b72ca */ /* 0x000fe200000e0000 */
[----:B------:R-:W-:Y:S01]  /*d920*/  UMOV UR6, 0x0 ;  /* 0x0000000000067882 */ /* 0x000fe20000000000 */
[----:B------:R-:W-:Y:S01]  /*d930*/  R2UR UR12, R18 ;  /* 0x00000000120c72ca */ /* 0x000fe200000e0000 */
[----:B------:R-:W-:Y:S01]  /*d940*/  UIADD3.X UR15, URZ, UR55, URZ, UP0, !UPT ;  /* 0x000000373f0f7290 */ /* 0x000fe200087fe43f */
[----:B------:R-:W-:Y:S01]  /*d950*/  R2UR UR13, R6 ;  /* 0x00000000060d72ca */ /* 0x000fe200000e0000 */
[----:B------:R-:W-:Y:S01]  /*d960*/  IMAD.MOV.U32 R6, RZ, RZ, 0x2000 ;  /* 0x00002000ff067424 */ /* 0x000fe200078e00ff */
[----:B------:R-:W-:Y:S01]  /*d970*/  UIADD3 UR4, UP0, UR54, 0x770, URZ ;  /* 0x0000077036047890 */ /* 0x000fe2000ff1e03f */
[----:B------:R-:W-:Y:S01]  /*d980*/  MOV R8, UR46 ;  /* 0x0000002e00087c02 */ /* 0x000fe20008000f00 */
[----:B------:R-:W-:Y:S01]  /*d990*/  UMOV UR7, 0x12f00000 ;  /* 0x12f0000000077882 */ /* 0x000fe20000000000 */
[----:B------:R-:W-:Y:S01]  /*d9a0*/  UMOV UR10, URZ ;  /* 0x0000003f000a7c82 */ /* 0x000fe20008000000 */
[----:B------:R0:W-:Y:S01]  /*d9b0*/  SYNCS.ARRIVE.TRANS64 RZ, [R11+URZ+0x38800], R6 ;  /* 0x038800060bff79a7 */ /* 0x0001e2000800003f */
[----:B------:R-:W-:Y:S01]  /*d9c0*/  UIADD3 UR8, UR16, 0x20400, URZ ;  /* 0x0002040010087890 */ /* 0x000fe2000fffe03f */
[----:B------:R-:W-:Y:S01]  /*d9d0*/  R2UR UR46, R8 ;  /* 0x00000000082e72ca */ /* 0x000fe200000e0000 */
[----:B------:R-:W-:-:S02]  /*d9e0*/  UIADD3 UR9, UR16, 0x38800, URZ ;  /* 0x0003880010097890 */ /* 0x000fc4000fffe03f */
[----:B------:R-:W-:Y:S02]  /*d9f0*/  UIADD3.X UR5, URZ, UR55, URZ, UP0, !UPT ;  /* 0x000000373f057290 */ /* 0x000fe400087fe43f */
[----:B------:R-:W-:Y:S01]  /*da00*/  UIADD3 UR40, UR16, 0x28400, URZ ;  /* 0x0002840010287890 */ /* 0x000fe2000fffe03f */
[----:B------:R-:W-:Y:S01]  /*da10*/  UMOV UR42, 0x100 ;  /* 0x00000100002a7882 */ /* 0x000fe20000000000 */
[----:B0-----:R-:W-:Y:S01]  /*da20*/  IMAD.MOV.U32 R6, RZ, RZ, 0x10000 ;  /* 0x00010000ff067424 */ /* 0x001fe200078e00ff */
[----:B------:R-:W-:Y:S02]  /*da30*/  MOV R10, UR42 ;  /* 0x0000002a000a7c02 */ /* 0x000fe40008000f00 */
[----:B------:R0:W-:Y:S01]  /*da40*/  UTMALDG.4D [UR8], [UR14], desc[UR6] ;  /* 0x000006080e0075b4 */ /* 0x0001e20008019000 */
[----:B------:R-:W-:Y:S01]  /*da50*/  UMOV UR42, 0x40 ;  /* 0x00000040002a7882 */ /* 0x000fe20000000000 */
[----:B------:R-:W-:Y:S01]  /*da60*/  UMOV UR43, UR11 ;  /* 0x0000000b002b7c82 */ /* 0x000fe20008000000 */
[----:B------:R-:W-:Y:S01]  /*da70*/  UMOV UR44, UR12 ;  /* 0x0000000c002c7c82 */ /* 0x000fe20008000000 */
        /* <DEDUP_REMOVED lines=18> */
[----:B0-----:R-:W-:Y:S01]  /*dba0*/  UIADD3 UR8, UR16, 0x26400, URZ ;  /* 0x0002640010087890 */ /* 0x001fe2000fffe03f */
[----:B-1----:R-:W-:Y:S01]  /*dbb0*/  MOV R6, UR47 ;  /* 0x0000002f00067c02 */ /* 0x002fe20008000f00 */
[----:B------:R-:W-:Y:S01]  /*dbc0*/  UIADD3 UR9, UR16, 0x38810, URZ ;  /* 0x0003881010097890 */ /* 0x000fe2000fffe03f */
[----:B------:R-:W-:Y:S01]  /*dbd0*/  UMOV UR26, 0x180 ;  /* 0x00000180001a7882 */ /* 0x000fe20000000000 */
[----:B------:R-:W-:Y:S01]  /*dbe0*/  UMOV UR27, UR11 ;  /* 0x0000000b001b7c82 */ /* 0x000fe20008000000 */
[----:B------:R-:W-:Y:S01]  /*dbf0*/  UMOV UR28, UR12 ;  /* 0x0000000c001c7c82 */ /* 0x000fe20008000000 */
[----:B------:R-:W-:Y:S01]  /*dc00*/  UMOV UR29, UR13 ;  /* 0x0000000d001d7c82 */ /* 0x000fe20008000000 */
[----:B------:R-:W-:-:S02]  /*dc10*/  UMOV UR18, 0x1c0 ;  /* 0x000001c000127882 */ /* 0x000fc40000000000 */
[----:B------:R-:W-:Y:S01]  /*dc20*/  UMOV UR41, UR9 ;  /* 0x0000000900297c82 */ /* 0x000fe20008000000 */
[----:B------:R-:W-:Y:S01]  /*dc30*/  UMOV UR57, UR9 ;  /* 0x0000000900397c82 */ /* 0x000fe20008000000 */
[----:B------:R-:W-:Y:S01]  /*dc40*/  UTMALDG.4D [UR8], [UR4], desc[UR6] ;  /* 0x00000608040075b4 */ /* 0x000fe20008019000 */
[----:B------:R-:W-:Y:S01]  /*dc50*/  UMOV UR49, UR9 ;  /* 0x0000000900317c82 */ /* 0x000fe20008000000 */
[----:B------:R-:W-:Y:S01]  /*dc60*/  UMOV UR33, UR9 ;  /* 0x0000000900217c82 */ /* 0x000fe20008000000 */
[----:B------:R-:W-:Y:S01]  /*dc70*/  UMOV UR25, UR9 ;  /* 0x0000000900197c82 */ /* 0x000fe20008000000 */
[----:B------:R-:W-:Y:S01]  /*dc80*/  UMOV UR19, UR11 ;  /* 0x0000000b00137c82 */ /* 0x000fe20008000000 */
[----:B------:R-:W-:Y:S01]  /*dc90*/  UMOV UR20, UR12 ;  /* 0x0000000c00147c82 */ /* 0x000fe20008000000 */
[----:B------:R-:W-:Y:S01]  /*dca0*/  UMOV UR21, UR13 ;  /* 0x0000000d00157c82 */ /* 0x000fe20008000000 */
[----:B------:R-:W-:Y:S01]  /*dcb0*/  UMOV UR17, UR9 ;  /* 0x0000000900117c82 */ /* 0x000fe20008000000 */
[----:B------:R0:W-:Y:S01]  /*dcc0*/  UTMALDG.4D [UR40], [UR4], desc[UR6] ;  /* 0x00000628040075b4 */ /* 0x0001e20008019000 */
[----:B------:R-:W-:Y:S01]  /*dcd0*/  R2UR UR47, R6 ;  /* 0x00000000062f72ca */ /* 0x000fe200000e0000 */
[----:B------:R1:W-:Y:S01]  /*dce0*/  UTMALDG.4D [UR56], [UR4], desc[UR6] ;  /* 0x00000638040075b4 */ /* 0x0003e20008019000 */
[----:B------:R1:W-:Y:S01]  /*dcf0*/  UTMALDG.4D [UR48], [UR4], desc[UR6] ;  /* 0x00000630040075b4 */ /* 0x0003e20008019000 */
[----:B0-----:R-:W-:Y:S01]  /*dd00*/  R2UR UR42, R10 ;  /* 0x000000000a2a72ca */ /* 0x001fe200000e0000 */
[----:B------:R-:W-:-:S02]  /*dd10*/  UIADD3 UR40, UR16, 0x2e400, URZ ;  /* 0x0002e40010287890 */ /* 0x000fc4000fffe03f */
[----:B------:R-:W-:-:S10]  /*dd20*/  UIADD3 UR16, UR16, 0x34400, URZ ;  /* 0x0003440010107890 */ /* 0x000fd4000fffe03f */
[----:B------:R1:W-:Y:S01]  /*dd30*/  UTMALDG.4D [UR40], [UR4], desc[UR6] ;  /* 0x00000628040075b4 */ /* 0x0003e20008019000 */
[----:B------:R1:W-:Y:S01]  /*dd40*/  UTMALDG.4D [UR32], [UR4], desc[UR6] ;  /* 0x00000620040075b4 */ /* 0x0003e20008019000 */
[----:B------:R1:W-:Y:S01]  /*dd50*/  UTMALDG.4D [UR24], [UR4], desc[UR6] ;  /* 0x00000618040075b4 */ /* 0x0003e20008019000 */
[----:B------:R1:W-:Y:S02]  /*dd60*/  UTMALDG.4D [UR16], [UR4], desc[UR6] ;  /* 0x00000610040075b4 */ /* 0x0003e40008019000 */
[----:B-1----:R-:W-:Y:S01]  /*dd70*/  NOP ;  /* 0x0000000000007918 */ /* 0x002fe20000000000 */
.L_x_836:
[----:B------:R-:W-:Y:S05]  /*dd80*/  BSYNC B0 ;  /* 0x0000000000007941 */ /* 0x000fea0003800000 */
.L_x_835:
[----:B------:R-:W2:Y:S02]  /*dd90*/  LDL.LU R6, [R1+0x2c] ;  /* 0x00002c0001067983 */ /* 0x000ea40000300800 */
[----:B--2---:R-:W-:-:S13]  /*dda0*/  R2UR UR5, R6 ;  /* 0x00000000060572ca */ /* 0x004fda00000e0000 */
[----:B------:R-:W-:-:S04]  /*ddb0*/  UIADD3 UR5, UR5, 0x1, URZ ;  /* 0x0000000105057890 */ /* 0x000fc8000fffe03f */
[----:B------:R-:W-:Y:S02]  /*ddc0*/  ULEA.HI UR4, UR5, UR5, URZ, 0x1 ;  /* 0x0000000505047291 */ /* 0x000fe4000f8f083f */
[----:B------:R-:W-:Y:S02]  /*ddd0*/  MOV R6, UR5 ;  /* 0x0000000500067c02 */ /* 0x000fe40008000f00 */
[----:B------:R-:W-:-:S03]  /*dde0*/  ULOP3.LUT UR4, UR4, 0xfffffffe, URZ, 0xc0, !UPT ;  /* 0xfffffffe04047892 */ /* 0x000fc6000f8ec03f */
[----:B------:R0:W-:Y:S01]  /*ddf0*/  STL [R1+0x2c], R6 ;  /* 0x00002c0601007387 */ /* 0x0001e20000100800 */
[----:B------:R-:W-:-:S06]  /*de00*/  UIADD3 UR4, UR5, -UR4, URZ ;  /* 0x8000000405047290 */ /* 0x000fcc000fffe03f */
[----:B0-----:R-:W-:-:S05]  /*de10*/  IMAD.U32 R6, RZ, RZ, UR4 ;  /* 0x00000004ff067e24 */ /* 0x001fca000f8e00ff */
[----:B------:R-:W-:-:S04]  /*de20*/  SHF.L.U32 R6, R6, 0x1f, RZ ;  /* 0x0000001f06067819 */ /* 0x000fc800000006ff */
[----:B------:R-:W0:Y:S02]  /*de30*/  SYNCS.PHASECHK.TRANS64.TRYWAIT P0, [R11+URZ+0x38820], R6 ;  /* 0x038820060b0075a7 */ /* 0x000e24000800017f */
[----:B0-----:R-:W-:Y:S05]  /*de40*/  @!P0 BRA `(.L_x_837) ;  /* 0x0000003000b88947 */ /* 0x001fea0003800000 */
.L_x_903:
[----:B------:R-:W-:Y:S01]  /*de50*/  ULDC.64 UR38, c[0x0][0x3f8] ;  /* 0x0000fe0000267ab9 */ /* 0x000fe20000000a00 */
[----:B------:R-:W-:Y:S01]  /*de60*/  ULDC.64 UR46, c[0x0][0x408] ;  /* 0x00010200002e7ab9 */ /* 0x000fe20000000a00 */
[----:B------:R-:W-:Y:S04]  /*de70*/  BSSY B0, `(.L_x_838) ;  /* 0x0000050000007945 */ /* 0x000fe80003800000 */
[----:B------:R-:W-:Y:S05]  /*de80*/  @!P6 BRA `(.L_x_839) ;  /* 0x000000040038e947 */ /* 0x000fea0003800000 */
[----:B------:R-:W2:Y:S01]  /*de90*/  LDL R10, [R1] ;  /* 0x00000000010a7983 */ /* 0x000ea20000100800 */
[----:B------:R-:W-:-:S03]  /*dea0*/  MOV R11, 0x400 ;  /* 0x00000400000b7802 */ /* 0x000fc60000000f00 */
[----:B0-----:R-:W3:Y:S01]  /*deb0*/  LDL R8, [R1+0x4] ;  /* 0x0000040001087983 */ /* 0x001ee20000100800 */
[----:B------:R-:W0:Y:S02]  /*dec0*/  S2R R12, SR_CgaCtaId ;  /* 0x00000000000c7919 */ /* 0x000e240000008800 */
[----:B0-----:R-:W-:-:S05]  /*ded0*/  LEA R11, R12, R11, 0x18 ;  /* 0x0000000b0c0b7211 */ /* 0x001fca00078ec0ff */
[----:B--2---:R-:W-:Y:S01]  /*dee0*/  IMAD R6, R10, 0x8, R11 ;  /* 0x000000080a067824 */ /* 0x004fe200078e020b */
[----:B---3--:R-:W-:-:S04]  /*def0*/  SHF.L.U32 R8, R8, 0x1f, RZ ;  /* 0x0000001f08087819 */ /* 0x008fc800000006ff */
[----:B------:R-:W0:Y:S02]  /*df00*/  SYNCS.PHASECHK.TRANS64.TRYWAIT P0, [R6+URZ+0x38860], R8 ;  /* 0x03886008060075a7 */ /* 0x000e24000800017f */
[----:B0-----:R-:W-:Y:S05]  /*df10*/  @!P0 BRA `(.L_x_840) ;  /* 0x0000003000a48947 */ /* 0x001fea0003800000 */
.L_x_904:
        /* <DEDUP_REMOVED lines=11> */
.L_x_841:
        /* <DEDUP_REMOVED lines=19> */
[----:B--2---:R-:W-:Y:S02]  /*e100*/  LEA R6, R10, R11, 0x10 ;  /* 0x0000000b0a067211 */ /* 0x004fe400078e80ff */
[----:B---3--:R-:W-:-:S02]  /*e110*/  R2UR UR11, R13 ;  /* 0x000000000d0b72ca */ /* 0x008fc400000e0000 */
        /* <DEDUP_REMOVED lines=37> */
.L_x_839:
[----:B------:R-:W-:Y:S05]  /*e370*/  BSYNC B0 ;  /* 0x0000000000007941 */ /* 0x000fea0003800000 */
.L_x_838:
        /* <DEDUP_REMOVED lines=9> */
[C---:B------:R-:W-:Y:S01]  /*e410*/  IMAD.IADD R6, R8.reuse, 0x1, R11 ;  /* 0x0000000108067824 */ /* 0x040fe200078e020b */
[----:B------:R-:W-:-:S04]  /*e420*/  IADD3 R8, R8, -0x2, RZ ;  /* 0xfffffffe08087810 */ /* 0x000fc80007ffe0ff */
[----:B------:R-:W-:-:S04]  /*e430*/  LOP3.LUT R6, R6, 0x1, RZ, 0xc0, !PT ;  /* 0x0000000106067812 */ /* 0x000fc800078ec0ff */
[----:B------:R-:W-:-:S13]  /*e440*/  ISETP.NE.U32.AND P0, PT, R6, 0x1, PT ;  /* 0x000000010600780c */ /* 0x000fda0003f05070 */
[----:B------:R-:W-:Y:S05]  /*e450*/  @P0 BRA `(.L_x_845) ;  /* 0x0000000800280947 */ /* 0x000fea0003800000 */
[----:B------:R-:W2:Y:S04]  /*e460*/  LDL.LU R10, [R1] ;  /* 0x00000000010a7983 */ /* 0x000ea80000300800 */
[----:B------:R-:W3:Y:S01]  /*e470*/  LDL.LU R14, [R1+0x4] ;  /* 0x00000400010e7983 */ /* 0x000ee20000300800 */
[----:B------:R-:W-:Y:S01]  /*e480*/  BSSY B2, `(.L_x_846) ;  /* 0x0000085000027945 */ /* 0x000fe20003800000 */
[----:B--2---:R-:W-:-:S05]  /*e490*/  VIADD R6, R10, 0x1 ;  /* 0x000000010a067836 */ /* 0x004fca0000000000 */
        /* <DEDUP_REMOVED lines=13> */
[----:B------:R-:W-:Y:S01]  /*e570*/  ULDC.64 UR6, c[0x0][0x208] ;  /* 0x0000820000067ab9 */ /* 0x000fe20000000a00 */
[----:B------:R-:W-:-:S04]  /*e580*/  IMAD R12, R5, UR4, RZ ;  /* 0x00000004050c7c24 */ /* 0x000fc8000f8e02ff */
[----:B------:R-:W-:Y:S01]  /*e590*/  IMAD R12, R0, UR5, R12 ;  /* 0x00000005000c7c24 */ /* 0x000fe2000f8e020c */
[----:B-1----:R-:W-:-:S13]  /*e5a0*/  ISETP.NE.AND P0, PT, R13, 0x1, PT ;  /* 0x000000010d00780c */ /* 0x002fda0003f05270 */
[----:B------:R-:W1:Y:S02]  /*e5b0*/  @P0 LDC.64 R6, c[0x0][0x420] ;  /* 0x00010800ff060b82 */ /* 0x000e640000000a00 */
[----:B-1----:R-:W-:-:S05]  /*e5c0*/  @P0 IMAD.HI.U32 R6, R8, R6, RZ ;  /* 0x0000000608060227 */ /* 0x002fca00078e00ff */
[----:B------:R-:W-:-:S04]  /*e5d0*/  @P0 SHF.R.U32.HI R10, RZ, R7, R6 ;  /* 0x00000007ff0a0219 */ /* 0x000fc80000011606 */
[--C-:B------:R-:W-:Y:S01]  /*e5e0*/  SHF.R.S32.HI R7, RZ, 0x1f, R10.reuse ;  /* 0x0000001fff077819 */ /* 0x100fe2000001140a */
[----:B------:R-:W-:-:S04]  /*e5f0*/  IMAD.MOV.U32 R6, RZ, RZ, R10 ;  /* 0x000000ffff067224 */ /* 0x000fc800078e000a */
[----:B------:R-:W-:-:S05]  /*e600*/  IMAD.WIDE.U32 R6, R0, UR4, R6 ;  /* 0x0000000400067c25 */ /* 0x000fca000f8e0006 */
[----:B------:R-:W-:Y:S02]  /*e610*/  IADD3 R12, R12, R7, RZ ;  /* 0x000000070c0c7210 */ /* 0x000fe40007ffe0ff */
[----:B------:R-:W-:-:S04]  /*e620*/  LEA R2, P0, R6, R2, 0x2 ;  /* 0x0000000206027211 */ /* 0x000fc800078010ff */
[----:B------:R-:W-:Y:S01]  /*e630*/  LEA.HI.X R3, R6, R3, R12, 0x2, P0 ;  /* 0x0000000306037211 */ /* 0x000fe200000f140c */
[----:B------:R-:W-:-:S04]  /*e640*/  IMAD.MOV R6, RZ, RZ, -R10 ;  /* 0x000000ffff067224 */ /* 0x000fc800078e0a0a */
[----:B------:R1:W5:Y:S01]  /*e650*/  LDG.E R7, desc[UR6][R2.64] ;  /* 0x0000000602077981 */ /* 0x000362000c1e1900 */
[----:B------:R-:W-:-:S07]  /*e660*/  IMAD R8, R13, R6, R8 ;  /* 0x000000060d087224 */ /* 0x000fce00078e0208 */
.L_x_848:
[----:B-1----:R-:W1:Y:S01]  /*e670*/  S2R R3, SR_CgaCtaId ;  /* 0x0000000000037919 */ /* 0x002e620000008800 */
[----:B------:R-:W-:-:S04]  /*e680*/  MOV R2, 0x400 ;  /* 0x0000040000027802 */ /* 0x000fc80000000f00 */
[----:B-1----:R-:W-:Y:S02]  /*e690*/  LEA R2, R3, R2, 0x18 ;  /* 0x0000000203027211 */ /* 0x002fe400078ec0ff */
[----:B------:R-:W-:-:S03]  /*e6a0*/  SHF.L.U32 R3, R14, 0x1f, RZ ;  /* 0x0000001f0e037819 */ /* 0x000fc600000006ff */
[----:B------:R-:W-:-:S04]  /*e6b0*/  IMAD R2, R15, 0x8, R2 ;  /* 0x000000080f027824 */ /* 0x000fc800078e0202 */
[----:B------:R-:W1:Y:S02]  /*e6c0*/  SYNCS.PHASECHK.TRANS64.TRYWAIT P0, [R2+URZ+0x38840], R3 ;  /* 0x03884003020075a7 */ /* 0x000e64000800017f */
[----:B-1----:R-:W-:Y:S05]  /*e6d0*/  @!P0 BRA `(.L_x_849) ;  /* 0x0000002800c88947 */ /* 0x002fea0003800000 */
.L_x_905:
        /* <DEDUP_REMOVED lines=11> */
.L_x_850:
        /* <DEDUP_REMOVED lines=14> */
[----:B--2---:R-:W-:-:S04]  /*e870*/  LEA R6, R6, R12, 0xd ;  /* 0x0000000c06067211 */ /* 0x004fc800078e68ff */
[----:B------:R-:W-:Y:S01]  /*e880*/  R2UR UR8, R6 ;  /* 0x00000000060872ca */ /* 0x000fe200000e0000 */
[----:B---3--:R-:W-:-:S05]  /*e890*/  IMAD R8, R8, 0x40, R10 ;  /* 0x0000004008087824 */ /* 0x008fca00078e020a */
[----:B------:R-:W-:-:S07]  /*e8a0*/  R2UR UR11, R8 ;  /* 0x00000000080b72ca */ /* 0x000fce00000e0000 */
[----:B------:R-:W-:-:S09]  /*e8b0*/  UIADD3 UR8, UR8, 0x22400, URZ ;  /* 0x0002240008087890 */ /* 0x000fd2000fffe03f */
[----:B------:R2:W-:Y:S01]  /*e8c0*/  UTMALDG.4D [UR8], [UR4], desc[UR6] ;  /* 0x00000608040075b4 */ /* 0x0005e20008019000 */
[----:B------:R-:W3:Y:S02]  /*e8d0*/  SYNCS.PHASECHK.TRANS64.TRYWAIT P0, [R2+URZ+0x38860], R3 ;  /* 0x03886003020075a7 */ /* 0x000ee4000800017f */
[----:B--23--:R-:W-:Y:S05]  /*e8e0*/  @!P0 BRA `(.L_x_851) ;  /* 0x0000002800588947 */ /* 0x00cfea0003800000 */
.L_x_906:
        /* <DEDUP_REMOVED lines=8> */
.L_x_852:
[----:B-12---:R-:W2:Y:S01]  /*e970*/  LDL R3, [R1] ;  /* 0x0000000001037983 */ /* 0x006ea20000100800 */
        /* <DEDUP_REMOVED lines=53> */
.L_x_847:
[----:B------:R-:W-:Y:S05]  /*ecd0*/  BSYNC B2 ;  /* 0x0000000000027941 */ /* 0x000fea0003800000 */
.L_x_846:
[----:B------:R-:W2:Y:S02]  /*ece0*/  LDL.LU R2, [R1+0x14] ;  /* 0x0000140001027983 */ /* 0x000ea40000300800 */
[----:B--2---:R-:W-:-:S07]  /*ecf0*/  IADD3 R8, R2, -0x3, RZ ;  /* 0xfffffffd02087810 */ /* 0x004fce0007ffe0ff */
.L_x_845:
[----:B------:R-:W-:Y:S05]  /*ed00*/  BSYNC B1 ;  /* 0x0000000000017941 */ /* 0x000fea0003800000 */
.L_x_844:
[----:B------:R-:W-:-:S05]  /*ed10*/  IMAD.MOV R2, RZ, RZ, -R11 ;  /* 0x000000ffff027224 */ /* 0x000fca00078e0a0b */
[----:B------:R-:W-:-:S13]  /*ed20*/  ISETP.NE.AND P0, PT, R9, R2, PT ;  /* 0x000000020900720c */ /* 0x000fda0003f05270 */
[----:B------:R-:W-:Y:S05]  /*ed30*/  @!P0 BRA `(.L_x_843) ;  /* 0x0000001000388947 */ /* 0x000fea0003800000 */
.L_x_867:
        /* <DEDUP_REMOVED lines=10> */
[----:B------:R-:W-:Y:S01]  /*ede0*/  ISETP.NE.U32.AND P0, PT, RZ, UR38, PT ;  /* 0x00000026ff007c0c */ /* 0x000fe2000bf05070 */
[----:B------:R-:W-:-:S03]  /*edf0*/  IMAD.MOV.U32 R12, RZ, RZ, R8 ;  /* 0x000000ffff0c7224 */ /* 0x000fc600078e0008 */
[----:B------:R-:W-:-:S13]  /*ee00*/  ISETP.NE.AND.EX P0, PT, RZ, UR39, PT, P0 ;  /* 0x00000027ff007c0c */ /* 0x000fda000bf05300 */
[----:B------:R-:W-:Y:S05]  /*ee10*/  @!P0 BRA `(.L_x_855) ;  /* 0x0000000000488947 */ /* 0x000fea0003800000 */
[----:B------:R-:W1:Y:S01]  /*ee20*/  LDC R12, c[0x0][0x41c] ;  /* 0x00010700ff0c7b82 */ /* 0x000e620000000800 */
[----:B------:R-:W-:Y:S01]  /*ee30*/  MOV R11, R8 ;  /* 0x00000008000b7202 */ /* 0x000fe20000000f00 */
[----:B------:R-:W-:Y:S01]  /*ee40*/  IMAD R7, R5, UR46, RZ ;  /* 0x0000002e05077c24 */ /* 0x000fe2000f8e02ff */
[----:B------:R-:W-:-:S03]  /*ee50*/  ULDC.64 UR4, c[0x0][0x208] ;  /* 0x0000820000047ab9 */ /* 0x000fc60000000a00 */
[----:B------:R-:W-:Y:S01]  /*ee60*/  IMAD R6, R0, UR47, R7 ;  /* 0x0000002f00067c24 */ /* 0x000fe2000f8e0207 */
[----:B-1----:R-:W-:-:S13]  /*ee70*/  ISETP.NE.AND P0, PT, R12, 0x1, PT ;  /* 0x000000010c00780c */ /* 0x002fda0003f05270 */
[----:B------:R-:W1:Y:S02]  /*ee80*/  @P0 LDC.64 R2, c[0x0][0x420] ;  /* 0x00010800ff020b82 */ /* 0x000e640000000a00 */
[----:B-1----:R-:W-:-:S05]  /*ee90*/  @P0 IMAD.HI.U32 R2, R8, R2, RZ ;  /* 0x0000000208020227 */ /* 0x002fca00078e00ff */
[----:B------:R-:W-:-:S04]  /*eea0*/  @P0 SHF.R.U32.HI R11, RZ, R3, R2 ;  /* 0x00000003ff0b0219 */ /* 0x000fc80000011602 */
[--C-:B------:R-:W-:Y:S01]  /*eeb0*/  SHF.R.S32.HI R3, RZ, 0x1f, R11.reuse ;  /* 0x0000001fff037819 */ /* 0x100fe2000001140b */
[----:B------:R-:W-:-:S04]  /*eec0*/  IMAD.MOV.U32 R2, RZ, RZ, R11 ;  /* 0x000000ffff027224 */ /* 0x000fc800078e000b */
[----:B------:R-:W-:-:S04]  /*eed0*/  IMAD.WIDE.U32 R2, R0, UR46, R2 ;  /* 0x0000002e00027c25 */ /* 0x000fc8000f8e0002 */
[----:B------:R-:W-:Y:S01]  /*eee0*/  IMAD.IADD R3, R6, 0x1, R3 ;  /* 0x0000000106037824 */ /* 0x000fe200078e0203 */
[----:B------:R-:W-:-:S04]  /*eef0*/  LEA R6, P0, R2, UR38, 0x2 ;  /* 0x0000002602067c11 */ /* 0x000fc8000f8010ff */
[----:B------:R-:W-:Y:S01]  /*ef00*/  LEA.HI.X R7, R2, UR39, R3, 0x2, P0 ;  /* 0x0000002702077c11 */ /* 0x000fe200080f1403 */
[----:B------:R-:W-:-:S04]  /*ef10*/  IMAD.MOV R3, RZ, RZ, -R11 ;  /* 0x000000ffff037224 */ /* 0x000fc800078e0a0b */
[----:B------:R-:W-:Y:S01]  /*ef20*/  IMAD R12, R12, R3, R8 ;  /* 0x000000030c0c7224 */ /* 0x000fe200078e0208 */
[----:B------:R1:W5:Y:S06]  /*ef30*/  LDG.E R7, desc[UR4][R6.64] ;  /* 0x0000000406077981 */ /* 0x00036c000c1e1900 */
.L_x_855:
[----:B------:R-:W2:Y:S01]  /*ef40*/  S2R R3, SR_CgaCtaId ;  /* 0x0000000000037919 */ /* 0x000ea20000008800 */
[----:B------:R-:W-:-:S04]  /*ef50*/  MOV R2, 0x400 ;  /* 0x0000040000027802 */ /* 0x000fc80000000f00 */
[----:B--2---:R-:W-:Y:S02]  /*ef60*/  LEA R2, R3, R2, 0x18 ;  /* 0x0000000203027211 */ /* 0x004fe400078ec0ff */
[----:B------:R-:W-:Y:S02]  /*ef70*/  SHF.L.U32 R3, R10, 0x1f, RZ ;  /* 0x0000001f0a037819 */ /* 0x000fe400000006ff */
[----:B------:R-:W-:-:S04]  /*ef80*/  LEA R2, R9, R2, 0x3 ;  /* 0x0000000209027211 */ /* 0x000fc800078e18ff */
[----:B------:R-:W2:Y:S02]  /*ef90*/  SYNCS.PHASECHK.TRANS64.TRYWAIT P0, [R2+URZ+0x38840], R3 ;  /* 0x03884003020075a7 */ /* 0x000ea4000800017f */
[----:B--2---:R-:W-:Y:S05]  /*efa0*/  @!P0 BRA `(.L_x_856) ;  /* 0x0000002000bc8947 */ /* 0x004fea0003800000 */
.L_x_907:
        /* <DEDUP_REMOVED lines=11> */
.L_x_857:
        /* <DEDUP_REMOVED lines=8> */
[----:B-1----:R-:W-:-:S05]  /*f0e0*/  LEA R6, R13, R6, 0x18 ;  /* 0x000000060d067211 */ /* 0x002fca00078ec0ff */
[----:B------:R-:W-:-:S05]  /*f0f0*/  IMAD R6, R9, 0x2000, R6 ;  /* 0x0000200009067824 */ /* 0x000fca00078e0206 */
        /* <DEDUP_REMOVED lines=11> */
.L_x_908:
        /* <DEDUP_REMOVED lines=8> */
.L_x_859:
        /* <DEDUP_REMOVED lines=53> */
.L_x_854:
[----:B------:R-:W-:Y:S05]  /*f580*/  BSYNC B1 ;  /* 0x0000000000017941 */ /* 0x000fea0003800000 */
.L_x_853:
        /* <DEDUP_REMOVED lines=9> */
[----:B------:R-:W-:Y:S01]  /*f620*/  ISETP.NE.U32.AND P0, PT, RZ, UR38, PT ;  /* 0x00000026ff007c0c */ /* 0x000fe2000bf05070 */
[----:B------:R-:W-:-:S03]  /*f630*/  VIADD R9, R8, 0xffffffff ;  /* 0xffffffff08097836 */ /* 0x000fc60000000000 */
[----:B------:R-:W-:-:S13]  /*f640*/  ISETP.NE.AND.EX P0, PT, RZ, UR39, PT, P0 ;  /* 0x00000027ff007c0c */ /* 0x000fda000bf05300 */
[----:B------:R-:W-:Y:S05]  /*f650*/  @!P0 BRA `(.L_x_862) ;  /* 0x0000000000448947 */ /* 0x000fea0003800000 */
[----:B------:R-:W2:Y:S01]  /*f660*/  LDC R6, c[0x0][0x41c] ;  /* 0x00010700ff067b82 */ /* 0x000ea20000000800 */
[----:B------:R-:W-:Y:S01]  /*f670*/  IMAD R7, R5, UR46, RZ ;  /* 0x0000002e05077c24 */ /* 0x000fe2000f8e02ff */
[----:B------:R-:W-:Y:S01]  /*f680*/  ULDC.64 UR4, c[0x0][0x208] ;  /* 0x0000820000047ab9 */ /* 0x000fe20000000a00 */
[----:B--2---:R-:W-:-:S13]  /*f690*/  ISETP.NE.AND P0, PT, R6, 0x1, PT ;  /* 0x000000010600780c */ /* 0x004fda0003f05270 */
[----:B------:R-:W2:Y:S02]  /*f6a0*/  @P0 LDC.64 R2, c[0x0][0x420] ;  /* 0x00010800ff020b82 */ /* 0x000ea40000000a00 */
[----:B--2---:R-:W-:Y:S01]  /*f6b0*/  @P0 IMAD.HI.U32 R10, R9, R2, RZ ;  /* 0x00000002090a0227 */ /* 0x004fe200078e00ff */
[----:B------:R-:W-:-:S04]  /*f6c0*/  MOV R2, R9 ;  /* 0x0000000900027202 */ /* 0x000fc80000000f00 */
[----:B------:R-:W-:-:S05]  /*f6d0*/  @P0 SHF.R.U32.HI R2, RZ, R3, R10 ;  /* 0x00000003ff020219 */ /* 0x000fca000001160a */
[----:B------:R-:W-:-:S04]  /*f6e0*/  IMAD.MOV R3, RZ, RZ, -R2 ;  /* 0x000000ffff037224 */ /* 0x000fc800078e0a02 */
[----:B------:R-:W-:Y:S01]  /*f6f0*/  IMAD R9, R6, R3, R9 ;  /* 0x0000000306097224 */ /* 0x000fe200078e0209 */
[--C-:B------:R-:W-:Y:S01]  /*f700*/  SHF.R.S32.HI R3, RZ, 0x1f, R2.reuse ;  /* 0x0000001fff037819 */ /* 0x100fe20000011402 */
[C---:B------:R-:W-:Y:S02]  /*f710*/  IMAD R6, R0.reuse, UR47, R7 ;  /* 0x0000002f00067c24 */ /* 0x040fe4000f8e0207 */
[----:B------:R-:W-:-:S04]  /*f720*/  IMAD.WIDE.U32 R2, R0, UR46, R2 ;  /* 0x0000002e00027c25 */ /* 0x000fc8000f8e0002 */
[----:B------:R-:W-:Y:S01]  /*f730*/  IMAD.IADD R3, R6, 0x1, R3 ;  /* 0x0000000106037824 */ /* 0x000fe200078e0203 */
[----:B------:R-:W-:-:S04]  /*f740*/  LEA R6, P0, R2, UR38, 0x2 ;  /* 0x0000002602067c11 */ /* 0x000fc8000f8010ff */
[----:B------:R-:W-:-:S06]  /*f750*/  LEA.HI.X R7, R2, UR39, R3, 0x2, P0 ;  /* 0x0000002702077c11 */ /* 0x000fcc00080f1403 */
[----:B------:R2:W5:Y:S03]  /*f760*/  LDG.E R7, desc[UR4][R6.64] ;  /* 0x0000000406077981 */ /* 0x000566000c1e1900 */
.L_x_862:
[----:B------:R-:W3:Y:S01]  /*f770*/  S2R R3, SR_CgaCtaId ;  /* 0x0000000000037919 */ /* 0x000ee20000008800 */
[----:B------:R-:W-:-:S04]  /*f780*/  MOV R2, 0x400 ;  /* 0x0000040000027802 */ /* 0x000fc80000000f00 */
[----:B---3--:R-:W-:Y:S02]  /*f790*/  LEA R2, R3, R2, 0x18 ;  /* 0x0000000203027211 */ /* 0x008fe400078ec0ff */
[----:B------:R-:W-:-:S03]  /*f7a0*/  SHF.L.U32 R3, R11, 0x1f, RZ ;  /* 0x0000001f0b037819 */ /* 0x000fc600000006ff */
[----:B------:R-:W-:-:S04]  /*f7b0*/  IMAD R2, R12, 0x8, R2 ;  /* 0x000000080c027824 */ /* 0x000fc800078e0202 */
[----:B------:R-:W3:Y:S02]  /*f7c0*/  SYNCS.PHASECHK.TRANS64.TRYWAIT P0, [R2+URZ+0x38840], R3 ;  /* 0x03884003020075a7 */ /* 0x000ee4000800017f */
[----:B---3--:R-:W-:Y:S05]  /*f7d0*/  @!P0 BRA `(.L_x_863) ;  /* 0x0000001800d88947 */ /* 0x008fea0003800000 */
.L_x_909:
[----:B--2---:R-:W2:Y:S02]  /*f7e0*/  S2R R6, SR_TID.X ;  /* 0x0000000000067919 */ /* 0x004ea40000002100 */
[----:B--2---:R-:W-:-:S04]  /*f7f0*/  LOP3.LUT R6, R6, 0x7f, RZ, 0xc0, !PT ;  /* 0x0000007f06067812 */ /* 0x004fc800078ec0ff */
[----:B------:R-:W-:-:S13]  /*f800*/  ISETP.NE.AND P0, PT, R6, RZ, PT ;  /* 0x000000ff0600720c */ /* 0x000fda0003f05270 */
[----:B------:R-:W-:Y:S05]  /*f810*/  @P0 BRA `(.L_x_864) ;  /* 0x00000000001c0947 */ /* 0x000fea0003800000 */
[----:B------:R-:W2:Y:S01]  /*f820*/  S2R R6, SR_TID.X ;  /* 0x0000000000067919 */ /* 0x000ea20000002100 */
[----:B-1----:R-:W-:-:S04]  /*f830*/  MOV R11, 0x2000 ;  /* 0x00002000000b7802 */ /* 0x002fc80000000f00 */
[----:B------:R4:W-:Y:S01]  /*f840*/  SYNCS.ARRIVE.TRANS64 RZ, [R2+URZ+0x38830], R11 ;  /* 0x0388300b02ff79a7 */ /* 0x0009e2000800003f */
[----:B--2---:R-:W-:-:S04]  /*f850*/  LOP3.LUT R6, R6, 0x1f, RZ, 0xc0, !PT ;  /* 0x0000001f06067812 */ /* 0x004fc800078ec0ff */
[----:B------:R-:W-:-:S13]  /*f860*/  ISETP.NE.AND P1, PT, R6, RZ, PT ;  /* 0x000000ff0600720c */ /* 0x000fda0003f25270 */
[----:B----4-:R-:W-:Y:S05]  /*f870*/  @!P1 BRA `(.L_x_864) ;  /* 0x0000000000049947 */ /* 0x010fea0003800000 */
[----:B------:R-:W-:Y:S01]  /*f880*/  BPT.TRAP 0x1 ;  /* 0x000000040000795c */ /* 0x000fe20000300000 */
.L_x_864:
        /* <DEDUP_REMOVED lines=15> */
[----:B------:R-:W-:Y:S01]  /*f980*/  R2UR UR8, R6 ;  /* 0x00000000060872ca */ /* 0x000fe200000e0000 */
[----:B----4-:R-:W-:-:S05]  /*f990*/  IMAD R9, R9, 0x40, R10 ;  /* 0x0000004009097824 */ /* 0x010fca00078e020a */
[----:B------:R-:W-:-:S07]  /*f9a0*/  R2UR UR11, R9 ;  /* 0x00000000090b72ca */ /* 0x000fce00000e0000 */
[----:B------:R-:W-:-:S09]  /*f9b0*/  UIADD3 UR8, UR8, 0x22400, URZ ;  /* 0x0002240008087890 */ /* 0x000fd2000fffe03f */
[----:B------:R1:W-:Y:S01]  /*f9c0*/  UTMALDG.4D [UR8], [UR4], desc[UR6] ;  /* 0x00000608040075b4 */ /* 0x0003e20008019000 */
[----:B------:R-:W2:Y:S02]  /*f9d0*/  SYNCS.PHASECHK.TRANS64.TRYWAIT P1, [R2+URZ+0x38860], R3 ;  /* 0x03886003020075a7 */ /* 0x000ea4000802017f */
[----:B-12---:R-:W-:Y:S05]  /*f9e0*/  @!P1 BRA `(.L_x_865) ;  /* 0x0000001800689947 */ /* 0x006fea0003800000 */
.L_x_910:
        /* <DEDUP_REMOVED lines=8> */
.L_x_866:
        /* <DEDUP_REMOVED lines=19> */
[----:B--2---:R-:W-:-:S04]  /*fba0*/  LEA R2, R3, R6, 0x10 ;  /* 0x0000000603027211 */ /* 0x004fc800078e80ff */
        /* <DEDUP_REMOVED lines=34> */
.L_x_861:
[----:B------:R-:W-:Y:S05]  /*fdd0*/  BSYNC B1 ;  /* 0x0000000000017941 */ /* 0x000fea0003800000 */
.L_x_860:
[C---:B------:R-:W-:Y:S01]  /*fde0*/  ISETP.GT.AND P0, PT, R8.reuse, 0x1, PT ;  /* 0x000000010800780c */ /* 0x040fe20003f04270 */
[----:B------:R-:W-:-:S04]  /*fdf0*/  VIADD R2, R8, 0xfffffffe ;  /* 0xfffffffe08027836 */ /* 0x000fc80000000000 */
[----:B------:R-:W-:-:S08]  /*fe00*/  IMAD.MOV.U32 R8, RZ, RZ, R2 ;  /* 0x000000ffff087224 */ /* 0x000fd000078e0002 */
[----:B------:R-:W-:Y:S05]  /*fe10*/  @P0 BRA `(.L_x_867) ;  /* 0xffffffec00c80947 */ /* 0x000fea000383ffff */
.L_x_843:
[----:B------:R-:W-:Y:S05]  /*fe20*/  BSYNC B0 ;  /* 0x0000000000007941 */ /* 0x000fea0003800000 */
.L_x_842:
        /* <DEDUP_REMOVED lines=11> */
[----:B--2---:R-:W2:Y:S01]  /*fee0*/  LDL R2, [R1+0x30] ;  /* 0x0000300001027983 */ /* 0x004ea20000100800 */
[----:B------:R-:W-:Y:S01]  /*fef0*/  VOTEU.ANY UR4, UPT, PT ;  /* 0x0000000000047886 */ /* 0x000fe200038e0100 */
[----:B------:R-:W-:Y:S01]  /*ff00*/  ULDC.64 UR6, c[0x0][0x208] ;  /* 0x0000820000067ab9 */ /* 0x000fe20000000a00 */
[----:B------:R-:W3:Y:S01]  /*ff10*/  FLO.U32 R4, UR4 ;  /* 0x0000000400047d00 */ /* 0x000ee200080e0000 */
[----:B------:R-:W3:Y:S07]  /*ff20*/  S2R R7, SR_LANEID ;  /* 0x0000000000077919 */ /* 0x000eee0000000000 */
[----:B------:R-:W4:Y:S01]  /*ff30*/  POPC R5, UR4 ;  /* 0x0000000400057d09 */ /* 0x000f220008000000 */
[----:B---3--:R-:W-:-:S02]  /*ff40*/  ISETP.EQ.U32.AND P0, PT, R4, R7, PT ;  /* 0x000000070400720c */ /* 0x008fc40003f02070 */
[----:B--2---:R-:W-:Y:S02]  /*ff50*/  R2UR UR5, R2 ;  /* 0x00000000020572ca */ /* 0x004fe400000e0000 */
[----:B------:R-:W4:Y:S09]  /*ff60*/  LDC.64 R2, c[0x0][0xd38] ;  /* 0x00034e00ff027b82 */ /* 0x000f320000000a00 */
[----:B----4-:R-:W2:Y:S01]  /*ff70*/  @P0 ATOMG.E.ADD.STRONG.GPU PT, R3, desc[UR6][R2.64], R5 ;  /* 0x00000005020309a8 */ /* 0x010ea200081ee1c6 */
[----:B------:R-:W3:Y:S02]  /*ff80*/  S2R R6, SR_LTMASK ;  /* 0x0000000000067919 */ /* 0x000ee40000003900 */
[----:B---3--:R-:W-:-:S04]  /*ff90*/  LOP3.LUT R6, R6, UR4, RZ, 0xc0, !PT ;  /* 0x0000000406067c12 */ /* 0x008fc8000f8ec0ff */
[----:B------:R-:W3:Y:S01]  /*ffa0*/  POPC R7, R6 ;  /* 0x0000000600077309 */ /* 0x000ee20000000000 */
[----:B--2---:R-:W3:Y:S02]  /*ffb0*/  SHFL.IDX PT, R4, R3, R4, 0x1f ;  /* 0x00001f0403047589 */ /* 0x004ee400000e0000 */
[----:B---3--:R-:W-:-:S07]  /*ffc0*/  IADD3 R16, R4, UR5, R7 ;  /* 0x0000000504107c10 */ /* 0x008fce000fffe007 */
.L_x_869:
[----:B------:R-:W-:Y:S05]  /*ffd0*/  BSYNC B0 ;  /* 0x0000000000007941 */ /* 0x000fea0003800000 */
.L_x_868:
[----:B--2---:R-:W2:Y:S02]  /*ffe0*/  LDL.LU R2, [R1+0x4] ;  /* 0x0000040001027983 */ /* 0x004ea40000300800 */
[----:B--2---:R-:W-:-:S05]  /*fff0*/  LOP3.LUT R2, R2, R0, RZ, 0x3c, !PT ;  /* 0x0000000002027212 */ /* 0x004fca00078e3cff */
[----:B------:R2:W-:Y:S02]  /*10000*/  STL [R1+0x4], R2 ;  /* 0x0000040201007387 */ /* 0x0005e40000100800 */
.L_x_824:
[----:B------:R-:W-:Y:S05]  /*10010*/  BSYNC B6 ;  /* 0x0000000000067941 */ /* 0x000fea0003800000 */
.L_x_822:
[----:B------:R-:W-:-:S03]  /*10020*/  UMOV UR4, 0xffffffff ;  /* 0xffffffff00047882 */ /* 0x000fc60000000000 */
[----:B------:R-:W-:Y:S05]  /*10030*/  BRA.DIV UR4, `(.L_x_870) ;  /* 0x0000001204e87947 */ /* 0x000fea000b800000 */
[----:B------:R3:W4:Y:S04]  /*10040*/  SHFL.IDX PT, R4, R16, RZ, 0x1f ;  /* 0x00001fff10047589 */ /* 0x00072800000e0000 */
[----:B------:R3:W0:Y:S02]  /*10050*/  SHFL.IDX PT, R5, R16, 0x1, 0x1f ;  /* 0x00201f0010057f89 */ /* 0x00062400000e0000 */
.L_x_914:
[----:B0-----:R-:W0:Y:S01]  /*10060*/  S2R R0, SR_TID.X ;  /* 0x0000000000007919 */ /* 0x001e220000002100 */
[----:B------:R-:W-:Y:S01]  /*10070*/  ULDC UR4, c[0x0][0xd14] ;  /* 0x0003450000047ab9 */ /* 0x000fe20000000800 */
[----:B------:R-:W-:Y:S01]  /*10080*/  BSSY B0, `(.L_x_871) ;  /* 0x000000c000007945 */ /* 0x000fe20003800000 */
[----:B------:R-:W-:Y:S01]  /*10090*/  IMAD.MOV.U32 R17, RZ, RZ, RZ ;  /* 0x000000ffff117224 */ /* 0x000fe200078e00ff */
[----:B0-----:R-:W-:Y:S01]  /*100a0*/  LOP3.LUT R8, R0, 0x1f, RZ, 0xc0, !PT ;  /* 0x0000001f00087812 */ /* 0x001fe200078ec0ff */
[----:B------:R-:W-:-:S03]  /*100b0*/  IMAD.U32 R0, RZ, RZ, UR4 ;  /* 0x00000004ff007e24 */ /* 0x000fc6000f8e00ff */
[C---:B------:R-:W-:Y:S02]  /*100c0*/  ISETP.NE.AND P0, PT, R8.reuse, 0x1f, PT ;  /* 0x0000001f0800780c */ /* 0x040fe40003f05270 */
[----:B------:R-:W-:-:S04]  /*100d0*/  IADD3 R7, R8, R19, RZ ;  /* 0x0000001308077210 */ /* 0x000fc80007ffe0ff */
[----:B------:R-:W-:-:S13]  /*100e0*/  ISETP.GE.OR P0, PT, R7, R0, !P0 ;  /* 0x000000000700720c */ /* 0x000fda0004706670 */
[----:B------:R-:W-:Y:S05]  /*100f0*/  @P0 BRA `(.L_x_872) ;  /* 0x0000000000100947 */ /* 0x000fea0003800000 */
[----:B--2---:R-:W0:Y:S01]  /*10100*/  LDC.64 R2, c[0x0][0xd58] ;  /* 0x00035600ff027b82 */ /* 0x004e220000000a00 */
[----:B------:R-:W-:Y:S01]  /*10110*/  ULDC.64 UR4, c[0x0][0x208] ;  /* 0x0000820000047ab9 */ /* 0x000fe20000000a00 */
[----:B0-----:R-:W-:-:S05]  /*10120*/  IMAD.WIDE R2, R7, 0x4, R2 ;  /* 0x0000000407027825 */ /* 0x001fca00078e0202 */
[----:B------:R0:W5:Y:S02]  /*10130*/  LDG.E R17, desc[UR4][R2.64] ;  /* 0x0000000402117981 */ /* 0x000164000c1e1900 */
.L_x_872:
[----:B------:R-:W-:Y:S05]  /*10140*/  BSYNC B0 ;  /* 0x0000000000007941 */ /* 0x000fea0003800000 */
.L_x_871:
        /* <DEDUP_REMOVED lines=23> */
.L_x_922:
[----:B------:R-:W-:Y:S02]  /*102c0*/  ULDC UR4, c[0x0][0xd10] ;  /* 0x0003440000047ab9 */ /* 0x000fe40000000800 */
[----:B---3--:R-:W-:-:S05]  /*102d0*/  MOV R16, UR4 ;  /* 0x0000000400107c02 */ /* 0x008fca0008000f00 */
[----:B--2---:R-:W-:-:S04]  /*102e0*/  IMAD R2, R14, R16, RZ ;  /* 0x000000100e027224 */ /* 0x004fc800078e02ff */
[----:B------:R-:W-:-:S05]  /*102f0*/  IMAD.IADD R5, R5, 0x1, R2 ;  /* 0x0000000105057824 */ /* 0x000fca00078e0202 */
[----:B----4-:R-:W-:-:S13]  /*10300*/  ISETP.GT.AND P0, PT, R5, R4, PT ;  /* 0x000000040500720c */ /* 0x010fda0003f04270 */
[----:B------:R-:W-:Y:S05]  /*10310*/  @P0 BRA `(.L_x_874) ;  /* 0x0000000000b80947 */ /* 0x000fea0003800000 */
[----:B------:R-:W2:Y:S02]  /*10320*/  LDC R0, c[0x0][0xd14] ;  /* 0x00034500ff007b82 */ /* 0x000ea40000000800 */
.L_x_879:
[----:B------:R-:W-:-:S05]  /*10330*/  VIADD R19, R19, 0x1f ;  /* 0x0000001f13137836 */ /* 0x000fca0000000000 */
[----:B--2---:R-:W-:-:S13]  /*10340*/  ISETP.GE.AND P0, PT, R19, R0, PT ;  /* 0x000000001300720c */ /* 0x004fda0003f06270 */
[----:B------:R-:W-:Y:S05]  /*10350*/  @P0 BRA `(.L_x_875) ;  /* 0x0000000400600947 */ /* 0x000fea0003800000 */
[----:B------:R-:W2:Y:S01]  /*10360*/  S2R R2, SR_TID.X ;  /* 0x0000000000027919 */ /* 0x000ea20000002100 */
[----:B------:R-:W-:Y:S01]  /*10370*/  BSSY B0, `(.L_x_876) ;  /* 0x000000b000007945 */ /* 0x000fe20003800000 */
[----:B------:R-:W-:Y:S02]  /*10380*/  MOV R17, RZ ;  /* 0x000000ff00117202 */ /* 0x000fe40000000f00 */
[----:B--2---:R-:W-:-:S04]  /*10390*/  LOP3.LUT R8, R2, 0x1f, RZ, 0xc0, !PT ;  /* 0x0000001f02087812 */ /* 0x004fc800078ec0ff */
[C---:B------:R-:W-:Y:S01]  /*103a0*/  ISETP.NE.AND P1, PT, R8.reuse, 0x1f, PT ;  /* 0x0000001f0800780c */ /* 0x040fe20003f25270 */
[----:B------:R-:W-:-:S05]  /*103b0*/  IMAD.IADD R7, R8, 0x1, R19 ;  /* 0x0000000108077824 */ /* 0x000fca00078e0213 */
[----:B------:R-:W-:-:S13]  /*103c0*/  ISETP.GE.OR P0, PT, R7, R0, !P1 ;  /* 0x000000000700720c */ /* 0x000fda0004f06670 */
[----:B------:R-:W-:Y:S05]  /*103d0*/  @P0 BRA `(.L_x_877) ;  /* 0x0000000000100947 */ /* 0x000fea0003800000 */
[----:B0-----:R-:W0:Y:S01]  /*103e0*/  LDC.64 R2, c[0x0][0xd58] ;  /* 0x00035600ff027b82 */ /* 0x001e220000000a00 */
[----:B------:R-:W-:Y:S01]  /*103f0*/  ULDC.64 UR4, c[0x0][0x208] ;  /* 0x0000820000047ab9 */ /* 0x000fe20000000a00 */
[----:B0-----:R-:W-:-:S05]  /*10400*/  IMAD.WIDE R2, R7, 0x4, R2 ;  /* 0x0000000407027825 */ /* 0x001fca00078e0202 */
[----:B------:R2:W5:Y:S02]  /*10410*/  LDG.E R17, desc[UR4][R2.64] ;  /* 0x0000000402117981 */ /* 0x000564000c1e1900 */
.L_x_877:
[----:B------:R-:W-:Y:S05]  /*10420*/  BSYNC B0 ;  /* 0x0000000000007941 */ /* 0x000fea0003800000 */
.L_x_876:
[----:B------:R-:W-:-:S03]  /*10430*/  UMOV UR4, 0xffffffff ;  /* 0xffffffff00047882 */ /* 0x000fc60000000000 */
[----:B------:R-:W-:Y:S05]  /*10440*/  BRA.DIV UR4, `(.L_x_878) ;  /* 0x0000001604007947 */ /* 0x000fea000b800000 */
[----:B-----5:R-:W3:Y:S01]  /*10450*/  SHFL.UP PT, R14, R17, 0x1, RZ ;  /* 0x04200000110e7989 */ /* 0x020ee200000e00ff */
[C---:B------:R-:W-:Y:S02]  /*10460*/  ISETP.NE.AND P0, PT, R8.reuse, RZ, PT ;  /* 0x000000ff0800720c */ /* 0x040fe40003f05270 */
[----:B------:R-:W-:Y:S02]  /*10470*/  ISETP.GE.U32.AND P1, PT, R8, 0x2, PT ;  /* 0x000000020800780c */ /* 0x000fe40003f26070 */
[----:B---3--:R-:W-:Y:S02]  /*10480*/  SEL R14, R14, RZ, P0 ;  /* 0x000000ff0e0e7207 */ /* 0x008fe40000000000 */
        /* <DEDUP_REMOVED lines=17> */
.L_x_930:
[----:B------:R-:W-:Y:S02]  /*105a0*/  ULDC UR4, c[0x0][0xd10] ;  /* 0x0003440000047ab9 */ /* 0x000fe40000000800 */
[----:B------:R-:W-:-:S04]  /*105b0*/  IMAD.U32 R16, RZ, RZ, UR4 ;  /* 0x00000004ff107e24 */ /* 0x000fc8000f8e00ff */
[----:B--2---:R-:W-:-:S04]  /*105c0*/  IMAD R2, R14, R16, RZ ;  /* 0x000000100e027224 */ /* 0x004fc800078e02ff */
[----:B------:R-:W-:-:S05]  /*105d0*/  IMAD.IADD R5, R2, 0x1, R5 ;  /* 0x0000000102057824 */ /* 0x000fca00078e0205 */
[----:B------:R-:W-:-:S13]  /*105e0*/  ISETP.GT.AND P0, PT, R5, R4, PT ;  /* 0x000000040500720c */ /* 0x000fda0003f04270 */
[----:B------:R-:W-:Y:S05]  /*105f0*/  @!P0 BRA `(.L_x_879) ;  /* 0xfffffffc004c8947 */ /* 0x000fea000383ffff */
.L_x_874:
[----:B------:R-:W-:Y:S01]  /*10600*/  IADD3 R2, -R2, R5, RZ ;  /* 0x0000000502027210 */ /* 0x000fe20007ffe1ff */
[----:B------:R-:W-:-:S04]  /*10610*/  UMOV UR4, 0xffffffff ;  /* 0xffffffff00047882 */ /* 0x000fc80000000000 */
[----:B------:R-:W-:-:S05]  /*10620*/  IMAD R5, R3, R16, R2 ;  /* 0x0000001003057224 */ /* 0x000fca00078e0202 */
[----:B------:R-:W-:Y:S01]  /*10630*/  ISETP.GT.AND P6, PT, R5, R4, PT ;  /* 0x000000040500720c */ /* 0x000fe20003fc4270 */
[----:B------:R-:W-:-:S12]  /*10640*/  BRA.DIV UR4, `(.L_x_880) ;  /* 0x0000001604507947 */ /* 0x000fd8000b800000 */
[----:B------:R-:W-:-:S04]  /*10650*/  VOTE.ANY R6, PT, !P6 ;  /* 0x0000000000067806 */ /* 0x000fc800070e0100 */
[----:B------:R-:W2:Y:S02]  /*10660*/  POPC R5, R6 ;  /* 0x0000000600057309 */ /* 0x000ea40000000000 */
[----:B--2---:R2:W3:Y:S02]  /*10670*/  SHFL.IDX PT, R17, R17, R5, 0x1f ;  /* 0x00001f0511117589 */ /* 0x0044e400000e0000 */
.L_x_934:
[----:B------:R-:W-:Y:S01]  /*10680*/  ISETP.NE.AND P0, PT, R6, RZ, PT ;  /* 0x000000ff0600720c */ /* 0x000fe20003f05270 */
[----:B------:R-:W-:-:S12]  /*10690*/  IMAD.MOV.U32 R14, RZ, RZ, RZ ;  /* 0x000000ffff0e7224 */ /* 0x000fd800078e00ff */
[----:B------:R-:W-:Y:S05]  /*106a0*/  @!P0 BRA `(.L_x_881) ;  /* 0x0000000000108947 */ /* 0x000fea0003800000 */
[----:B------:R-:W-:Y:S01]  /*106b0*/  UMOV UR4, 0xffffffff ;  /* 0xffffffff00047882 */ /* 0x000fe20000000000 */
[----:B-1----:R-:W-:Y:S02]  /*106c0*/  VIADD R12, R5, 0xffffffff ;  /* 0xffffffff050c7836 */ /* 0x002fe40000000000 */
[----:B------:R-:W-:Y:S05]  /*106d0*/  BRA.DIV UR4, `(.L_x_882) ;  /* 0x0000001604747947 */ /* 0x000fea000b800000 */
[----:B------:R4:W1:Y:S02]  /*106e0*/  SHFL.IDX PT, R14, R3, R12, 0x1f ;  /* 0x00001f0c030e7589 */ /* 0x00086400000e0000 */
.L_x_881:
[----:B---3--:R-:W-:Y:S01]  /*106f0*/  IABS R6, R17 ;  /* 0x0000001100067213 */ /* 0x008fe20000000000 */
[----:B-1----:R-:W-:Y:S02]  /*10700*/  IMAD R16, R14, R16, R2 ;  /* 0x000000100e107224 */ /* 0x002fe400078e0202 */
[----:B------:R-:W-:Y:S01]  /*10710*/  IMAD.MOV.U32 R2, RZ, RZ, RZ ;  /* 0x000000ffff027224 */ /* 0x000fe200078e00ff */
[----:B------:R-:W1:Y:S01]  /*10720*/  I2F.RP R7, R6 ;  /* 0x0000000600077306 */ /* 0x000e620000209400 */
[----:B------:R-:W-:-:S07]  /*10730*/  IMAD.IADD R19, R5, 0x1, R19 ;  /* 0x0000000105137824 */ /* 0x000fce00078e0213 */
[----:B-1----:R-:W1:Y:S02]  /*10740*/  MUFU.RCP R7, R7 ;  /* 0x0000000700077308 */ /* 0x002e640000001000 */
[----:B-1----:R-:W-:-:S06]  /*10750*/  VIADD R8, R7, 0xffffffe ;  /* 0x0ffffffe07087836 */ /* 0x002fcc0000000000 */
[----:B0---4-:R-:W0:Y:S02]  /*10760*/  F2I.FTZ.U32.TRUNC.NTZ R3, R8 ;  /* 0x0000000800037305 */ /* 0x011e24000021f000 */
[----:B0-----:R-:W-:-:S05]  /*10770*/  IADD3 R9, RZ, -R3, RZ ;  /* 0x80000003ff097210 */ /* 0x001fca0007ffe0ff */
[----:B------:R-:W-:-:S04]  /*10780*/  IMAD R9, R9, R6, RZ ;  /* 0x0000000609097224 */ /* 0x000fc800078e02ff */
[----:B------:R-:W-:Y:S01]  /*10790*/  IMAD.HI.U32 R3, R3, R9, R2 ;  /* 0x0000000903037227 */ /* 0x000fe200078e0002 */
[----:B------:R-:W-:-:S03]  /*107a0*/  IABS R9, R17 ;  /* 0x0000001100097213 */ /* 0x000fc60000000000 */
[----:B------:R-:W-:Y:S02]  /*107b0*/  IMAD.IADD R2, R4, 0x1, -R16 ;  /* 0x0000000104027824 */ /* 0x000fe400078e0a10 */
[----:B------:R-:W-:-:S03]  /*107c0*/  IMAD.MOV R7, RZ, RZ, -R9 ;  /* 0x000000ffff077224 */ /* 0x000fc600078e0a09 */
[----:B------:R-:W-:-:S05]  /*107d0*/  IABS R4, R2 ;  /* 0x0000000200047213 */ /* 0x000fca0000000000 */
[----:B------:R-:W-:-:S04]  /*107e0*/  IMAD.HI.U32 R3, R3, R4, RZ ;  /* 0x0000000403037227 */ /* 0x000fc800078e00ff */
[----:B------:R-:W-:Y:S01]  /*107f0*/  IMAD R7, R3, R7, R4 ;  /* 0x0000000703077224 */ /* 0x000fe200078e0204 */
[----:B------:R-:W-:-:S04]  /*10800*/  LOP3.LUT R4, R2, R17, RZ, 0x3c, !PT ;  /* 0x0000001102047212 */ /* 0x000fc800078e3cff */
[----:B------:R-:W-:-:S13]  /*10810*/  ISETP.GT.U32.AND P0, PT, R6, R7, PT ;  /* 0x000000070600720c */ /* 0x000fda0003f04070 */
[----:B------:R-:W-:Y:S01]  /*10820*/  @!P0 IADD3 R7, R7, -R6, RZ ;  /* 0x8000000607078210 */ /* 0x000fe20007ffe0ff */
[----:B------:R-:W-:-:S03]  /*10830*/  @!P0 VIADD R3, R3, 0x1 ;  /* 0x0000000103038836 */ /* 0x000fc60000000000 */
[----:B------:R-:W-:-:S13]  /*10840*/  ISETP.GE.U32.AND P0, PT, R7, R6, PT ;  /* 0x000000060700720c */ /* 0x000fda0003f06070 */
[----:B------:R-:W-:Y:S01]  /*10850*/  @P0 VIADD R3, R3, 0x1 ;  /* 0x0000000103030836 */ /* 0x000fe20000000000 */
[----:B------:R-:W-:-:S13]  /*10860*/  ISETP.GE.AND P0, PT, R4, RZ, PT ;  /* 0x000000ff0400720c */ /* 0x000fda0003f06270 */
[----:B------:R-:W-:Y:S01]  /*10870*/  @!P0 IMAD.MOV R3, RZ, RZ, -R3 ;  /* 0x000000ffff038224 */ /* 0x000fe200078e0a03 */
[----:B------:R-:W-:-:S13]  /*10880*/  ISETP.NE.AND P0, PT, R17, RZ, PT ;  /* 0x000000ff1100720c */ /* 0x000fda0003f05270 */
[----:B------:R-:W-:-:S04]  /*10890*/  @!P0 LOP3.LUT R3, RZ, R17, RZ, 0x33, !PT ;  /* 0x00000011ff038212 */ /* 0x000fc800078e33ff */
[----:B------:R-:W-:Y:S01]  /*108a0*/  IADD3 R4, -R3, RZ, RZ ;  /* 0x000000ff03047210 */ /* 0x000fe20007ffe1ff */
[----:B------:R-:W-:-:S04]  /*108b0*/  IMAD.MOV.U32 R18, RZ, RZ, R3 ;  /* 0x000000ffff127224 */ /* 0x000fc800078e0003 */
[----:B------:R-:W-:Y:S01]  /*108c0*/  IMAD R17, R17, R4, R2 ;  /* 0x0000000411117224 */ /* 0x000fe200078e0202 */
[----:B------:R-:W-:Y:S06]  /*108d0*/  BRA `(.L_x_883) ;  /* 0x00000000001c7947 */ /* 0x000fec0003800000 */
.L_x_875:
[----:B------:R-:W-:Y:S01]  /*108e0*/  UMOV UR4, URZ ;  /* 0x0000003f00047c82 */ /* 0x000fe20008000000 */
[----:B------:R-:W-:Y:S01]  /*108f0*/  UMOV UR5, URZ ;  /* 0x0000003f00057c82 */ /* 0x000fe20008000000 */
[----:B------:R-:W-:Y:S01]  /*10900*/  ULDC UR6, c[0x0][0xd14] ;  /* 0x0003450000067ab9 */ /* 0x000fe20000000800 */
[----:B------:R-:W-:Y:S01]  /*10910*/  IMAD.MOV.U32 R16, RZ, RZ, R4 ;  /* 0x000000ffff107224 */ /* 0x000fe200078e0004 */
[----:B------:R-:W-:Y:S01]  /*10920*/  MOV R17, UR4 ;  /* 0x0000000400117c02 */ /* 0x000fe20008000f00 */
[----:B------:R-:W-:Y:S02]  /*10930*/  IMAD.U32 R18, RZ, RZ, UR5 ;  /* 0x00000005ff127e24 */ /* 0x000fe4000f8e00ff */
[----:B------:R-:W-:-:S07]  /*10940*/  IMAD.U32 R19, RZ, RZ, UR6 ;  /* 0x00000006ff137e24 */ /* 0x000fce000f8e00ff */
.L_x_883:
[----:B------:R-:W3:Y:S01]  /*10950*/  S2R R2, SR_TID.X ;  /* 0x0000000000027919 */ /* 0x000ee20000002100 */
[----:B------:R-:W-:Y:S05]  /*10960*/  WARPSYNC.ALL ;  /* 0x0000000000007948 */ /* 0x000fea0003800000 */
[----:B------:R-:W-:Y:S01]  /*10970*/  BAR.SYNC.DEFER_BLOCKING 0x4, 0x120 ;  /* 0x0104800000007b1d */ /* 0x000fe20000010000 */
[----:B---3--:R-:W-:-:S04]  /*10980*/  LOP3.LUT R2, R2, 0x1f, RZ, 0xc0, !PT ;  /* 0x0000001f02027812 */ /* 0x008fc800078ec0ff */
[----:B------:R-:W-:-:S13]  /*10990*/  ISETP.NE.AND P0, PT, R2, RZ, PT ;  /* 0x000000ff0200720c */ /* 0x000fda0003f05270 */
[----:B0-----:R-:W0:Y:S01]  /*109a0*/  @!P0 S2R R3, SR_CgaCtaId ;  /* 0x0000000000038919 */ /* 0x001e220000008800 */
[----:B------:R-:W-:-:S04]  /*109b0*/  @!P0 MOV R2, 0x400 ;  /* 0x0000040000028802 */ /* 0x000fc80000000f00 */
[----:B0-----:R-:W-:-:S05]  /*109c0*/  @!P0 LEA R2, R3, R2, 0x18 ;  /* 0x0000000203028211 */ /* 0x001fca00078ec0ff */
[----:B------:R3:W-:Y:S01]  /*109d0*/  @!P0 STS.128 [R2+0x388d0], R16 ;  /* 0x0388d01002008388 */ /* 0x0007e20000000c00 */
[----:B------:R-:W-:Y:S06]  /*109e0*/  BAR.ARV 0x5, 0x120 ;  /* 0x0144800000007b1d */ /* 0x000fec0000002000 */
[----:B------:R-:W-:-:S13]  /*109f0*/  ISETP.GE.AND P0, PT, R19, R0, PT ;  /* 0x000000001300720c */ /* 0x000fda0003f06270 */
[----:B------:R-:W-:Y:S05]  /*10a00*/  @!P0 BRA `(.L_x_884) ;  /* 0xffffffbc00688947 */ /* 0x000fea000383ffff */
.L_x_820:
[----:B0-----:R-:W4:Y:S01]  /*10a10*/  LDL R0, [R1+0x2c] ;  /* 0x00002c0001007983 */ /* 0x001f220000100800 */
[----:B------:R-:W0:Y:S01]  /*10a20*/  S2R R3, SR_CgaCtaId ;  /* 0x0000000000037919 */ /* 0x000e220000008800 */
[----:B----4-:R-:W-:Y:S02]  /*10a30*/  R2UR UR4, R0 ;  /* 0x00000000000472ca */ /* 0x010fe400000e0000 */
[----:B------:R-:W-:-:S04]  /*10a40*/  MOV R0, 0x400 ;  /* 0x0000040000007802 */ /* 0x000fc80000000f00 */
[----:B0-----:R-:W-:-:S07]  /*10a50*/  LEA R0, R3, R0, 0x18 ;  /* 0x0000000003007211 */ /* 0x001fce00078ec0ff */
[----:B------:R-:W-:-:S04]  /*10a60*/  UIADD3 UR4, UR4, 0x1, URZ ;  /* 0x0000000104047890 */ /* 0x000fc8000fffe03f */
[----:B------:R-:W-:-:S04]  /*10a70*/  ULEA.HI UR5, UR4, UR4, URZ, 0x1 ;  /* 0x0000000404057291 */ /* 0x000fc8000f8f083f */
[----:B------:R-:W-:-:S04]  /*10a80*/  ULOP3.LUT UR5, UR5, 0xfffffffe, URZ, 0xc0, !UPT ;  /* 0xfffffffe05057892 */ /* 0x000fc8000f8ec03f */
[----:B------:R-:W-:-:S06]  /*10a90*/  UIADD3 UR5, UR4, -UR5, URZ ;  /* 0x8000000504057290 */ /* 0x000fcc000fffe03f */
[----:B------:R-:W-:-:S05]  /*10aa0*/  IMAD.U32 R3, RZ, RZ, UR5 ;  /* 0x00000005ff037e24 */ /* 0x000fca000f8e00ff */
[----:B------:R-:W-:-:S04]  /*10ab0*/  SHF.L.U32 R3, R3, 0x1f, RZ ;  /* 0x0000001f03037819 */ /* 0x000fc800000006ff */
[----:B------:R-:W0:Y:S02]  /*10ac0*/  SYNCS.PHASECHK.TRANS64.TRYWAIT P0, [R0+URZ+0x38820], R3 ;  /* 0x03882003000075a7 */ /* 0x000e24000800017f */
[----:B0-----:R-:W-:Y:S05]  /*10ad0*/  @!P0 BRA `(.L_x_885) ;  /* 0x0000001000988947 */ /* 0x001fea0003800000 */
.L_x_937:
[----:B------:R-:W-:-:S03]  /*10ae0*/  UMOV UR4, 0xffffffff ;  /* 0xffffffff00047882 */ /* 0x000fc60000000000 */
[----:B------:R-:W-:Y:S05]  /*10af0*/  BRA.DIV UR4, `(.L_x_886) ;  /* 0x0000001204a47947 */ /* 0x000fea000b800000 */
[----:B---3--:R-:W3:Y:S02]  /*10b00*/  S2R R2, SR_TID.X ;  /* 0x0000000000027919 */ /* 0x008ee40000002100 */
[----:B---3--:R-:W-:-:S04]  /*10b10*/  SHF.R.U32.HI R2, RZ, 0x5, R2 ;  /* 0x00000005ff027819 */ /* 0x008fc80000011602 */
[----:B------:R-:W-:-:S05]  /*10b20*/  LOP3.LUT R2, R2, 0x3, RZ, 0xc0, !PT ;  /* 0x0000000302027812 */ /* 0x000fca00078ec0ff */
[----:B------:R3:W4:Y:S02]  /*10b30*/  SHFL.IDX PT, R14, R2, RZ, 0x1f ;  /* 0x00001fff020e7589 */ /* 0x00072400000e0000 */
.L_x_940:
[----:B----4-:R-:W-:Y:S01]  /*10b40*/  ISETP.NE.AND P0, PT, R14, RZ, PT ;  /* 0x000000ff0e00720c */ /* 0x010fe20003f05270 */
[----:B------:R-:W-:-:S12]  /*10b50*/  BSSY B0, `(.L_x_887) ;  /* 0x0000020000007945 */ /* 0x000fd80003800000 */
[----:B------:R-:W-:Y:S05]  /*10b60*/  @P0 BRA `(.L_x_888) ;  /* 0x0000000000780947 */ /* 0x000fea0003800000 */
[----:B------:R-:W-:-:S03]  /*10b70*/  UMOV UR4, 0xffffffff ;  /* 0xffffffff00047882 */ /* 0x000fc60000000000 */
[----:B------:R-:W-:Y:S05]  /*10b80*/  BRA.DIV UR4, `(.L_x_889) ;  /* 0x0000001204b47947 */ /* 0x000fea000b800000 */
[----:B------:R-:W-:-:S13]  /*10b90*/  ELECT P6, URZ, PT ;  /* 0x00000000003f782f */ /* 0x000fda00038c0000 */
.L_x_943:
[----:B------:R-:W-:Y:S05]  /*10ba0*/  @!P6 BRA `(.L_x_888) ;  /* 0x000000000068e947 */ /* 0x000fea0003800000 */
[----:B0-----:R-:W4:Y:S04]  /*10bb0*/  LDL R3, [R1] ;  /* 0x0000000001037983 */ /* 0x001f280000100800 */
[----:B------:R-:W2:Y:S01]  /*10bc0*/  LDL.LU R7, [R1+0x4] ;  /* 0x0000040001077983 */ /* 0x000ea20000300800 */
[----:B---3--:R-:W-:-:S05]  /*10bd0*/  IADD3 R2, R0, 0x38840, RZ ;  /* 0x0003884000027810 */ /* 0x008fca0007ffe0ff */
[C---:B----4-:R-:W-:Y:S02]  /*10be0*/  IMAD R6, R3.reuse, 0x8, R2 ;  /* 0x0000000803067824 */ /* 0x050fe400078e0202 */
[----:B------:R-:W-:Y:S01]  /*10bf0*/  VIADD R3, R3, 0x1 ;  /* 0x0000000103037836 */ /* 0x000fe20000000000 */
[----:B--2---:R-:W-:-:S04]  /*10c00*/  SHF.L.U32 R5, R7, 0x1f, RZ ;  /* 0x0000001f07057819 */ /* 0x004fc800000006ff */
        /* <DEDUP_REMOVED lines=8> */
.L_x_944:
[----:B------:R-:W2:Y:S01]  /*10c90*/  LDL.LU R4, [R1] ;  /* 0x0000000001047983 */ /* 0x000ea20000300800 */
[----:B------:R-:W3:Y:S01]  /*10ca0*/  SYNCS.PHASECHK.TRANS64.TRYWAIT P0, [R7+URZ], R2 ;  /* 0x00000002070075a7 */ /* 0x000ee2000800017f */
[----:B------:R-:W-:-:S05]  /*10cb0*/  IADD3 R0, R0, 0x38860, RZ ;  /* 0x0003886000007810 */ /* 0x000fca0007ffe0ff */
[----:B--2---:R-:W-:Y:S01]  /*10cc0*/  IMAD R4, R4, 0x8, R0 ;  /* 0x0000000804047824 */ /* 0x004fe200078e0200 */
[----:B---3--:R-:W-:Y:S06]  /*10cd0*/  @!P0 BRA `(.L_x_891) ;  /* 0x0000001000948947 */ /* 0x008fec0003800000 */
.L_x_945:
[----:B------:R-:W3:Y:S02]  /*10ce0*/  SYNCS.PHASECHK.TRANS64.TRYWAIT P0, [R4+URZ], R5 ;  /* 0x00000005040075a7 */ /* 0x000ee4000800017f */
[----:B---3--:R-:W-:Y:S05]  /*10cf0*/  @!P0 BRA `(.L_x_892) ;  /* 0x0000001000a08947 */ /* 0x008fea0003800000 */
.L_x_946:
[----:B------:R-:W-:-:S07]  /*10d00*/  IMAD R3, R3, 0x8, R0 ;  /* 0x0000000803037824 */ /* 0x000fce00078e0200 */
.L_x_893:
[----:B----4-:R4:W0:Y:S02]  /*10d10*/  SYNCS.PHASECHK.TRANS64.TRYWAIT P0, [R3+URZ], R2 ;  /* 0x00000002030075a7 */ /* 0x010824000800017f */
[----:B0-----:R-:W-:Y:S05]  /*10d20*/  @!P0 NANOSLEEP.SYNCS 0x989680 ;  /* 0x009896800000895d */ /* 0x001fea0003900000 */
[----:B------:R-:W0:Y:S02]  /*10d30*/  @!P0 SYNCS.PHASECHK.TRANS64 P0, [R3+URZ], R2 ;  /* 0x00000002030085a7 */ /* 0x000e24000800007f */
[----:B0-----:R-:W-:Y:S05]  /*10d40*/  @!P0 BRA `(.L_x_893) ;  /* 0xfffffffc00f08947 */ /* 0x001fea000383ffff */
.L_x_888:
[----:B------:R-:W-:Y:S05]  /*10d50*/  BSYNC B0 ;  /* 0x0000000000007941 */ /* 0x000fea0003800000 */
.L_x_887:
[----:B------:R-:W-:Y:S05]  /*10d60*/  EXIT ;  /* 0x000000000000794d */ /* 0x000fea0003800000 */
.L_x_780:
[----:B0-----:R-:W-:-:S04]  /*10d70*/  IMAD.U32 R3, RZ, RZ, UR37 ;  /* 0x00000025ff037e24 */ /* 0x001fc8000f8e00ff */
[----:B------:R0:W1:Y:S03]  /*10d80*/  SYNCS.PHASECHK.TRANS64.TRYWAIT P1, [R3+URZ+0x38800], R4 ;  /* 0x03880004030075a7 */ /* 0x000066000802017f */
[----:B-1----:R-:W-:Y:S05]  /*10d90*/  @!P1 NANOSLEEP.SYNCS 0x989680 ;  /* 0x009896800000995d */ /* 0x002fea0003900000 */
[----:B------:R-:W1:Y:S02]  /*10da0*/  @!P1 SYNCS.PHASECHK.TRANS64 P1, [R3+URZ+0x38800], R4 ;  /* 0x03880004030095a7 */ /* 0x000e64000802007f */
[----:B-1----:R-:W-:Y:S05]  /*10db0*/  @!P1 BRA `(.L_x_780) ;  /* 0xfffffffc00ec9947 */ /* 0x002fea000383ffff */
[----:B------:R-:W-:Y:S05]  /*10dc0*/  BRA `(.L_x_894) ;  /* 0xffffff2000c07947 */ /* 0x000fea000383ffff */
.L_x_784:
[----:B-1----:R1:W2:Y:S02]  /*10dd0*/  SYNCS.PHASECHK.TRANS64.TRYWAIT P1, [R3+URZ+0x38830], R6 ;  /* 0x03883006030075a7 */ /* 0x0022a4000802017f */
[----:B--2---:R-:W-:Y:S05]  /*10de0*/  @!P1 NANOSLEEP.SYNCS 0x989680 ;  /* 0x009896800000995d */ /* 0x004fea0003900000 */
[----:B------:R-:W2:Y:S02]  /*10df0*/  @!P1 SYNCS.PHASECHK.TRANS64 P1, [R3+URZ+0x38830], R6 ;  /* 0x03883006030095a7 */ /* 0x000ea4000802007f */
[----:B--2---:R-:W-:Y:S05]  /*10e00*/  @!P1 BRA `(.L_x_784) ;  /* 0xfffffffc00f09947 */ /* 0x004fea000383ffff */
[----:B------:R-:W-:Y:S05]  /*10e10*/  BRA `(.L_x_783) ;  /* 0xffffff2000d87947 */ /* 0x000fea000383ffff */
.L_x_785:
[----:B--2---:R-:W-:-:S04]  /*10e20*/  MOV R5, UR37 ;  /* 0x0000002500057c02 */ /* 0x004fc80008000f00 */
[----:B------:R2:W3:Y:S03]  /*10e30*/  SYNCS.PHASECHK.TRANS64.TRYWAIT P1, [R5+URZ+0x38810], R4 ;  /* 0x03881004050075a7 */ /* 0x0004e6000802017f */
[----:B---3--:R-:W-:Y:S05]  /*10e40*/  @!P1 NANOSLEEP.SYNCS 0x989680 ;  /* 0x009896800000995d */ /* 0x008fea0003900000 */
[----:B------:R-:W3:Y:S02]  /*10e50*/  @!P1 SYNCS.PHASECHK.TRANS64 P1, [R5+URZ+0x38810], R4 ;  /* 0x03881004050095a7 */ /* 0x000ee4000802007f */
[----:B---3--:R-:W-:Y:S05]  /*10e60*/  @!P1 BRA `(.L_x_785) ;  /* 0xfffffffc00ec9947 */ /* 0x008fea000383ffff */
[----:B------:R-:W-:Y:S05]  /*10e70*/  BRA `(.L_x_895) ;  /* 0xffffff2400607947 */ /* 0x000fea000383ffff */
.L_x_789:
[----:B----4-:R4:W0:Y:S02]  /*10e80*/  SYNCS.PHASECHK.TRANS64.TRYWAIT P1, [R3+URZ+0x38850], R6 ;  /* 0x03885006030075a7 */ /* 0x010824000802017f */
[----:B0-----:R-:W-:Y:S05]  /*10e90*/  @!P1 NANOSLEEP.SYNCS 0x989680 ;  /* 0x009896800000995d */ /* 0x001fea0003900000 */
[----:B------:R-:W0:Y:S02]  /*10ea0*/  @!P1 SYNCS.PHASECHK.TRANS64 P1, [R3+URZ+0x38850], R6 ;  /* 0x03885006030095a7 */ /* 0x000e24000802007f */
[----:B0-----:R-:W-:Y:S05]  /*10eb0*/  @!P1 BRA `(.L_x_789) ;  /* 0xfffffffc00f09947 */ /* 0x001fea000383ffff */
[----:B------:R-:W-:Y:S05]  /*10ec0*/  BRA `(.L_x_788) ;  /* 0xffffff24006c7947 */ /* 0x000fea000383ffff */
.L_x_794:
[----:B-1----:R-:W-:-:S04]  /*10ed0*/  IMAD.U32 R5, RZ, RZ, UR6 ;  /* 0x00000006ff057e24 */ /* 0x002fc8000f8e00ff */
[----:B------:R1:W2:Y:S03]  /*10ee0*/  SYNCS.PHASECHK.TRANS64.TRYWAIT P3, [R5+URZ+0x38830], R4 ;  /* 0x03883004050075a7 */ /* 0x0002a6000806017f */
[----:B--2---:R-:W-:Y:S05]  /*10ef0*/  @!P3 NANOSLEEP.SYNCS 0x989680 ;  /* 0x009896800000b95d */ /* 0x004fea0003900000 */
[----:B------:R-:W2:Y:S02]  /*10f00*/  @!P3 SYNCS.PHASECHK.TRANS64 P3, [R5+URZ+0x38830], R4 ;  /* 0x038830040500b5a7 */ /* 0x000ea4000806007f */
[----:B--2---:R-:W-:Y:S05]  /*10f10*/  @!P3 BRA `(.L_x_794) ;  /* 0xfffffffc00ecb947 */ /* 0x004fea000383ffff */
[----:B------:R-:W-:Y:S05]  /*10f20*/  BRA `(.L_x_793) ;  /* 0xffffff4800fc7947 */ /* 0x000fea000383ffff */
.L_x_798:
[----:B-1----:R-:W-:-:S04]  /*10f30*/  IMAD.U32 R5, RZ, RZ, UR6 ;  /* 0x00000006ff057e24 */ /* 0x002fc8000f8e00ff */
[----:B------:R1:W3:Y:S03]  /*10f40*/  SYNCS.PHASECHK.TRANS64.TRYWAIT P3, [R5+URZ+0x38850], R4 ;  /* 0x03885004050075a7 */ /* 0x0002e6000806017f */
[----:B---3--:R-:W-:Y:S05]  /*10f50*/  @!P3 NANOSLEEP.SYNCS 0x989680 ;  /* 0x009896800000b95d */ /* 0x008fea0003900000 */
[----:B------:R-:W3:Y:S02]  /*10f60*/  @!P3 SYNCS.PHASECHK.TRANS64 P3, [R5+URZ+0x38850], R4 ;  /* 0x038850040500b5a7 */ /* 0x000ee4000806007f */
[----:B---3--:R-:W-:Y:S05]  /*10f70*/  @!P3 BRA `(.L_x_798) ;  /* 0xfffffffc00ecb947 */ /* 0x008fea000383ffff */
[----:B------:R-:W-:Y:S05]  /*10f80*/  BRA `(.L_x_797) ;  /* 0xffffff4c00887947 */ /* 0x000fea000383ffff */
.L_x_829:
        /* <DEDUP_REMOVED lines=11> */
.L_x_897:
[----:B------:R-:W-:Y:S05]  /*11040*/  BSYNC B0 ;  /* 0x0000000000007941 */ /* 0x000fea0003800000 */
.L_x_896:
[----:B------:R-:W-:Y:S05]  /*11050*/  BRA `(.L_x_898) ;  /* 0xffffffc000dc7947 */ /* 0x000fea000383ffff */
.L_x_830:
[----:B------:R-:W-:Y:S01]  /*11060*/  BSSY B0, `(.L_x_899) ;  /* 0x0000006000007945 */ /* 0x000fe20003800000 */
[----:B------:R-:W-:-:S07]  /*11070*/  IMAD.MOV.U32 R15, RZ, RZ, -0x1 ;  /* 0xffffffffff0f7424 */ /* 0x000fce00078e00ff */
[----:B------:R-:W-:Y:S05]  /*11080*/  WARPSYNC.COLLECTIVE R15, `(.L_x_900) ;  /* 0x000000000f0c7348 */ /* 0x000fea0003c00000 */
[----:B------:R-:W-:Y:S02]  /*11090*/  ELECT P6, UR62, PT ;  /* 0x00000000003e782f */ /* 0x000fe400038c0000 */
[----:B------:R-:W-:Y:S01]  /*110a0*/  MOV R14, UR62 ;  /* 0x0000003e000e7c02 */ /* 0x000fe20008000f00 */
[----:B------:R-:W-:Y:S10]  /*110b0*/  ENDCOLLECTIVE ;  /* 0x000000000000791b */ /* 0x000ff40003800000 */
.L_x_900:
[----:B------:R-:W-:Y:S05]  /*110c0*/  BSYNC B0 ;  /* 0x0000000000007941 */ /* 0x000fea0003800000 */
.L_x_899:
[----:B------:R-:W-:Y:S05]  /*110d0*/  BRA `(.L_x_901) ;  /* 0xffffffc000d47947 */ /* 0x000fea000383ffff */
.L_x_833:
[----:B0-----:R0:W1:Y:S02]  /*110e0*/  SYNCS.PHASECHK.TRANS64.TRYWAIT P0, [R8+URZ+0x38840], R10 ;  /* 0x0388400a080075a7 */ /* 0x001064000800017f */
[----:B-1----:R-:W-:Y:S05]  /*110f0*/  @!P0 NANOSLEEP.SYNCS 0x989680 ;  /* 0x009896800000895d */ /* 0x002fea0003900000 */
[----:B------:R-:W1:Y:S02]  /*11100*/  @!P0 SYNCS.PHASECHK.TRANS64 P0, [R8+URZ+0x38840], R10 ;  /* 0x0388400a080085a7 */ /* 0x000e64000800007f */
[----:B-1----:R-:W-:Y:S05]  /*11110*/  @!P0 BRA `(.L_x_833) ;  /* 0xfffffffc00f08947 */ /* 0x002fea000383ffff */
[----:B------:R-:W-:Y:S05]  /*11120*/  BRA `(.L_x_902) ;  /* 0xffffffc400487947 */ /* 0x000fea000383ffff */
.L_x_837:
        /* <DEDUP_REMOVED lines=8> */
.L_x_840:
[----:B0-----:R0:W1:Y:S02]  /*111b0*/  SYNCS.PHASECHK.TRANS64.TRYWAIT P0, [R6+URZ+0x38860], R8 ;  /* 0x03886008060075a7 */ /* 0x001064000800017f */
[----:B-1----:R-:W-:Y:S05]  /*111c0*/  @!P0 NANOSLEEP.SYNCS 0x989680 ;  /* 0x009896800000895d */ /* 0x002fea0003900000 */
[----:B------:R-:W1:Y:S02]  /*111d0*/  @!P0 SYNCS.PHASECHK.TRANS64 P0, [R6+URZ+0x38860], R8 ;  /* 0x03886008060085a7 */ /* 0x000e64000800007f */
[----:B-1----:R-:W-:Y:S05]  /*111e0*/  @!P0 BRA `(.L_x_840) ;  /* 0xfffffffc00f08947 */ /* 0x002fea000383ffff */
[----:B------:R-:W-:Y:S05]  /*111f0*/  BRA `(.L_x_904) ;  /* 0xffffffcc00487947 */ /* 0x000fea000383ffff */
.L_x_849:
[----:B-1----:R1:W2:Y:S02]  /*11200*/  SYNCS.PHASECHK.TRANS64.TRYWAIT P0, [R2+URZ+0x38840], R3 ;  /* 0x03884003020075a7 */ /* 0x0022a4000800017f */
[----:B--2---:R-:W-:Y:S05]  /*11210*/  @!P0 NANOSLEEP.SYNCS 0x989680 ;  /* 0x009896800000895d */ /* 0x004fea0003900000 */
[----:B------:R-:W2:Y:S02]  /*11220*/  @!P0 SYNCS.PHASECHK.TRANS64 P0, [R2+URZ+0x38840], R3 ;  /* 0x03884003020085a7 */ /* 0x000ea4000800007f */
[----:B--2---:R-:W-:Y:S05]  /*11230*/  @!P0 BRA `(.L_x_849) ;  /* 0xfffffffc00f08947 */ /* 0x004fea000383ffff */
[----:B------:R-:W-:Y:S05]  /*11240*/  BRA `(.L_x_905) ;  /* 0xffffffd400247947 */ /* 0x000fea000383ffff */
.L_x_851:
[----:B--2---:R2:W3:Y:S02]  /*11250*/  SYNCS.PHASECHK.TRANS64.TRYWAIT P0, [R2+URZ+0x38860], R3 ;  /* 0x03886003020075a7 */ /* 0x0044e4000800017f */
[----:B---3--:R-:W-:Y:S05]  /*11260*/  @!P0 NANOSLEEP.SYNCS 0x989680 ;  /* 0x009896800000895d */ /* 0x008fea0003900000 */
[----:B------:R-:W3:Y:S02]  /*11270*/  @!P0 SYNCS.PHASECHK.TRANS64 P0, [R2+URZ+0x38860], R3 ;  /* 0x03886003020085a7 */ /* 0x000ee4000800007f */
[----:B---3--:R-:W-:Y:S05]  /*11280*/  @!P0 BRA `(.L_x_851) ;  /* 0xfffffffc00f08947 */ /* 0x008fea000383ffff */
[----:B------:R-:W-:Y:S05]  /*11290*/  BRA `(.L_x_906) ;  /* 0xffffffd400947947 */ /* 0x000fea000383ffff */
.L_x_856:
[----:B--2---:R2:W3:Y:S02]  /*112a0*/  SYNCS.PHASECHK.TRANS64.TRYWAIT P0, [R2+URZ+0x38840], R3 ;  /* 0x03884003020075a7 */ /* 0x0044e4000800017f */
[----:B---3--:R-:W-:Y:S05]  /*112b0*/  @!P0 NANOSLEEP.SYNCS 0x989680 ;  /* 0x009896800000895d */ /* 0x008fea0003900000 */
[----:B------:R-:W3:Y:S02]  /*112c0*/  @!P0 SYNCS.PHASECHK.TRANS64 P0, [R2+URZ+0x38840], R3 ;  /* 0x03884003020085a7 */ /* 0x000ee4000800007f */
[----:B---3--:R-:W-:Y:S05]  /*112d0*/  @!P0 BRA `(.L_x_856) ;  /* 0xfffffffc00f08947 */ /* 0x008fea000383ffff */
[----:B------:R-:W-:Y:S05]  /*112e0*/  BRA `(.L_x_907) ;  /* 0xffffffdc00307947 */ /* 0x000fea000383ffff */
.L_x_858:
[----:B-1----:R1:W3:Y:S02]  /*112f0*/  SYNCS.PHASECHK.TRANS64.TRYWAIT P1, [R2+URZ+0x38860], R3 ;  /* 0x03886003020075a7 */ /* 0x0022e4000802017f */
[----:B---3--:R-:W-:Y:S05]  /*11300*/  @!P1 NANOSLEEP.SYNCS 0x989680 ;  /* 0x009896800000995d */ /* 0x008fea0003900000 */
[----:B------:R-:W3:Y:S02]  /*11310*/  @!P1 SYNCS.PHASECHK.TRANS64 P1, [R2+URZ+0x38860], R3 ;  /* 0x03886003020095a7 */ /* 0x000ee4000802007f */
[----:B---3--:R-:W-:Y:S05]  /*11320*/  @!P1 BRA `(.L_x_858) ;  /* 0xfffffffc00f09947 */ /* 0x008fea000383ffff */
[----:B------:R-:W-:Y:S05]  /*11330*/  BRA `(.L_x_908) ;  /* 0xffffffdc009c7947 */ /* 0x000fea000383ffff */
.L_x_863:
[----:B---3--:R3:W4:Y:S02]  /*11340*/  SYNCS.PHASECHK.TRANS64.TRYWAIT P0, [R2+URZ+0x38840], R3 ;  /* 0x03884003020075a7 */ /* 0x008724000800017f */
[----:B----4-:R-:W-:Y:S05]  /*11350*/  @!P0 NANOSLEEP.SYNCS 0x989680 ;  /* 0x009896800000895d */ /* 0x010fea0003900000 */
[----:B------:R-:W4:Y:S02]  /*11360*/  @!P0 SYNCS.PHASECHK.TRANS64 P0, [R2+URZ+0x38840], R3 ;  /* 0x03884003020085a7 */ /* 0x000f24000800007f */
[----:B----4-:R-:W-:Y:S05]  /*11370*/  @!P0 BRA `(.L_x_863) ;  /* 0xfffffffc00f08947 */ /* 0x010fea000383ffff */
[----:B------:R-:W-:Y:S05]  /*11380*/  BRA `(.L_x_909) ;  /* 0xffffffe400147947 */ /* 0x000fea000383ffff */
.L_x_865:
[----:B-1----:R1:W2:Y:S02]  /*11390*/  SYNCS.PHASECHK.TRANS64.TRYWAIT P1, [R2+URZ+0x38860], R3 ;  /* 0x03886003020075a7 */ /* 0x0022a4000802017f */
[----:B--2---:R-:W-:Y:S05]  /*113a0*/  @!P1 NANOSLEEP.SYNCS 0x989680 ;  /* 0x009896800000995d */ /* 0x004fea0003900000 */
[----:B------:R-:W2:Y:S02]  /*113b0*/  @!P1 SYNCS.PHASECHK.TRANS64 P1, [R2+URZ+0x38860], R3 ;  /* 0x03886003020095a7 */ /* 0x000ea4000802007f */
[----:B--2---:R-:W-:Y:S05]  /*113c0*/  @!P1 BRA `(.L_x_865) ;  /* 0xfffffffc00f09947 */ /* 0x004fea000383ffff */
[----:B------:R-:W-:Y:S05]  /*113d0*/  BRA `(.L_x_910) ;  /* 0xffffffe400847947 */ /* 0x000fea000383ffff */
.L_x_870:
        /* <DEDUP_REMOVED lines=8> */
.L_x_912:
[----:B------:R-:W-:Y:S05]  /*11460*/  BSYNC B0 ;  /* 0x0000000000007941 */ /* 0x000fea0003800000 */
.L_x_911:
        /* <DEDUP_REMOVED lines=8> */
.L_x_913:
[----:B------:R-:W-:Y:S01]  /*114f0*/  IMAD.MOV.U32 R5, RZ, RZ, R14 ;  /* 0x000000ffff057224 */ /* 0x000fe200078e000e */
[----:B------:R-:W-:Y:S06]  /*11500*/  BRA `(.L_x_914) ;  /* 0xffffffe800d47947 */ /* 0x000fec000383ffff */
.L_x_873:
        /* <DEDUP_REMOVED lines=8> */
.L_x_916:
[----:B------:R-:W-:Y:S05]  /*11590*/  BSYNC B0 ;  /* 0x0000000000007941 */ /* 0x000fea0003800000 */
.L_x_915:
        /* <DEDUP_REMOVED lines=10> */
.L_x_917:
        /* <DEDUP_REMOVED lines=8> */
.L_x_918:
        /* <DEDUP_REMOVED lines=8> */
.L_x_919:
        /* <DEDUP_REMOVED lines=8> */
.L_x_920:
        /* <DEDUP_REMOVED lines=8> */
.L_x_921:
[----:B------:R-:W-:Y:S05]  /*11840*/  BRA `(.L_x_922) ;  /* 0xffffffe8009c7947 */ /* 0x000fea000383ffff */
.L_x_878:
[----:B------:R-:W-:Y:S01]  /*11850*/  BSSY B0, `(.L_x_923) ;  /* 0x0000008000007945 */ /* 0x000fe20003800000 */
[----:B-----5:R-:W-:Y:S01]  /*11860*/  IMAD.MOV.U32 R13, RZ, RZ, R17 ;  /* 0x000000ffff0d7224 */ /* 0x020fe200078e0011 */
[----:B-1----:R-:W-:Y:S01]  /*11870*/  MOV R12, 0x1 ;  /* 0x00000001000c7802 */ /* 0x002fe20000000f00 */
[----:B------:R-:W-:Y:S02]  /*11880*/  IMAD.MOV.U32 R11, RZ, RZ, RZ ;  /* 0x000000ffff0b7224 */ /* 0x000fe400078e00ff */
[----:B------:R-:W-:-:S07]  /*11890*/  IMAD.MOV.U32 R15, RZ, RZ, -0x1 ;  /* 0xffffffffff0f7424 */ /* 0x000fce00078e00ff */
[----:B0-2---:R-:W-:Y:S05]  /*118a0*/  WARPSYNC.COLLECTIVE R15, `(.L_x_924) ;  /* 0x000000000f087348 */ /* 0x005fea0003c00000 */
[----:B------:R1:W3:Y:S02]  /*118b0*/  SHFL.UP P6, R14, R13, R12, R11 ;  /* 0x0400000c0d0e7389 */ /* 0x0002e400000c000b */
[----:B0123--:R-:W-:Y:S01]  /*118c0*/  ENDCOLLECTIVE ;  /* 0x000000000000791b */ /* 0x00ffe20003800000 */
.L_x_924:
[----:B------:R-:W-:Y:S05]  /*118d0*/  BSYNC B0 ;  /* 0x0000000000007941 */ /* 0x000fea0003800000 */
.L_x_923:
        /* <DEDUP_REMOVED lines=10> */
.L_x_925:
        /* <DEDUP_REMOVED lines=8> */
.L_x_926:
        /* <DEDUP_REMOVED lines=8> */
.L_x_927:
        /* <DEDUP_REMOVED lines=8> */
.L_x_928:
        /* <DEDUP_REMOVED lines=8> */
.L_x_929:
[----:B------:R-:W-:Y:S05]  /*11b80*/  BRA `(.L_x_930) ;  /* 0xffffffe800847947 */ /* 0x000fea000383ffff */
.L_x_880:
[----:B------:R-:W-:Y:S01]  /*11b90*/  BSSY B0, `(.L_x_931) ;  /* 0x0000006000007945 */ /* 0x000fe20003800000 */
[----:B------:R-:W-:Y:S02]  /*11ba0*/  PLOP3.LUT P6, PT, P6, PT, PT, 0x8, 0x0 ;  /* 0x000000000000781c */ /* 0x000fe400037ce170 */
[----:B------:R-:W-:-:S11]  /*11bb0*/  MOV R15, 0xffffffff ;  /* 0xffffffff000f7802 */ /* 0x000fd60000000f00 */
[----:B01----:R-:W-:Y:S05]  /*11bc0*/  WARPSYNC.COLLECTIVE R15, `(.L_x_932) ;  /* 0x000000000f087348 */ /* 0x003fea0003c00000 */
[----:B------:R-:W-:Y:S01]  /*11bd0*/  VOTE.ANY R14, PT, P6 ;  /* 0x00000000000e7806 */ /* 0x000fe200030e0100 */
[----:B01----:R-:W-:Y:S06]  /*11be0*/  ENDCOLLECTIVE ;  /* 0x000000000000791b */ /* 0x003fec0003800000 */
.L_x_932:
[----:B------:R-:W-:Y:S05]  /*11bf0*/  BSYNC B0 ;  /* 0x0000000000007941 */ /* 0x000fea0003800000 */
.L_x_931:
        /* <DEDUP_REMOVED lines=9> */
.L_x_933:
[----:B------:R-:W-:Y:S01]  /*11c90*/  IMAD.MOV.U32 R17, RZ, RZ, R14 ;  /* 0x000000ffff117224 */ /* 0x000fe200078e000e */
[----:B------:R-:W-:Y:S06]  /*11ca0*/  BRA `(.L_x_934) ;  /* 0xffffffe800747947 */ /* 0x000fec000383ffff */
.L_x_882:
[----:B------:R-:W-:Y:S01]  /*11cb0*/  BSSY B0, `(.L_x_935) ;  /* 0x0000007000007945 */ /* 0x000fe20003800000 */
[----:B------:R-:W-:Y:S01]  /*11cc0*/  IMAD.MOV.U32 R13, RZ, RZ, R3 ;  /* 0x000000ffff0d7224 */ /* 0x000fe200078e0003 */
[----:B------:R-:W-:Y:S01]  /*11cd0*/  MOV R11, 0x1f ;  /* 0x0000001f000b7802 */ /* 0x000fe20000000f00 */
[----:B------:R-:W-:-:S07]  /*11ce0*/  IMAD.MOV.U32 R15, RZ, RZ, -0x1 ;  /* 0xffffffffff0f7424 */ /* 0x000fce00078e00ff */
[----:B0-23--:R-:W-:Y:S05]  /*11cf0*/  WARPSYNC.COLLECTIVE R15, `(.L_x_936) ;  /* 0x000000000f087348 */ /* 0x00dfea0003c00000 */
[----:B------:R1:W4:Y:S02]  /*11d00*/  SHFL.IDX P6, R14, R13, R12, R11 ;  /* 0x0000000c0d0e7389 */ /* 0x00032400000c000b */
[----:B01234-:R-:W-:Y:S01]  /*11d10*/  ENDCOLLECTIVE ;  /* 0x000000000000791b */ /* 0x01ffe20003800000 */
.L_x_936:
[----:B------:R-:W-:Y:S05]  /*11d20*/  BSYNC B0 ;  /* 0x0000000000007941 */ /* 0x000fea0003800000 */
.L_x_935:
[----:B------:R-:W-:Y:S05]  /*11d30*/  BRA `(.L_x_881) ;  /* 0xffffffe8006c7947 */ /* 0x000fea000383ffff */
.L_x_885:
[----:B0-----:R0:W4:Y:S02]  /*11d40*/  SYNCS.PHASECHK.TRANS64.TRYWAIT P0, [R0+URZ+0x38820], R3 ;  /* 0x03882003000075a7 */ /* 0x001124000800017f */
[----:B----4-:R-:W-:Y:S05]  /*11d50*/  @!P0 NANOSLEEP.SYNCS 0x989680 ;  /* 0x009896800000895d */ /* 0x010fea0003900000 */
[----:B------:R-:W4:Y:S02]  /*11d60*/  @!P0 SYNCS.PHASECHK.TRANS64 P0, [R0+URZ+0x38820], R3 ;  /* 0x03882003000085a7 */ /* 0x000f24000800007f */
[----:B----4-:R-:W-:Y:S05]  /*11d70*/  @!P0 BRA `(.L_x_885) ;  /* 0xfffffffc00f08947 */ /* 0x010fea000383ffff */
[----:B------:R-:W-:Y:S05]  /*11d80*/  BRA `(.L_x_937) ;  /* 0xffffffec00547947 */ /* 0x000fea000383ffff */
.L_x_886:
[----:B---3--:R-:W3:Y:S01]  /*11d90*/  S2R R2, SR_TID.X ;  /* 0x0000000000027919 */ /* 0x008ee20000002100 */
[----:B------:R-:W-:Y:S01]  /*11da0*/  BSSY B0, `(.L_x_938) ;  /* 0x000000a000007945 */ /* 0x000fe20003800000 */
[----:B-1----:R-:W-:Y:S01]  /*11db0*/  IMAD.MOV.U32 R12, RZ, RZ, RZ ;  /* 0x000000ffff0c7224 */ /* 0x002fe200078e00ff */
[----:B------:R-:W-:Y:S01]  /*11dc0*/  MOV R11, 0x1f ;  /* 0x0000001f000b7802 */ /* 0x000fe20000000f00 */
[----:B------:R-:W-:Y:S01]  /*11dd0*/  IMAD.MOV.U32 R15, RZ, RZ, -0x1 ;  /* 0xffffffffff0f7424 */ /* 0x000fe200078e00ff */
[----:B---3--:R-:W-:-:S04]  /*11de0*/  SHF.R.U32.HI R2, RZ, 0x5, R2 ;  /* 0x00000005ff027819 */ /* 0x008fc80000011602 */
[----:B------:R-:W-:-:S05]  /*11df0*/  LOP3.LUT R2, R2, 0x3, RZ, 0xc0, !PT ;  /* 0x0000000302027812 */ /* 0x000fca00078ec0ff */
[----:B------:R-:W-:-:S07]  /*11e00*/  IMAD.MOV.U32 R13, RZ, RZ, R2 ;  /* 0x000000ffff0d7224 */ /* 0x000fce00078e0002 */
[----:B0-2---:R-:W-:Y:S05]  /*11e10*/  WARPSYNC.COLLECTIVE R15, `(.L_x_939) ;  /* 0x000000000f087348 */ /* 0x005fea0003c00000 */
[----:B------:R1:W3:Y:S02]  /*11e20*/  SHFL.IDX P6, R14, R13, R12, R11 ;  /* 0x0000000c0d0e7389 */ /* 0x0002e400000c000b */
[----:B0123--:R-:W-:Y:S01]  /*11e30*/  ENDCOLLECTIVE ;  /* 0x000000000000791b */ /* 0x00ffe20003800000 */
.L_x_939:
[----:B------:R-:W-:Y:S05]  /*11e40*/  BSYNC B0 ;  /* 0x0000000000007941 */ /* 0x000fea0003800000 */
.L_x_938:
[----:B------:R-:W-:Y:S05]  /*11e50*/  BRA `(.L_x_940) ;  /* 0xffffffec00387947 */ /* 0x000fea000383ffff */
.L_x_889:
[----:B------:R-:W-:Y:S01]  /*11e60*/  BSSY B1, `(.L_x_941) ;  /* 0x0000006000017945 */ /* 0x000fe20003800000 */
[----:B------:R-:W-:-:S07]  /*11e70*/  IMAD.MOV.U32 R15, RZ, RZ, -0x1 ;  /* 0xffffffffff0f7424 */ /* 0x000fce00078e00ff */
[----:B0123--:R-:W-:Y:S05]  /*11e80*/  WARPSYNC.COLLECTIVE R15, `(.L_x_942) ;  /* 0x000000000f0c7348 */ /* 0x00ffea0003c00000 */
[----:B------:R-:W-:Y:S02]  /*11e90*/  ELECT P6, UR62, PT ;  /* 0x00000000003e782f */ /* 0x000fe400038c0000 */
[----:B------:R-:W-:Y:S01]  /*11ea0*/  MOV R14, UR62 ;  /* 0x0000003e000e7c02 */ /* 0x000fe20008000f00 */
[----:B0123--:R-:W-:Y:S10]  /*11eb0*/  ENDCOLLECTIVE ;  /* 0x000000000000791b */ /* 0x00fff40003800000 */
.L_x_942:
[----:B------:R-:W-:Y:S05]  /*11ec0*/  BSYNC B1 ;  /* 0x0000000000017941 */ /* 0x000fea0003800000 */
.L_x_941:
[----:B------:R-:W-:Y:S05]  /*11ed0*/  BRA `(.L_x_943) ;  /* 0xffffffec00307947 */ /* 0x000fea000383ffff */
.L_x_890:
[----:B0-----:R0:W2:Y:S02]  /*11ee0*/  SYNCS.PHASECHK.TRANS64.TRYWAIT P0, [R6+URZ], R5 ;  /* 0x00000005060075a7 */ /* 0x0010a4000800017f */
[----:B--2---:R-:W-:Y:S05]  /*11ef0*/  @!P0 NANOSLEEP.SYNCS 0x989680 ;  /* 0x009896800000895d */ /* 0x004fea0003900000 */
[----:B------:R-:W2:Y:S02]  /*11f00*/  @!P0 SYNCS.PHASECHK.TRANS64 P0, [R6+URZ], R5 ;  /* 0x00000005060085a7 */ /* 0x000ea4000800007f */
[----:B--2---:R-:W-:Y:S05]  /*11f10*/  @!P0 BRA `(.L_x_890) ;  /* 0xfffffffc00f08947 */ /* 0x004fea000383ffff */
[----:B------:R-:W-:Y:S05]  /*11f20*/  BRA `(.L_x_944) ;  /* 0xffffffec00587947 */ /* 0x000fea000383ffff */
.L_x_891:
[----:B--2---:R2:W3:Y:S02]  /*11f30*/  SYNCS.PHASECHK.TRANS64.TRYWAIT P0, [R7+URZ], R2 ;  /* 0x00000002070075a7 */ /* 0x0044e4000800017f */
[----:B---3--:R-:W-:Y:S05]  /*11f40*/  @!P0 NANOSLEEP.SYNCS 0x989680 ;  /* 0x009896800000895d */ /* 0x008fea0003900000 */
[----:B------:R-:W3:Y:S02]  /*11f50*/  @!P0 SYNCS.PHASECHK.TRANS64 P0, [R7+URZ], R2 ;  /* 0x00000002070085a7 */ /* 0x000ee4000800007f */
[----:B---3--:R-:W-:Y:S05]  /*11f60*/  @!P0 BRA `(.L_x_891) ;  /* 0xfffffffc00f08947 */ /* 0x008fea000383ffff */
[----:B------:R-:W-:Y:S05]  /*11f70*/  BRA `(.L_x_945) ;  /* 0xffffffec00587947 */ /* 0x000fea000383ffff */
.L_x_892:
[----:B---3--:R3:W4:Y:S02]  /*11f80*/  SYNCS.PHASECHK.TRANS64.TRYWAIT P0, [R4+URZ], R5 ;  /* 0x00000005040075a7 */ /* 0x008724000800017f */
[----:B----4-:R-:W-:Y:S05]  /*11f90*/  @!P0 NANOSLEEP.SYNCS 0x989680 ;  /* 0x009896800000895d */ /* 0x010fea0003900000 */
[----:B------:R-:W4:Y:S02]  /*11fa0*/  @!P0 SYNCS.PHASECHK.TRANS64 P0, [R4+URZ], R5 ;  /* 0x00000005040085a7 */ /* 0x000f24000800007f */
[----:B----4-:R-:W-:Y:S05]  /*11fb0*/  @!P0 BRA `(.L_x_892) ;  /* 0xfffffffc00f08947 */ /* 0x010fea000383ffff */
[----:B------:R-:W-:Y:S05]  /*11fc0*/  BRA `(.L_x_946) ;  /* 0xffffffec004c7947 */ /* 0x000fea000383ffff */
.L_x_947:
        /* <DEDUP_REMOVED lines=11> */
.L_x_4553:


//--------------------- .text._ZN7cutlass13device_kernelIN5flash11enable_sm90INS1_16FlashAttnFwdSm90INS1_25CollectiveMainloopFwdSm90ILi2EN4cute5tupleIJNS5_1CILi1EEES8_S8_EEENS6_IJNS7_ILi64EEESA_SA_EEELi512ENS_10bfloat16_tEfNS_4arch4Sm90ELb0ELb0ELb1ELb1ELb0ELb1ELb1ELb0ELb0ELb0ELb0ELb0EEENS1_21CollectiveEpilogueFwdINS6_IJSA_NS7_ILi512EEESA_EEES9_SC_SE_Li256ELb1ELb0ELb0ELb0EEENS1_36VarlenDynamicPersistentTileSchedulerILi64ELi64ELi256ELi32ELb0ELb0ELb1ELb0ELb1ELb1EEEEEEEEEvNT_6ParamsE --------------------------
	.section	.text._ZN7cutlass13device_kernelIN5flash11enable_sm90INS1_16FlashAttnFwdSm90INS1_25CollectiveMainloopFwdSm90ILi2EN4cute5tupleIJNS5_1CILi1EEES8_S8_EEENS6_IJNS7_ILi64EEESA_SA_EEELi512ENS_10bfloat16_tEfNS_4arch4Sm90ELb0ELb0ELb1ELb1ELb0ELb1ELb1ELb0ELb0ELb0ELb0ELb0EEENS1_21CollectiveEpilogueFwdINS6_IJSA_NS7_ILi512EEESA_EEES9_SC_SE_Li256ELb1ELb0ELb0ELb0EEENS1_36VarlenDynamicPersistentTileSchedulerILi64ELi64ELi256ELi32ELb0ELb0ELb1ELb0ELb1ELb1EEEEEEEEEvNT_6ParamsE,"ax",@progbits
	.align	128
.text._ZN7cutlass13device_kernelIN5flash11enable_sm90INS1_16FlashAttnFwdSm90INS1_25CollectiveMainloopFwdSm90ILi2EN4cute5tupleIJNS5_1CILi1EEES8_S8_EEENS6_IJNS7_ILi64EEESA_SA_EEELi512ENS_10bfloat16_tEfNS_4arch4Sm90ELb0ELb0ELb1ELb1ELb0ELb1ELb1ELb0ELb0ELb0ELb0ELb0EEENS1_21CollectiveEpilogueFwdINS6_IJSA_NS7_ILi512EEESA_EEES9_SC_SE_Li256ELb1ELb0ELb0ELb0EEENS1_36VarlenDynamicPersistentTileSchedulerILi64ELi64ELi256ELi32ELb0ELb0ELb1ELb0ELb1ELb1EEEEEEEEEvNT_6ParamsE:
        .type           _ZN7cutlass13device_kernelIN5flash11enable_sm90INS1_16FlashAttnFwdSm90INS1_25CollectiveMainloopFwdSm90ILi2EN4cute5tupleIJNS5_1CILi1EEES8_S8_EEENS6_IJNS7_ILi64EEESA_SA_EEELi512ENS_10bfloat16_tEfNS_4arch4Sm90ELb0ELb0ELb1ELb1ELb0ELb1ELb1ELb0ELb0ELb0ELb0ELb0EEENS1_21CollectiveEpilogueFwdINS6_IJSA_NS7_ILi512EEESA_EEES9_SC_SE_Li256ELb1ELb0ELb0ELb0EEENS1_36VarlenDynamicPersistentTileSchedulerILi64ELi64ELi256ELi32ELb0ELb0ELb1ELb0ELb1ELb1EEEEEEEEEvNT_6ParamsE,@function
        .size           _ZN7cutlass13device_kernelIN5flash11enable_sm90INS1_16FlashAttnFwdSm90INS1_25CollectiveMainloopFwdSm90ILi2EN4cute5tupleIJNS5_1CILi1EEES8_S8_EEENS6_IJNS7_ILi64EEESA_SA_EEELi512ENS_10bfloat16_tEfNS_4arch4Sm90ELb0ELb0ELb1ELb1ELb0ELb1ELb1ELb0ELb0ELb0ELb0ELb0EEENS1_21CollectiveEpilogueFwdINS6_IJSA_NS7_ILi512EEESA_EEES9_SC_SE_Li256ELb1ELb0ELb0ELb0EEENS1_36VarlenDynamicPersistentTileSchedulerILi64ELi64ELi256ELi32ELb0ELb0ELb1ELb0ELb1ELb1EEEEEEEEEvNT_6ParamsE,(.L_x_4554 - _ZN7cutlass13device_kernelIN5flash11enable_sm90INS1_16FlashAttnFwdSm90INS1_25CollectiveMainloopFwdSm90ILi2EN4cute5tupleIJNS5_1CILi1EEES8_S8_EEENS6_IJNS7_ILi64EEESA_SA_EEELi512ENS_10bfloat16_tEfNS_4arch4Sm90ELb0ELb0ELb1ELb1ELb0ELb1ELb1ELb0ELb0ELb0ELb0ELb0EEENS1_21CollectiveEpilogueFwdINS6_IJSA_NS7_ILi512EEESA_EEES9_SC_SE_Li256ELb1ELb0ELb0ELb0EEENS1_36VarlenDynamicPersistentTileSchedulerILi64ELi64ELi256ELi32ELb0ELb0ELb1ELb0ELb1ELb1EEEEEEEEEvNT_6ParamsE)
        .other          _ZN7cutlass13device_kernelIN5flash11enable_sm90INS1_16FlashAttnFwdSm90INS1_25CollectiveMainloopFwdSm90ILi2EN4cute5tupleIJNS5_1CILi1EEES8_S8_EEENS6_IJNS7_ILi64EEESA_SA_EEELi512ENS_10bfloat16_tEfNS_4arch4Sm90ELb0ELb0ELb1ELb1ELb0ELb1ELb1ELb0ELb0ELb0ELb0ELb0EEENS1_21CollectiveEpilogueFwdINS6_IJSA_NS7_ILi512EEESA_EEES9_SC_SE_Li256ELb1ELb0ELb0ELb0EEENS1_36VarlenDynamicPersistentTileSchedulerILi64ELi64ELi256ELi32ELb0ELb0ELb1ELb0ELb1ELb1EEEEEEEEEvNT_6ParamsE,@"STO_CUDA_ENTRY STV_DEFAULT"
_ZN7cutlass13device_kernelIN5flash11enable_sm90INS1_16FlashAttnFwdSm90INS1_25CollectiveMainloopFwdSm90ILi2EN4cute5tupleIJNS5_1CILi1EEES8_S8_EEENS6_IJNS7_ILi64EEESA_SA_EEELi512ENS_10bfloat16_tEfNS_4arch4Sm90ELb0ELb0ELb1ELb1ELb0ELb1ELb1ELb0ELb0ELb0ELb0ELb0EEENS1_21CollectiveEpilogueFwdINS6_IJSA_NS7_ILi512EEESA_EEES9_SC_SE_Li256ELb1ELb0ELb0ELb0EEENS1_36VarlenDynamicPersistentTileSchedulerILi64ELi64ELi256ELi32ELb0ELb0ELb1ELb0ELb1ELb1EEEEEEEEEvNT_6ParamsE:
        /* <DEDUP_REMOVED lines=16> */
[----:B------:R-:W-:Y:S02]  /*0100*/  UIADD3 UR4, UP5, UR4, 0x670, URZ ;  /* 0x0000067004047890 */ /* 0x000fe4000ffbe03f */
[----:B------:R-:W-:Y:S02]  /*0110*/  UIADD3.X UR9, URZ, UR5, URZ, UP1, !UPT ;  /* 0x000000053f097290 */ /* 0x000fe40008ffe43f */
[----:B------:R-:W-:Y:S02]  /*0120*/  UIADD3.X UR11, URZ, UR5, URZ, UP2, !UPT ;  /* 0x000000053f0b7290 */ /* 0x000fe400097fe43f */
[----:B------:R-:W-:Y:S01]  /*0130*/  UIADD3.X UR13, URZ, UR5, URZ, UP3, !UPT ;  /* 0x000000053f0d7290 */ /* 0x000fe20009ffe43f */
[----:B------:R0:W-:Y:S01]  /*0140*/  UTMACCTL.PF [UR6] ;  /* 0x00000000060079b9 */ /* 0x0001e20008040000 */
[----:B------:R-:W-:-:S03]  /*0150*/  UIADD3.X UR15, URZ, UR5, URZ, UP4, !UPT ;  /* 0x000000053f0f7290 */ /* 0x000fc6000a7fe43f */
[----:B------:R0:W-:Y:S01]  /*0160*/  UTMACCTL.PF [UR8] ;  /* 0x00000000080079b9 */ /* 0x0001e20008040000 */
[----:B------:R-:W-:Y:S01]  /*0170*/  UIADD3.X UR5, URZ, UR5, URZ, UP5, !UPT ;  /* 0x000000053f057290 */ /* 0x000fe2000affe43f */
[----:B------:R0:W-:Y:S02]  /*0180*/  UTMACCTL.PF [UR10] ;  /* 0x000000000a0079b9 */ /* 0x0001e40008040000 */
[----:B------:R0:W-:Y:S02]  /*0190*/  UTMACCTL.PF [UR12] ;  /* 0x000000000c0079b9 */ /* 0x0001e40008040000 */
[----:B------:R0:W-:Y:S04]  /*01a0*/  UTMACCTL.PF [UR14] ;  /* 0x000000000e0079b9 */ /* 0x0001e80008040000 */
[----:B------:R0:W-:Y:S02]  /*01b0*/  UTMACCTL.PF [UR4] ;  /* 0x00000000040079b9 */ /* 0x0001e40008040000 */
[----:B0-----:R-:W-:Y:S01]  /*01c0*/  NOP ;  /* 0x0000000000007918 */ /* 0x001fe20000000000 */
.L_x_949:
[----:B------:R-:W-:Y:S05]  /*01d0*/  BSYNC B0 ;  /* 0x0000000000007941 */ /* 0x000fea0003800000 */
.L_x_948:
        /* <DEDUP_REMOVED lines=14> */
[----:B-1----:R0:W-:Y:S01]  /*02c0*/  STL [R1+0x4], R3 ;  /* 0x0000040301007387 */ /* 0x0021e20000100800 */
        /* <DEDUP_REMOVED lines=24> */
.L_x_950:
        /* <DEDUP_REMOVED lines=22> */
.L_x_951:
        /* <DEDUP_REMOVED lines=18> */
.L_x_952:
        /* <DEDUP_REMOVED lines=22> */
.L_x_953:
        /* <DEDUP_REMOVED lines=22> */
.L_x_954:
        /* <DEDUP_REMOVED lines=9> */
.L_x_957:
        /* <DEDUP_REMOVED lines=41> */
[----:B------:R-:W-:-:S04]  /*0cb0*/  SHF.R.S32.HI R8, RZ, 0x1f, R6 ;  /* 0x0000001fff087819 */ /* 0x000fc80000011406 */
[----:B------:R-:W-:-:S04]  /*0cc0*/  LEA.HI R8, R8, R7, RZ, 0x3 ;  /* 0x0000000708087211 */ /* 0x000fc800078f18ff */
[----:B------:R-:W-:Y:S02]  /*0cd0*/  LOP3.LUT R8, R8, 0xfffffff8, RZ, 0xc0, !PT ;  /* 0xfffffff808087812 */ /* 0x000fe400078ec0ff */
[----:B------:R-:W-:Y:S02]  /*0ce0*/  LEA.HI R13, R12, R189, RZ, 0x2 ;  /* 0x000000bd0c0d7211 */ /* 0x000fe400078f10ff */
[----:B------:R-:W-:Y:S01]  /*0cf0*/  LOP3.LUT R12, R10, 0xfffffff8, RZ, 0xc0, !PT ;  /* 0xfffffff80a0c7812 */ /* 0x000fe200078ec0ff */
[----:B------:R-:W-:Y:S01]  /*0d00*/  IMAD.IADD R8, R7, 0x1, -R8 ;  /* 0x0000000107087824 */ /* 0x000fe200078e0a08 */
[----:B------:R-:W-:Y:S02]  /*0d10*/  LOP3.LUT R7, R6, 0x7ffffffc, RZ, 0xc0, !PT ;  /* 0x7ffffffc06077812 */ /* 0x000fe400078ec0ff */
[----:B------:R-:W-:Y:S02]  /*0d20*/  SHF.R.S32.HI R216, RZ, 0x7, R3 ;  /* 0x00000007ffd87819 */ /* 0x000fe40000011403 */
[----:B------:R-:W-:Y:S01]  /*0d30*/  LOP3.LUT R16, R13, 0x3ffffc, RZ, 0xc0, !PT ;  /* 0x003ffffc0d107812 */ /* 0x000fe200078ec0ff */
[----:B------:R-:W-:Y:S01]  /*0d40*/  IMAD.IADD R12, R9, 0x1, -R12 ;  /* 0x00000001090c7824 */ /* 0x000fe200078e0a0c */
[----:B------:R-:W-:Y:S01]  /*0d50*/  LEA.HI R5, R5, R4, RZ, 0x5 ;  /* 0x0000000405057211 */ /* 0x000fe200078f28ff */
[----:B------:R-:W-:Y:S01]  /*0d60*/  IMAD.IADD R7, R4, 0x1, -R7 ;  /* 0x0000000104077824 */ /* 0x000fe200078e0a07 */
[-C--:B------:R-:W-:Y:S01]  /*0d70*/  LEA.HI R4, R0, R231.reuse, RZ, 0x3 ;  /* 0x000000e700047211 */ /* 0x080fe200078f18ff */
[----:B------:R-:W-:Y:S01]  /*0d80*/  IMAD R13, R216, 0x100, R9 ;  /* 0x00000100d80d7824 */ /* 0x000fe200078e0209 */
[----:B------:R-:W-:Y:S01]  /*0d90*/  LEA.HI R0, R0, R231, RZ, 0x2 ;  /* 0x000000e700007211 */ /* 0x000fe200078f10ff */
[----:B------:R-:W-:Y:S01]  /*0da0*/  IMAD.IADD R16, R189, 0x1, -R16 ;  /* 0x00000001bd107824 */ /* 0x000fe200078e0a10 */
[----:B------:R-:W-:Y:S01]  /*0db0*/  SHF.R.S32.HI R192, RZ, 0x3, R4 ;  /* 0x00000003ffc07819 */ /* 0x000fe20000011404 */
[----:B------:R-:W-:-:S02]  /*0dc0*/  IMAD.IADD R14, R11, 0x1, -R14 ;  /* 0x000000010b0e7824 */ /* 0x000fc400078e0a0e */
[----:B------:R-:W-:Y:S01]  /*0dd0*/  IMAD.SHL.U32 R9, R12, 0x40, RZ ;  /* 0x000000400c097824 */ /* 0x000fe200078e00ff */
[----:B------:R-:W-:Y:S02]  /*0de0*/  LOP3.LUT R4, R4, 0x1ffffff8, RZ, 0xc0, !PT ;  /* 0x1ffffff804047812 */ /* 0x000fe400078ec0ff */
[----:B------:R-:W-:Y:S01]  /*0df0*/  SHF.R.S32.HI R19, RZ, 0x2, R0 ;  /* 0x00000002ff137819 */ /* 0x000fe20000011400 */
[----:B------:R-:W-:Y:S01]  /*0e00*/  IMAD.SHL.U32 R14, R14, 0x8, RZ ;  /* 0x000000080e0e7824 */ /* 0x000fe200078e00ff */
[----:B------:R-:W-:Y:S01]  /*0e10*/  LEA R13, R16, R13, 0x4 ;  /* 0x0000000d100d7211 */ /* 0x000fe200078e20ff */
[----:B------:R-:W-:Y:S01]  /*0e20*/  IMAD.SHL.U32 R10, R10, 0x40, RZ ;  /* 0x000000400a0a7824 */ /* 0x000fe200078e00ff */
[----:B------:R-:W-:Y:S01]  /*0e30*/  LOP3.LUT R9, R9, 0x1c0, RZ, 0xc0, !PT ;  /* 0x000001c009097812 */ /* 0x000fe200078ec0ff */
[----:B------:R-:W-:Y:S02]  /*0e40*/  IMAD.IADD R4, R231, 0x1, -R4 ;  /* 0x00000001e7047824 */ /* 0x000fe400078e0a04 */
[----:B------:R-:W-:-:S02]  /*0e50*/  VIADD R233, R19, 0x20 ;  /* 0x0000002013e97836 */ /* 0x000fc40000000000 */
[--C-:B------:R-:W-:Y:S01]  /*0e60*/  IMAD.U32 R228, R13, 0x40, R14.reuse ;  /* 0x000000400de47824 */ /* 0x100fe200078e000e */
[----:B------:R-:W-:Y:S01]  /*0e70*/  LOP3.LUT R14, R9, 0x8, R14, 0xf8, !PT ;  /* 0x00000008090e7812 */ /* 0x000fe200078ef80e */
[----:B------:R-:W-:Y:S01]  /*0e80*/  IMAD.SHL.U32 R187, R4, 0x8, RZ ;  /* 0x0000000804bb7824 */ /* 0x000fe200078e00ff */
[----:B------:R-:W-:Y:S02]  /*0e90*/  SHF.R.U32.HI R9, RZ, 0x3, R9 ;  /* 0x00000003ff097819 */ /* 0x000fe40000011609 */
[----:B------:R-:W-:Y:S02]  /*0ea0*/  LOP3.LUT R10, R10, 0x7ffffe00, RZ, 0xc0, !PT ;  /* 0x7ffffe000a0a7812 */ /* 0x000fe400078ec0ff */
[----:B------:R-:W-:Y:S02]  /*0eb0*/  LOP3.LUT R214, R0, 0xfffffffc, RZ, 0xc0, !PT ;  /* 0xfffffffc00d67812 */ /* 0x000fe400078ec0ff */
[----:B------:R-:W-:Y:S02]  /*0ec0*/  SHF.R.S32.HI R0, RZ, 0x1f, R0 ;  /* 0x0000001fff007819 */ /* 0x000fe40000011400 */
[----:B------:R-:W-:Y:S01]  /*0ed0*/  SHF.R.S32.HI R4, RZ, 0x1f, R233 ;  /* 0x0000001fff047819 */ /* 0x000fe200000114e9 */
[----:B------:R-:W-:Y:S01]  /*0ee0*/  IMAD R10, R189, 0x400, R10 ;  /* 0x00000400bd0a7824 */ /* 0x000fe200078e020a */
[----:B------:R-:W-:Y:S01]  /*0ef0*/  LOP3.LUT R9, R14, R9, RZ, 0x3c, !PT ;  /* 0x000000090e097212 */ /* 0x000fe200078e3cff */
[----:B------:R-:W-:Y:S01]  /*0f00*/  IMAD.IADD R214, R231, 0x1, -R214 ;  /* 0x00000001e7d67824 */ /* 0x000fe200078e0ad6 */
[----:B------:R-:W-:Y:S01]  /*0f10*/  LEA.HI R0, R0, R19, RZ, 0x3 ;  /* 0x0000001300007211 */ /* 0x000fe200078f18ff */
[----:B------:R-:W-:Y:S01]  /*0f20*/  IMAD.SHL.U32 R218, R233, 0x40, RZ ;  /* 0x00000040e9da7824 */ /* 0x000fe200078e00ff */
[----:B------:R-:W-:Y:S01]  /*0f30*/  LEA.HI R4, R4, R233, RZ, 0x3 ;  /* 0x000000e904047211 */ /* 0x000fe200078f18ff */
[----:B------:R-:W-:Y:S01]  /*0f40*/  IMAD.IADD R9, R10, 0x1, R9 ;  /* 0x000000010a097824 */ /* 0x000fe200078e0209 */
[----:B------:R-:W-:Y:S01]  /*0f50*/  R2P PR, R12, 0x6 ;  /* 0x000000060c007804 */ /* 0x000fe20000000000 */
[----:B------:R-:W-:Y:S01]  /*0f60*/  IMAD.SHL.U32 R16, R214, 0x8, RZ ;  /* 0x00000008d6107824 */ /* 0x000fe200078e00ff */
[----:B------:R-:W-:Y:S01]  /*0f70*/  LOP3.LUT R0, R0, 0xfffffff8, RZ, 0xc0, !PT ;  /* 0xfffffff800007812 */ /* 0x000fe200078ec0ff */
[----:B------:R-:W-:Y:S01]  /*0f80*/  IMAD.SHL.U32 R4, R4, 0x40, RZ ;  /* 0x0000004004047824 */ /* 0x000fe200078e00ff */
[----:B------:R-:W-:Y:S01]  /*0f90*/  LEA.HI R3, R3, R216, RZ, 0x1 ;  /* 0x000000d803037211 */ /* 0x000fe200078f08ff */
[----:B------:R-:W-:Y:S01]  /*0fa0*/  IMAD R194, R9, 0x2, R2 ;  /* 0x0000000209c27824 */ /* 0x000fe200078e0202 */
[----:B------:R-:W-:Y:S01]  /*0fb0*/  LOP3.LUT R218, R218, 0x1c0, RZ, 0xc0, !PT ;  /* 0x000001c0dada7812 */ /* 0x000fe200078ec0ff */
[----:B------:R-:W-:Y:S01]  /*0fc0*/  IMAD.MOV.U32 R196, RZ, RZ, 0x40 ;  /* 0x00000040ffc47424 */ /* 0x000fe200078e00ff */
[----:B------:R-:W-:Y:S01]  /*0fd0*/  LOP3.LUT R3, R3, 0xfffffe, RZ, 0xc0, !PT ;  /* 0x00fffffe03037812 */ /* 0x000fe200078ec0ff */
[----:B------:R-:W-:Y:S01]  /*0fe0*/  IMAD.IADD R186, R19, 0x1, -R0 ;  /* 0x0000000113ba7824 */ /* 0x000fe200078e0a00 */
[----:B------:R-:W-:Y:S01]  /*0ff0*/  LOP3.LUT R0, R218, 0x38, R16, 0xf8, !PT ;  /* 0x00000038da007812 */ /* 0x000fe200078ef810 */
[----:B------:R-:W-:Y:S01]  /*1000*/  VIADD R201, R194, 0x36400 ;  /* 0x00036400c2c97836 */ /* 0x000fe20000000000 */
[----:B------:R-:W-:-:S02]  /*1010*/  SHF.R.U32.HI R232, RZ, 0x3, R218 ;  /* 0x00000003ffe87819 */ /* 0x000fc400000116da */
[----:B------:R-:W-:Y:S02]  /*1020*/  LOP3.LUT R219, R4, 0xfffffe00, RZ, 0xc0, !PT ;  /* 0xfffffe0004db7812 */ /* 0x000fe400078ec0ff */
[----:B------:R-:W-:Y:S01]  /*1030*/  SEL R196, R196, 0xffffffc0, !P2 ;  /* 0xffffffc0c4c47807 */ /* 0x000fe20005000000 */
[----:B------:R-:W-:Y:S01]  /*1040*/  IMAD.IADD R3, R216, 0x1, -R3 ;  /* 0x00000001d8037824 */ /* 0x000fe200078e0a03 */
[----:B------:R-:W-:Y:S02]  /*1050*/  SHF.R.S32.HI R5, RZ, 0x5, R5 ;  /* 0x00000005ff057819 */ /* 0x000fe40000011405 */
[----:B------:R-:W-:Y:S01]  /*1060*/  IADD3 R195, R194, 0x36420, RZ ;  /* 0x00036420c2c37810 */ /* 0x000fe20007ffe0ff */
[----:B------:R-:W-:Y:S01]  /*1070*/  @P1 VIADD R195, R201, 0xffffffe0 ;  /* 0xffffffe0c9c31836 */ /* 0x000fe20000000000 */
[----:B------:R-:W-:Y:S01]  /*1080*/  LOP3.LUT R217, R219, R0, R232, 0xf6, !PT ;  /* 0x00000000dbd97212 */ /* 0x000fe200078ef6e8 */
[----:B------:R-:W-:Y:S01]  /*1090*/  IMAD.IADD R201, R201, 0x1, R196 ;  /* 0x00000001c9c97824 */ /* 0x000fe200078e02c4 */
[----:B------:R-:W-:Y:S01]  /*10a0*/  CS2R R22, SRZ ;  /* 0x0000000000167805 */ /* 0x000fe2000001ff00 */
[----:B------:R-:W-:Y:S01]  /*10b0*/  IMAD R188, R5, 0x10, R8 ;  /* 0x0000001005bc7824 */ /* 0x000fe200078e0208 */
[----:B------:R-:W-:Y:S01]  /*10c0*/  MOV R212, RZ ;  /* 0x000000ff00d47202 */ /* 0x000fe20000000f00 */
[----:B------:R-:W-:-:S02]  /*10d0*/  IMAD.MOV.U32 R184, RZ, RZ, RZ ;  /* 0x000000ffffb87224 */ /* 0x000fc400078e00ff */
[----:B------:R-:W-:Y:S02]  /*10e0*/  IMAD.MOV.U32 R18, RZ, RZ, RZ ;  /* 0x000000ffff127224 */ /* 0x000fe400078e00ff */
[----:B------:R-:W-:Y:S02]  /*10f0*/  IMAD.SHL.U32 R191, R3, 0x100, RZ ;  /* 0x0000010003bf7824 */ /* 0x000fe400078e00ff */
[----:B------:R-:W-:Y:S02]  /*1100*/  IMAD.SHL.U32 R190, R7, 0x2, RZ ;  /* 0x0000000207be7824 */ /* 0x000fe400078e00ff */
[----:B------:R-:W-:Y:S02]  /*1110*/  IMAD R217, R217, 0x2, R2 ;  /* 0x00000002d9d97824 */ /* 0x000fe400078e0202 */
[----:B------:R-:W-:Y:S01]  /*1120*/  IMAD.IADD R196, R196, 0x1, R195 ;  /* 0x00000001c4c47824 */ /* 0x000fe200078e02c3 */
[----:B--2---:R-:W-:-:S07]  /*1130*/  LOP3.LUT R185, R15, 0x1, RZ, 0xfc, !PT ;  /* 0x000000010fb97812 */ /* 0x004fce00078efcff */
.L_x_1075:
        /* <DEDUP_REMOVED lines=52> */
.L_x_959:
[----:B------:R-:W-:Y:S02]  /*1480*/  IMAD.U32 R24, RZ, RZ, UR5 ;  /* 0x00000005ff187e24 */ /* 0x000fe4000f8e00ff */
[----:B------:R-:W-:Y:S01]  /*1490*/  IMAD.U32 R28, RZ, RZ, UR4 ;  /* 0x00000004ff1c7e24 */ /* 0x000fe2000f8e00ff */
[----:B------:R-:W-:Y:S06]  /*14a0*/  @!P2 BRA `(.L_x_960) ;  /* 0x000000000010a947 */ /* 0x000fec0003800000 */
[----:B------:R-:W-:-:S04]  /*14b0*/  IADD3 R4, P0, R209, UR8, RZ ;  /* 0x00000008d1047c10 */ /* 0x000fc8000ff1e0ff */
[----:B------:R-:W-:-:S05]  /*14c0*/  IADD3.X R5, R210, UR9, RZ, P0, !PT ;  /* 0x00000009d2057c10 */ /* 0x000fca00087fe4ff */
[----:B------:R0:W5:Y:S01]  /*14d0*/  LDG.E R28, desc[UR54][R4.64] ;  /* 0x00000036041c7981 */ /* 0x000162000c1e1900 */
[----:B------:R-:W-:Y:S05]  /*14e0*/  BRA `(.L_x_961) ;  /* 0x0000000000107947 */ /* 0x000fea0003800000 */
.L_x_960:
[----:B------:R-:W-:Y:S05]  /*14f0*/  @!P0 BRA `(.L_x_961) ;  /* 0x00000000000c8947 */ /* 0x000fea0003800000 */
[----:B------:R-:W2:Y:S04]  /*1500*/  LDG.E R5, desc[UR54][R8.64] ;  /* 0x0000003608057981 */ /* 0x000ea8000c1e1900 */
[----:B------:R-:W2:Y:S02]  /*1510*/  LDG.E R28, desc[UR54][R8.64+0x4] ;  /* 0x00000436081c7981 */ /* 0x000ea4000c1e1900 */
[----:B--2---:R-:W-:-:S07]  /*1520*/  IMAD.IADD R28, R28, 0x1, -R5 ;  /* 0x000000011c1c7824 */ /* 0x004fce00078e0a05 */
.L_x_961:
        /* <DEDUP_REMOVED lines=17> */
[----:B------:R-:W-:Y:S01]  /*1640*/  VIMNMX R31, RZ, R31, !PT ;  /* 0x0000001fff1f7248 */ /* 0x000fe20007fe0100 */
[----:B--2---:R-:W-:-:S04]  /*1650*/  @P0 IMAD.IADD R24, R9, 0x1, -R0 ;  /* 0x0000000109180824 */ /* 0x004fc800078e0a00 */
        /* <DEDUP_REMOVED lines=10> */
[----:B------:R-:W-:-:S04]  /*1700*/  @P0 IADD3 R0, R0, 0x3f, RZ ;  /* 0x0000003f00000810 */ /* 0x000fc80007ffe0ff */
        /* <DEDUP_REMOVED lines=17> */
[----:B------:R-:W-:Y:S01]  /*1820*/  MOV R13, RZ ;  /* 0x000000ff000d7202 */ /* 0x000fe20000000f00 */
[----:B------:R-:W-:Y:S02]  /*1830*/  IMAD.U32 R6, RZ, RZ, UR4 ;  /* 0x00000004ff067e24 */ /* 0x000fe4000f8e00ff */
[----:B------:R-:W-:-:S02]  /*1840*/  IMAD.U32 R7, RZ, RZ, UR5 ;  /* 0x00000005ff077e24 */ /* 0x000fc4000f8e00ff */
[----:B------:R-:W-:Y:S02]  /*1850*/  IMAD.U32 R11, RZ, RZ, UR7 ;  /* 0x00000007ff0b7e24 */ /* 0x000fe4000f8e00ff */
[----:B------:R-:W-:Y:S02]  /*1860*/  IMAD.MOV.U32 R8, RZ, RZ, 0x70 ;  /* 0x00000070ff087424 */ /* 0x000fe400078e00ff */
[----:B0-----:R-:W-:-:S07]  /*1870*/  IMAD.MOV.U32 R12, RZ, RZ, 0x1 ;  /* 0x00000001ff0c7424 */ /* 0x001fce00078e00ff */
[----:B------:R-:W-:-:S07]  /*1880*/  LEPC R20, `(.L_x_964) ;  /* 0x000000001014794e */ /* 0x000fce0000000000 */
[----:B-1---5:R-:W-:Y:S05]  /*1890*/  CALL.ABS.NOINC R14 ;  /* 0x000000000e007343 */ /* 0x022fea0003c00000 */
.L_x_964:
[----:B------:R-:W-:Y:S05]  /*18a0*/  BSYNC B6 ;  /* 0x0000000000067941 */ /* 0x000fea0003800000 */
.L_x_963:
        /* <DEDUP_REMOVED lines=11> */
[----:B------:R-:W-:Y:S02]  /*1960*/  IMAD.U32 R6, RZ, RZ, UR6 ;  /* 0x00000006ff067e24 */ /* 0x000fe4000f8e00ff */
        /* <DEDUP_REMOVED lines=8> */
.L_x_966:
[----:B------:R-:W-:Y:S05]  /*19f0*/  BSYNC B6 ;  /* 0x0000000000067941 */ /* 0x000fea0003800000 */
.L_x_965:
[----:B------:R-:W-:Y:S01]  /*1a00*/  ULDC.64 UR4, c[0x0][0xaf0] ;  /* 0x0002bc0000047ab9 */ /* 0x000fe20000000a00 */
[----:B------:R-:W0:Y:S01]  /*1a10*/  LDC R0, c[0x0][0x428] ;  /* 0x00010a00ff007b82 */ /* 0x000e220000000800 */
[----:B------:R-:W-:Y:S01]  /*1a20*/  ISETP.NE.U32.AND P0, PT, RZ, UR4, PT ;  /* 0x00000004ff007c0c */ /* 0x000fe2000bf05070 */
[----:B------:R-:W-:-:S03]  /*1a30*/  ULDC.64 UR6, c[0x0][0xb00] ;  /* 0x0002c00000067ab9 */ /* 0x000fc60000000a00 */
[----:B------:R-:W-:-:S03]  /*1a40*/  ISETP.NE.AND.EX P0, PT, RZ, UR5, PT, P0 ;  /* 0x00000005ff007c0c */ /* 0x000fc6000bf05300 */
[----:B------:R-:W1:Y:S01]  /*1a50*/  LDC.64 R54, c[0x0][0x2f0] ;  /* 0x0000bc00ff367b82 */ /* 0x000e620000000a00 */
[----:B------:R-:W-:Y:S02]  /*1a60*/  IADD3 R48, R33, R28, RZ ;  /* 0x0000001c21307210 */ /* 0x000fe40007ffe0ff */
[----:B------:R-:W-:-:S05]  /*1a70*/  SHF.R.S32.HI R17, RZ, 0x1f, R16 ;  /* 0x0000001fff117819 */ /* 0x000fca0000011410 */
[----:B------:R-:W2:Y:S02]  /*1a80*/  LDC.64 R56, c[0x0][0x3d8] ;  /* 0x0000f600ff387b82 */ /* 0x000ea40000000a00 */
[----:B------:R-:W-:-:S04]  /*1a90*/  @P0 IADD3 R4, P1, R209, UR4, RZ ;  /* 0x00000004d1040c10 */ /* 0x000fc8000ff3e0ff */
[----:B------:R-:W-:Y:S01]  /*1aa0*/  @P0 IADD3.X R5, R210, UR5, RZ, P1, !PT ;  /* 0x00000005d2050c10 */ /* 0x000fe20008ffe4ff */
[----:B------:R-:W-:Y:S01]  /*1ab0*/  ULDC.64 UR4, c[0x0][0x2f8] ;  /* 0x0000be0000047ab9 */ /* 0x000fe20000000a00 */
[----:B------:R-:W3:Y:S03]  /*1ac0*/  LDC R67, c[0x0][0x3d4] ;  /* 0x0000f500ff437b82 */ /* 0x000ee60000000800 */
[----:B------:R4:W2:Y:S01]  /*1ad0*/  @P0 LDG.E R29, desc[UR54][R4.64] ;  /* 0x00000036041d0981 */ /* 0x0008a2000c1e1900 */
[----:B0-----:R-:W-:Y:S01]  /*1ae0*/  ISETP.NE.AND P0, PT, R0, 0x1, PT ;  /* 0x000000010000780c */ /* 0x001fe20003f05270 */
[----:B------:R-:W-:Y:S01]  /*1af0*/  IMAD.SHL.U32 R42, R214, 0x4, RZ ;  /* 0x00000004d62a7824 */ /* 0x000fe200078e00ff */
[----:B------:R-:W-:Y:S01]  /*1b00*/  SHF.R.S32.HI R12, RZ, 0x1f, R48 ;  /* 0x0000001fff0c7819 */ /* 0x000fe20000011430 */
[----:B------:R-:W0:Y:S01]  /*1b10*/  S2R R34, SR_TID.X ;  /* 0x0000000000227919 */ /* 0x000e220000002100 */
[----:B------:R-:W0:Y:S01]  /*1b20*/  LDC.64 R32, c[0x0][0x3e8] ;  /* 0x0000fa00ff207b82 */ /* 0x000e220000000a00 */
[----:B------:R-:W-:Y:S01]  /*1b30*/  IMAD.SHL.U32 R61, R186, 0x40, RZ ;  /* 0x00000040ba3d7824 */ /* 0x000fe200078e00ff */
[----:B------:R-:W-:Y:S01]  /*1b40*/  SHF.R.S32.HI R43, RZ, 0x1f, R42 ;  /* 0x0000001fff2b7819 */ /* 0x000fe2000001142a */
[-C--:B-1----:R-:W-:Y:S01]  /*1b50*/  IMAD R3, R12, R54.reuse, RZ ;  /* 0x000000360c037224 */ /* 0x082fe200078e02ff */
[----:B------:R-:W-:Y:S01]  /*1b60*/  SHF.L.U64.HI R53, R54, 0x6, R55 ;  /* 0x0000000636357819 */ /* 0x000fe20000010237 */
[----:B----4-:R-:W-:Y:S01]  /*1b70*/  IMAD.WIDE.U32 R4, R48, R54, RZ ;  /* 0x0000003630047225 */ /* 0x010fe200078e00ff */
[----:B------:R-:W-:-:S02]  /*1b80*/  LOP3.LUT R61, R61, 0x1c0, RZ, 0xc0, !PT ;  /* 0x000001c03d3d7812 */ /* 0x000fc400078ec0ff */
[----:B------:R-:W1:Y:S01]  /*1b90*/  LDC R63, c[0x0][0x3d4] ;  /* 0x0000f500ff3f7b82 */ /* 0x000e620000000800 */
[----:B------:R-:W-:Y:S01]  /*1ba0*/  IMAD R3, R48, R55, R3 ;  /* 0x0000003730037224 */ /* 0x000fe200078e0203 */
[----:B------:R-:W-:Y:S01]  /*1bb0*/  SHF.R.U32.HI R65, RZ, 0x3, R61 ;  /* 0x00000003ff417819 */ /* 0x000fe2000001163d */
[----:B------:R-:W-:Y:S02]  /*1bc0*/  VIADD R84, R16, 0x20 ;  /* 0x0000002010547836 */ /* 0x000fe40000000000 */
[----:B------:R-:W-:-:S03]  /*1bd0*/  IMAD.IADD R5, R5, 0x1, R3 ;  /* 0x0000000105057824 */ /* 0x000fc600078e0203 */
[----:B------:R-:W4:Y:S01]  /*1be0*/  @P0 LDC R7, c[0x0][0x42c] ;  /* 0x00010b00ff070b82 */ /* 0x000f220000000800 */
[----:B---3--:R-:W-:-:S04]  /*1bf0*/  ISETP.GE.AND P2, PT, R16, R67, PT ;  /* 0x000000431000720c */ /* 0x008fc80003f46270 */
[----:B------:R-:W-:-:S03]  /*1c00*/  P2R R76, PR, RZ, 0x4 ;  /* 0x00000004ff4c7803 */ /* 0x000fc60000000000 */
[----:B------:R-:W3:Y:S01]  /*1c10*/  @P0 LDC R9, c[0x0][0x430] ;  /* 0x00010c00ff090b82 */ /* 0x000ee20000000800 */
[----:B0-----:R-:W-:Y:S01]  /*1c20*/  IMAD.SHL.U32 R60, R32, 0x40, RZ ;  /* 0x00000040203c7824 */ /* 0x001fe200078e00ff */
[----:B------:R-:W-:-:S06]  /*1c30*/  SHF.R.U32.HI R34, RZ, 0x7, R34 ;  /* 0x00000007ff227819 */ /* 0x000fcc0000011622 */
[----:B------:R-:W0:Y:S01]  /*1c40*/  LDC R64, c[0x0][0x2e4] ;  /* 0x0000b900ff407b82 */ /* 0x000e220000000800 */
[----:B------:R-:W-:Y:S02]  /*1c50*/  VIADD R62, R34, 0x8 ;  /* 0x00000008223e7836 */ /* 0x000fe40000000000 */
[----:B----4-:R-:W-:-:S05]  /*1c60*/  @P0 IMAD.HI.U32 R0, R26, R7, RZ ;  /* 0x000000071a000227 */ /* 0x010fca00078e00ff */
[----:B------:R-:W4:Y:S01]  /*1c70*/  LDC.64 R46, c[0x0][0x2d8] ;  /* 0x0000b600ff2e7b82 */ /* 0x000f220000000a00 */
[----:B---3--:R-:W-:Y:S02]  /*1c80*/  @P0 SHF.R.U32.HI R26, RZ, R9, R0 ;  /* 0x00000009ff1a0219 */ /* 0x008fe40000011600 */
[----:B------:R-:W-:Y:S02]  /*1c90*/  ISETP.NE.U32.AND P0, PT, RZ, UR6, PT ;  /* 0x00000006ff007c0c */ /* 0x000fe4000bf05070 */
[----:B------:R-:W-:Y:S01]  /*1ca0*/  SHF.R.S32.HI R0, RZ, 0x1f, R26 ;  /* 0x0000001fff007819 */ /* 0x000fe2000001141a */
[----:B------:R-:W-:Y:S01]  /*1cb0*/  IMAD.WIDE.U32 R4, R26, UR4, R4 ;  /* 0x000000041a047c25 */ /* 0x000fe2000f8e0004 */
[----:B------:R-:W-:Y:S01]  /*1cc0*/  ISETP.NE.AND.EX P0, PT, RZ, UR7, PT, P0 ;  /* 0x00000007ff007c0c */ /* 0x000fe2000bf05300 */
[----:B------:R-:W-:Y:S02]  /*1cd0*/  ULDC.64 UR6, c[0x0][0x320] ;  /* 0x0000c80000067ab9 */ /* 0x000fe40000000a00 */
[----:B------:R-:W-:-:S02]  /*1ce0*/  IMAD R7, R0, UR6, RZ ;  /* 0x0000000600077c24 */ /* 0x000fc4000f8e02ff */
[----:B------:R-:W-:Y:S02]  /*1cf0*/  IMAD R3, R0, UR4, RZ ;  /* 0x0000000400037c24 */ /* 0x000fe4000f8e02ff */
[C---:B------:R-:W-:Y:S02]  /*1d00*/  IMAD R9, R26.reuse, UR7, R7 ;  /* 0x000000071a097c24 */ /* 0x040fe4000f8e0207 */
[----:B------:R-:W-:-:S04]  /*1d10*/  IMAD.WIDE.U32 R6, R26, UR6, R16 ;  /* 0x000000061a067c25 */ /* 0x000fc8000f8e0010 */
[----:B------:R-:W-:Y:S01]  /*1d20*/  IMAD R3, R26, UR5, R3 ;  /* 0x000000051a037c24 */ /* 0x000fe2000f8e0203 */
[----:B------:R-:W-:Y:S01]  /*1d30*/  ULDC.64 UR4, c[0x0][0x300] ;  /* 0x0000c00000047ab9 */ /* 0x000fe20000000a00 */
[----:B------:R-:W-:Y:S02]  /*1d40*/  IMAD.IADD R7, R7, 0x1, R9 ;  /* 0x0000000107077824 */ /* 0x000fe400078e0209 */
        /* <DEDUP_REMOVED lines=12> */
[----:B------:R-:W-:Y:S01]  /*1e10*/  IMAD R4, R3, R56, RZ ;  /* 0x0000003803047224 */ /* 0x000fe200078e02ff */
[----:B------:R-:W-:Y:S01]  /*1e20*/  SHF.L.U32 R54, R54, 0x6, RZ ;  /* 0x0000000636367819 */ /* 0x000fe200000006ff */
        /* <DEDUP_REMOVED lines=11> */
[----:B------:R-:W-:Y:S01]  /*1ee0*/  ISETP.GE.AND P0, PT, R16, UR4, PT ;  /* 0x0000000410007c0c */ /* 0x000fe2000bf06270 */
[----:B------:R-:W-:Y:S01]  /*1ef0*/  IMAD R79, R9, UR5, R8 ;  /* 0x00000005094f7c24 */ /* 0x000fe2000f8e0208 */
[----:B------:R-:W-:Y:S01]  /*1f00*/  ISETP.GE.AND P1, PT, R84, UR4, PT ;  /* 0x0000000454007c0c */ /* 0x000fe2000bf26270 */
[----:B------:R-:W-:-:S04]  /*1f10*/  IMAD.WIDE.U32 R8, R19, R56, R16 ;  /* 0x0000003813087225 */ /* 0x000fc800078e0010 */
[----:B------:R-:W-:Y:S02]  /*1f20*/  IMAD.IADD R5, R5, 0x1, R15 ;  /* 0x0000000105057824 */ /* 0x000fe400078e020f */
[----:B------:R-:W-:Y:S02]  /*1f30*/  IMAD.IADD R13, R16, 0x1, R13 ;  /* 0x00000001100d7824 */ /* 0x000fe400078e020d */
[----:B------:R-:W-:Y:S01]  /*1f40*/  IMAD.IADD R9, R15, 0x1, R9 ;  /* 0x000000010f097824 */ /* 0x000fe200078e0209 */
[----:B-----5:R-:W-:Y:S01]  /*1f50*/  SHF.R.S32.HI R15, RZ, 0x1f, R27 ;  /* 0x0000001fff0f7819 */ /* 0x020fe2000001141b */
[----:B------:R-:W-:Y:S01]  /*1f60*/  IMAD.WIDE.U32 R36, R27, R56, R4 ;  /* 0x000000381b247225 */ /* 0x000fe200078e0004 */
[--C-:B------:R-:W-:Y:S02]  /*1f70*/  LOP3.LUT R4, R61, 0x18, R16.reuse, 0xf8, !PT ;  /* 0x000000183d047812 */ /* 0x100fe400078ef810 */
[----:B------:R-:W-:Y:S01]  /*1f80*/  SHF.R.S32.HI R52, RZ, 0x1f, R13 ;  /* 0x0000001fff347819 */ /* 0x000fe2000001140d */
[----:B------:R-:W-:Y:S01]  /*1f90*/  IMAD R6, R3, R32, RZ ;  /* 0x0000002003067224 */ /* 0x000fe200078e02ff */
[----:B------:R-:W-:Y:S01]  /*1fa0*/  LOP3.LUT R4, R4, R65, RZ, 0x3c, !PT ;  /* 0x0000004104047212 */ /* 0x000fe200078e3cff */
[----:B------:R-:W-:Y:S01]  /*1fb0*/  IMAD R14, R15, R56, RZ ;  /* 0x000000380f0e7224 */ /* 0x000fe200078e02ff */
[----:B------:R-:W-:Y:S01]  /*1fc0*/  LEA.HI R52, R52, R13, RZ, 0x3 ;  /* 0x0000000d34347211 */ /* 0x000fe200078f18ff */
[----:B------:R-:W-:-:S03]  /*1fd0*/  IMAD.WIDE.U32 R10, R19, R32, R16 ;  /* 0x00000020130a7225 */ /* 0x000fc600078e0010 */
[----:B------:R-:W-:Y:S01]  /*1fe0*/  LOP3.LUT R73, R52, 0xfffffff8, RZ, 0xc0, !PT ;  /* 0xfffffff834497812 */ /* 0x000fe200078ec0ff */
[C---:B------:R-:W-:Y:S02]  /*1ff0*/  IMAD R21, R19.reuse, R33, R6 ;  /* 0x0000002113157224 */ /* 0x040fe400078e0206 */
[----:B------:R-:W-:Y:S01]  /*2000*/  IMAD.WIDE.U32 R6, R19, R32, R42 ;  /* 0x0000002013067225 */ /* 0x000fe200078e002a */
[----:B------:R-:W-:-:S03]  /*2010*/  SHF.R.S32.HI R77, RZ, 0x1f, R73 ;  /* 0x0000001fff4d7819 */ /* 0x000fc60000011449 */
[----:B------:R-:W-:Y:S01]  /*2020*/  IMAD R13, R27, R57, R14 ;  /* 0x000000391b0d7224 */ /* 0x000fe200078e020e */
[----:B------:R-:W-:Y:S01]  /*2030*/  SHF.L.U64.HI R57, R32, 0x6, R33 ;  /* 0x0000000620397819 */ /* 0x000fe20000010221 */
[----:B------:R-:W-:Y:S01]  /*2040*/  IMAD R69, R189, 0x200, R4 ;  /* 0x00000200bd457824 */ /* 0x000fe200078e0204 */
[----:B------:R-:W-:Y:S01]  /*2050*/  LOP3.LUT R4, R61, 0x38, R52, 0xf8, !PT ;  /* 0x000000383d047812 */ /* 0x000fe200078ef834 */
[----:B------:R-:W-:Y:S01]  /*2060*/  IMAD.IADD R11, R21, 0x1, R11 ;  /* 0x00000001150b7824 */ /* 0x000fe200078e020b */
[----:B------:R-:W-:Y:S01]  /*2070*/  IADD3 R68, R37, R13, RZ ;  /* 0x0000000d25447210 */ /* 0x000fe20007ffe0ff */
[----:B------:R-:W-:Y:S01]  /*2080*/  IMAD R14, R15, R32, RZ ;  /* 0x000000200f0e7224 */ /* 0x000fe200078e02ff */
[----:B------:R-:W-:Y:S01]  /*2090*/  LOP3.LUT R4, R4, R65, RZ, 0x3c, !PT ;  /* 0x0000004104047212 */ /* 0x000fe200078e3cff */
[----:B------:R-:W-:Y:S02]  /*20a0*/  IMAD.IADD R7, R7, 0x1, R21 ;  /* 0x0000000107077824 */ /* 0x000fe400078e0215 */
[----:B------:R-:W-:-:S02]  /*20b0*/  IMAD R75, R27, R33, R14 ;  /* 0x000000211b4b7224 */ /* 0x000fc400078e020e */
[----:B------:R-:W-:-:S04]  /*20c0*/  IMAD.WIDE.U32 R28, R27, R32, R10 ;  /* 0x000000201b1c7225 */ /* 0x000fc800078e000a */
[----:B------:R-:W-:-:S04]  /*20d0*/  IMAD.WIDE.U32 R38, R27, R56, R8 ;  /* 0x000000381b267225 */ /* 0x000fc800078e0008 */
[----:B------:R-:W-:-:S04]  /*20e0*/  IMAD.WIDE.U32 R20, R27, R32, R6 ;  /* 0x000000201b147225 */ /* 0x000fc800078e0006 */
[----:B------:R-:W-:Y:S02]  /*20f0*/  IMAD.IADD R71, R75, 0x1, R29 ;  /* 0x000000014b477824 */ /* 0x000fe400078e021d */
[----:B------:R-:W-:Y:S02]  /*2100*/  IMAD.SHL.U32 R56, R56, 0x40, RZ ;  /* 0x0000004038387824 */ /* 0x000fe400078e00ff */
[----:B------:R-:W-:Y:S02]  /*2110*/  IMAD.SHL.U32 R67, R67, 0x2, RZ ;  /* 0x0000000243437824 */ /* 0x000fe400078e00ff */
[----:B------:R-:W-:Y:S02]  /*2120*/  IMAD.X R49, R12, 0x1, R3, P2 ;  /* 0x000000010c317824 */ /* 0x000fe400010e0603 */
[----:B------:R-:W-:Y:S02]  /*2130*/  IMAD.IADD R66, R13, 0x1, R39 ;  /* 0x000000010d427824 */ /* 0x000fe400078e0227 */
[----:B------:R-:W-:-:S02]  /*2140*/  IMAD.IADD R75, R21, 0x1, R75 ;  /* 0x00000001154b7824 */ /* 0x000fc400078e024b */
[----:B------:R-:W-:Y:S02]  /*2150*/  IMAD R70, R189, 0x200, R4 ;  /* 0x00000200bd467824 */ /* 0x000fe400078e0204 */
[----:B01--4-:R-:W-:-:S07]  /*2160*/  IMAD.IADD R79, R41, 0x1, R79 ;  /* 0x00000001294f7824 */ /* 0x013fce00078e024f */
.L_x_996:
        /* <DEDUP_REMOVED lines=9> */
[----:B-1----:R-:W-:-:S03]  /*2200*/  IADD3 R4, P2, R26, R14, RZ ;  /* 0x0000000e1a047210 */ /* 0x002fc60007f5e0ff */
[----:B------:R-:W-:Y:S01]  /*2210*/  IMAD.IADD R81, R15, 0x1, R5 ;  /* 0x000000010f517824 */ /* 0x000fe200078e0205 */
[----:B------:R-:W-:Y:S01]  /*2220*/  LEA R12, P4, R4, R46, 0x1 ;  /* 0x0000002e040c7211 */ /* 0x000fe200078808ff */
[----:B------:R-:W-:Y:S02]  /*2230*/  IMAD.IADD R5, R69, 0x1, R32 ;  /* 0x0000000145057824 */ /* 0x000fe400078e0220 */
        /* <DEDUP_REMOVED lines=22> */
[----:B------:R-:W-:Y:S01]  /*23a0*/  MOV R74, R20 ;  /* 0x00000014004a7202 */ /* 0x000fe20000000f00 */
[----:B------:R-:W-:Y:S01]  /*23b0*/  ULDC.64 UR4, c[0x0][0x3c8] ;  /* 0x0000f20000047ab9 */ /* 0x000fe20000000a00 */
[----:B------:R-:W-:Y:S01]  /*23c0*/  IADD3 R7, P3, R36, R4, RZ ;  /* 0x0000000424077210 */ /* 0x000fe20007f7e0ff */
        /* <DEDUP_REMOVED lines=18> */
.L_x_971:
[----:B------:R-:W-:Y:S05]  /*24f0*/  BSYNC B1 ;  /* 0x0000000000017941 */ /* 0x000fea0003800000 */
.L_x_970:
[----:B------:R-:W-:Y:S01]  /*2500*/  ISETP.NE.AND P3, PT, R185, 0x3, PT ;  /* 0x00000003b900780c */ /* 0x000fe20003f65270 */
[----:B-----5:R-:W-:Y:S02]  /*2510*/  IMAD.MOV.U32 R4, RZ, RZ, R8 ;  /* 0x000000ffff047224 */ /* 0x020fe400078e0008 */
[----:B------:R-:W-:Y:S02]  /*2520*/  IMAD.MOV.U32 R5, RZ, RZ, R9 ;  /* 0x000000ffff057224 */ /* 0x000fe400078e0009 */
[----:B0-----:R-:W-:Y:S01]  /*2530*/  IMAD.MOV.U32 R6, RZ, RZ, R34 ;  /* 0x000000ffff067224 */ /* 0x001fe200078e0022 */
[----:B------:R-:W-:Y:S01]  /*2540*/  PRMT R86, R86, 0x5410, R4 ;  /* 0x0000541056567816 */ /* 0x000fe20000000004 */
[----:B------:R-:W-:Y:S01]  /*2550*/  IMAD.MOV.U32 R7, RZ, RZ, R35 ;  /* 0x000000ffff077224 */ /* 0x000fe200078e0023 */
[----:B------:R-:W-:Y:S01]  /*2560*/  PRMT R88, R88, 0x5410, R5 ;  /* 0x0000541058587816 */ /* 0x000fe20000000005 */
[----:B------:R-:W-:Y:S01]  /*2570*/  IMAD.MOV.U32 R4, RZ, RZ, R10 ;  /* 0x000000ffff047224 */ /* 0x000fe200078e000a */
[----:B------:R-:W-:Y:S01]  /*2580*/  PRMT R80, R80, 0x5410, R6 ;  /* 0x0000541050507816 */ /* 0x000fe20000000006 */
[----:B------:R-:W-:Y:S01]  /*2590*/  IMAD.MOV.U32 R5, RZ, RZ, R11 ;  /* 0x000000ffff057224 */ /* 0x000fe200078e000b */
[----:B------:R-:W-:Y:S01]  /*25a0*/  PRMT R82, R82, 0x5410, R7 ;  /* 0x0000541052527816 */ /* 0x000fe20000000007 */
[----:B------:R-:W-:Y:S01]  /*25b0*/  IMAD.MOV.U32 R6, RZ, RZ, R14 ;  /* 0x000000ffff067224 */ /* 0x000fe200078e000e */
[----:B------:R-:W-:-:S02]  /*25c0*/  MOV R7, R15 ;  /* 0x0000000f00077202 */ /* 0x000fc40000000f00 */
[----:B------:R-:W-:Y:S02]  /*25d0*/  PRMT R90, R90, 0x5410, R4 ;  /* 0x000054105a5a7816 */ /* 0x000fe40000000004 */
[----:B------:R-:W-:Y:S02]  /*25e0*/  PRMT R91, R91, 0x5410, R5 ;  /* 0x000054105b5b7816 */ /* 0x000fe40000000005 */
[----:B------:R-:W-:Y:S02]  /*25f0*/  PRMT R80, R6, 0x7610, R80 ;  /* 0x0000761006507816 */ /* 0x000fe40000000050 */
[----:B------:R-:W-:Y:S01]  /*2600*/  PRMT R82, R7, 0x7610, R82 ;  /* 0x0000761007527816 */ /* 0x000fe20000000052 */
[----:B------:R-:W-:Y:S06]  /*2610*/  @!P3 BRA `(.L_x_972) ;  /* 0x000000000004b947 */ /* 0x000fec0003800000 */
[----:B------:R-:W-:Y:S01]  /*2620*/  BPT.TRAP 0x1 ;  /* 0x000000040000795c */ /* 0x000fe20000300000 */
.L_x_972:
[----:B------:R-:W-:Y:S01]  /*2630*/  IMAD R72, R22, 0x8, R2 ;  /* 0x0000000816487824 */ /* 0x000fe200078e0202 */
[----:B------:R-:W-:Y:S01]  /*2640*/  SHF.L.U32 R59, R184, 0x1f, RZ ;  /* 0x0000001fb83b7819 */ /* 0x000fe200000006ff */
[----:B------:R-:W-:Y:S03]  /*2650*/  BSSY B1, `(.L_x_973) ;  /* 0x0000003000017945 */ /* 0x000fe60003800000 */
[----:B------:R-:W0:Y:S02]  /*2660*/  SYNCS.PHASECHK.TRANS64.TRYWAIT P5, [R72+URZ+0x38890], R59 ;  /* 0x0388903b480075a7 */ /* 0x000e2400080a017f */
[----:B0-----:R-:W-:Y:S05]  /*2670*/  @!P5 BRA `(.L_x_974) ;  /* 0x0000015c0024d947 */ /* 0x001fea0003800000 */
.L_x_1175:
[----:B------:R-:W-:Y:S05]  /*2680*/  BSYNC B1 ;  /* 0x0000000000017941 */ /* 0x000fea0003800000 */
.L_x_973:
        /* <DEDUP_REMOVED lines=20> */
[----:B------:R-:W-:Y:S01]  /*27d0*/  LOP3.LUT R82, R81, 0xffff0000, RZ, 0xc0, !PT ;  /* 0xffff000051527812 */ /* 0x000fe200078ec0ff */
[----:B------:R-:W-:Y:S01]  /*27e0*/  IMAD.U32 R80, R78, 0x10000, RZ ;  /* 0x000100004e507824 */ /* 0x000fe200078e00ff */
[----:B------:R-:W-:Y:S01]  /*27f0*/  LOP3.LUT R74, R35, 0xffff0000, RZ, 0xc0, !PT ;  /* 0xffff0000234a7812 */ /* 0x000fe200078ec0ff */
[----:B------:R-:W-:Y:S01]  /*2800*/  IMAD.U32 R81, R81, 0x10000, RZ ;  /* 0x0001000051517824 */ /* 0x000fe200078e00ff */
[----:B------:R-:W-:Y:S01]  /*2810*/  LOP3.LUT R15, R6, 0xffff0000, RZ, 0xc0, !PT ;  /* 0xffff0000060f7812 */ /* 0x000fe200078ec0ff */
[----:B------:R-:W-:-:S02]  /*2820*/  IMAD.U32 R6, R5, 0x10000, RZ ;  /* 0x0001000005067824 */ /* 0x000fc400078e00ff */
[C---:B------:R-:W-:Y:S01]  /*2830*/  FMUL.FTZ R87, R7.reuse, R82 ;  /* 0x0000005207577220 */ /* 0x040fe20000410000 */
[C---:B------:R-:W-:Y:S02]  /*2840*/  IMAD.U32 R5, R4.reuse, 0x10000, RZ ;  /* 0x0001000004057824 */ /* 0x040fe400078e00ff */
[----:B------:R-:W-:Y:S01]  /*2850*/  FMUL.FTZ R7, R7, R74 ;  /* 0x0000004a07077220 */ /* 0x000fe20000410000 */
[----:B------:R-:W-:Y:S01]  /*2860*/  LOP3.LUT R4, R4, 0xffff0000, RZ, 0xc0, !PT ;  /* 0xffff000004047812 */ /* 0x000fe200078ec0ff */
[----:B------:R-:W-:Y:S01]  /*2870*/  FMUL.FTZ R89, R15, R85 ;  /* 0x000000550f597220 */ /* 0x000fe20000410000 */
[----:B------:R-:W-:Y:S01]  /*2880*/  LOP3.LUT R83, R83, 0xffff0000, RZ, 0xc0, !PT ;  /* 0xffff000053537812 */ /* 0x000fe200078ec0ff */
[----:B------:R-:W-:Y:S01]  /*2890*/  FMUL.FTZ R15, R15, R80 ;  /* 0x000000500f0f7220 */ /* 0x000fe20000410000 */
[----:B------:R-:W-:Y:S01]  /*28a0*/  LOP3.LUT R78, R78, 0xffff0000, RZ, 0xc0, !PT ;  /* 0xffff00004e4e7812 */ /* 0x000fe200078ec0ff */
[----:B------:R-:W-:Y:S02]  /*28b0*/  IMAD.U32 R35, R35, 0x10000, RZ ;  /* 0x0001000023237824 */ /* 0x000fe400078e00ff */
        /* <DEDUP_REMOVED lines=16> */
[----:B------:R-:W-:Y:S02]  /*29c0*/  F2FP.BF16.F32.PACK_AB R7, R33, R74 ;  /* 0x0000004a2107723e */ /* 0x000fe400000010ff */
[----:B------:R-:W-:-:S07]  /*29d0*/  MOV R5, R82 ;  /* 0x0000005200057202 */ /* 0x000fce0000000f00 */
.L_x_979:
[----:B------:R-:W-:Y:S05]  /*29e0*/  BSYNC B2 ;  /* 0x0000000000027941 */ /* 0x000fea0003800000 */
.L_x_978:
[----:B--2---:R1:W-:Y:S02]  /*29f0*/  STG.E.128 desc[UR54][R12.64], R4 ;  /* 0x000000040c007986 */ /* 0x0043e4000c101d36 */
.L_x_977:
[----:B------:R-:W-:Y:S05]  /*2a00*/  BSYNC B1 ;  /* 0x0000000000017941 */ /* 0x000fea0003800000 */
.L_x_976:
[----:B------:R-:W-:Y:S05]  /*2a10*/  @P1 BRA `(.L_x_975) ;  /* 0x00000010001c1947 */ /* 0x000fea0003800000 */
[----:B-1----:R-:W-:Y:S01]  /*2a20*/  IMAD.MOV.U32 R5, RZ, RZ, 0x20 ;  /* 0x00000020ff057424 */ /* 0x002fe200078e00ff */
[----:B------:R-:W-:Y:S01]  /*2a30*/  LOP3.LUT P4, RZ, R186, 0x4, RZ, 0xc0, !PT ;  /* 0x00000004baff7812 */ /* 0x000fe2000788c0ff */
[----:B------:R-:W-:Y:S01]  /*2a40*/  VIADD R14, R42, 0x10 ;  /* 0x000000102a0e7836 */ /* 0x000fe20000000000 */
[----:B------:R-:W-:Y:S02]  /*2a50*/  BSSY B1, `(.L_x_980) ;  /* 0x0000035000017945 */ /* 0x000fe40003800000 */
        /* <DEDUP_REMOVED lines=20> */
[C---:B------:R-:W-:Y:S01]  /*2ba0*/  LOP3.LUT R35, R34.reuse, 0xffff0000, RZ, 0xc0, !PT ;  /* 0xffff000022237812 */ /* 0x040fe200078ec0ff */
[----:B------:R-:W-:Y:S01]  /*2bb0*/  IMAD.U32 R34, R34, 0x10000, RZ ;  /* 0x0001000022227824 */ /* 0x000fe200078e00ff */
[----:B------:R-:W-:-:S02]  /*2bc0*/  LOP3.LUT R15, R14, 0xffff0000, RZ, 0xc0, !PT ;  /* 0xffff00000e0f7812 */ /* 0x000fc400078ec0ff */
        /* <DEDUP_REMOVED lines=29> */
.L_x_981:
[----:B------:R-:W-:Y:S05]  /*2da0*/  BSYNC B1 ;  /* 0x0000000000017941 */ /* 0x000fea0003800000 */
.L_x_980:
[----:B-1----:R1:W-:Y:S01]  /*2db0*/  STG.E.128 desc[UR54][R12.64+0x40], R4 ;  /* 0x000040040c007986 */ /* 0x0023e2000c101d36 */
[----:B------:R-:W-:Y:S05]  /*2dc0*/  BRA `(.L_x_975) ;  /* 0x0000000c00307947 */ /* 0x000fea0003800000 */
.L_x_969:
        /* <DEDUP_REMOVED lines=13> */
[----:B------:R-:W-:-:S03]  /*2ea0*/  CS2R R4, SRZ ;  /* 0x0000000000047805 */ /* 0x000fc6000001ff00 */
[----:B------:R-:W-:Y:S01]  /*2eb0*/  @!P3 IMAD.IADD R9, R59, 0x1, R9 ;  /* 0x000000013b09b824 */ /* 0x000fe200078e0209 */
        /* <DEDUP_REMOVED lines=26> */
.L_x_982:
[----:B------:R-:W-:Y:S01]  /*3060*/  IMAD R72, R22, 0x8, R2 ;  /* 0x0000000816487824 */ /* 0x000fe200078e0202 */
[----:B------:R-:W-:Y:S01]  /*3070*/  SHF.L.U32 R59, R184, 0x1f, RZ ;  /* 0x0000001fb83b7819 */ /* 0x000fe200000006ff */
[----:B------:R-:W-:Y:S03]  /*3080*/  BSSY B1, `(.L_x_983) ;  /* 0x0000003000017945 */ /* 0x000fe60003800000 */
[----:B------:R-:W0:Y:S02]  /*3090*/  SYNCS.PHASECHK.TRANS64.TRYWAIT P5, [R72+URZ+0x38890], R59 ;  /* 0x0388903b480075a7 */ /* 0x000e2400080a017f */
[----:B0-----:R-:W-:Y:S05]  /*30a0*/  @!P5 BRA `(.L_x_984) ;  /* 0x0000015000acd947 */ /* 0x001fea0003800000 */
.L_x_1176:
[----:B------:R-:W-:Y:S05]  /*30b0*/  BSYNC B1 ;  /* 0x0000000000017941 */ /* 0x000fea0003800000 */
.L_x_983:
        /* <DEDUP_REMOVED lines=24> */
[----:B------:R-:W-:-:S05]  /*3240*/  LOP3.LUT R12, R12, R65, RZ, 0x3c, !PT ;  /* 0x000000410c0c7212 */ /* 0x000fca00078e3cff */
[----:B------:R-:W-:-:S05]  /*3250*/  IMAD R15, R189, 0x200, R12 ;  /* 0x00000200bd0f7824 */ /* 0x000fca00078e020c */
[----:B------:R-:W-:-:S05]  /*3260*/  IADD3 R15, R32, R15, RZ ;  /* 0x0000000f200f7210 */ /* 0x000fca0007ffe0ff */
[----:B------:R-:W-:Y:S02]  /*3270*/  IMAD R32, R15, 0x2, R2 ;  /* 0x000000020f207824 */ /* 0x000fe400078e0202 */
[----:B------:R-:W1:Y:S04]  /*3280*/  LDS.128 R12, [R13+0x22400] ;  /* 0x022400000d0c7984 */ /* 0x000e680000000c00 */
[----:B------:R-:W2:Y:S01]  /*3290*/  LDS.128 R32, [R32+0x22400] ;  /* 0x0224000020207984 */ /* 0x000ea20000000c00 */
[----:B------:R-:W-:Y:S05]  /*32a0*/  @P4 BRA `(.L_x_986) ;  /* 0x00000004006c4947 */ /* 0x000fea0003800000 */
[----:B------:R-:W-:Y:S02]  /*32b0*/  SHF.R.U32.HI R78, RZ, 0x10, R5 ;  /* 0x00000010ff4e7819 */ /* 0x000fe40000011605 */
[----:B------:R-:W-:Y:S02]  /*32c0*/  SHF.R.U32.HI R90, RZ, 0x10, R9 ;  /* 0x00000010ff5a7819 */ /* 0x000fe40000011609 */
        /* <DEDUP_REMOVED lines=8> */
[----:B------:R-:W-:Y:S02]  /*3350*/  SHF.R.U32.HI R93, RZ, 0x10, R11 ;  /* 0x00000010ff5d7819 */ /* 0x000fe4000001160b */
[C---:B------:R-:W-:Y:S02]  /*3360*/  PRMT R74, R92.reuse, 0x5432, R74 ;  /* 0x000054325c4a7816 */ /* 0x040fe4000000004a */
[----:B------:R-:W-:Y:S02]  /*3370*/  PRMT R87, R92, 0x5410, R87 ;  /* 0x000054105c577816 */ /* 0x000fe40000000057 */
[----:B------:R-:W-:Y:S01]  /*3380*/  SHF.R.U32.HI R88, RZ, 0x10, R7 ;  /* 0x00000010ff587819 */ /* 0x000fe20000011607 */
[----:B------:R-:W-:Y:S01]  /*3390*/  IMAD.U32 R7, R14, 0x10000, RZ ;  /* 0x000100000e077824 */ /* 0x000fe200078e00ff */
[----:B------:R-:W-:Y:S01]  /*33a0*/  SHF.R.U64 R91, R10, 0x10, R11 ;  /* 0x000000100a5b7819 */ /* 0x000fe2000000120b */
[----:B--2---:R-:W-:Y:S01]  /*33b0*/  IMAD.U32 R11, R33, 0x10000, RZ ;  /* 0x00010000210b7824 */ /* 0x004fe200078e00ff */
[----:B------:R-:W-:Y:S01]  /*33c0*/  SHF.L.U32 R92, R90, 0x10, RZ ;  /* 0x000000105a5c7819 */ /* 0x000fe200000006ff */
[----:B------:R-:W-:Y:S01]  /*33d0*/  IMAD.U32 R10, R32, 0x10000, RZ ;  /* 0x00010000200a7824 */ /* 0x000fe200078e00ff */
[----:B------:R-:W-:Y:S01]  /*33e0*/  PRMT R89, R86, 0x5410, R89 ;  /* 0x0000541056597816 */ /* 0x000fe20000000059 */
[----:B------:R-:W-:Y:S01]  /*33f0*/  IMAD.U32 R86, R78, 0x10000, RZ ;  /* 0x000100004e567824 */ /* 0x000fe200078e00ff */
[----:B------:R-:W-:-:S02]  /*3400*/  LOP3.LUT R6, R13, 0xffff0000, RZ, 0xc0, !PT ;  /* 0xffff00000d067812 */ /* 0x000fc400078ec0ff */
[----:B------:R-:W-:Y:S01]  /*3410*/  PRMT R93, R95, 0x5410, R93 ;  /* 0x000054105f5d7816 */ /* 0x000fe2000000005d */
[----:B------:R-:W-:Y:S01]  /*3420*/  FMUL.FTZ R96, R11, R86 ;  /* 0x000000560b607220 */ /* 0x000fe20000410000 */
[----:B------:R-:W-:Y:S01]  /*3430*/  LOP3.LUT R13, R33, 0xffff0000, RZ, 0xc0, !PT ;  /* 0xffff0000210d7812 */ /* 0x000fe200078ec0ff */
[----:B------:R-:W-:Y:S01]  /*3440*/  IMAD.U32 R33, R35, 0x10000, RZ ;  /* 0x0001000023217824 */ /* 0x000fe200078e00ff */
[----:B------:R-:W-:Y:S01]  /*3450*/  LOP3.LUT R90, R90, 0xffff0000, RZ, 0xc0, !PT ;  /* 0xffff00005a5a7812 */ /* 0x000fe200078ec0ff */
[-C--:B------:R-:W-:Y:S01]  /*3460*/  FFMA.FTZ R96, R5, R92.reuse, R96 ;  /* 0x0000005c05607223 */ /* 0x080fe20000010060 */
[C---:B------:R-:W-:Y:S02]  /*3470*/  PRMT R88, R94.reuse, 0x5432, R88 ;  /* 0x000054325e587816 */ /* 0x040fe40000000058 */
[----:B------:R-:W-:Y:S01]  /*3480*/  PRMT R91, R94, 0x5410, R91 ;  /* 0x000054105e5b7816 */ /* 0x000fe2000000005b */
[----:B------:R-:W-:Y:S01]  /*3490*/  FMUL.FTZ R94, R11, R92 ;  /* 0x0000005c0b5e7220 */ /* 0x000fe20000410000 */
[----:B------:R-:W-:Y:S01]  /*34a0*/  LOP3.LUT R78, R78, 0xffff0000, RZ, 0xc0, !PT ;  /* 0xffff00004e4e7812 */ /* 0x000fe200078ec0ff */
[----:B------:R-:W-:-:S02]  /*34b0*/  IMAD.U32 R11, R93, 0x10000, RZ ;  /* 0x000100005d0b7824 */ /* 0x000fc400078e00ff */
        /* <DEDUP_REMOVED lines=54> */
[----:B------:R-:W-:Y:S01]  /*3820*/  F2FP.BF16.F32.PACK_AB R13, R95, R94 ;  /* 0x0000005e5f0d723e */ /* 0x000fe200000010ff */
[----:B------:R-:W-:Y:S01]  /*3830*/  IMAD.MOV.U32 R15, RZ, RZ, R88 ;  /* 0x000000ffff0f7224 */ /* 0x000fe200078e0058 */
[----:B------:R-:W-:-:S02]  /*3840*/  F2FP.BF16.F32.PACK_AB R35, R35, R86 ;  /* 0x000000562323723e */ /* 0x000fc400000010ff */
[----:B------:R-:W-:-:S07]  /*3850*/  F2FP.BF16.F32.PACK_AB R32, R5, R10 ;  /* 0x0000000a0520723e */ /* 0x000fce00000010ff */
.L_x_986:
[----:B------:R-:W-:Y:S05]  /*3860*/  BSYNC B1 ;  /* 0x0000000000017941 */ /* 0x000fea0003800000 */
.L_x_985:
        /* <DEDUP_REMOVED lines=10> */
.L_x_968:
[----:B------:R-:W-:-:S13]  /*3910*/  ISETP.NE.AND P3, PT, R185, 0x3, PT ;  /* 0x00000003b900780c */ /* 0x000fda0003f65270 */
[----:B------:R-:W-:Y:S05]  /*3920*/  @!P3 BRA `(.L_x_987) ;  /* 0x000000000004b947 */ /* 0x000fea0003800000 */
[----:B------:R-:W-:Y:S01]  /*3930*/  BPT.TRAP 0x1 ;  /* 0x000000040000795c */ /* 0x000fe20000300000 */
.L_x_987:
[----:B------:R-:W-:Y:S01]  /*3940*/  LEA R72, R22, R2, 0x3 ;  /* 0x0000000216487211 */ /* 0x000fe200078e18ff */
[----:B------:R-:W-:Y:S01]  /*3950*/  IMAD R58, R51, -0x40, R24 ;  /* 0xffffffc0333a7824 */ /* 0x000fe200078e0218 */
[----:B------:R-:W-:Y:S01]  /*3960*/  SHF.L.U32 R59, R184, 0x1f, RZ ;  /* 0x0000001fb83b7819 */ /* 0x000fe200000006ff */
[----:B------:R-:W-:Y:S03]  /*3970*/  BSSY B1, `(.L_x_988) ;  /* 0x0000005000017945 */ /* 0x000fe60003800000 */
[----:B------:R-:W0:Y:S01]  /*3980*/  SYNCS.PHASECHK.TRANS64.TRYWAIT P5, [R72+URZ+0x38890], R59 ;  /* 0x0388903b480075a7 */ /* 0x000e2200080a017f */
[----:B------:R-:W-:-:S04]  /*3990*/  VIMNMX R58, R58, 0x40, PT ;  /* 0x000000403a3a7848 */ /* 0x000fc80003fe0100 */
[----:B------:R-:W-:Y:S01]  /*39a0*/  ISETP.GE.AND P4, PT, R19, R58, PT ;  /* 0x0000003a1300720c */ /* 0x000fe20003f86270 */
[----:B0-----:R-:W-:-:S12]  /*39b0*/  @!P5 BRA `(.L_x_989) ;  /* 0x00000148007cd947 */ /* 0x001fd80003800000 */
.L_x_1177:
[----:B------:R-:W-:Y:S05]  /*39c0*/  BSYNC B1 ;  /* 0x0000000000017941 */ /* 0x000fea0003800000 */
.L_x_988:
[----:B------:R-:W-:Y:S05]  /*39d0*/  @P4 BRA `(.L_x_975) ;  /* 0x00000000002c4947 */ /* 0x000fea0003800000 */
[----:B------:R-:W-:Y:S01]  /*39e0*/  @!P1 LOP3.LUT P4, RZ, R186, 0x4, RZ, 0xc0, !PT ;  /* 0x00000004baff9812 */ /* 0x000fe2000788c0ff */
[----:B------:R-:W-:Y:S01]  /*39f0*/  @!P1 VIADD R4, R69, 0x20 ;  /* 0x0000002045049836 */ /* 0x000fe20000000000 */
[----:B------:R-:W-:Y:S02]  /*3a00*/  PLOP3.LUT P5, PT, PT, PT, PT, 0x8, 0x0 ;  /* 0x000000000000781c */ /* 0x000fe40003fae170 */
[----:B------:R-:W-:-:S13]  /*3a10*/  @!P1 PLOP3.LUT P5, PT, P4, PT, PT, 0x80, 0x0 ;  /* 0x000000000000981c */ /* 0x000fda00027af070 */
[----:B------:R-:W-:-:S04]  /*3a20*/  @P5 VIADD R4, R69, 0xffffffe0 ;  /* 0xffffffe045045836 */ /* 0x000fc80000000000 */
[----:B------:R-:W-:-:S04]  /*3a30*/  @!P1 IMAD.IADD R5, R32, 0x1, R4 ;  /* 0x0000000120059824 */ /* 0x000fc800078e0204 */
[----:B------:R-:W-:Y:S02]  /*3a40*/  @!P1 IMAD R8, R5, 0x2, R2 ;  /* 0x0000000205089824 */ /* 0x000fe400078e0202 */
[----:B------:R-:W1:Y:S04]  /*3a50*/  @!P0 LDS.128 R4, [R33+0x22400] ;  /* 0x0224000021048984 */ /* 0x000e680000000c00 */
[----:B------:R-:W2:Y:S04]  /*3a60*/  @!P1 LDS.128 R8, [R8+0x22400] ;  /* 0x0224000008089984 */ /* 0x000ea80000000c00 */
[----:B-1----:R1:W-:Y:S04]  /*3a70*/  @!P0 STG.E.128 desc[UR54][R12.64], R4 ;  /* 0x000000040c008986 */ /* 0x0023e8000c101d36 */
[----:B--2---:R1:W-:Y:S02]  /*3a80*/  @!P1 STG.E.128 desc[UR54][R12.64+0x40], R8 ;  /* 0x000040080c009986 */ /* 0x0043e4000c101d36 */
.L_x_975:
[----:B------:R-:W-:Y:S05]  /*3a90*/  BSYNC B0 ;  /* 0x0000000000007941 */ /* 0x000fea0003800000 */
.L_x_967:
        /* <DEDUP_REMOVED lines=17> */
.L_x_991:
[----:B------:R-:W-:Y:S05]  /*3bb0*/  BSYNC B0 ;  /* 0x0000000000007941 */ /* 0x000fea0003800000 */
.L_x_990:
[----:B------:R-:W4:Y:S01]  /*3bc0*/  SYNCS.PHASECHK.TRANS64.TRYWAIT P5, [R72+URZ+0x388b0], R59 ;  /* 0x0388b03b480075a7 */ /* 0x000f2200080a017f */
[----:B------:R-:W-:Y:S01]  /*3bd0*/  BSSY B0, `(.L_x_992) ;  /* 0x0000003000007945 */ /* 0x000fe20003800000 */
[----:B------:R-:W-:-:S03]  /*3be0*/  ISETP.GE.AND P3, PT, R19, R58, PT ;  /* 0x0000003a1300720c */ /* 0x000fc60003f66270 */
[----:B----4-:R-:W-:Y:S10]  /*3bf0*/  @!P5 BRA `(.L_x_993) ;  /* 0x000001480000d947 */ /* 0x010ff40003800000 */
.L_x_1178:
[----:B------:R-:W-:Y:S05]  /*3c00*/  BSYNC B0 ;  /* 0x0000000000007941 */ /* 0x000fea0003800000 */
.L_x_992:
        /* <DEDUP_REMOVED lines=81> */
.L_x_995:
[----:B------:R-:W-:Y:S05]  /*4120*/  BSYNC B0 ;  /* 0x0000000000007941 */ /* 0x000fea0003800000 */
.L_x_994:
        /* <DEDUP_REMOVED lines=13> */
[----:B------:R-:W-:Y:S02]  /*4200*/  SEL R5, RZ, 0x1, P4 ;  /* 0x00000001ff057807 */ /* 0x000fe40002000000 */
[----:B------:R-:W-:Y:S02]  /*4210*/  SEL R22, R22, RZ, P4 ;  /* 0x000000ff16167207 */ /* 0x000fe40002000000 */
[----:B------:R-:W-:Y:S01]  /*4220*/  LOP3.LUT R184, R184, R5, RZ, 0x3c, !PT ;  /* 0x00000005b8b87212 */ /* 0x000fe200078e3cff */
[----:B0-----:R-:W-:Y:S06]  /*4230*/  @P2 BRA `(.L_x_996) ;  /* 0xffffffdc00cc2947 */ /* 0x001fec000383ffff */
.L_x_962:
[----:B-1----:R-:W4:Y:S01]  /*4240*/  LDL R4, [R1+0x4] ;  /* 0x0000040001047983 */ /* 0x002f220000100800 */
        /* <DEDUP_REMOVED lines=32> */
[----:B------:R-:W-:Y:S01]  /*4450*/  CS2R R42, SRZ ;  /* 0x00000000002a7805 */ /* 0x000fe2000001ff00 */
[----:B------:R-:W-:Y:S01]  /*4460*/  IMAD.MOV.U32 R3, RZ, RZ, RZ ;  /* 0x000000ffff037224 */ /* 0x000fe200078e00ff */
        /* <DEDUP_REMOVED lines=39> */
.L_x_998:
[----:B------:R-:W-:Y:S05]  /*46e0*/  BSYNC B0 ;  /* 0x0000000000007941 */ /* 0x000fea0003800000 */
.L_x_997:
        /* <DEDUP_REMOVED lines=8> */
[----:B------:R-:W-:Y:S01]  /*4770*/  IMAD.MOV.U32 R7, RZ, RZ, 0x40000040 ;  /* 0x40000040ff077424 */ /* 0x000fe200078e00ff */
[----:B------:R-:W-:Y:S01]  /*4780*/  MOV R5, 0x40000040 ;  /* 0x4000004000057802 */ /* 0x000fe20000000f00 */
[----:B------:R-:W-:Y:S01]  /*4790*/  IMAD.MOV.U32 R11, RZ, RZ, 0x40000040 ;  /* 0x40000040ff0b7424 */ /* 0x000fe200078e00ff */
[----:B------:R-:W-:Y:S01]  /*47a0*/  BAR.SYNC.DEFER_BLOCKING 0xe, 0x100 ;  /* 0x0384000000007b1d */ /* 0x000fe20000010000 */
[----:B------:R-:W-:Y:S01]  /*47b0*/  IMAD.MOV.U32 R9, RZ, RZ, 0x40000040 ;  /* 0x40000040ff097424 */ /* 0x000fe200078e00ff */
[----:B------:R-:W-:Y:S01]  /*47c0*/  R2UR UR5, R5 ;  /* 0x00000000050572ca */ /* 0x000fe200000e0000 */
[----:B------:R-:W-:Y:S01]  /*47d0*/  IMAD.MOV.U32 R13, RZ, RZ, 0x40000040 ;  /* 0x40000040ff0d7424 */ /* 0x000fe200078e00ff */
[----:B------:R-:W-:Y:S01]  /*47e0*/  R2UR UR7, R7 ;  /* 0x00000000070772ca */ /* 0x000fe200000e0000 */
[----:B------:R-:W-:Y:S01]  /*47f0*/  IMAD.MOV.U32 R7, RZ, RZ, 0x40000040 ;  /* 0x40000040ff077424 */ /* 0x000fe200078e00ff */
[----:B------:R-:W-:Y:S01]  /*4800*/  ISETP.GE.AND P0, PT, R168, 0x41, PT ;  /* 0x00000041a800780c */ /* 0x000fe20003f06270 */
[----:B------:R-:W-:Y:S01]  /*4810*/  BSSY B0, `(.L_x_1002) ;  /* 0x00000f5000007945 */ /* 0x000fe20003800000 */
[----:B------:R-:W1:Y:S01]  /*4820*/  S2R R20, SR_TID.X ;  /* 0x0000000000147919 */ /* 0x000e620000002100 */
[----:B0-----:R-:W-:-:S04]  /*4830*/  LEA.HI R3, R0, R0, RZ, 0x1 ;  /* 0x0000000000037211 */ /* 0x001fc800078f08ff */
[----:B------:R-:W-:Y:S01]  /*4840*/  LOP3.LUT R3, R3, 0x1fffe, RZ, 0xc0, !PT ;  /* 0x0001fffe03037812 */ /* 0x000fe200078ec0ff */
[----:B-----5:R-:W-:-:S04]  /*4850*/  WARPGROUP.ARRIVE ;  /* 0x00000000000079c5 */ /* 0x020fc80000000000 */
[----:B------:R-:W-:Y:S02]  /*4860*/  IMAD.IADD R3, R0, 0x1, -R3 ;  /* 0x0000000100037824 */ /* 0x000fe400078e0a03 */
[----:B------:R-:W-:Y:S02]  /*4870*/  VIADD R0, R2, 0x36400 ;  /* 0x0003640002007836 */ /* 0x000fe40000000000 */
[----:B------:R-:W-:-:S03]  /*4880*/  IMAD R3, R3, 0x8000, R2 ;  /* 0x0000800003037824 */ /* 0x000fc600078e0202 */
[----:B------:R-:W-:Y:S01]  /*4890*/  SHF.R.U32.HI R0, RZ, 0x4, R0 ;  /* 0x00000004ff007819 */ /* 0x000fe20000011600 */
[----:B------:R-:W-:-:S03]  /*48a0*/  VIADD R3, R3, 0x400 ;  /* 0x0000040003037836 */ /* 0x000fc60000000000 */
[----:B------:R-:W-:Y:S02]  /*48b0*/  LOP3.LUT R0, R0, 0x3fff, RZ, 0xc0, !PT ;  /* 0x00003fff00007812 */ /* 0x000fe400078ec0ff */
[----:B------:R-:W-:Y:S02]  /*48c0*/  SHF.R.U32.HI R3, RZ, 0x4, R3 ;  /* 0x00000004ff037819 */ /* 0x000fe40000011603 */
[----:B------:R-:W-:Y:S02]  /*48d0*/  LOP3.LUT R4, R0, 0x10000, RZ, 0xfc, !PT ;  /* 0x0001000000047812 */ /* 0x000fe400078efcff */
[----:B------:R-:W-:Y:S02]  /*48e0*/  LOP3.LUT R3, R3, 0x3fff, RZ, 0xc0, !PT ;  /* 0x00003fff03037812 */ /* 0x000fe400078ec0ff */
[C---:B------:R-:W-:Y:S01]  /*48f0*/  R2UR UR4, R4.reuse ;  /* 0x00000000040472ca */ /* 0x040fe200000e0000 */
[----:B------:R-:W-:Y:S01]  /*4900*/  VIADD R10, R4, 0x2 ;  /* 0x00000002040a7836 */ /* 0x000fe20000000000 */
[----:B------:R-:W-:-:S02]  /*4910*/  LOP3.LUT R15, R3, 0x2000000, RZ, 0xfc, !PT ;  /* 0x02000000030f7812 */ /* 0x000fc400078efcff */
[----:B-1----:R-:W-:-:S03]  /*4920*/  LOP3.LUT R20, R20, 0x7f, RZ, 0xc0, !PT ;  /* 0x0000007f14147812 */ /* 0x002fc600078ec0ff */
[----:B------:R-:W-:Y:S01]  /*4930*/  IMAD R6, R18, 0x1000, R15 ;  /* 0x0000100012067824 */ /* 0x000fe200078e020f */
[----:B------:R-:W-:-:S03]  /*4940*/  ISETP.NE.AND P2, PT, R20, RZ, PT ;  /* 0x000000ff1400720c */ /* 0x000fc60003f45270 */
[C---:B------:R-:W-:Y:S01]  /*4950*/  VIADD R8, R6.reuse, 0x80 ;  /* 0x0000008006087836 */ /* 0x040fe20000000000 */
[C---:B------:R-:W-:Y:S01]  /*4960*/  R2UR UR6, R6.reuse ;  /* 0x00000000060672ca */ /* 0x040fe200000e0000 */
[C---:B------:R-:W-:Y:S02]  /*4970*/  VIADD R12, R6.reuse, 0x100 ;  /* 0x00000100060c7836 */ /* 0x040fe40000000000 */
[----:B------:R-:W-:-:S06]  /*4980*/  VIADD R6, R6, 0x180 ;  /* 0x0000018006067836 */ /* 0x000fcc0000000000 */
[----:B------:R-:W-:-:S04]  /*4990*/  @!P2 IMAD R0, R18, 0x8, R2 ;  /* 0x000000081200a824 */ /* 0x000fc800078e0202 */
[----:B------:R-:W-:Y:S01]  /*49a0*/  HGMMA.64x256x16.F32.BF16 R24, gdesc[UR4].tnspB, RZ, !UPT, gsb0 ;  /* 0x43e00000041879f0 */ /* 0x000fe2000c0018ff */
[----:B------:R-:W-:Y:S01]  /*49b0*/  R2UR UR4, R10 ;  /* 0x000000000a0472ca */ /* 0x000fe200000e0000 */
[----:B------:R-:W-:Y:S01]  /*49c0*/  @!P2 VIADD R0, R0, 0x38860 ;  /* 0x000388600000a836 */ /* 0x000fe20000000000 */
[----:B------:R-:W-:Y:S02]  /*49d0*/  R2UR UR5, R11 ;  /* 0x000000000b0572ca */ /* 0x000fe400000e0000 */
[----:B------:R-:W-:Y:S01]  /*49e0*/  R2UR UR6, R8 ;  /* 0x00000000080672ca */ /* 0x000fe200000e0000 */
[----:B------:R-:W-:Y:S01]  /*49f0*/  VIADD R8, R4, 0x4 ;  /* 0x0000000404087836 */ /* 0x000fe20000000000 */
[----:B------:R-:W-:Y:S01]  /*4a00*/  R2UR UR7, R9 ;  /* 0x00000000090772ca */ /* 0x000fe200000e0000 */
[----:B------:R-:W-:Y:S01]  /*4a10*/  IMAD.MOV.U32 R9, RZ, RZ, 0x40000040 ;  /* 0x40000040ff097424 */ /* 0x000fe200078e00ff */
[----:B------:R-:W-:Y:S01]  /*4a20*/  @!P2 PRMT R0, RZ, 0x654, R0 ;  /* 0x00000654ff00a816 */ /* 0x000fe20000000000 */
[----:B------:R-:W-:-:S02]  /*4a30*/  WARPGROUP.DEPBAR.LE gsb0, 0x0 ;  /* 0x00008000000079c5 */ /* 0x000fc40000010000 */
[----:B------:R-:W-:-:S15]  /*4a40*/  WARPGROUP.ARRIVE ;  /* 0x00000000000079c5 */ /* 0x000fde0000000000 */
[----:B------:R-:W-:-:S01]  /*4a50*/  NOP ;  /* 0x0000000000007918 */ /* 0x000fc20000000000 */
[----:B------:R-:W-:Y:S01]  /*4a60*/  HGMMA.64x256x16.F32.BF16 R24, gdesc[UR4].tnspB, R24, gsb0 ;  /* 0x43e00000041879f0 */ /* 0x000fe20008001818 */
[----:B------:R-:W-:Y:S02]  /*4a70*/  R2UR UR4, R8 ;  /* 0x00000000080472ca */ /* 0x000fe400000e0000 */
[----:B------:R-:W-:Y:S02]  /*4a80*/  R2UR UR5, R9 ;  /* 0x00000000090572ca */ /* 0x000fe400000e0000 */
[----:B------:R-:W-:Y:S02]  /*4a90*/  R2UR UR6, R12 ;  /* 0x000000000c0672ca */ /* 0x000fe400000e0000 */
[----:B------:R-:W-:Y:S01]  /*4aa0*/  R2UR UR7, R13 ;  /* 0x000000000d0772ca */ /* 0x000fe200000e0000 */
[----:B------:R-:W-:Y:S01]  /*4ab0*/  IMAD.MOV.U32 R13, RZ, RZ, 0x40000040 ;  /* 0x40000040ff0d7424 */ /* 0x000fe200078e00ff */
[----:B------:R-:W-:Y:S01]  /*4ac0*/  IADD3 R12, R4, 0x6, RZ ;  /* 0x00000006040c7810 */ /* 0x000fe20007ffe0ff */
        /* <DEDUP_REMOVED lines=15> */
[----:B------:R-:W-:Y:S05]  /*4bc0*/  @!P0 BRA `(.L_x_1003) ;  /* 0x0000000800e48947 */ /* 0x000fea0003800000 */
[----:B------:R-:W-:-:S07]  /*4bd0*/  VIADD R197, R197, 0xfffffffe ;  /* 0xfffffffec5c57836 */ /* 0x000fce0000000000 */
.L_x_1004:
[----:B------:R-:W-:Y:S01]  /*4be0*/  BAR.SYNC.DEFER_BLOCKING 0xe, 0x100 ;  /* 0x0384000000007b1d */ /* 0x000fe20000010000 */
[----:B------:R-:W-:Y:S01]  /*4bf0*/  IMAD R3, R18, 0x40, R188 ;  /* 0x0000004012037824 */ /* 0x000fe200078e02bc */
[----:B------:R-:W-:Y:S01]  /*4c00*/  R2UR UR4, R4 ;  /* 0x00000000040472ca */ /* 0x000fe200000e0000 */
[----:B------:R-:W-:Y:S01]  /*4c10*/  VIADD R18, R18, 0x1 ;  /* 0x0000000112127836 */ /* 0x000fe20000000000 */
[----:B------:R-:W-:Y:S01]  /*4c20*/  R2UR UR5, R5 ;  /* 0x00000000050572ca */ /* 0x000fe200000e0000 */
[----:B------:R-:W-:Y:S01]  /*4c30*/  IMAD R3, R3, 0x4, R2 ;  /* 0x0000000403037824 */ /* 0x000fe200078e0202 */
[C---:B------:R-:W-:Y:S01]  /*4c40*/  ISETP.GT.AND P1, PT, R197.reuse, RZ, PT ;  /* 0x000000ffc500720c */ /* 0x040fe20003f24270 */
[----:B------:R-:W-:Y:S01]  /*4c50*/  IMAD.MOV.U32 R7, RZ, RZ, 0x40000040 ;  /* 0x40000040ff077424 */ /* 0x000fe200078e00ff */
[C---:B------:R-:W-:Y:S01]  /*4c60*/  ISETP.NE.AND P0, PT, R18.reuse, 0x2, PT ;  /* 0x000000021200780c */ /* 0x040fe20003f05270 */
[----:B------:R-:W-:Y:S02]  /*4c70*/  IMAD.MOV.U32 R21, RZ, RZ, 0x40000040 ;  /* 0x40000040ff157424 */ /* 0x000fe400078e00ff */
[----:B------:R-:W-:Y:S01]  /*4c80*/  VIADD R197, R197, 0xffffffff ;  /* 0xffffffffc5c57836 */ /* 0x000fe20000000000 */
[----:B------:R-:W-:-:S02]  /*4c90*/  SEL R18, R18, RZ, P0 ;  /* 0x000000ff12127207 */ /* 0x000fc40000000000 */
[----:B------:R-:W-:Y:S01]  /*4ca0*/  R2UR UR7, R7 ;  /* 0x00000000070772ca */ /* 0x000fe200000e0000 */
[----:B------:R-:W-:Y:S02]  /*4cb0*/  IMAD.MOV.U32 R7, RZ, RZ, 0x40000040 ;  /* 0x40000040ff077424 */ /* 0x000fe400078e00ff */
[----:B------:R-:W-:-:S05]  /*4cc0*/  IMAD R6, R18, 0x1000, R15 ;  /* 0x0000100012067824 */ /* 0x000fca00078e020f */
[C---:B------:R-:W-:Y:S01]  /*4cd0*/  R2UR UR6, R6.reuse ;  /* 0x00000000060672ca */ /* 0x040fe200000e0000 */
[----:B0-----:R-:W0:Y:S01]  /*4ce0*/  LDS R0, [R3+0x38400] ;  /* 0x0384000003007984 */ /* 0x001e220000000800 */
[----:B------:R-:W-:-:S03]  /*4cf0*/  IADD3 R20, R6, 0x80, RZ ;  /* 0x0000008006147810 */ /* 0x000fc60007ffe0ff */
        /* <DEDUP_REMOVED lines=129> */
[----:B------:R-:W-:-:S04]  /*5510*/  @!P2 IMAD R0, R18, 0x8, R2 ;  /* 0x000000081200a824 */ /* 0x000fc800078e0202 */
[----:B------:R-:W-:Y:S01]  /*5520*/  @!P2 VIADD R0, R0, 0x38860 ;  /* 0x000388600000a836 */ /* 0x000fe20000000000 */
[----:B------:R-:W-:-:S04]  /*5530*/  WARPGROUP.ARRIVE ;  /* 0x00000000000079c5 */ /* 0x000fc80000000000 */
[----:B------:R-:W-:Y:S02]  /*5540*/  @!P2 PRMT R0, RZ, 0x654, R0 ;  /* 0x00000654ff00a816 */ /* 0x000fe40000000000 */
[----:B------:R-:W-:Y:S01]  /*5550*/  HGMMA.64x256x16.F32.BF16 R24, gdesc[UR4].tnspB, R24, gsb0 ;  /* 0x43e00000041879f0 */ /* 0x000fe20008001818 */
[----:B------:R-:W-:Y:S02]  /*5560*/  R2UR UR4, R10 ;  /* 0x000000000a0472ca */ /* 0x000fe400000e0000 */
[----:B------:R-:W-:Y:S02]  /*5570*/  R2UR UR5, R11 ;  /* 0x000000000b0572ca */ /* 0x000fe400000e0000 */
[----:B------:R-:W-:Y:S01]  /*5580*/  R2UR UR6, R20 ;  /* 0x00000000140672ca */ /* 0x000fe200000e0000 */
[----:B------:R-:W-:Y:S01]  /*5590*/  VIADD R20, R6, 0x100 ;  /* 0x0000010006147836 */ /* 0x000fe20000000000 */
[----:B------:R-:W-:Y:S01]  /*55a0*/  R2UR UR7, R21 ;  /* 0x00000000150772ca */ /* 0x000fe200000e0000 */
[----:B------:R-:W-:-:S02]  /*55b0*/  IMAD.MOV.U32 R21, RZ, RZ, 0x40000040 ;  /* 0x40000040ff157424 */ /* 0x000fc400078e00ff */
[----:B------:R-:W-:Y:S01]  /*55c0*/  VIADD R6, R6, 0x180 ;  /* 0x0000018006067836 */ /* 0x000fe20000000000 */
[----:B------:R-:W-:Y:S02]  /*55d0*/  WARPGROUP.DEPBAR.LE gsb0, 0x0 ;  /* 0x00008000000079c5 */ /* 0x000fe40000010000 */
[----:B------:R-:W-:-:S15]  /*55e0*/  WARPGROUP.ARRIVE ;  /* 0x00000000000079c5 */ /* 0x000fde0000000000 */
        /* <DEDUP_REMOVED lines=19> */
[----:B------:R0:W-:Y:S02]  /*5720*/  @!P2 SYNCS.ARRIVE.TRANS64.RED.A1T0 RZ, [R0+URZ], RZ ;  /* 0x000000ff00ffa9a7 */ /* 0x0001e4000810043f */
[----:B0-----:R-:W-:-:S04]  /*5730*/  SEL R0, RZ, 0x1, P0 ;  /* 0x00000001ff007807 */ /* 0x001fc80000000000 */
[----:B------:R-:W-:Y:S01]  /*5740*/  LOP3.LUT R23, R23, R0, RZ, 0x3c, !PT ;  /* 0x0000000017177212 */ /* 0x000fe200078e3cff */
[----:B------:R-:W-:Y:S06]  /*5750*/  @P1 BRA `(.L_x_1004) ;  /* 0xfffffff400201947 */ /* 0x000fec000383ffff */
.L_x_1003:
[----:B------:R-:W-:Y:S05]  /*5760*/  BSYNC B0 ;  /* 0x0000000000007941 */ /* 0x000fea0003800000 */
.L_x_1002:
[----:B------:R-:W-:Y:S01]  /*5770*/  BAR.SYNC.DEFER_BLOCKING 0xe, 0x100 ;  /* 0x0384000000007b1d */ /* 0x000fe20000010000 */
[C---:B------:R-:W-:Y:S01]  /*5780*/  IMAD R3, R18.reuse, 0x40, R188 ;  /* 0x0000004012037824 */ /* 0x040fe200078e02bc */
[----:B------:R-:W-:Y:S02]  /*5790*/  IADD3 R18, R18, 0x1, RZ ;  /* 0x0000000112127810 */ /* 0x000fe40007ffe0ff */
[----:B------:R-:W-:Y:S01]  /*57a0*/  PLOP3.LUT P0, PT, PT, PT, PT, 0x8, 0x0 ;  /* 0x000000000000781c */ /* 0x000fe20003f0e170 */
[----:B------:R-:W-:Y:S01]  /*57b0*/  IMAD R3, R3, 0x4, R2 ;  /* 0x0000000403037824 */ /* 0x000fe200078e0202 */
[----:B------:R-:W-:-:S04]  /*57c0*/  ISETP.NE.AND P1, PT, R18, 0x2, PT ;  /* 0x000000021200780c */ /* 0x000fc80003f25270 */
[----:B------:R-:W-:Y:S02]  /*57d0*/  SEL R4, RZ, 0x1, P1 ;  /* 0x00000001ff047807 */ /* 0x000fe40000800000 */
[----:B------:R-:W-:Y:S02]  /*57e0*/  SEL R18, R18, RZ, P1 ;  /* 0x000000ff12127207 */ /* 0x000fe40000800000 */
[----:B------:R-:W-:Y:S01]  /*57f0*/  LOP3.LUT R23, R23, R4, RZ, 0x3c, !PT ;  /* 0x0000000417177212 */ /* 0x000fe200078e3cff */
[----:B0-----:R-:W0:Y:S04]  /*5800*/  LDS R0, [R3+0x38400] ;  /* 0x0384000003007984 */ /* 0x001e280000000800 */
        /* <DEDUP_REMOVED lines=131> */
.L_x_1000:
        /* <DEDUP_REMOVED lines=31> */
.L_x_1006:
[----:B------:R-:W-:Y:S05]  /*6230*/  BSYNC B6 ;  /* 0x0000000000067941 */ /* 0x000fea0003800000 */
.L_x_1005:
[----:B------:R-:W-:Y:S02]  /*6240*/  ULDC UR4, c[0x0][0x3d4] ;  /* 0x0000f50000047ab9 */ /* 0x000fe40000000800 */
[----:B------:R-:W-:-:S13]  /*6250*/  ISETP.LT.AND P0, PT, RZ, UR4, PT ;  /* 0x00000004ff007c0c */ /* 0x000fda000bf01270 */
[----:B------:R-:W-:Y:S05]  /*6260*/  @P0 BRA `(.L_x_1007) ;  /* 0x00000000003c0947 */ /* 0x000fea0003800000 */
[----:B------:R-:W-:-:S04]  /*6270*/  LEA.HI R0, R212, R212, RZ, 0x1 ;  /* 0x000000d4d4007211 */ /* 0x000fc800078f08ff */
[----:B------:R-:W-:-:S05]  /*6280*/  LOP3.LUT R3, R0, 0xfffffffe, RZ, 0xc0, !PT ;  /* 0xfffffffe00037812 */ /* 0x000fca00078ec0ff */
[----:B------:R-:W-:-:S05]  /*6290*/  IMAD.IADD R3, R212, 0x1, -R3 ;  /* 0x00000001d4037824 */ /* 0x000fca00078e0a03 */
[----:B------:R-:W-:-:S04]  /*62a0*/  SHF.L.U32 R5, R3, 0x1f, RZ ;  /* 0x0000001f03057819 */ /* 0x000fc800000006ff */
[----:B------:R0:W1:Y:S03]  /*62b0*/  SYNCS.PHASECHK.TRANS64.TRYWAIT P0, [R2+URZ+0x38800], R5 ;  /* 0x03880005020075a7 */ /* 0x000066000800017f */
[----:B-1----:R-:W-:Y:S05]  /*62c0*/  @!P0 NANOSLEEP.SYNCS 0x989680 ;  /* 0x009896800000895d */ /* 0x002fea0003900000 */
[----:B------:R-:W1:Y:S01]  /*62d0*/  @!P0 SYNCS.PHASECHK.TRANS64 P0, [R2+URZ+0x38800], R5 ;  /* 0x03880005020085a7 */ /* 0x000e62000800007f */
[----:B------:R-:W-:Y:S04]  /*62e0*/  BSSY B0, `(.L_x_1008) ;  /* 0x0000006000007945 */ /* 0x000fe80003800000 */
[----:B-1----:R-:W-:Y:S05]  /*62f0*/  @P0 BRA `(.L_x_1009) ;  /* 0x0000000000100947 */ /* 0x002fea0003800000 */
.L_x_1010:
[----:B-1----:R1:W2:Y:S02]  /*6300*/  SYNCS.PHASECHK.TRANS64.TRYWAIT P0, [R2+URZ+0x38800], R5 ;  /* 0x03880005020075a7 */ /* 0x0022a4000800017f */
[----:B--2---:R-:W-:Y:S05]  /*6310*/  @!P0 NANOSLEEP.SYNCS 0x989680 ;  /* 0x009896800000895d */ /* 0x004fea0003900000 */
[----:B------:R-:W2:Y:S02]  /*6320*/  @!P0 SYNCS.PHASECHK.TRANS64 P0, [R2+URZ+0x38800], R5 ;  /* 0x03880005020085a7 */ /* 0x000ea4000800007f */
[----:B--2---:R-:W-:Y:S05]  /*6330*/  @!P0 BRA `(.L_x_1010) ;  /* 0xfffffffc00f08947 */ /* 0x004fea000383ffff */
.L_x_1009:
[----:B------:R-:W-:Y:S05]  /*6340*/  BSYNC B0 ;  /* 0x0000000000007941 */ /* 0x000fea0003800000 */
.L_x_1008:
[----:B------:R-:W-:Y:S05]  /*6350*/  BRA `(.L_x_1011) ;  /* 0x00000020007c7947 */ /* 0x000fea0003800000 */
.L_x_1007:
        /* <DEDUP_REMOVED lines=13> */
[C---:B------:R-:W-:Y:S01]  /*6430*/  LEA R24, P2, R4.reuse, UR4, 0x1 ;  /* 0x0000000404187c11 */ /* 0x040fe2000f8408ff */
[----:B------:R-:W-:Y:S01]  /*6440*/  IMAD.IADD R11, R11, 0x1, R5 ;  /* 0x000000010b0b7824 */ /* 0x000fe200078e0205 */
[-C--:B------:R-:W-:Y:S01]  /*6450*/  IADD3 R3, P6, R29, R4.reuse, RZ ;  /* 0x000000041d037210 */ /* 0x080fe20007fde0ff */
[C---:B------:R-:W-:Y:S01]  /*6460*/  IMAD.WIDE.U32 R6, R27.reuse, UR6, RZ ;  /* 0x000000061b067c25 */ /* 0x040fe2000f8e00ff */
[----:B------:R-:W-:Y:S02]  /*6470*/  SHF.R.S32.HI R12, RZ, 0x1f, R29 ;  /* 0x0000001fff0c7819 */ /* 0x000fe4000001141d */
[--C-:B------:R-:W-:Y:S01]  /*6480*/  LEA.HI.X R26, R4, UR5, R11.reuse, 0x1, P2 ;  /* 0x00000005041a7c11 */ /* 0x100fe200090f0c0b */
[----:B------:R-:W-:Y:S01]  /*6490*/  IMAD R9, R27, UR7, R0 ;  /* 0x000000071b097c24 */ /* 0x000fe2000f8e0200 */
[----:B------:R-:W-:Y:S01]  /*64a0*/  IADD3 R5, P1, R16, R4, RZ ;  /* 0x0000000410057210 */ /* 0x000fe20007f3e0ff */
[----:B------:R-:W-:Y:S01]  /*64b0*/  IMAD.X R10, R12, 0x1, R11, P6 ;  /* 0x000000010c0a7824 */ /* 0x000fe200030e060b */
[-C--:B------:R-:W-:Y:S01]  /*64c0*/  IADD3 R8, P2, R29, R6.reuse, RZ ;  /* 0x000000061d087210 */ /* 0x080fe20007f5e0ff */
[----:B------:R-:W-:Y:S01]  /*64d0*/  IMAD.IADD R9, R9, 0x1, R7 ;  /* 0x0000000109097824 */ /* 0x000fe200078e0207 */
[C---:B------:R-:W-:Y:S01]  /*64e0*/  LEA R32, P5, R3.reuse, UR4, 0x1 ;  /* 0x0000000403207c11 */ /* 0x040fe2000f8a08ff */
[----:B------:R-:W-:Y:S01]  /*64f0*/  ULDC.64 UR6, c[0x0][0x3e0] ;  /* 0x0000f80000067ab9 */ /* 0x000fe20000000a00 */
[----:B------:R-:W-:Y:S01]  /*6500*/  IADD3 R0, P4, R16, R6, RZ ;  /* 0x0000000610007210 */ /* 0x000fe20007f9e0ff */
[----:B------:R-:W-:Y:S01]  /*6510*/  IMAD.X R4, R14, 0x1, R11, P1 ;  /* 0x000000010e047824 */ /* 0x000fe200008e060b */
[----:B------:R-:W-:Y:S01]  /*6520*/  LEA.HI.X R33, R3, UR5, R10, 0x1, P5 ;  /* 0x0000000503217c11 */ /* 0x000fe2000a8f0c0a */
[----:B------:R-:W-:Y:S01]  /*6530*/  IMAD.X R7, R12, 0x1, R9, P2 ;  /* 0x000000010c077824 */ /* 0x000fe200010e0609 */
[----:B------:R-:W-:-:S02]  /*6540*/  LEA R27, P3, R6, UR6, 0x1 ;  /* 0x00000006061b7c11 */ /* 0x000fc4000f8608ff */
[----:B------:R-:W-:Y:S02]  /*6550*/  LEA R34, P6, R8, UR6, 0x1 ;  /* 0x0000000608227c11 */ /* 0x000fe4000f8c08ff */
[----:B------:R-:W-:Y:S02]  /*6560*/  LEA R36, P1, R5, UR4, 0x1 ;  /* 0x0000000405247c11 */ /* 0x000fe4000f8208ff */
[----:B------:R-:W-:Y:S02]  /*6570*/  LEA R38, P2, R0, UR6, 0x1 ;  /* 0x0000000600267c11 */ /* 0x000fe4000f8408ff */
[----:B------:R-:W-:Y:S02]  /*6580*/  IADD3.X R3, R14, R9, RZ, P4, !PT ;  /* 0x000000090e037210 */ /* 0x000fe400027fe4ff */
        /* <DEDUP_REMOVED lines=21> */
.L_x_1013:
[----:B------:R-:W-:Y:S05]  /*66e0*/  BSYNC B6 ;  /* 0x0000000000067941 */ /* 0x000fea0003800000 */
.L_x_1012:
        /* <DEDUP_REMOVED lines=18> */
[C---:B------:R-:W-:Y:S01]  /*6810*/  IADD3 R0, R29.reuse, 0x10, RZ ;  /* 0x000000101d007810 */ /* 0x040fe20007ffe0ff */
        /* <DEDUP_REMOVED lines=11> */
.L_x_1017:
[----:B------:R-:W-:Y:S05]  /*68d0*/  BSYNC B1 ;  /* 0x0000000000017941 */ /* 0x000fea0003800000 */
.L_x_1016:
[----:B------:R-:W-:Y:S01]  /*68e0*/  UMOV UR4, 0xffffffff ;  /* 0xffffffff00047882 */ /* 0x000fe20000000000 */
[----:B-----5:R-:W-:Y:S01]  /*68f0*/  IMAD.MOV.U32 R25, RZ, RZ, R8 ;  /* 0x000000ffff197224 */ /* 0x020fe200078e0008 */
[--C-:B------:R-:W-:Y:S01]  /*6900*/  SHF.R.U64 R37, R8, 0x10, R9.reuse ;  /* 0x0000001008257819 */ /* 0x100fe20000001209 */
[--C-:B------:R-:W-:Y:S01]  /*6910*/  IMAD.MOV.U32 R31, RZ, RZ, R9.reuse ;  /* 0x000000ffff1f7224 */ /* 0x100fe200078e0009 */
[----:B------:R-:W-:Y:S02]  /*6920*/  SHF.R.U32.HI R38, RZ, 0x10, R9 ;  /* 0x00000010ff267819 */ /* 0x000fe40000011609 */
[----:B------:R-:W-:Y:S01]  /*6930*/  LEA.HI R0, R212, R212, RZ, 0x1 ;  /* 0x000000d4d4007211 */ /* 0x000fe200078f08ff */
[----:B------:R-:W-:Y:S06]  /*6940*/  BRA.DIV UR4, `(.L_x_1018) ;  /* 0x0000011a04c07947 */ /* 0x000fec000b800000 */
.L_x_1181:
[----:B------:R-:W-:Y:S01]  /*6950*/  UMOV UR4, 0xffffffff ;  /* 0xffffffff00047882 */ /* 0x000fe20000000000 */
[----:B------:R-:W-:Y:S02]  /*6960*/  LOP3.LUT R3, R0, 0xfffffffe, RZ, 0xc0, !PT ;  /* 0xfffffffe00037812 */ /* 0x000fe400078ec0ff */
[----:B------:R-:W-:Y:S05]  /*6970*/  BRA.DIV UR4, `(.L_x_1019) ;  /* 0x0000011a04dc7947 */ /* 0x000fea000b800000 */
.L_x_1184:
[----:B------:R-:W-:Y:S01]  /*6980*/  UMOV UR4, 0xffffffff ;  /* 0xffffffff00047882 */ /* 0x000fe20000000000 */
[----:B------:R-:W-:Y:S02]  /*6990*/  IMAD.IADD R3, R212, 0x1, -R3 ;  /* 0x00000001d4037824 */ /* 0x000fe400078e0a03 */
[----:B------:R-:W-:Y:S05]  /*69a0*/  BRA.DIV UR4, `(.L_x_1020) ;  /* 0x0000011a04f87947 */ /* 0x000fea000b800000 */
.L_x_1187:
[----:B------:R-:W-:Y:S01]  /*69b0*/  UMOV UR4, 0xffffffff ;  /* 0xffffffff00047882 */ /* 0x000fe20000000000 */
[----:B------:R-:W-:Y:S02]  /*69c0*/  SHF.L.U32 R9, R3, 0x1f, RZ ;  /* 0x0000001f03097819 */ /* 0x000fe400000006ff */
[----:B------:R-:W-:Y:S05]  /*69d0*/  BRA.DIV UR4, `(.L_x_1021) ;  /* 0x0000011e04147947 */ /* 0x000fea000b800000 */
.L_x_1190:
[----:B------:R-:W1:Y:S01]  /*69e0*/  SYNCS.PHASECHK.TRANS64.TRYWAIT P0, [R2+URZ+0x38800], R9 ;  /* 0x03880009020075a7 */ /* 0x000e62000800017f */
[----:B------:R-:W-:Y:S01]  /*69f0*/  IMAD R11, R189, 0x200, R10 ;  /* 0x00000200bd0b7824 */ /* 0x000fe200078e020a */
[----:B------:R-:W-:Y:S01]  /*6a00*/  LOP3.LUT P2, RZ, R186, 0x4, RZ, 0xc0, !PT ;  /* 0x00000004baff7812 */ /* 0x000fe2000784c0ff */
[----:B0-----:R-:W-:Y:S01]  /*6a10*/  IMAD.MOV.U32 R33, RZ, RZ, R4 ;  /* 0x000000ffff217224 */ /* 0x001fe200078e0004 */
[----:B------:R-:W-:Y:S01]  /*6a20*/  SHF.R.U64 R12, R20, 0x10, R21 ;  /* 0x00000010140c7819 */ /* 0x000fe20000001215 */
[----:B------:R-:W-:Y:S01]  /*6a30*/  IMAD R8, R11, 0x2, R2 ;  /* 0x000000020b087824 */ /* 0x000fe200078e0202 */
[----:B------:R-:W-:Y:S01]  /*6a40*/  SHF.R.U64 R11, R4, 0x10, R5 ;  /* 0x00000010040b7819 */ /* 0x000fe20000001205 */
[----:B------:R-:W-:Y:S01]  /*6a50*/  IMAD.MOV.U32 R35, RZ, RZ, R6 ;  /* 0x000000ffff237224 */ /* 0x000fe200078e0006 */
[----:B------:R-:W-:Y:S01]  /*6a60*/  SHF.R.U64 R6, R6, 0x10, R7 ;  /* 0x0000001006067819 */ /* 0x000fe20000001207 */
[----:B------:R-:W-:Y:S01]  /*6a70*/  IMAD.MOV.U32 R10, RZ, RZ, R20 ;  /* 0x000000ffff0a7224 */ /* 0x000fe200078e0014 */
[C---:B------:R-:W-:Y:S01]  /*6a80*/  IADD3 R4, R8.reuse, 0x20400, RZ ;  /* 0x0002040008047810 */ /* 0x040fe20007ffe0ff */
[--C-:B------:R-:W-:Y:S01]  /*6a90*/  IMAD.MOV.U32 R32, RZ, RZ, R21.reuse ;  /* 0x000000ffff207224 */ /* 0x100fe200078e0015 */
[----:B------:R-:W-:Y:S01]  /*6aa0*/  SHF.R.U32.HI R13, RZ, 0x10, R21 ;  /* 0x00000010ff0d7819 */ /* 0x000fe20000011615 */
[--C-:B------:R-:W-:Y:S01]  /*6ab0*/  IMAD.MOV.U32 R34, RZ, RZ, R5.reuse ;  /* 0x000000ffff227224 */ /* 0x100fe200078e0005 */
[----:B------:R-:W-:Y:S01]  /*6ac0*/  SHF.R.U32.HI R5, RZ, 0x10, R5 ;  /* 0x00000010ff057819 */ /* 0x000fe20000011605 */
[--C-:B------:R-:W-:Y:S01]  /*6ad0*/  IMAD.MOV.U32 R36, RZ, RZ, R7.reuse ;  /* 0x000000ffff247224 */ /* 0x100fe200078e0007 */
[----:B------:R-:W-:Y:S01]  /*6ae0*/  SHF.R.U32.HI R7, RZ, 0x10, R7 ;  /* 0x00000010ff077819 */ /* 0x000fe20000011607 */
        /* <DEDUP_REMOVED lines=12> */
.L_x_1191:
[----:B------:R-:W-:Y:S05]  /*6bb0*/  BSYNC B1 ;  /* 0x0000000000017941 */ /* 0x000fea0003800000 */
.L_x_1022:
        /* <DEDUP_REMOVED lines=8> */
[----:B------:R-:W0:Y:S01]  /*6c40*/  LDS.128 R4, [R8+0x20400] ;  /* 0x0204000008047984 */ /* 0x000e220000000c00 */
[----:B------:R-:W-:Y:S01]  /*6c50*/  IMAD.U32 R15, R33, 0x10000, RZ ;  /* 0x00010000210f7824 */ /* 0x000fe200078e00ff */
[C---:B------:R-:W-:Y:S01]  /*6c60*/  LOP3.LUT R14, R27.reuse, 0xffff0000, RZ, 0xc0, !PT ;  /* 0xffff00001b0e7812 */ /* 0x040fe200078ec0ff */
[----:B------:R-:W-:Y:S01]  /*6c70*/  IMAD.U32 R13, R27, 0x10000, RZ ;  /* 0x000100001b0d7824 */ /* 0x000fe200078e00ff */
[----:B------:R-:W-:Y:S01]  /*6c80*/  LOP3.LUT R20, R33, 0xffff0000, RZ, 0xc0, !PT ;  /* 0xffff000021147812 */ /* 0x000fe200078ec0ff */
[C---:B0-----:R-:W-:Y:S01]  /*6c90*/  IMAD.U32 R9, R4.reuse, 0x10000, RZ ;  /* 0x0001000004097824 */ /* 0x041fe200078e00ff */
[----:B------:R-:W-:Y:S01]  /*6ca0*/  LOP3.LUT R4, R4, 0xffff0000, RZ, 0xc0, !PT ;  /* 0xffff000004047812 */ /* 0x000fe200078ec0ff */
[C---:B------:R-:W-:Y:S01]  /*6cb0*/  IMAD.U32 R10, R5.reuse, 0x10000, RZ ;  /* 0x00010000050a7824 */ /* 0x040fe200078e00ff */
        /* <DEDUP_REMOVED lines=9> */
[-C--:B------:R-:W-:Y:S01]  /*6d50*/  FMUL.FTZ R25, R5, R14.reuse ;  /* 0x0000000e05197220 */ /* 0x080fe20000410000 */
[----:B------:R-:W-:Y:S01]  /*6d60*/  LOP3.LUT R7, R7, 0xffff0000, RZ, 0xc0, !PT ;  /* 0xffff000007077812 */ /* 0x000fe200078ec0ff */
[----:B------:R-:W-:Y:S01]  /*6d70*/  IMAD.U32 R4, R28, 0x10000, RZ ;  /* 0x000100001c047824 */ /* 0x000fe200078e00ff */
[----:B------:R-:W-:Y:S01]  /*6d80*/  SHF.L.U32 R9, R34, 0x10, RZ ;  /* 0x0000001022097819 */ /* 0x000fe200000006ff */
[----:B------:R-:W-:Y:S01]  /*6d90*/  FFMA.FTZ R21, R10, R14, -R21 ;  /* 0x0000000e0a157223 */ /* 0x000fe20000010815 */
[----:B------:R-:W-:Y:S01]  /*6da0*/  LOP3.LUT R13, R34, 0xffff0000, RZ, 0xc0, !PT ;  /* 0xffff0000220d7812 */ /* 0x000fe200078ec0ff */
[----:B------:R-:W-:Y:S01]  /*6db0*/  FFMA.FTZ R10, R10, R20, R25 ;  /* 0x000000140a0a7223 */ /* 0x000fe20000010019 */
[----:B------:R-:W-:Y:S01]  /*6dc0*/  LOP3.LUT R5, R28, 0xffff0000, RZ, 0xc0, !PT ;  /* 0xffff00001c057812 */ /* 0x000fe200078ec0ff */
[C---:B------:R-:W-:Y:S01]  /*6dd0*/  FMUL.FTZ R14, R6.reuse, R9 ;  /* 0x00000009060e7220 */ /* 0x040fe20000410000 */
[----:B------:R-:W-:Y:S01]  /*6de0*/  FMUL.FTZ R20, R6, R4 ;  /* 0x0000000406147220 */ /* 0x000fe20000410000 */
[----:B------:R-:W-:-:S02]  /*6df0*/  FMUL.FTZ R25, R7, R13 ;  /* 0x0000000d07197220 */ /* 0x000fc40000410000 */
[----:B------:R-:W-:Y:S01]  /*6e00*/  FMUL.FTZ R26, R7, R5 ;  /* 0x00000005071a7220 */ /* 0x000fe20000410000 */
        /* <DEDUP_REMOVED lines=9> */
.L_x_1027:
[----:B------:R-:W-:Y:S05]  /*6ea0*/  BSYNC B2 ;  /* 0x0000000000027941 */ /* 0x000fea0003800000 */
.L_x_1026:
[----:B------:R-:W-:Y:S05]  /*6eb0*/  @P1 BRA `(.L_x_1025) ;  /* 0x0000000000981947 */ /* 0x000fea0003800000 */
[----:B-1----:R-:W0:Y:S01]  /*6ec0*/  LDS.128 R4, [R0] ;  /* 0x0000000000047984 */ /* 0x002e220000000c00 */
        /* <DEDUP_REMOVED lines=14> */
[----:B------:R-:W-:Y:S01]  /*6fb0*/  FFMA.FTZ R24, R9, R13, -R24 ;  /* 0x0000000d09187223 */ /* 0x000fe20000010818 */
[-C--:B------:R-:W-:Y:S01]  /*6fc0*/  FMUL.FTZ R25, R5, R14.reuse ;  /* 0x0000000e05197220 */ /* 0x080fe20000410000 */
[----:B------:R-:W-:Y:S01]  /*6fd0*/  LOP3.LUT R7, R7, 0xffff0000, RZ, 0xc0, !PT ;  /* 0xffff000007077812 */ /* 0x000fe200078ec0ff */
[----:B------:R-:W-:Y:S01]  /*6fe0*/  FFMA.FTZ R15, R9, R15, R4 ;  /* 0x0000000f090f7223 */ /* 0x000fe20000010004 */
[C---:B------:R-:W-:Y:S01]  /*6ff0*/  LOP3.LUT R13, R36.reuse, 0xffff0000, RZ, 0xc0, !PT ;  /* 0xffff0000240d7812 */ /* 0x040fe200078ec0ff */
[----:B------:R-:W-:Y:S01]  /*7000*/  IMAD.U32 R9, R36, 0x10000, RZ ;  /* 0x0001000024097824 */ /* 0x000fe200078e00ff */
[C---:B------:R-:W-:Y:S01]  /*7010*/  LOP3.LUT R5, R32.reuse, 0xffff0000, RZ, 0xc0, !PT ;  /* 0xffff000020057812 */ /* 0x040fe200078ec0ff */
[----:B------:R-:W-:Y:S02]  /*7020*/  IMAD.U32 R4, R32, 0x10000, RZ ;  /* 0x0001000020047824 */ /* 0x000fe400078e00ff */
[C---:B------:R-:W-:Y:S01]  /*7030*/  FFMA.FTZ R21, R10.reuse, R14, -R21 ;  /* 0x0000000e0a157223 */ /* 0x040fe20000010815 */
[----:B------:R-:W-:Y:S01]  /*7040*/  FFMA.FTZ R10, R10, R20, R25 ;  /* 0x000000140a0a7223 */ /* 0x000fe20000010019 */
[C---:B------:R-:W-:Y:S01]  /*7050*/  FMUL.FTZ R14, R6.reuse, R9 ;  /* 0x00000009060e7220 */ /* 0x040fe20000410000 */
[-C--:B------:R-:W-:Y:S01]  /*7060*/  FMUL.FTZ R20, R6, R4.reuse ;  /* 0x0000000406147220 */ /* 0x080fe20000410000 */
[C---:B------:R-:W-:Y:S01]  /*7070*/  FMUL.FTZ R25, R7.reuse, R13 ;  /* 0x0000000d07197220 */ /* 0x040fe20000410000 */
[----:B------:R-:W-:Y:S01]  /*7080*/  FMUL.FTZ R26, R7, R5 ;  /* 0x00000005071a7220 */ /* 0x000fe20000410000 */
        /* <DEDUP_REMOVED lines=9> */
.L_x_1025:
[----:B------:R-:W-:Y:S05]  /*7120*/  BSYNC B1 ;  /* 0x0000000000017941 */ /* 0x000fea0003800000 */
.L_x_1024:
        /* <DEDUP_REMOVED lines=8> */
[----:B------:R-:W0:Y:S01]  /*71b0*/  LDS.128 R4, [R8+0x21400] ;  /* 0x0214000008047984 */ /* 0x000e220000000c00 */
[C---:B------:R-:W-:Y:S01]  /*71c0*/  IMAD.U32 R21, R33.reuse, 0x10000, RZ ;  /* 0x0001000021157824 */ /* 0x040fe200078e00ff */
[----:B------:R-:W-:Y:S01]  /*71d0*/  LOP3.LUT R24, R33, 0xffff0000, RZ, 0xc0, !PT ;  /* 0xffff000021187812 */ /* 0x000fe200078ec0ff */
[C---:B------:R-:W-:Y:S01]  /*71e0*/  IMAD.U32 R15, R27.reuse, 0x10000, RZ ;  /* 0x000100001b0f7824 */ /* 0x040fe200078e00ff */
[----:B------:R-:W-:Y:S02]  /*71f0*/  LOP3.LUT R20, R27, 0xffff0000, RZ, 0xc0, !PT ;  /* 0xffff00001b147812 */ /* 0x000fe400078ec0ff */
[C---:B0-----:R-:W-:Y:S01]  /*7200*/  SHF.L.U32 R9, R4.reuse, 0x10, RZ ;  /* 0x0000001004097819 */ /* 0x041fe200000006ff */
[C---:B------:R-:W-:Y:S01]  /*7210*/  IMAD.U32 R10, R5.reuse, 0x10000, RZ ;  /* 0x00010000050a7824 */ /* 0x040fe200078e00ff */
[----:B------:R-:W-:Y:S01]  /*7220*/  LOP3.LUT R4, R4, 0xffff0000, RZ, 0xc0, !PT ;  /* 0xffff000004047812 */ /* 0x000fe200078ec0ff */
[C---:B------:R-:W-:Y:S01]  /*7230*/  IMAD.U32 R11, R6.reuse, 0x10000, RZ ;  /* 0x00010000060b7824 */ /* 0x040fe200078e00ff */
[----:B------:R-:W-:Y:S01]  /*7240*/  LOP3.LUT R5, R5, 0xffff0000, RZ, 0xc0, !PT ;  /* 0xffff000005057812 */ /* 0x000fe200078ec0ff */
[----:B------:R-:W-:Y:S01]  /*7250*/  IMAD.U32 R12, R7, 0x10000, RZ ;  /* 0x00010000070c7824 */ /* 0x000fe200078e00ff */
[----:B------:R-:W-:Y:S01]  /*7260*/  LOP3.LUT R6, R6, 0xffff0000, RZ, 0xc0, !PT ;  /* 0xffff000006067812 */ /* 0x000fe200078ec0ff */
[-C--:B------:R-:W-:Y:S01]  /*7270*/  FMUL.FTZ R14, R21, R4.reuse ;  /* 0x00000004150e7220 */ /* 0x080fe20000410000 */
[----:B------:R-:W-:Y:S01]  /*7280*/  FMUL.FTZ R4, R15, R4 ;  /* 0x000000040f047220 */ /* 0x000fe20000410000 */
[----:B------:R-:W-:Y:S01]  /*7290*/  FMUL.FTZ R13, R24, R5 ;  /* 0x00000005180d7220 */ /* 0x000fe20000410000 */
[----:B------:R-:W-:Y:S01]  /*72a0*/  LOP3.LUT R7, R7, 0xffff0000, RZ, 0xc0, !PT ;  /* 0xffff000007077812 */ /* 0x000fe200078ec0ff */
[-C--:B------:R-:W-:Y:S01]  /*72b0*/  FFMA.FTZ R14, R15, R9.reuse, -R14 ;  /* 0x000000090f0e7223 */ /* 0x080fe2000001080e */
[----:B------:R-:W-:Y:S01]  /*72c0*/  FFMA.FTZ R9, R21, R9, R4 ;  /* 0x0000000915097223 */ /* 0x000fe20000010004 */
[----:B------:R-:W-:-:S02]  /*72d0*/  IMAD.U32 R21, R34, 0x10000, RZ ;  /* 0x0001000022157824 */ /* 0x000fc400078e00ff */
        /* <DEDUP_REMOVED lines=18> */
[----:B------:R1:W-:Y:S02]  /*7400*/  STS.128 [R8+0x21400], R24 ;  /* 0x0214001808007388 */ /* 0x0003e40000000c00 */
.L_x_1030:
[----:B------:R-:W-:Y:S05]  /*7410*/  BSYNC B1 ;  /* 0x0000000000017941 */ /* 0x000fea0003800000 */
.L_x_1029:
[----:B------:R-:W-:Y:S05]  /*7420*/  @P1 BRA `(.L_x_1028) ;  /* 0x0000001000241947 */ /* 0x000fea0003800000 */
[----:B------:R-:W2:Y:S01]  /*7430*/  LDS.128 R4, [R0+0x1000] ;  /* 0x0010000000047984 */ /* 0x000ea20000000c00 */
[----:B------:R-:W-:Y:S01]  /*7440*/  SHF.L.U32 R14, R35, 0x10, RZ ;  /* 0x00000010230e7819 */ /* 0x000fe200000006ff */
[----:B------:R-:W-:Y:S01]  /*7450*/  IMAD.U32 R12, R31, 0x10000, RZ ;  /* 0x000100001f0c7824 */ /* 0x000fe200078e00ff */
[----:B------:R-:W-:Y:S01]  /*7460*/  LOP3.LUT R35, R35, 0xffff0000, RZ, 0xc0, !PT ;  /* 0xffff000023237812 */ /* 0x000fe200078ec0ff */
[C---:B------:R-:W-:Y:S01]  /*7470*/  IMAD.U32 R20, R36.reuse, 0x10000, RZ ;  /* 0x0001000024147824 */ /* 0x040fe200078e00ff */
[----:B------:R-:W-:Y:S02]  /*7480*/  LOP3.LUT R31, R31, 0xffff0000, RZ, 0xc0, !PT ;  /* 0xffff00001f1f7812 */ /* 0x000fe400078ec0ff */
[----:B-1----:R-:W-:Y:S02]  /*7490*/  LOP3.LUT R25, R36, 0xffff0000, RZ, 0xc0, !PT ;  /* 0xffff000024197812 */ /* 0x002fe400078ec0ff */
[----:B------:R-:W-:Y:S01]  /*74a0*/  LOP3.LUT R21, R32, 0xffff0000, RZ, 0xc0, !PT ;  /* 0xffff000020157812 */ /* 0x000fe200078ec0ff */
[C---:B--2---:R-:W-:Y:S01]  /*74b0*/  IMAD.U32 R8, R4.reuse, 0x10000, RZ ;  /* 0x0001000004087824 */ /* 0x044fe200078e00ff */
[----:B------:R-:W-:Y:S01]  /*74c0*/  LOP3.LUT R4, R4, 0xffff0000, RZ, 0xc0, !PT ;  /* 0xffff000004047812 */ /* 0x000fe200078ec0ff */
[C---:B0-----:R-:W-:Y:S01]  /*74d0*/  IMAD.U32 R9, R5.reuse, 0x10000, RZ ;  /* 0x0001000005097824 */ /* 0x041fe200078e00ff */
[----:B------:R-:W-:Y:S01]  /*74e0*/  LOP3.LUT R5, R5, 0xffff0000, RZ, 0xc0, !PT ;  /* 0xffff000005057812 */ /* 0x000fe200078ec0ff */
[C---:B------:R-:W-:Y:S01]  /*74f0*/  IMAD.U32 R10, R6.reuse, 0x10000, RZ ;  /* 0x00010000060a7824 */ /* 0x040fe200078e00ff */
[----:B------:R-:W-:Y:S01]  /*7500*/  LOP3.LUT R6, R6, 0xffff0000, RZ, 0xc0, !PT ;  /* 0xffff000006067812 */ /* 0x000fe200078ec0ff */
[-C--:B------:R-:W-:Y:S01]  /*7510*/  FMUL.FTZ R13, R14, R4.reuse ;  /* 0x000000040e0d7220 */ /* 0x080fe20000410000 */
[C---:B------:R-:W-:Y:S01]  /*7520*/  FMUL.FTZ R15, R12.reuse, R4 ;  /* 0x000000040c0f7220 */ /* 0x040fe20000410000 */
[C---:B------:R-:W-:Y:S01]  /*7530*/  IMAD.U32 R11, R7.reuse, 0x10000, RZ ;  /* 0x00010000070b7824 */ /* 0x040fe200078e00ff */
[----:B------:R-:W-:Y:S01]  /*7540*/  LOP3.LUT R7, R7, 0xffff0000, RZ, 0xc0, !PT ;  /* 0xffff000007077812 */ /* 0x000fe200078ec0ff */
[-C--:B------:R-:W-:Y:S01]  /*7550*/  FFMA.FTZ R13, R12, R8.reuse, -R13 ;  /* 0x000000080c0d7223 */ /* 0x080fe2000001080d */
[----:B------:R-:W-:Y:S01]  /*7560*/  FFMA.FTZ R8, R14, R8, R15 ;  /* 0x000000080e087223 */ /* 0x000fe2000001000f */
[----:B------:R-:W-:Y:S01]  /*7570*/  FMUL.FTZ R4, R35, R5 ;  /* 0x0000000523047220 */ /* 0x000fe20000410000 */
[----:B------:R-:W-:-:S02]  /*7580*/  IMAD.U32 R14, R32, 0x10000, RZ ;  /* 0x00010000200e7824 */ /* 0x000fc400078e00ff */
[C---:B------:R-:W-:Y:S01]  /*7590*/  FMUL.FTZ R12, R31.reuse, R5 ;  /* 0x000000051f0c7220 */ /* 0x040fe20000410000 */
[-C--:B------:R-:W-:Y:S01]  /*75a0*/  FMUL.FTZ R5, R20, R6.reuse ;  /* 0x0000000614057220 */ /* 0x080fe20000410000 */
[-C--:B------:R-:W-:Y:S01]  /*75b0*/  FFMA.FTZ R4, R31, R9.reuse, -R4 ;  /* 0x000000091f047223 */ /* 0x080fe20000010804 */
        /* <DEDUP_REMOVED lines=12> */
[----:B------:R3:W-:Y:S01]  /*7680*/  STS.128 [R0+0x1000], R8 ;  /* 0x0010000800007388 */ /* 0x0007e20000000c00 */
[----:B------:R-:W-:Y:S05]  /*7690*/  BRA `(.L_x_1028) ;  /* 0x0000000c00887947 */ /* 0x000fea0003800000 */
.L_x_1015:
        /* <DEDUP_REMOVED lines=14> */
.L_x_1194:
[----:B------:R-:W-:Y:S01]  /*7780*/  UMOV UR4, 0xffffffff ;  /* 0xffffffff00047882 */ /* 0x000fe20000000000 */
[----:B------:R-:W-:Y:S02]  /*7790*/  LOP3.LUT R3, R0, 0xfffffffe, RZ, 0xc0, !PT ;  /* 0xfffffffe00037812 */ /* 0x000fe400078ec0ff */
[----:B------:R-:W-:Y:S05]  /*77a0*/  BRA.DIV UR4, `(.L_x_1032) ;  /* 0x0000011204047947 */ /* 0x000fea000b800000 */
.L_x_1197:
[----:B------:R-:W-:Y:S01]  /*77b0*/  UMOV UR4, 0xffffffff ;  /* 0xffffffff00047882 */ /* 0x000fe20000000000 */
[----:B------:R-:W-:Y:S02]  /*77c0*/  IMAD.IADD R3, R212, 0x1, -R3 ;  /* 0x00000001d4037824 */ /* 0x000fe400078e0a03 */
[----:B------:R-:W-:Y:S05]  /*77d0*/  BRA.DIV UR4, `(.L_x_1033) ;  /* 0x0000011204207947 */ /* 0x000fea000b800000 */
.L_x_1200:
[----:B------:R-:W-:Y:S01]  /*77e0*/  UMOV UR4, 0xffffffff ;  /* 0xffffffff00047882 */ /* 0x000fe20000000000 */
[----:B------:R-:W-:Y:S02]  /*77f0*/  SHF.L.U32 R9, R3, 0x1f, RZ ;  /* 0x0000001f03097819 */ /* 0x000fe400000006ff */
[----:B------:R-:W-:Y:S05]  /*7800*/  BRA.DIV UR4, `(.L_x_1034) ;  /* 0x00000112043c7947 */ /* 0x000fea000b800000 */
.L_x_1203:
[----:B------:R-:W1:Y:S01]  /*7810*/  SYNCS.PHASECHK.TRANS64.TRYWAIT P1, [R2+URZ+0x38800], R9 ;  /* 0x03880009020075a7 */ /* 0x000e62000802017f */
[----:B0----5:R-:W-:Y:S01]  /*7820*/  IMAD.MOV.U32 R38, RZ, RZ, R32 ;  /* 0x000000ffff267224 */ /* 0x021fe200078e0020 */
[--C-:B------:R-:W-:Y:S01]  /*7830*/  SHF.R.U64 R0, R32, 0x10, R33.reuse ;  /* 0x0000001020007819 */ /* 0x100fe20000001221 */
[----:B------:R-:W-:Y:S01]  /*7840*/  IMAD.MOV.U32 R42, RZ, RZ, R4 ;  /* 0x000000ffff2a7224 */ /* 0x000fe200078e0004 */
[----:B------:R-:W-:Y:S01]  /*7850*/  MOV R43, R5 ;  /* 0x00000005002b7202 */ /* 0x000fe20000000f00 */
[----:B------:R-:W-:Y:S01]  /*7860*/  IMAD.MOV.U32 R39, RZ, RZ, R33 ;  /* 0x000000ffff277224 */ /* 0x000fe200078e0021 */
        /* <DEDUP_REMOVED lines=23> */
.L_x_1204:
[----:B------:R-:W-:Y:S05]  /*79e0*/  BSYNC B1 ;  /* 0x0000000000017941 */ /* 0x000fea0003800000 */
.L_x_1035:
[----:B------:R-:W-:Y:S04]  /*79f0*/  BSSY B1, `(.L_x_1037) ;  /* 0x000005a000017945 */ /* 0x000fe80003800000 */
[----:B------:R-:W-:Y:S05]  /*7a00*/  @P2 BRA `(.L_x_1038) ;  /* 0x0000000400602947 */ /* 0x000fea0003800000 */
[----:B------:R-:W-:Y:S01]  /*7a10*/  IMAD.SHL.U32 R0, R186, 0x40, RZ ;  /* 0x00000040ba007824 */ /* 0x000fe200078e00ff */
[----:B------:R-:W-:Y:S01]  /*7a20*/  LOP3.LUT R27, R42, 0xffff0000, RZ, 0xc0, !PT ;  /* 0xffff00002a1b7812 */ /* 0x000fe200078ec0ff */
[----:B------:R-:W-:Y:S02]  /*7a30*/  IMAD.IADD R4, R16, 0x1, R47 ;  /* 0x0000000110047824 */ /* 0x000fe400078e022f */
[----:B------:R-:W-:Y:S01]  /*7a40*/  IMAD.U32 R26, R42, 0x10000, RZ ;  /* 0x000100002a1a7824 */ /* 0x000fe200078e00ff */
[----:B------:R-:W-:Y:S01]  /*7a50*/  LOP3.LUT R5, R0, 0x1c0, RZ, 0xc0, !PT ;  /* 0x000001c000057812 */ /* 0x000fe200078ec0ff */
[----:B------:R-:W-:Y:S02]  /*7a60*/  IMAD.U32 R25, R38, 0x10000, RZ ;  /* 0x0001000026197824 */ /* 0x000fe400078e00ff */
[----:B------:R-:W-:Y:S01]  /*7a70*/  IMAD.U32 R28, R44, 0x10000, RZ ;  /* 0x000100002c1c7824 */ /* 0x000fe200078e00ff */
[----:B------:R-:W-:Y:S02]  /*7a80*/  LOP3.LUT R0, R5, 0x38, R16, 0xf8, !PT ;  /* 0x0000003805007812 */ /* 0x000fe400078ef810 */
[----:B------:R-:W-:-:S02]  /*7a90*/  SHF.R.U32.HI R7, RZ, 0x3, R5 ;  /* 0x00000003ff077819 */ /* 0x000fc40000011605 */
[----:B------:R-:W-:Y:S02]  /*7aa0*/  LOP3.LUT R4, R5, 0x38, R4, 0xf8, !PT ;  /* 0x0000003805047812 */ /* 0x000fe400078ef804 */
[-C--:B------:R-:W-:Y:S02]  /*7ab0*/  LOP3.LUT R0, R0, R7.reuse, RZ, 0x3c, !PT ;  /* 0x0000000700007212 */ /* 0x080fe400078e3cff */
[----:B------:R-:W-:-:S03]  /*7ac0*/  LOP3.LUT R4, R4, R7, RZ, 0x3c, !PT ;  /* 0x0000000704047212 */ /* 0x000fc600078e3cff */
[----:B------:R-:W-:-:S04]  /*7ad0*/  IMAD R5, R189, 0x200, R0 ;  /* 0x00000200bd057824 */ /* 0x000fc800078e0200 */
[----:B------:R-:W-:Y:S02]  /*7ae0*/  IMAD R34, R5, 0x2, R2 ;  /* 0x0000000205227824 */ /* 0x000fe400078e0202 */
[----:B------:R-:W-:-:S03]  /*7af0*/  IMAD R5, R189, 0x200, R4 ;  /* 0x00000200bd057824 */ /* 0x000fc600078e0204 */
[----:B0-----:R-:W0:Y:S01]  /*7b00*/  LDS.128 R8, [R34+0x20400] ;  /* 0x0204000022087984 */ /* 0x001e220000000c00 */
[----:B------:R-:W-:-:S05]  /*7b10*/  IMAD R36, R5, 0x2, R2 ;  /* 0x0000000205247824 */ /* 0x000fca00078e0202 */
[----:B------:R-:W1:Y:S01]  /*7b20*/  LDS.128 R4, [R36+0x20400] ;  /* 0x0204000024047984 */ /* 0x000e620000000c00 */
[C---:B0-----:R-:W-:Y:S01]  /*7b30*/  IMAD.U32 R0, R8.reuse, 0x10000, RZ ;  /* 0x0001000008007824 */ /* 0x041fe200078e00ff */
[----:B------:R-:W-:Y:S01]  /*7b40*/  LOP3.LUT R8, R8, 0xffff0000, RZ, 0xc0, !PT ;  /* 0xffff000008087812 */ /* 0x000fe200078ec0ff */
[----:B------:R-:W-:Y:S01]  /*7b50*/  IMAD.U32 R12, R9, 0x10000, RZ ;  /* 0x00010000090c7824 */ /* 0x000fe200078e00ff */
[C---:B------:R-:W-:Y:S01]  /*7b60*/  SHF.L.U32 R13, R10.reuse, 0x10, RZ ;  /* 0x000000100a0d7819 */ /* 0x040fe200000006ff */
[----:B------:R-:W-:Y:S01]  /*7b70*/  IMAD.U32 R14, R11, 0x10000, RZ ;  /* 0x000100000b0e7824 */ /* 0x000fe200078e00ff */
[----:B------:R-:W-:Y:S01]  /*7b80*/  LOP3.LUT R10, R10, 0xffff0000, RZ, 0xc0, !PT ;  /* 0xffff00000a0a7812 */ /* 0x000fe200078ec0ff */
[C---:B-1----:R-:W-:Y:S01]  /*7b90*/  IMAD.U32 R15, R4.reuse, 0x10000, RZ ;  /* 0x00010000040f7824 */ /* 0x042fe200078e00ff */
[----:B------:R-:W-:Y:S01]  /*7ba0*/  LOP3.LUT R4, R4, 0xffff0000, RZ, 0xc0, !PT ;  /* 0xffff000004047812 */ /* 0x000fe200078ec0ff */
[C---:B------:R-:W-:Y:S01]  /*7bb0*/  IMAD.U32 R21, R6.reuse, 0x10000, RZ ;  /* 0x0001000006157824 */ /* 0x040fe200078e00ff */
[----:B------:R-:W-:Y:S01]  /*7bc0*/  LOP3.LUT R6, R6, 0xffff0000, RZ, 0xc0, !PT ;  /* 0xffff000006067812 */ /* 0x000fe200078ec0ff */
[C---:B------:R-:W-:Y:S01]  /*7bd0*/  FMUL.FTZ R29, R15.reuse, R26 ;  /* 0x0000001a0f1d7220 */ /* 0x040fe20000410000 */
[----:B------:R-:W-:Y:S01]  /*7be0*/  FMUL.FTZ R31, R15, R25 ;  /* 0x000000190f1f7220 */ /* 0x000fe20000410000 */
[----:B------:R-:W-:Y:S01]  /*7bf0*/  LOP3.LUT R15, R38, 0xffff0000, RZ, 0xc0, !PT ;  /* 0xffff0000260f7812 */ /* 0x000fe200078ec0ff */
[----:B------:R-:W-:-:S02]  /*7c00*/  IMAD.U32 R20, R5, 0x10000, RZ ;  /* 0x0001000005147824 */ /* 0x000fc400078e00ff */
[C---:B------:R-:W-:Y:S01]  /*7c10*/  FFMA.FTZ R29, R0.reuse, R25, -R29 ;  /* 0x00000019001d7223 */ /* 0x040fe2000001081d */
[----:B------:R-:W-:Y:S01]  /*7c20*/  FFMA.FTZ R31, R0, R26, R31 ;  /* 0x0000001a001f7223 */ /* 0x000fe2000001001f */
[----:B------:R-:W-:Y:S02]  /*7c30*/  IMAD.U32 R0, R40, 0x10000, RZ ;  /* 0x0001000028007824 */ /* 0x000fe400078e00ff */
[C---:B------:R-:W-:Y:S01]  /*7c40*/  FMUL.FTZ R25, R4.reuse, R27 ;  /* 0x0000001b04197220 */ /* 0x040fe20000410000 */
[-C--:B------:R-:W-:Y:S01]  /*7c50*/  FMUL.FTZ R33, R4, R15.reuse ;  /* 0x0000000f04217220 */ /* 0x080fe20000410000 */
[C---:B------:R-:W-:Y:S01]  /*7c60*/  FMUL.FTZ R4, R21.reuse, R28 ;  /* 0x0000001c15047220 */ /* 0x040fe20000410000 */
[----:B------:R-:W-:Y:S01]  /*7c70*/  FMUL.FTZ R21, R21, R0 ;  /* 0x0000000015157220 */ /* 0x000fe20000410000 */
[----:B------:R-:W-:Y:S01]  /*7c80*/  FFMA.FTZ R26, R8, R15, -R25 ;  /* 0x0000000f081a7223 */ /* 0x000fe20000010819 */
[----:B------:R-:W-:Y:S01]  /*7c90*/  LOP3.LUT R25, R44, 0xffff0000, RZ, 0xc0, !PT ;  /* 0xffff00002c197812 */ /* 0x000fe200078ec0ff */
[----:B------:R-:W-:Y:S01]  /*7ca0*/  FFMA.FTZ R30, R8, R27, R33 ;  /* 0x0000001b081e7223 */ /* 0x000fe20000010021 */
[C---:B------:R-:W-:Y:S01]  /*7cb0*/  FFMA.FTZ R28, R13.reuse, R28, R21 ;  /* 0x0000001c0d1c7223 */ /* 0x040fe20000010015 */
[----:B------:R-:W-:Y:S01]  /*7cc0*/  LOP3.LUT R15, R40, 0xffff0000, RZ, 0xc0, !PT ;  /* 0xffff0000280f7812 */ /* 0x000fe200078ec0ff */
[----:B------:R-:W-:Y:S01]  /*7cd0*/  FFMA.FTZ R32, R13, R0, -R4 ;  /* 0x000000000d207223 */ /* 0x000fe20000010804 */
[----:B------:R-:W-:Y:S01]  /*7ce0*/  SHF.L.U32 R21, R43, 0x10, RZ ;  /* 0x000000102b157819 */ /* 0x000fe200000006ff */
[----:B------:R-:W-:Y:S01]  /*7cf0*/  FMUL.FTZ R27, R6, R25 ;  /* 0x00000019061b7220 */ /* 0x000fe20000410000 */
[----:B------:R-:W-:-:S02]  /*7d00*/  IMAD.U32 R13, R39, 0x10000, RZ ;  /* 0x00010000270d7824 */ /* 0x000fc400078e00ff */
[----:B------:R-:W-:Y:S01]  /*7d10*/  FMUL.FTZ R37, R6, R15 ;  /* 0x0000000f06257220 */ /* 0x000fe20000410000 */
[----:B------:R-:W-:Y:S02]  /*7d20*/  IMAD.U32 R24, R7, 0x10000, RZ ;  /* 0x0001000007187824 */ /* 0x000fe400078e00ff */
[----:B------:R-:W-:Y:S01]  /*7d30*/  FMUL.FTZ R33, R20, R21 ;  /* 0x0000001514217220 */ /* 0x000fe20000410000 */
[----:B------:R-:W-:Y:S01]  /*7d40*/  LOP3.LUT R5, R5, 0xffff0000, RZ, 0xc0, !PT ;  /* 0xffff000005057812 */ /* 0x000fe200078ec0ff */
[----:B------:R-:W-:Y:S01]  /*7d50*/  FFMA.FTZ R35, R10, R15, -R27 ;  /* 0x0000000f0a237223 */ /* 0x000fe2000001081b */
[----:B------:R-:W-:Y:S01]  /*7d60*/  LOP3.LUT R7, R7, 0xffff0000, RZ, 0xc0, !PT ;  /* 0xffff000007077812 */ /* 0x000fe200078ec0ff */
[----:B------:R-:W-:Y:S01]  /*7d70*/  FMUL.FTZ R20, R20, R13 ;  /* 0x0000000d14147220 */ /* 0x000fe20000410000 */
[----:B------:R-:W-:Y:S01]  /*7d80*/  LOP3.LUT R6, R43, 0xffff0000, RZ, 0xc0, !PT ;  /* 0xffff00002b067812 */ /* 0x000fe200078ec0ff */
[C---:B------:R-:W-:Y:S01]  /*7d90*/  IMAD.U32 R27, R45.reuse, 0x10000, RZ ;  /* 0x000100002d1b7824 */ /* 0x040fe200078e00ff */
[----:B------:R-:W-:Y:S01]  /*7da0*/  LOP3.LUT R8, R45, 0xffff0000, RZ, 0xc0, !PT ;  /* 0xffff00002d087812 */ /* 0x000fe200078ec0ff */
[----:B------:R-:W-:Y:S01]  /*7db0*/  IMAD.U32 R15, R41, 0x10000, RZ ;  /* 0x00010000290f7824 */ /* 0x000fe200078e00ff */
[----:B------:R-:W-:Y:S01]  /*7dc0*/  LOP3.LUT R0, R39, 0xffff0000, RZ, 0xc0, !PT ;  /* 0xffff000027007812 */ /* 0x000fe200078ec0ff */
[----:B------:R-:W-:Y:S01]  /*7dd0*/  FFMA.FTZ R37, R10, R25, R37 ;  /* 0x000000190a257223 */ /* 0x000fe20000010025 */
[----:B------:R-:W-:Y:S01]  /*7de0*/  LOP3.LUT R4, R41, 0xffff0000, RZ, 0xc0, !PT ;  /* 0xffff000029047812 */ /* 0x000fe200078ec0ff */
[C---:B------:R-:W-:Y:S01]  /*7df0*/  FFMA.FTZ R33, R12.reuse, R13, -R33 ;  /* 0x0000000d0c217223 */ /* 0x040fe20000010821 */
[----:B------:R-:W-:Y:S01]  /*7e00*/  LOP3.LUT R9, R9, 0xffff0000, RZ, 0xc0, !PT ;  /* 0xffff000009097812 */ /* 0x000fe200078ec0ff */
[----:B------:R-:W-:Y:S01]  /*7e10*/  FFMA.FTZ R20, R12, R21, R20 ;  /* 0x000000150c147223 */ /* 0x000fe20000010014 */
[----:B------:R-:W-:Y:S01]  /*7e20*/  LOP3.LUT R11, R11, 0xffff0000, RZ, 0xc0, !PT ;  /* 0xffff00000b0b7812 */ /* 0x000fe200078ec0ff */
[C---:B------:R-:W-:Y:S01]  /*7e30*/  FMUL.FTZ R25, R24.reuse, R27 ;  /* 0x0000001b18197220 */ /* 0x040fe20000410000 */
[-C--:B------:R-:W-:Y:S01]  /*7e40*/  FMUL.FTZ R13, R24, R15.reuse ;  /* 0x0000000f180d7220 */ /* 0x080fe20000410000 */
[----:B------:R-:W-:Y:S01]  /*7e50*/  FMUL.FTZ R10, R5, R6 ;  /* 0x00000006050a7220 */ /* 0x000fe20000410000 */
[----:B------:R-:W-:Y:S01]  /*7e60*/  FMUL.FTZ R12, R7, R8 ;  /* 0x00000008070c7220 */ /* 0x000fe20000410000 */
[----:B------:R-:W-:Y:S01]  /*7e70*/  FMUL.FTZ R5, R5, R0 ;  /* 0x0000000005057220 */ /* 0x000fe20000410000 */
[----:B------:R-:W-:Y:S01]  /*7e80*/  FMUL.FTZ R7, R7, R4 ;  /* 0x0000000407077220 */ /* 0x000fe20000410000 */
[C---:B------:R-:W-:Y:S01]  /*7e90*/  FFMA.FTZ R25, R14.reuse, R15, -R25 ;  /* 0x0000000f0e197223 */ /* 0x040fe20000010819 */
[----:B------:R-:W-:Y:S01]  /*7ea0*/  FFMA.FTZ R13, R14, R27, R13 ;  /* 0x0000001b0e0d7223 */ /* 0x000fe2000001000d */
[----:B------:R-:W-:Y:S01]  /*7eb0*/  FFMA.FTZ R0, R9, R0, -R10 ;  /* 0x0000000009007223 */ /* 0x000fe2000001080a */
[----:B------:R-:W-:Y:S01]  /*7ec0*/  FFMA.FTZ R12, R11, R4, -R12 ;  /* 0x000000040b0c7223 */ /* 0x000fe2000001080c */
[----:B------:R-:W-:Y:S01]  /*7ed0*/  FFMA.FTZ R9, R9, R6, R5 ;  /* 0x0000000609097223 */ /* 0x000fe20000010005 */
[----:B------:R-:W-:Y:S01]  /*7ee0*/  FFMA.FTZ R14, R11, R8, R7 ;  /* 0x000000080b0e7223 */ /* 0x000fe20000010007 */
[----:B------:R-:W-:-:S02]  /*7ef0*/  F2FP.BF16.F32.PACK_AB R4, R26, R29 ;  /* 0x0000001d1a04723e */ /* 0x000fc400000010ff */
[----:B------:R-:W-:Y:S02]  /*7f00*/  F2FP.BF16.F32.PACK_AB R6, R35, R32 ;  /* 0x000000202306723e */ /* 0x000fe400000010ff */
[----:B------:R-:W-:Y:S02]  /*7f10*/  F2FP.BF16.F32.PACK_AB R5, R0, R33 ;  /* 0x000000210005723e */ /* 0x000fe400000010ff */
[----:B------:R-:W-:Y:S02]  /*7f20*/  F2FP.BF16.F32.PACK_AB R7, R12, R25 ;  /* 0x000000190c07723e */ /* 0x000fe400000010ff */
[----:B------:R-:W-:Y:S02]  /*7f30*/  F2FP.BF16.F32.PACK_AB R8, R30, R31 ;  /* 0x0000001f1e08723e */ /* 0x000fe400000010ff */
[----:B------:R-:W-:Y:S01]  /*7f40*/  F2FP.BF16.F32.PACK_AB R10, R37, R28 ;  /* 0x0000001c250a723e */ /* 0x000fe200000010ff */
[----:B------:R1:W-:Y:S01]  /*7f50*/  STS.128 [R34+0x20400], R4 ;  /* 0x0204000422007388 */ /* 0x0003e20000000c00 */
[----:B------:R-:W-:-:S02]  /*7f60*/  F2FP.BF16.F32.PACK_AB R9, R9, R20 ;  /* 0x000000140909723e */ /* 0x000fc400000010ff */
[----:B------:R-:W-:-:S05]  /*7f70*/  F2FP.BF16.F32.PACK_AB R11, R14, R13 ;  /* 0x0000000d0e0b723e */ /* 0x000fca00000010ff */
[----:B------:R1:W-:Y:S02]  /*7f80*/  STS.128 [R36+0x20400], R8 ;  /* 0x0204000824007388 */ /* 0x0003e40000000c00 */
.L_x_1038:
[----:B------:R-:W-:Y:S05]  /*7f90*/  BSYNC B1 ;  /* 0x0000000000017941 */ /* 0x000fea0003800000 */
.L_x_1037:
[----:B------:R-:W-:Y:S05]  /*7fa0*/  @P0 BRA `(.L_x_1028) ;  /* 0x0000000400440947 */ /* 0x000fea0003800000 */
[----:B-1----:R-:W-:Y:S01]  /*7fb0*/  IMAD.IADD R5, R16, 0x1, R47 ;  /* 0x0000000110057824 */ /* 0x002fe200078e022f */
[----:B0-----:R-:W0:Y:S01]  /*7fc0*/  LDS.128 R8, [R217+0x20400] ;  /* 0x02040000d9087984 */ /* 0x001e220000000c00 */
[C---:B------:R-:W-:Y:S01]  /*7fd0*/  IMAD.U32 R28, R42.reuse, 0x10000, RZ ;  /* 0x000100002a1c7824 */ /* 0x040fe200078e00ff */
[----:B------:R-:W-:Y:S01]  /*7fe0*/  LOP3.LUT R42, R42, 0xffff0000, RZ, 0xc0, !PT ;  /* 0xffff00002a2a7812 */ /* 0x000fe200078ec0ff */
[----:B------:R-:W-:Y:S01]  /*7ff0*/  IMAD.U32 R26, R38, 0x10000, RZ ;  /* 0x00010000261a7824 */ /* 0x000fe200078e00ff */
[----:B------:R-:W-:Y:S01]  /*8000*/  LOP3.LUT R5, R218, 0x38, R5, 0xf8, !PT ;  /* 0x00000038da057812 */ /* 0x000fe200078ef805 */
[----:B------:R-:W-:Y:S01]  /*8010*/  IMAD.U32 R37, R43, 0x10000, RZ ;  /* 0x000100002b257824 */ /* 0x000fe200078e00ff */
[----:B------:R-:W-:Y:S01]  /*8020*/  LOP3.LUT R38, R38, 0xffff0000, RZ, 0xc0, !PT ;  /* 0xffff000026267812 */ /* 0x000fe200078ec0ff */
[----:B------:R-:W-:Y:S01]  /*8030*/  IMAD.U32 R35, R39, 0x10000, RZ ;  /* 0x0001000027237824 */ /* 0x000fe200078e00ff */
[----:B------:R-:W-:Y:S02]  /*8040*/  LOP3.LUT R0, R5, R232, RZ, 0x3c, !PT ;  /* 0x000000e805007212 */ /* 0x000fe400078e3cff */
[----:B------:R-:W-:-:S02]  /*8050*/  LOP3.LUT R43, R43, 0xffff0000, RZ, 0xc0, !PT ;  /* 0xffff00002b2b7812 */ /* 0x000fc400078ec0ff */
[----:B------:R-:W-:Y:S01]  /*8060*/  LOP3.LUT R39, R39, 0xffff0000, RZ, 0xc0, !PT ;  /* 0xffff000027277812 */ /* 0x000fe200078ec0ff */
[----:B------:R-:W-:-:S04]  /*8070*/  IMAD.IADD R5, R219, 0x1, R0 ;  /* 0x00000001db057824 */ /* 0x000fc800078e0200 */
[----:B------:R-:W-:-:S05]  /*8080*/  IMAD R0, R5, 0x2, R2 ;  /* 0x0000000205007824 */ /* 0x000fca00078e0202 */
[----:B------:R-:W1:Y:S01]  /*8090*/  LDS.128 R4, [R0+0x20400] ;  /* 0x0204000000047984 */ /* 0x000e620000000c00 */
[C---:B0-----:R-:W-:Y:S01]  /*80a0*/  IMAD.U32 R12, R8.reuse, 0x10000, RZ ;  /* 0x00010000080c7824 */ /* 0x041fe200078e00ff */
[----:B------:R-:W-:Y:S01]  /*80b0*/  LOP3.LUT R8, R8, 0xffff0000, RZ, 0xc0, !PT ;  /* 0xffff000008087812 */ /* 0x000fe200078ec0ff */
[C---:B------:R-:W-:Y:S01]  /*80c0*/  IMAD.U32 R13, R9.reuse, 0x10000, RZ ;  /* 0x00010000090d7824 */ /* 0x040fe200078e00ff */
[----:B------:R-:W-:Y:S01]  /*80d0*/  LOP3.LUT R9, R9, 0xffff0000, RZ, 0xc0, !PT ;  /* 0xffff000009097812 */ /* 0x000fe200078ec0ff */
[C---:B------:R-:W-:Y:S01]  /*80e0*/  IMAD.U32 R14, R10.reuse, 0x10000, RZ ;  /* 0x000100000a0e7824 */ /* 0x040fe200078e00ff */
[----:B------:R-:W-:Y:S01]  /*80f0*/  LOP3.LUT R10, R10, 0xffff0000, RZ, 0xc0, !PT ;  /* 0xffff00000a0a7812 */ /* 0x000fe200078ec0ff */
[C---:B------:R-:W-:Y:S01]  /*8100*/  IMAD.U32 R15, R11.reuse, 0x10000, RZ ;  /* 0x000100000b0f7824 */ /* 0x040fe200078e00ff */
[----:B------:R-:W-:Y:S01]  /*8110*/  LOP3.LUT R11, R11, 0xffff0000, RZ, 0xc0, !PT ;  /* 0xffff00000b0b7812 */ /* 0x000fe200078ec0ff */
[C---:B-1----:R-:W-:Y:S01]  /*8120*/  IMAD.U32 R20, R4.reuse, 0x10000, RZ ;  /* 0x0001000004147824 */ /* 0x042fe200078e00ff */
[----:B------:R-:W-:Y:S01]  /*8130*/  LOP3.LUT R4, R4, 0xffff0000, RZ, 0xc0, !PT ;  /* 0xffff000004047812 */ /* 0x000fe200078ec0ff */
[----:B------:R-:W-:Y:S01]  /*8140*/  IMAD.U32 R24, R6, 0x10000, RZ ;  /* 0x0001000006187824 */ /* 0x000fe200078e00ff */
[----:B------:R-:W-:Y:S01]  /*8150*/  SHF.L.U32 R21, R5, 0x10, RZ ;  /* 0x0000001005157819 */ /* 0x000fe200000006ff */
[-C--:B------:R-:W-:Y:S01]  /*8160*/  FMUL.FTZ R27, R28, R20.reuse ;  /* 0x000000141c1b7220 */ /* 0x080fe20000410000 */
[----:B------:R-:W-:Y:S01]  /*8170*/  FMUL.FTZ R29, R26, R20 ;  /* 0x000000141a1d7220 */ /* 0x000fe20000410000 */
[----:B------:R-:W-:Y:S01]  /*8180*/  FMUL.FTZ R31, R42, R4 ;  /* 0x000000042a1f7220 */ /* 0x000fe20000410000 */
[----:B------:R-:W-:Y:S01]  /*8190*/  LOP3.LUT R6, R6, 0xffff0000, RZ, 0xc0, !PT ;  /* 0xffff000006067812 */ /* 0x000fe200078ec0ff */
[-C--:B------:R-:W-:Y:S01]  /*81a0*/  FFMA.FTZ R27, R26, R12.reuse, -R27 ;  /* 0x0000000c1a1b7223 */ /* 0x080fe2000001081b */
[----:B------:R-:W-:Y:S01]  /*81b0*/  FFMA.FTZ R29, R28, R12, R29 ;  /* 0x0000000c1c1d7223 */ /* 0x000fe2000001001d */
[----:B------:R-:W-:Y:S01]  /*81c0*/  FMUL.FTZ R12, R37, R21 ;  /* 0x00000015250c7220 */ /* 0x000fe20000410000 */
[----:B------:R-:W-:-:S02]  /*81d0*/  IMAD.U32 R28, R44, 0x10000, RZ ;  /* 0x000100002c1c7824 */ /* 0x000fc400078e00ff */
[C---:B------:R-:W-:Y:S01]  /*81e0*/  FMUL.FTZ R20, R35.reuse, R21 ;  /* 0x0000001523147220 */ /* 0x040fe20000410000 */
[----:B------:R-:W-:Y:S02]  /*81f0*/  IMAD.U32 R26, R40, 0x10000, RZ ;  /* 0x00010000281a7824 */ /* 0x000fe400078e00ff */
[----:B------:R-:W-:Y:S01]  /*8200*/  FMUL.FTZ R33, R38, R4 ;  /* 0x0000000426217220 */ /* 0x000fe20000410000 */
[----:B------:R-:W-:Y:S01]  /*8210*/  LOP3.LUT R40, R40, 0xffff0000, RZ, 0xc0, !PT ;  /* 0xffff000028287812 */ /* 0x000fe200078ec0ff */
[-C--:B------:R-:W-:Y:S01]  /*8220*/  FFMA.FTZ R4, R38, R8.reuse, -R31 ;  /* 0x0000000826047223 */ /* 0x080fe2000001081f */
[----:B------:R-:W-:Y:S01]  /*8230*/  LOP3.LUT R44, R44, 0xffff0000, RZ, 0xc0, !PT ;  /* 0xffff00002c2c7812 */ /* 0x000fe200078ec0ff */
[-C--:B------:R-:W-:Y:S01]  /*8240*/  FFMA.FTZ R12, R35, R13.reuse, -R12 ;  /* 0x0000000d230c7223 */ /* 0x080fe2000001080c */
[----:B------:R-:W-:Y:S01]  /*8250*/  FFMA.FTZ R20, R37, R13, R20 ;  /* 0x0000000d25147223 */ /* 0x000fe20000010014 */
[----:B------:R-:W-:Y:S01]  /*8260*/  FFMA.FTZ R8, R42, R8, R33 ;  /* 0x000000082a087223 */ /* 0x000fe20000010021 */
[-C--:B------:R-:W-:Y:S01]  /*8270*/  FMUL.FTZ R13, R28, R24.reuse ;  /* 0x000000181c0d7220 */ /* 0x080fe20000410000 */
[----:B------:R-:W-:Y:S01]  /*8280*/  FMUL.FTZ R21, R26, R24 ;  /* 0x000000181a157220 */ /* 0x000fe20000410000 */
[----:B------:R-:W-:-:S02]  /*8290*/  IMAD.U32 R25, R7, 0x10000, RZ ;  /* 0x0001000007197824 */ /* 0x000fc400078e00ff */
[-C--:B------:R-:W-:Y:S01]  /*82a0*/  FMUL.FTZ R31, R44, R6.reuse ;  /* 0x000000062c1f7220 */ /* 0x080fe20000410000 */
[----:B------:R-:W-:Y:S02]  /*82b0*/  IMAD.U32 R37, R45, 0x10000, RZ ;  /* 0x000100002d257824 */ /* 0x000fe400078e00ff */
[----:B------:R-:W-:Y:S01]  /*82c0*/  FMUL.FTZ R33, R40, R6 ;  /* 0x0000000628217220 */ /* 0x000fe20000410000 */
[----:B------:R-:W-:Y:S02]  /*82d0*/  IMAD.U32 R35, R41, 0x10000, RZ ;  /* 0x0001000029237824 */ /* 0x000fe400078e00ff */
[-C--:B------:R-:W-:Y:S01]  /*82e0*/  FFMA.FTZ R13, R26, R14.reuse, -R13 ;  /* 0x0000000e1a0d7223 */ /* 0x080fe2000001080d */
[----:B------:R-:W-:Y:S01]  /*82f0*/  FFMA.FTZ R21, R28, R14, R21 ;  /* 0x0000000e1c157223 */ /* 0x000fe20000010015 */
[----:B------:R-:W-:Y:S01]  /*8300*/  LOP3.LUT R5, R5, 0xffff0000, RZ, 0xc0, !PT ;  /* 0xffff000005057812 */ /* 0x000fe200078ec0ff */
[-C--:B------:R-:W-:Y:S01]  /*8310*/  FMUL.FTZ R6, R37, R25.reuse ;  /* 0x0000001925067220 */ /* 0x080fe20000410000 */
[----:B------:R-:W-:Y:S01]  /*8320*/  LOP3.LUT R7, R7, 0xffff0000, RZ, 0xc0, !PT ;  /* 0xffff000007077812 */ /* 0x000fe200078ec0ff */
[-C--:B------:R-:W-:Y:S01]  /*8330*/  FFMA.FTZ R14, R40, R10.reuse, -R31 ;  /* 0x0000000a280e7223 */ /* 0x080fe2000001081f */
[----:B------:R-:W-:Y:S01]  /*8340*/  FFMA.FTZ R24, R44, R10, R33 ;  /* 0x0000000a2c187223 */ /* 0x000fe20000010021 */
[----:B------:R-:W-:Y:S01]  /*8350*/  LOP3.LUT R45, R45, 0xffff0000, RZ, 0xc0, !PT ;  /* 0xffff00002d2d7812 */ /* 0x000fe200078ec0ff */
[----:B------:R-:W-:Y:S01]  /*8360*/  FMUL.FTZ R10, R35, R25 ;  /* 0x00000019230a7220 */ /* 0x000fe20000410000 */
[----:B------:R-:W-:Y:S01]  /*8370*/  LOP3.LUT R41, R41, 0xffff0000, RZ, 0xc0, !PT ;  /* 0xffff000029297812 */ /* 0x000fe200078ec0ff */
[----:B------:R-:W-:Y:S01]  /*8380*/  FFMA.FTZ R25, R35, R15, -R6 ;  /* 0x0000000f23197223 */ /* 0x000fe20000010806 */
[----:B------:R-:W-:Y:S01]  /*8390*/  FMUL.FTZ R6, R43, R5 ;  /* 0x000000052b067220 */ /* 0x000fe20000410000 */
[----:B------:R-:W-:Y:S01]  /*83a0*/  FFMA.FTZ R15, R37, R15, R10 ;  /* 0x0000000f250f7223 */ /* 0x000fe2000001000a */
[----:B------:R-:W-:Y:S01]  /*83b0*/  FMUL.FTZ R26, R45, R7 ;  /* 0x000000072d1a7220 */ /* 0x000fe20000410000 */
[----:B------:R-:W-:Y:S01]  /*83c0*/  FMUL.FTZ R10, R39, R5 ;  /* 0x00000005270a7220 */ /* 0x000fe20000410000 */
[----:B------:R-:W-:Y:S01]  /*83d0*/  FMUL.FTZ R28, R41, R7 ;  /* 0x00000007291c7220 */ /* 0x000fe20000410000 */
        /* <DEDUP_REMOVED lines=14> */
.L_x_1028:
[----:B------:R-:W-:Y:S05]  /*84c0*/  BSYNC B0 ;  /* 0x0000000000007941 */ /* 0x000fea0003800000 */
.L_x_1014:
        /* <DEDUP_REMOVED lines=8> */
.L_x_1011:
[----:B------:R-:W-:-:S13]  /*8550*/  ISETP.NE.AND P0, PT, R185, 0x3, PT ;  /* 0x00000003b900780c */ /* 0x000fda0003f05270 */
[----:B------:R-:W-:Y:S05]  /*8560*/  @!P0 BRA `(.L_x_1039) ;  /* 0x0000000000048947 */ /* 0x000fea0003800000 */
[----:B------:R-:W-:Y:S01]  /*8570*/  BPT.TRAP 0x1 ;  /* 0x000000040000795c */ /* 0x000fe20000300000 */
.L_x_1039:
[----:B------:R-:W-:Y:S02]  /*8580*/  LEA R20, R18, R2, 0x3 ;  /* 0x0000000212147211 */ /* 0x000fe400078e18ff */
[----:B------:R-:W-:-:S04]  /*8590*/  SHF.L.U32 R13, R23, 0x1f, RZ ;  /* 0x0000001f170d7819 */ /* 0x000fc800000006ff */
[----:B------:R0:W0:Y:S01]  /*85a0*/  SYNCS.PHASECHK.TRANS64.TRYWAIT P1, [R20+URZ+0x38830], R13 ;  /* 0x0388300d140075a7 */ /* 0x000022000802017f */
[----:B------:R-:W-:Y:S05]  /*85b0*/  @!P0 BRA `(.L_x_1040) ;  /* 0x0000000000048947 */ /* 0x000fea0003800000 */
[----:B------:R-:W-:Y:S01]  /*85c0*/  BPT.TRAP 0x1 ;  /* 0x000000040000795c */ /* 0x000fe20000300000 */
.L_x_1040:
[C---:B--234-:R-:W-:Y:S02]  /*85d0*/  VIADD R0, R2.reuse, 0x22400 ;  /* 0x0002240002007836 */ /* 0x05cfe40000000000 */
[----:B-1----:R-:W-:-:S03]  /*85e0*/  VIADD R4, R2, 0x20400 ;  /* 0x0002040002047836 */ /* 0x002fc60000000000 */
[----:B------:R-:W-:Y:S02]  /*85f0*/  SHF.R.U32.HI R0, RZ, 0x4, R0 ;  /* 0x00000004ff007819 */ /* 0x000fe40000011600 */
[----:B------:R-:W-:Y:S02]  /*8600*/  SHF.R.U32.HI R4, RZ, 0x4, R4 ;  /* 0x00000004ff047819 */ /* 0x000fe40000011604 */
[----:B------:R-:W-:Y:S02]  /*8610*/  LOP3.LUT R0, R0, 0x3fff, RZ, 0xc0, !PT ;  /* 0x00003fff00007812 */ /* 0x000fe400078ec0ff */
[----:B------:R-:W-:Y:S02]  /*8620*/  LOP3.LUT R4, R4, 0x3fff, RZ, 0xc0, !PT ;  /* 0x00003fff04047812 */ /* 0x000fe400078ec0ff */
[----:B------:R-:W-:Y:S01]  /*8630*/  LOP3.LUT R0, R0, 0x10000, RZ, 0xfc, !PT ;  /* 0x0001000000007812 */ /* 0x000fe200078efcff */
[----:B0-----:R-:W-:Y:S06]  /*8640*/  @P1 BRA `(.L_x_1041) ;  /* 0x0000000000081947 */ /* 0x001fec0003800000 */
[----:B------:R-:W0:Y:S02]  /*8650*/  SYNCS.PHASECHK.TRANS64.TRYWAIT P1, [R20+URZ+0x38830], R13 ;  /* 0x0388300d140075a7 */ /* 0x000e24000802017f */
[----:B0-----:R-:W-:Y:S05]  /*8660*/  @!P1 BRA `(.L_x_1042) ;  /* 0x0000010000e09947 */ /* 0x001fea0003800000 */
.L_x_1041:
        /* <DEDUP_REMOVED lines=13> */
[C---:B------:R-:W-:Y:S01]  /*8740*/  IADD3 R14, R10.reuse, 0x4, RZ ;  /* 0x000000040a0e7810 */ /* 0x040fe20007ffe0ff */
[----:B------:R-:W-:Y:S01]  /*8750*/  IMAD.MOV.U32 R7, RZ, RZ, 0x40000040 ;  /* 0x40000040ff077424 */ /* 0x000fe200078e00ff */
[----:B------:R-:W-:Y:S01]  /*8760*/  SHF.L.U32 R3, R3, 0x1f, RZ ;  /* 0x0000001f03037819 */ /* 0x000fe200000006ff */
[----:B------:R-:W-:Y:S01]  /*8770*/  IMAD.MOV.U32 R15, RZ, RZ, 0x40000040 ;  /* 0x40000040ff0f7424 */ /* 0x000fe200078e00ff */
[----:B------:R-:W-:Y:S01]  /*8780*/  BSSY B0, `(.L_x_1043) ;  /* 0x0000020000007945 */ /* 0x000fe20003800000 */
[----:B------:R-:W-:-:S02]  /*8790*/  VIADD R10, R10, 0x6 ;  /* 0x000000060a0a7836 */ /* 0x000fc40000000000 */
[----:B------:R-:W-:Y:S02]  /*87a0*/  IMAD.MOV.U32 R9, RZ, RZ, 0x40000040 ;  /* 0x40000040ff097424 */ /* 0x000fe400078e00ff */
[----:B------:R-:W-:Y:S02]  /*87b0*/  IMAD.MOV.U32 R11, RZ, RZ, 0x40000040 ;  /* 0x40000040ff0b7424 */ /* 0x000fe400078e00ff */
[----:B------:R-:W-:Y:S01]  /*87c0*/  HGMMA.64x64x16.F32.BF16 R24, gdesc[UR4], RZ, !UPT, gsb0 ;  /* 0x00e00000041879f0 */ /* 0x000fe2000c0018ff */
        /* <DEDUP_REMOVED lines=8> */
[----:B------:R-:W-:-:S07]  /*8850*/  WARPGROUP.ARRIVE ;  /* 0x00000000000079c5 */ /* 0x000fce0000000000 */
        /* <DEDUP_REMOVED lines=16> */
[----:B------:R-:W1:Y:S02]  /*8960*/  SYNCS.PHASECHK.TRANS64.TRYWAIT P1, [R2+URZ+0x38810], R3 ;  /* 0x03881003020075a7 */ /* 0x000e64000802017f */
[----:B-1----:R-:W-:Y:S05]  /*8970*/  @!P1 BRA `(.L_x_1044) ;  /* 0x0000010000309947 */ /* 0x002fea0003800000 */
.L_x_1205:
[----:B------:R-:W-:Y:S05]  /*8980*/  BSYNC B0 ;  /* 0x0000000000007941 */ /* 0x000fea0003800000 */
.L_x_1043:
[----:B------:R-:W-:Y:S05]  /*8990*/  @!P0 BRA `(.L_x_1045) ;  /* 0x0000000000048947 */ /* 0x000fea0003800000 */
[----:B------:R-:W-:Y:S01]  /*89a0*/  BPT.TRAP 0x1 ;  /* 0x000000040000795c */ /* 0x000fe20000300000 */
.L_x_1045:
[----:B------:R2:W3:Y:S01]  /*89b0*/  SYNCS.PHASECHK.TRANS64.TRYWAIT P1, [R20+URZ+0x38850], R13 ;  /* 0x0388500d140075a7 */ /* 0x0004e2000802017f */
[----:B------:R-:W-:Y:S05]  /*89c0*/  @!P0 BRA `(.L_x_1046) ;  /* 0x0000000000048947 */ /* 0x000fea0003800000 */
[----:B------:R-:W-:Y:S01]  /*89d0*/  BPT.TRAP 0x1 ;  /* 0x000000040000795c */ /* 0x000fe20000300000 */
.L_x_1046:
[C---:B-1----:R-:W-:Y:S01]  /*89e0*/  VIADD R3, R2.reuse, 0x400 ;  /* 0x0000040002037836 */ /* 0x042fe20000000000 */
[----:B------:R-:W-:Y:S01]  /*89f0*/  BSSY B0, `(.L_x_1047) ;  /* 0x000000a000007945 */ /* 0x000fe20003800000 */
[----:B------:R-:W-:-:S03]  /*8a00*/  VIADD R10, R2, 0x26400 ;  /* 0x00026400020a7836 */ /* 0x000fc60000000000 */
[----:B------:R-:W-:Y:S02]  /*8a10*/  SHF.R.U32.HI R3, RZ, 0x4, R3 ;  /* 0x00000004ff037819 */ /* 0x000fe40000011603 */
[----:B------:R-:W-:Y:S02]  /*8a20*/  SHF.R.U32.HI R10, RZ, 0x4, R10 ;  /* 0x00000004ff0a7819 */ /* 0x000fe4000001160a */
[----:B------:R-:W-:Y:S02]  /*8a30*/  LOP3.LUT R3, R3, 0x3fff, RZ, 0xc0, !PT ;  /* 0x00003fff03037812 */ /* 0x000fe400078ec0ff */
[----:B------:R-:W-:Y:S02]  /*8a40*/  LOP3.LUT R11, R10, 0x3fff, RZ, 0xc0, !PT ;  /* 0x00003fff0a0b7812 */ /* 0x000fe400078ec0ff */
[----:B------:R-:W-:Y:S01]  /*8a50*/  LOP3.LUT R10, R3, 0x10000, RZ, 0xfc, !PT ;  /* 0x00010000030a7812 */ /* 0x000fe200078efcff */
[----:B---3--:R-:W-:Y:S06]  /*8a60*/  @P1 BRA `(.L_x_1048) ;  /* 0x0000000000081947 */ /* 0x008fec0003800000 */
[----:B------:R-:W1:Y:S02]  /*8a70*/  SYNCS.PHASECHK.TRANS64.TRYWAIT P1, [R20+URZ+0x38850], R13 ;  /* 0x0388500d140075a7 */ /* 0x000e64000802017f */
[----:B-1----:R-:W-:Y:S05]  /*8a80*/  @!P1 BRA `(.L_x_1049) ;  /* 0x0000010000009947 */ /* 0x002fea0003800000 */
.L_x_1048:
[----:B------:R-:W-:Y:S05]  /*8a90*/  BSYNC B0 ;  /* 0x0000000000007941 */ /* 0x000fea0003800000 */
.L_x_1047:
[----:B------:R-:W-:Y:S01]  /*8aa0*/  LOP3.LUT R3, R11, 0x10000, RZ, 0xfc, !PT ;  /* 0x000100000b037812 */ /* 0x000fe200078efcff */
[----:B------:R-:W-:Y:S01]  /*8ab0*/  IMAD R12, R18, 0x1000, R10 ;  /* 0x00001000120c7824 */ /* 0x000fe200078e020a */
[----:B------:R-:W-:Y:S01]  /*8ac0*/  MOV R15, 0x40000040 ;  /* 0x40000040000f7802 */ /* 0x000fe20000000f00 */
[----:B012---:R-:W-:Y:S01]  /*8ad0*/  IMAD.MOV.U32 R13, RZ, RZ, 0x40000040 ;  /* 0x40000040ff0d7424 */ /* 0x007fe200078e00ff */
[----:B------:R-:W-:Y:S05]  /*8ae0*/  WARPSYNC.ALL ;  /* 0x0000000000007948 */ /* 0x000fea0003800000 */
[----:B------:R-:W-:Y:S01]  /*8af0*/  IMAD.MOV.U32 R14, RZ, RZ, R3 ;  /* 0x000000ffff0e7224 */ /* 0x000fe200078e0003 */
[----:B------:R-:W-:Y:S01]  /*8b00*/  R2UR UR5, R15 ;  /* 0x000000000f0572ca */ /* 0x000fe200000e0000 */
[----:B------:R-:W-:Y:S01]  /*8b10*/  WARPGROUP.ARRIVE ;  /* 0x00000000000079c5 */ /* 0x000fe20000000000 */
[----:B------:R-:W-:Y:S01]  /*8b20*/  R2UR UR6, R12 ;  /* 0x000000000c0672ca */ /* 0x000fe200000e0000 */
[----:B------:R-:W-:Y:S01]  /*8b30*/  VIADD R58, R3, 0x2 ;  /* 0x00000002033a7836 */ /* 0x000fe20000000000 */
[----:B------:R-:W-:Y:S01]  /*8b40*/  R2UR UR4, R14 ;  /* 0x000000000e0472ca */ /* 0x000fe200000e0000 */
[C---:B------:R-:W-:Y:S01]  /*8b50*/  VIADD R14, R12.reuse, 0x2 ;  /* 0x000000020c0e7836 */ /* 0x040fe20000000000 */
[----:B------:R-:W-:Y:S01]  /*8b60*/  R2UR UR7, R13 ;  /* 0x000000000d0772ca */ /* 0x000fe200000e0000 */
[----:B------:R-:W-:Y:S01]  /*8b70*/  IMAD.MOV.U32 R59, RZ, RZ, 0x40000040 ;  /* 0x40000040ff3b7424 */ /* 0x000fe200078e00ff */
[----:B------:R-:W0:Y:S01]  /*8b80*/  S2R R21, SR_TID.X ;  /* 0x0000000000157919 */ /* 0x000e220000002100 */
[----:B------:R-:W-:Y:S01]  /*8b90*/  IMAD.MOV.U32 R15, RZ, RZ, 0x40000040 ;  /* 0x40000040ff0f7424 */ /* 0x000fe200078e00ff */
[----:B------:R-:W-:Y:S01]  /*8ba0*/  BSSY B0, `(.L_x_1050) ;  /* 0x0000637000007945 */ /* 0x000fe20003800000 */
[----:B------:R-:W-:Y:S01]  /*8bb0*/  VIADD R62, R12, 0x800 ;  /* 0x000008000c3e7836 */ /* 0x000fe20000000000 */
[----:B------:R-:W1:Y:S01]  /*8bc0*/  S2R R64, SR_TID.X ;  /* 0x0000000000407919 */ /* 0x000e620000002100 */
[----:B------:R-:W-:-:S02]  /*8bd0*/  VIADD R60, R3, 0x800 ;  /* 0x00000800033c7836 */ /* 0x000fc40000000000 */
[----:B------:R-:W-:Y:S02]  /*8be0*/  IMAD.MOV.U32 R61, RZ, RZ, 0x40000040 ;  /* 0x40000040ff3d7424 */ /* 0x000fe400078e00ff */
[----:B------:R-:W-:Y:S02]  /*8bf0*/  IMAD.MOV.U32 R63, RZ, RZ, 0x40000040 ;  /* 0x40000040ff3f7424 */ /* 0x000fe400078e00ff */
[----:B------:R-:W-:Y:S01]  /*8c00*/  HGMMA.64x64x16.F32.BF16 R24, gdesc[UR4], R24, gsb0 ;  /* 0x00e00000041879f0 */ /* 0x000fe20008001818 */
[----:B------:R-:W-:Y:S01]  /*8c10*/  R2UR UR4, R58 ;  /* 0x000000003a0472ca */ /* 0x000fe200000e0000 */
[----:B------:R-:W-:Y:S01]  /*8c20*/  VIADD R58, R3, 0x4 ;  /* 0x00000004033a7836 */ /* 0x000fe20000000000 */
[----:B------:R-:W-:Y:S01]  /*8c30*/  R2UR UR5, R59 ;  /* 0x000000003b0572ca */ /* 0x000fe200000e0000 */
[----:B------:R-:W-:Y:S01]  /*8c40*/  IMAD.MOV.U32 R59, RZ, RZ, 0x40000040 ;  /* 0x40000040ff3b7424 */ /* 0x000fe200078e00ff */
[----:B------:R-:W-:Y:S01]  /*8c50*/  R2UR UR6, R14 ;  /* 0x000000000e0672ca */ /* 0x000fe200000e0000 */
[----:B------:R-:W-:Y:S01]  /*8c60*/  VIADD R14, R12, 0x4 ;  /* 0x000000040c0e7836 */ /* 0x000fe20000000000 */
[----:B------:R-:W-:Y:S01]  /*8c70*/  R2UR UR7, R15 ;  /* 0x000000000f0772ca */ /* 0x000fe200000e0000 */
[----:B------:R-:W-:Y:S01]  /*8c80*/  IMAD.MOV.U32 R15, RZ, RZ, 0x40000040 ;  /* 0x40000040ff0f7424 */ /* 0x000fe200078e00ff */
[----:B0-----:R-:W-:-:S02]  /*8c90*/  SHF.R.U32.HI R21, RZ, 0x7, R21 ;  /* 0x00000007ff157819 */ /* 0x001fc40000011615 */
[----:B-1----:R-:W-:-:S03]  /*8ca0*/  LOP3.LUT R64, R64, 0x7f, RZ, 0xc0, !PT ;  /* 0x0000007f40407812 */ /* 0x002fc600078ec0ff */
[----:B------:R0:W1:Y:S02]  /*8cb0*/  SHFL.IDX PT, R11, R21, RZ, 0x1f ;  /* 0x00001fff150b7589 */ /* 0x00006400000e0000 */
[----:B0-----:R-:W-:Y:S01]  /*8cc0*/  IMAD.MOV.U32 R21, RZ, RZ, 0x4 ;  /* 0x00000004ff157424 */ /* 0x001fe200078e00ff */
[----:B-1----:R-:W-:-:S04]  /*8cd0*/  ISETP.GT.AND P1, PT, R11, 0x7f, PT ;  /* 0x0000007f0b00780c */ /* 0x002fc80003f24270 */
[----:B------:R-:W-:Y:S02]  /*8ce0*/  SEL R11, RZ, 0x2, !P1 ;  /* 0x00000002ff0b7807 */ /* 0x000fe40004800000 */
[C---:B------:R-:W-:Y:S02]  /*8cf0*/  SEL R13, R21.reuse, 0x2, P1 ;  /* 0x00000002150d7807 */ /* 0x040fe40000800000 */
[----:B------:R-:W-:Y:S01]  /*8d00*/  SEL R21, R21, 0x6, !P1 ;  /* 0x0000000615157807 */ /* 0x000fe20004800000 */
[----:B------:R-:W-:Y:S02]  /*8d10*/  WARPGROUP.DEPBAR.LE gsb0, 0x0 ;  /* 0x00008000000079c5 */ /* 0x000fe40000010000 */
[----:B------:R-:W-:-:S06]  /*8d20*/  WARPGROUP.ARRIVE ;  /* 0x00000000000079c5 */ /* 0x000fcc0000000000 */
[----:B------:R-:W-:Y:S01]  /*8d30*/  HGMMA.64x64x16.F32.BF16 R24, gdesc[UR4], R24, gsb0 ;  /* 0x00e00000041879f0 */ /* 0x000fe20008001818 */
[----:B------:R-:W-:Y:S01]  /*8d40*/  R2UR UR4, R58 ;  /* 0x000000003a0472ca */ /* 0x000fe200000e0000 */
[----:B------:R-:W-:Y:S01]  /*8d50*/  VIADD R58, R3, 0x6 ;  /* 0x00000006033a7836 */ /* 0x000fe20000000000 */
[----:B------:R-:W-:Y:S01]  /*8d60*/  R2UR UR5, R59 ;  /* 0x000000003b0572ca */ /* 0x000fe200000e0000 */
[----:B------:R-:W-:Y:S01]  /*8d70*/  IMAD.MOV.U32 R59, RZ, RZ, 0x40000040 ;  /* 0x40000040ff3b7424 */ /* 0x000fe200078e00ff */
[----:B------:R-:W-:Y:S02]  /*8d80*/  R2UR UR6, R14 ;  /* 0x000000000e0672ca */ /* 0x000fe400000e0000 */
[----:B------:R-:W-:Y:S01]  /*8d90*/  R2UR UR7, R15 ;  /* 0x000000000f0772ca */ /* 0x000fe200000e0000 */
[----:B------:R-:W-:Y:S01]  /*8da0*/  IMAD.MOV.U32 R15, RZ, RZ, 0x40000040 ;  /* 0x40000040ff0f7424 */ /* 0x000fe200078e00ff */
[----:B------:R-:W-:Y:S01]  /*8db0*/  IADD3 R14, R12, 0x6, RZ ;  /* 0x000000060c0e7810 */ /* 0x000fe20007ffe0ff */
[----:B------:R-:W-:-:S02]  /*8dc0*/  WARPGROUP.DEPBAR.LE gsb0, 0x0 ;  /* 0x00008000000079c5 */ /* 0x000fc40000010000 */
[----:B------:R-:W-:-:S08]  /*8dd0*/  WARPGROUP.ARRIVE ;  /* 0x00000000000079c5 */ /* 0x000fd00000000000 */
        /* <DEDUP_REMOVED lines=9> */
[----:B------:R-:W-:Y:S02]  /*8e70*/  WARPGROUP.DEPBAR.LE gsb0, 0x0 ;  /* 0x00008000000079c5 */ /* 0x000fe40000010000 */
[----:B------:R-:W-:-:S09]  /*8e80*/  WARPGROUP.ARRIVE ;  /* 0x00000000000079c5 */ /* 0x000fd20000000000 */
        /* <DEDUP_REMOVED lines=12> */
[----:B------:R-:W-:Y:S02]  /*8f50*/  R2UR UR4, R58 ;  /* 0x000000003a0472ca */ /* 0x000fe400000e0000 */
[----:B------:R-:W-:Y:S01]  /*8f60*/  R2UR UR5, R59 ;  /* 0x000000003b0572ca */ /* 0x000fe200000e0000 */
[----:B------:R-:W-:Y:S01]  /*8f70*/  IMAD.MOV.U32 R59, RZ, RZ, 0x40000040 ;  /* 0x40000040ff3b7424 */ /* 0x000fe200078e00ff */
[----:B------:R-:W-:Y:S01]  /*8f80*/  R2UR UR6, R14 ;  /* 0x000000000e0672ca */ /* 0x000fe200000e0000 */
[----:B------:R-:W-:Y:S01]  /*8f90*/  VIADD R14, R12, 0x204 ;  /* 0x000002040c0e7836 */ /* 0x000fe20000000000 */
        /* <DEDUP_REMOVED lines=23> */
[----:B------:R-:W-:Y:S02]  /*9110*/  R2UR UR7, R15 ;  /* 0x000000000f0772ca */ /* 0x000fe400000e0000 */
[----:B------:R-:W-:Y:S01]  /*9120*/  MOV R15, 0x40000040 ;  /* 0x40000040000f7802 */ /* 0x000fe20000000f00 */
        /* <DEDUP_REMOVED lines=27> */
[----:B------:R-:W-:Y:S02]  /*92e0*/  R2UR UR5, R59 ;  /* 0x000000003b0572ca */ /* 0x000fe400000e0000 */
[----:B------:R-:W-:Y:S01]  /*92f0*/  R2UR UR6, R14 ;  /* 0x000000000e0672ca */ /* 0x000fe200000e0000 */
[----:B------:R-:W-:Y:S01]  /*9300*/  VIADD R14, R12, 0x406 ;  /* 0x000004060c0e7836 */ /* 0x000fe20000000000 */
[----:B------:R-:W-:Y:S01]  /*9310*/  R2UR UR7, R15 ;  /* 0x000000000f0772ca */ /* 0x000fe200000e0000 */
[----:B------:R-:W-:Y:S01]  /*9320*/  IMAD.MOV.U32 R15, RZ, RZ, 0x40000040 ;  /* 0x40000040ff0f7424 */ /* 0x000fe200078e00ff */
        /* <DEDUP_REMOVED lines=49> */
[----:B------:R-:W-:Y:S01]  /*9640*/  IMAD.IADD R58, R11, 0x1, R62 ;  /* 0x000000010b3a7824 */ /* 0x000fe200078e023e */
[----:B------:R-:W-:Y:S02]  /*9650*/  R2UR UR5, R59 ;  /* 0x000000003b0572ca */ /* 0x000fe400000e0000 */
[----:B------:R-:W-:Y:S01]  /*9660*/  R2UR UR6, R14 ;  /* 0x000000000e0672ca */ /* 0x000fe200000e0000 */
[----:B------:R-:W-:Y:S01]  /*9670*/  IMAD.IADD R14, R11, 0x1, R60 ;  /* 0x000000010b0e7824 */ /* 0x000fe200078e023c */
[----:B------:R-:W-:Y:S01]  /*9680*/  R2UR UR7, R15 ;  /* 0x000000000f0772ca */ /* 0x000fe200000e0000 */
[----:B------:R-:W-:Y:S01]  /*9690*/  IMAD.MOV.U32 R15, RZ, RZ, 0x40000040 ;  /* 0x40000040ff0f7424 */ /* 0x000fe200078e00ff */
[----:B------:R-:W-:Y:S01]  /*96a0*/  MOV R59, 0x40000040 ;  /* 0x40000040003b7802 */ /* 0x000fe20000000f00 */
[----:B------:R-:W-:-:S02]  /*96b0*/  WARPGROUP.DEPBAR.LE gsb0, 0x0 ;  /* 0x00008000000079c5 */ /* 0x000fc40000010000 */
[----:B------:R-:W-:-:S08]  /*96c0*/  WARPGROUP.ARRIVE ;  /* 0x00000000000079c5 */ /* 0x000fd00000000000 */
[----:B------:R-:W-:Y:S01]  /*96d0*/  HGMMA.64x64x16.F32.BF16 R24, gdesc[UR4], R24, gsb0 ;  /* 0x00e00000041879f0 */ /* 0x000fe20008001818 */
[----:B------:R-:W-:Y:S01]  /*96e0*/  R2UR UR6, R58 ;  /* 0x000000003a0672ca */ /* 0x000fe200000e0000 */
[--C-:B------:R-:W-:Y:S01]  /*96f0*/  IMAD.IADD R58, R62, 0x1, R13.reuse ;  /* 0x000000013e3a7824 */ /* 0x100fe200078e020d */
[----:B------:R-:W-:Y:S01]  /*9700*/  R2UR UR7, R59 ;  /* 0x000000003b0772ca */ /* 0x000fe200000e0000 */
[----:B------:R-:W-:Y:S01]  /*9710*/  IMAD.MOV.U32 R59, RZ, RZ, 0x40000040 ;  /* 0x40000040ff3b7424 */ /* 0x000fe200078e00ff */
[----:B------:R-:W-:Y:S01]  /*9720*/  R2UR UR4, R14 ;  /* 0x000000000e0472ca */ /* 0x000fe200000e0000 */
[----:B------:R-:W-:Y:S01]  /*9730*/  IMAD.IADD R14, R60, 0x1, R13 ;  /* 0x000000013c0e7824 */ /* 0x000fe200078e020d */
[----:B------:R-:W-:Y:S01]  /*9740*/  R2UR UR5, R15 ;  /* 0x000000000f0572ca */ /* 0x000fe200000e0000 */
[----:B------:R-:W-:Y:S01]  /*9750*/  IMAD.MOV.U32 R15, RZ, RZ, 0x40000040 ;  /* 0x40000040ff0f7424 */ /* 0x000fe200078e00ff */
[----:B------:R-:W-:Y:S02]  /*9760*/  WARPGROUP.DEPBAR.LE gsb0, 0x0 ;  /* 0x00008000000079c5 */ /* 0x000fe40000010000 */
[----:B------:R-:W-:-:S09]  /*9770*/  WARPGROUP.ARRIVE ;  /* 0x00000000000079c5 */ /* 0x000fd20000000000 */
        /* <DEDUP_REMOVED lines=15> */
[----:B------:R-:W-:Y:S02]  /*9870*/  R2UR UR6, R58 ;  /* 0x000000003a0672ca */ /* 0x000fe400000e0000 */
[----:B------:R-:W-:Y:S01]  /*9880*/  R2UR UR7, R59 ;  /* 0x000000003b0772ca */ /* 0x000fe200000e0000 */
[----:B------:R-:W-:Y:S01]  /*9890*/  IMAD.MOV.U32 R59, RZ, RZ, 0x40000040 ;  /* 0x40000040ff3b7424 */ /* 0x000fe200078e00ff */
[----:B------:R-:W-:Y:S02]  /*98a0*/  MOV R14, 0x28 ;  /* 0x00000028000e7802 */ /* 0x000fe40000000f00 */
[----:B------:R-:W-:-:S02]  /*98b0*/  SEL R15, R15, 0x980, P1 ;  /* 0x000009800f0f7807 */ /* 0x000fc40000800000 */
[----:B------:R-:W-:Y:S02]  /*98c0*/  SEL R14, R14, 0x26, P1 ;  /* 0x000000260e0e7807 */ /* 0x000fe40000800000 */
[----:B------:R-:W-:Y:S02]  /*98d0*/  LOP3.LUT R15, R15, 0xa00, RZ, 0xc0, !PT ;  /* 0x00000a000f0f7812 */ /* 0x000fe400078ec0ff */
[----:B------:R-:W-:-:S04]  /*98e0*/  LOP3.LUT R14, R14, 0x6, RZ, 0xc0, !PT ;  /* 0x000000060e0e7812 */ /* 0x000fc800078ec0ff */
[CC--:B------:R-:W-:Y:S02]  /*98f0*/  IADD3 R58, R14.reuse, R15.reuse, R3 ;  /* 0x0000000f0e3a7210 */ /* 0x0c0fe40007ffe003 */
[----:B------:R-:W-:Y:S01]  /*9900*/  IADD3 R14, R14, R15, R12 ;  /* 0x0000000f0e0e7210 */ /* 0x000fe20007ffe00c */
[----:B------:R-:W-:Y:S01]  /*9910*/  IMAD.MOV.U32 R15, RZ, RZ, 0x40000040 ;  /* 0x40000040ff0f7424 */ /* 0x000fe200078e00ff */
[----:B------:R-:W-:Y:S02]  /*9920*/  WARPGROUP.DEPBAR.LE gsb0, 0x0 ;  /* 0x00008000000079c5 */ /* 0x000fe40000010000 */
[----:B------:R-:W-:-:S06]  /*9930*/  WARPGROUP.ARRIVE ;  /* 0x00000000000079c5 */ /* 0x000fcc0000000000 */
        /* <DEDUP_REMOVED lines=8> */
[C---:B------:R-:W-:Y:S02]  /*99c0*/  IMAD.IADD R62, R11.reuse, 0x1, R58 ;  /* 0x000000010b3e7824 */ /* 0x040fe400078e023a */
[----:B------:R-:W-:-:S02]  /*99d0*/  IMAD.IADD R60, R11, 0x1, R14 ;  /* 0x000000010b3c7824 */ /* 0x000fc400078e020e */
[----:B------:R-:W-:Y:S01]  /*99e0*/  IMAD.MOV.U32 R15, RZ, RZ, 0x40000040 ;  /* 0x40000040ff0f7424 */ /* 0x000fe200078e00ff */
[----:B------:R-:W-:Y:S02]  /*99f0*/  WARPGROUP.DEPBAR.LE gsb0, 0x0 ;  /* 0x00008000000079c5 */ /* 0x000fe40000010000 */
[----:B------:R-:W-:-:S06]  /*9a00*/  WARPGROUP.ARRIVE ;  /* 0x00000000000079c5 */ /* 0x000fcc0000000000 */
        /* <DEDUP_REMOVED lines=9> */
[----:B------:R-:W-:Y:S01]  /*9aa0*/  IADD3 R62, R13, R58, RZ ;  /* 0x0000003a0d3e7210 */ /* 0x000fe20007ffe0ff */
[----:B------:R-:W-:Y:S01]  /*9ab0*/  IMAD.IADD R58, R21, 0x1, R58 ;  /* 0x00000001153a7824 */ /* 0x000fe200078e023a */
[----:B------:R-:W-:-:S02]  /*9ac0*/  WARPGROUP.DEPBAR.LE gsb0, 0x0 ;  /* 0x00008000000079c5 */ /* 0x000fc40000010000 */
[----:B------:R-:W-:-:S07]  /*9ad0*/  WARPGROUP.ARRIVE ;  /* 0x00000000000079c5 */ /* 0x000fce0000000000 */
[----:B------:R-:W-:Y:S01]  /*9ae0*/  HGMMA.64x64x16.F32.BF16 R24, gdesc[UR4], R24, gsb0 ;  /* 0x00e00000041879f0 */ /* 0x000fe20008001818 */
[----:B------:R-:W-:Y:S02]  /*9af0*/  R2UR UR4, R60 ;  /* 0x000000003c0472ca */ /* 0x000fe400000e0000 */
[----:B------:R-:W-:Y:S01]  /*9b00*/  R2UR UR5, R61 ;  /* 0x000000003d0572ca */ /* 0x000fe200000e0000 */
[----:B------:R-:W-:Y:S01]  /*9b10*/  IMAD.MOV.U32 R61, RZ, RZ, 0x40000040 ;  /* 0x40000040ff3d7424 */ /* 0x000fe200078e00ff */
[----:B------:R-:W-:Y:S02]  /*9b20*/  R2UR UR6, R62 ;  /* 0x000000003e0672ca */ /* 0x000fe400000e0000 */
[----:B------:R-:W-:Y:S01]  /*9b30*/  R2UR UR7, R63 ;  /* 0x000000003f0772ca */ /* 0x000fe200000e0000 */
[----:B------:R-:W-:Y:S01]  /*9b40*/  IMAD.MOV.U32 R63, RZ, RZ, 0x40000040 ;  /* 0x40000040ff3f7424 */ /* 0x000fe200078e00ff */
[----:B------:R-:W-:Y:S02]  /*9b50*/  WARPGROUP.DEPBAR.LE gsb0, 0x0 ;  /* 0x00008000000079c5 */ /* 0x000fe40000010000 */
[----:B------:R-:W-:-:S09]  /*9b60*/  WARPGROUP.ARRIVE ;  /* 0x00000000000079c5 */ /* 0x000fd20000000000 */
[----:B------:R-:W-:Y:S01]  /*9b70*/  HGMMA.64x64x16.F32.BF16 R24, gdesc[UR4], R24, gsb0 ;  /* 0x00e00000041879f0 */ /* 0x000fe20008001818 */
[----:B------:R-:W-:Y:S01]  /*9b80*/  R2UR UR4, R14 ;  /* 0x000000000e0472ca */ /* 0x000fe200000e0000 */
[----:B------:R-:W-:Y:S01]  /*9b90*/  IMAD.MOV.U32 R14, RZ, RZ, 0x30 ;  /* 0x00000030ff0e7424 */ /* 0x000fe200078e00ff */
[----:B------:R-:W-:Y:S01]  /*9ba0*/  R2UR UR5, R15 ;  /* 0x000000000f0572ca */ /* 0x000fe200000e0000 */
[----:B------:R-:W-:Y:S01]  /*9bb0*/  IMAD.MOV.U32 R15, RZ, RZ, 0xc00 ;  /* 0x00000c00ff0f7424 */ /* 0x000fe200078e00ff */
[----:B------:R-:W-:Y:S02]  /*9bc0*/  R2UR UR6, R58 ;  /* 0x000000003a0672ca */ /* 0x000fe400000e0000 */
[----:B------:R-:W-:Y:S01]  /*9bd0*/  R2UR UR7, R59 ;  /* 0x000000003b0772ca */ /* 0x000fe200000e0000 */
[----:B------:R-:W-:Y:S01]  /*9be0*/  IMAD.MOV.U32 R59, RZ, RZ, 0x40000040 ;  /* 0x40000040ff3b7424 */ /* 0x000fe200078e00ff */
[----:B------:R-:W-:Y:S02]  /*9bf0*/  SEL R14, R14, 0x2e, P1 ;  /* 0x0000002e0e0e7807 */ /* 0x000fe40000800000 */
[----:B------:R-:W-:-:S02]  /*9c00*/  SEL R15, R15, 0xb80, P1 ;  /* 0x00000b800f0f7807 */ /* 0x000fc40000800000 */
        /* <DEDUP_REMOVED lines=13> */
[----:B------:R-:W-:Y:S01]  /*9ce0*/  IMAD.IADD R62, R11, 0x1, R58 ;  /* 0x000000010b3e7824 */ /* 0x000fe200078e023a */
[----:B------:R-:W-:Y:S01]  /*9cf0*/  R2UR UR7, R15 ;  /* 0x000000000f0772ca */ /* 0x000fe200000e0000 */
[----:B------:R-:W-:Y:S01]  /*9d00*/  IMAD.MOV.U32 R15, RZ, RZ, 0x40000040 ;  /* 0x40000040ff0f7424 */ /* 0x000fe200078e00ff */
[----:B------:R-:W-:-:S05]  /*9d10*/  IADD3 R14, R3, 0xc00, RZ ;  /* 0x00000c00030e7810 */ /* 0x000fca0007ffe0ff */
[----:B------:R-:W-:Y:S01]  /*9d20*/  IMAD.IADD R60, R11, 0x1, R14 ;  /* 0x000000010b3c7824 */ /* 0x000fe200078e020e */
[----:B------:R-:W-:Y:S02]  /*9d30*/  WARPGROUP.DEPBAR.LE gsb0, 0x0 ;  /* 0x00008000000079c5 */ /* 0x000fe40000010000 */
[----:B------:R-:W-:-:S06]  /*9d40*/  WARPGROUP.ARRIVE ;  /* 0x00000000000079c5 */ /* 0x000fcc0000000000 */
[----:B------:R-:W-:Y:S01]  /*9d50*/  HGMMA.64x64x16.F32.BF16 R24, gdesc[UR4], R24, gsb0 ;  /* 0x00e00000041879f0 */ /* 0x000fe20008001818 */
[----:B------:R-:W-:Y:S01]  /*9d60*/  R2UR UR4, R60 ;  /* 0x000000003c0472ca */ /* 0x000fe200000e0000 */
[----:B------:R-:W-:Y:S01]  /*9d70*/  IMAD.IADD R60, R13, 0x1, R14 ;  /* 0x000000010d3c7824 */ /* 0x000fe200078e020e */
[----:B------:R-:W-:Y:S01]  /*9d80*/  R2UR UR5, R61 ;  /* 0x000000003d0572ca */ /* 0x000fe200000e0000 */
[----:B------:R-:W-:Y:S01]  /*9d90*/  IMAD.MOV.U32 R61, RZ, RZ, 0x40000040 ;  /* 0x40000040ff3d7424 */ /* 0x000fe200078e00ff */
[----:B------:R-:W-:Y:S01]  /*9da0*/  R2UR UR6, R62 ;  /* 0x000000003e0672ca */ /* 0x000fe200000e0000 */
[----:B------:R-:W-:Y:S01]  /*9db0*/  IMAD.IADD R62, R13, 0x1, R58 ;  /* 0x000000010d3e7824 */ /* 0x000fe200078e023a */
[----:B------:R-:W-:Y:S01]  /*9dc0*/  R2UR UR7, R63 ;  /* 0x000000003f0772ca */ /* 0x000fe200000e0000 */
[----:B------:R-:W-:Y:S01]  /*9dd0*/  IMAD.MOV.U32 R63, RZ, RZ, 0x40000040 ;  /* 0x40000040ff3f7424 */ /* 0x000fe200078e00ff */
[C---:B------:R-:W-:Y:S01]  /*9de0*/  IADD3 R58, R21.reuse, R58, RZ ;  /* 0x0000003a153a7210 */ /* 0x040fe20007ffe0ff */
[----:B------:R-:W-:Y:S01]  /*9df0*/  IMAD.IADD R14, R21, 0x1, R14 ;  /* 0x00000001150e7824 */ /* 0x000fe200078e020e */
[----:B------:R-:W-:-:S02]  /*9e00*/  WARPGROUP.DEPBAR.LE gsb0, 0x0 ;  /* 0x00008000000079c5 */ /* 0x000fc40000010000 */
[----:B------:R-:W-:-:S07]  /*9e10*/  WARPGROUP.ARRIVE ;  /* 0x00000000000079c5 */ /* 0x000fce0000000000 */
[----:B------:R-:W-:Y:S01]  /*9e20*/  HGMMA.64x64x16.F32.BF16 R24, gdesc[UR4], R24, gsb0 ;  /* 0x00e00000041879f0 */ /* 0x000fe20008001818 */
[----:B------:R-:W-:Y:S01]  /*9e30*/  R2UR UR4, R60 ;  /* 0x000000003c0472ca */ /* 0x000fe200000e0000 */
[----:B------:R-:W-:Y:S01]  /*9e40*/  VIADD R60, R12, 0xe00 ;  /* 0x00000e000c3c7836 */ /* 0x000fe20000000000 */
[----:B------:R-:W-:Y:S02]  /*9e50*/  R2UR UR5, R61 ;  /* 0x000000003d0572ca */ /* 0x000fe400000e0000 */
[----:B------:R-:W-:Y:S01]  /*9e60*/  R2UR UR6, R62 ;  /* 0x000000003e0672ca */ /* 0x000fe200000e0000 */
[----:B------:R-:W-:Y:S01]  /*9e70*/  IMAD.IADD R62, R11, 0x1, R60 ;  /* 0x000000010b3e7824 */ /* 0x000fe200078e023c */
[----:B------:R-:W-:Y:S02]  /*9e80*/  R2UR UR7, R63 ;  /* 0x000000003f0772ca */ /* 0x000fe400000e0000 */
[----:B------:R-:W-:Y:S01]  /*9e90*/  MOV R63, 0x40000040 ;  /* 0x40000040003f7802 */ /* 0x000fe20000000f00 */
[----:B------:R-:W-:-:S02]  /*9ea0*/  WARPGROUP.DEPBAR.LE gsb0, 0x0 ;  /* 0x00008000000079c5 */ /* 0x000fc40000010000 */
[----:B------:R-:W-:-:S08]  /*9eb0*/  WARPGROUP.ARRIVE ;  /* 0x00000000000079c5 */ /* 0x000fd00000000000 */
        /* <DEDUP_REMOVED lines=25> */
[----:B------:R-:W-:Y:S02]  /*a050*/  IMAD.MOV.U32 R15, RZ, RZ, 0x40000040 ;  /* 0x40000040ff0f7424 */ /* 0x000fe400078e00ff */
[----:B------:R-:W-:-:S05]  /*a060*/  IMAD.MOV.U32 R11, RZ, RZ, 0x40 ;  /* 0x00000040ff0b7424 */ /* 0x000fca00078e00ff */
[----:B------:R-:W-:-:S04]  /*a070*/  SEL R11, R11, 0x3e, P1 ;  /* 0x0000003e0b0b7807 */ /* 0x000fc80000800000 */
[----:B------:R-:W-:Y:S01]  /*a080*/  LOP3.LUT R11, R11, 0x6, RZ, 0xc0, !PT ;  /* 0x000000060b0b7812 */ /* 0x000fe200078ec0ff */
        /* <DEDUP_REMOVED lines=11> */
[----:B------:R-:W-:-:S04]  /*a140*/  MOV R13, 0x1000 ;  /* 0x00001000000d7802 */ /* 0x000fc80000000f00 */
[----:B------:R-:W-:Y:S01]  /*a150*/  SEL R13, R13, 0xf80, P1 ;  /* 0x00000f800d0d7807 */ /* 0x000fe20000800000 */
[----:B------:R-:W-:Y:S02]  /*a160*/  WARPGROUP.DEPBAR.LE gsb0, 0x0 ;  /* 0x00008000000079c5 */ /* 0x000fe40000010000 */
[----:B------:R-:W-:-:S06]  /*a170*/  WARPGROUP.ARRIVE ;  /* 0x00000000000079c5 */ /* 0x000fcc0000000000 */
[----:B------:R-:W-:Y:S01]  /*a180*/  HGMMA.64x64x16.F32.BF16 R24, gdesc[UR4], R24, gsb0 ;  /* 0x00e00000041879f0 */ /* 0x000fe20008001818 */
[----:B------:R-:W-:Y:S02]  /*a190*/  R2UR UR4, R62 ;  /* 0x000000003e0472ca */ /* 0x000fe400000e0000 */
[----:B------:R-:W-:Y:S02]  /*a1a0*/  R2UR UR5, R63 ;  /* 0x000000003f0572ca */ /* 0x000fe400000e0000 */
[----:B------:R-:W-:Y:S01]  /*a1b0*/  R2UR UR6, R14 ;  /* 0x000000000e0672ca */ /* 0x000fe200000e0000 */
[----:B------:R-:W-:Y:S01]  /*a1c0*/  IMAD.IADD R14, R21, 0x1, R58 ;  /* 0x00000001150e7824 */ /* 0x000fe200078e023a */
[----:B------:R-:W-:Y:S01]  /*a1d0*/  R2UR UR7, R15 ;  /* 0x000000000f0772ca */ /* 0x000fe200000e0000 */
[----:B------:R-:W-:Y:S02]  /*a1e0*/  IMAD.IADD R58, R21, 0x1, R60 ;  /* 0x00000001153a7824 */ /* 0x000fe400078e023c */
[----:B------:R-:W-:Y:S01]  /*a1f0*/  IMAD.MOV.U32 R15, RZ, RZ, 0x40000040 ;  /* 0x40000040ff0f7424 */ /* 0x000fe200078e00ff */
[----:B------:R-:W-:-:S02]  /*a200*/  WARPGROUP.DEPBAR.LE gsb0, 0x0 ;  /* 0x00008000000079c5 */ /* 0x000fc40000010000 */
[----:B------:R-:W-:-:S07]  /*a210*/  WARPGROUP.ARRIVE ;  /* 0x00000000000079c5 */ /* 0x000fce0000000000 */
[----:B------:R-:W-:Y:S01]  /*a220*/  HGMMA.64x64x16.F32.BF16 R24, gdesc[UR4], R24, gsb0 ;  /* 0x00e00000041879f0 */ /* 0x000fe20008001818 */
[----:B------:R-:W-:Y:S02]  /*a230*/  R2UR UR4, R14 ;  /* 0x000000000e0472ca */ /* 0x000fe400000e0000 */
[----:B------:R-:W-:Y:S02]  /*a240*/  R2UR UR5, R15 ;  /* 0x000000000f0572ca */ /* 0x000fe400000e0000 */
[----:B------:R-:W-:Y:S02]  /*a250*/  R2UR UR6, R58 ;  /* 0x000000003a0672ca */ /* 0x000fe400000e0000 */
[----:B------:R-:W-:Y:S01]  /*a260*/  R2UR UR7, R59 ;  /* 0x000000003b0772ca */ /* 0x000fe200000e0000 */
[----:B------:R-:W-:Y:S01]  /*a270*/  IMAD.MOV.U32 R59, RZ, RZ, 0x40000040 ;  /* 0x40000040ff3b7424 */ /* 0x000fe200078e00ff */
[----:B------:R-:W-:Y:S01]  /*a280*/  LOP3.LUT R14, R13, 0x1e00, RZ, 0xc0, !PT ;  /* 0x00001e000d0e7812 */ /* 0x000fe200078ec0ff */
[----:B------:R-:W-:-:S03]  /*a290*/  IMAD.MOV.U32 R13, RZ, RZ, 0x40000040 ;  /* 0x40000040ff0d7424 */ /* 0x000fc600078e00ff */
[CC--:B------:R-:W-:Y:S02]  /*a2a0*/  IADD3 R58, R11.reuse, R14.reuse, R3 ;  /* 0x0000000e0b3a7210 */ /* 0x0c0fe40007ffe003 */
[----:B------:R-:W-:Y:S01]  /*a2b0*/  IADD3 R12, R11, R14, R12 ;  /* 0x0000000e0b0c7210 */ /* 0x000fe20007ffe00c */
[----:B------:R-:W-:-:S05]  /*a2c0*/  IMAD R11, R197, -0x40, R168 ;  /* 0xffffffc0c50b7824 */ /* 0x000fca00078e02a8 */
        /* <DEDUP_REMOVED lines=18> */
[----:B------:R-:W-:Y:S02]  /*a3f0*/  ULDC UR5, c[0x0][0xa80] ;  /* 0x0002a00000057ab9 */ /* 0x000fe40000000800 */
[----:B------:R-:W-:Y:S01]  /*a400*/  IMAD.U32 R170, RZ, RZ, UR5 ;  /* 0x00000005ffaa7e24 */ /* 0x000fe2000f8e00ff */
        /* <DEDUP_REMOVED lines=32> */
[----:B-1----:R-:W-:Y:S01]  /*a610*/  FSEL R25, R25, -INF , P2 ;  /* 0xff80000019197808 */ /* 0x002fe20001000000 */
[----:B------:R-:W-:Y:S01]  /*a620*/  FMUL.FTZ R46, R46, UR4 ;  /* 0x000000042e2e7c20 */ /* 0x000fe20008410000 */
[----:B------:R-:W-:Y:S01]  /*a630*/  FMUL.FTZ R47, R47, UR4 ;  /* 0x000000042f2f7c20 */ /* 0x000fe20008410000 */
[----:B------:R-:W-:Y:S01]  /*a640*/  FMUL.FTZ R50, R50, UR4 ;  /* 0x0000000432327c20 */ /* 0x000fe20008410000 */
[----:B------:R-:W-:Y:S01]  /*a650*/  FMNMX.FTZ R12, R15, R25, !PT ;  /* 0x000000190f0c7209 */ /* 0x000fe20007810000 */
[----:B------:R-:W-:Y:S01]  /*a660*/  FMUL.FTZ R51, R51, UR4 ;  /* 0x0000000433337c20 */ /* 0x000fe20008410000 */
[----:B------:R-:W-:Y:S01]  /*a670*/  FMUL.FTZ R54, R54, UR4 ;  /* 0x0000000436367c20 */ /* 0x000fe20008410000 */
[----:B------:R-:W1:Y:S01]  /*a680*/  MUFU.TANH R32, R32 ;  /* 0x0000002000207308 */ /* 0x000e620000002400 */
[----:B--2---:R-:W-:Y:S01]  /*a690*/  FSEL R57, R28, -INF , P3 ;  /* 0xff8000001c397808 */ /* 0x004fe20001800000 */
[----:B------:R-:W-:-:S03]  /*a6a0*/  FMUL.FTZ R55, R55, UR4 ;  /* 0x0000000437377c20 */ /* 0x000fc60008410000 */
[----:B------:R-:W-:-:S03]  /*a6b0*/  FMNMX.FTZ R12, R57, R12, !PT ;  /* 0x0000000c390c7209 */ /* 0x000fc60007810000 */
[----:B------:R-:W2:Y:S01]  /*a6c0*/  MUFU.TANH R26, R26 ;  /* 0x0000001a001a7308 */ /* 0x000ea20000002400 */
[----:B0-----:R-:W-:-:S04]  /*a6d0*/  FSEL R29, R29, -INF , P4 ;  /* 0xff8000001d1d7808 */ /* 0x001fc80002000000 */
[----:B------:R-:W-:-:S03]  /*a6e0*/  FMNMX.FTZ R12, R29, R12, !PT ;  /* 0x0000000c1d0c7209 */ /* 0x000fc60007810000 */
[----:B------:R-:W0:Y:S01]  /*a6f0*/  MUFU.TANH R33, R33 ;  /* 0x0000002100217308 */ /* 0x000e220000002400 */
[----:B-1----:R-:W-:-:S04]  /*a700*/  FSEL R59, R32, -INF , P5 ;  /* 0xff800000203b7808 */ /* 0x002fc80002800000 */
[----:B------:R-:W-:-:S03]  /*a710*/  FMNMX.FTZ R12, R59, R12, !PT ;  /* 0x0000000c3b0c7209 */ /* 0x000fc60007810000 */
[----:B------:R-:W1:Y:S01]  /*a720*/  MUFU.TANH R27, R27 ;  /* 0x0000001b001b7308 */ /* 0x000e620000002400 */
[----:B--2---:R-:W-:Y:S02]  /*a730*/  FSEL R13, R26, -INF , P1 ;  /* 0xff8000001a0d7808 */ /* 0x004fe40000800000 */
[----:B------:R-:W-:-:S05]  /*a740*/  ISETP.GT.AND P1, PT, R11, 0x18, PT ;  /* 0x000000180b00780c */ /* 0x000fca0003f24270 */
[----:B------:R-:W2:Y:S01]  /*a750*/  MUFU.TANH R36, R36 ;  /* 0x0000002400247308 */ /* 0x000ea20000002400 */
[----:B0-----:R-:W-:-:S04]  /*a760*/  FSEL R61, R33, -INF , P6 ;  /* 0xff800000213d7808 */ /* 0x001fc80003000000 */
[----:B------:R-:W-:-:S03]  /*a770*/  FMNMX.FTZ R12, R61, R12, !PT ;  /* 0x0000000c3d0c7209 */ /* 0x000fc60007810000 */
[----:B------:R-:W0:Y:S01]  /*a780*/  MUFU.TANH R30, R30 ;  /* 0x0000001e001e7308 */ /* 0x000e220000002400 */
[----:B-1----:R-:W-:Y:S02]  /*a790*/  FSEL R27, R27, -INF , P2 ;  /* 0xff8000001b1b7808 */ /* 0x002fe40001000000 */
[----:B------:R-:W-:-:S05]  /*a7a0*/  ISETP.GT.AND P2, PT, R11, 0x19, PT ;  /* 0x000000190b00780c */ /* 0x000fca0003f44270 */
[----:B------:R-:W1:Y:S01]  /*a7b0*/  MUFU.TANH R37, R37 ;  /* 0x0000002500257308 */ /* 0x000e620000002400 */
[----:B--2---:R-:W-:-:S04]  /*a7c0*/  FSEL R63, R36, -INF , P1 ;  /* 0xff800000243f7808 */ /* 0x004fc80000800000 */
[----:B------:R-:W-:-:S03]  /*a7d0*/  FMNMX.FTZ R12, R63, R12, !PT ;  /* 0x0000000c3f0c7209 */ /* 0x000fc60007810000 */
[----:B------:R-:W2:Y:S01]  /*a7e0*/  MUFU.TANH R31, R31 ;  /* 0x0000001f001f7308 */ /* 0x000ea20000002400 */
[----:B0-----:R-:W-:Y:S02]  /*a7f0*/  FSEL R21, R30, -INF , P3 ;  /* 0xff8000001e157808 */ /* 0x001fe40001800000 */
[----:B------:R-:W-:-:S05]  /*a800*/  ISETP.GT.AND P3, PT, R11, 0x20, PT ;  /* 0x000000200b00780c */ /* 0x000fca0003f64270 */
        /* <DEDUP_REMOVED lines=42> */
[----:B------:R-:W-:Y:S01]  /*aab0*/  MUFU.TANH R46, R46 ;  /* 0x0000002e002e7308 */ /* 0x000fe20000002400 */
[----:B0-----:R-:W-:-:S04]  /*aac0*/  FSEL R77, R52, -INF , P3 ;  /* 0xff800000344d7808 */ /* 0x001fc80001800000 */
[----:B------:R-:W-:-:S03]  /*aad0*/  FMNMX.FTZ R12, R77, R12, !PT ;  /* 0x0000000c4d0c7209 */ /* 0x000fc60007810000 */
[----:B------:R-:W0:Y:S01]  /*aae0*/  MUFU.TANH R47, R47 ;  /* 0x0000002f002f7308 */ /* 0x000e220000002400 */
[----:B-1----:R-:W-:-:S04]  /*aaf0*/  FSEL R53, R53, -INF , P4 ;  /* 0xff80000035357808 */ /* 0x002fc80002000000 */
[----:B------:R-:W-:-:S03]  /*ab00*/  FMNMX.FTZ R11, R53, R12, !PT ;  /* 0x0000000c350b7209 */ /* 0x000fc60007810000 */
[----:B------:R-:W1:Y:S02]  /*ab10*/  MUFU.TANH R50, R50 ;  /* 0x0000003200327308 */ /* 0x000e640000002400 */
[----:B------:R-:W2:Y:S06]  /*ab20*/  SHFL.BFLY PT, R12, R11, 0x2, 0x1f ;  /* 0x0c401f000b0c7f89 */ /* 0x000eac00000e0000 */
[----:B------:R-:W3:Y:S01]  /*ab30*/  MUFU.TANH R51, R51 ;  /* 0x0000003300337308 */ /* 0x000ee20000002400 */
[----:B0-----:R-:W-:-:S07]  /*ab40*/  FSEL R47, R47, -INF , P6 ;  /* 0xff8000002f2f7808 */ /* 0x001fce0003000000 */
[----:B------:R-:W-:Y:S01]  /*ab50*/  MUFU.TANH R54, R54 ;  /* 0x0000003600367308 */ /* 0x000fe20000002400 */
[----:B-1----:R-:W-:-:S07]  /*ab60*/  FSEL R49, R50, -INF , P1 ;  /* 0xff80000032317808 */ /* 0x002fce0000800000 */
[----:B------:R-:W0:Y:S01]  /*ab70*/  MUFU.TANH R55, R55 ;  /* 0x0000003700377308 */ /* 0x000e220000002400 */
[----:B---3--:R-:W-:Y:S02]  /*ab80*/  FSEL R51, R51, -INF , P2 ;  /* 0xff80000033337808 */ /* 0x008fe40001000000 */
[----:B--2---:R-:W-:Y:S02]  /*ab90*/  FMNMX.FTZ R169, R11, R12, !PT ;  /* 0x0000000c0ba97209 */ /* 0x004fe40007810000 */
[----:B------:R-:W-:Y:S02]  /*aba0*/  FMNMX.FTZ R12, R13, R27, !PT ;  /* 0x0000001b0d0c7209 */ /* 0x000fe40007810000 */
[----:B------:R-:W-:Y:S01]  /*abb0*/  FSEL R11, R46, -INF , P5 ;  /* 0xff8000002e0b7808 */ /* 0x000fe20002800000 */
[----:B------:R-:W1:Y:S01]  /*abc0*/  SHFL.BFLY PT, R14, R169, 0x1, 0x1f ;  /* 0x0c201f00a90e7f89 */ /* 0x000e6200000e0000 */
[----:B------:R-:W-:Y:S02]  /*abd0*/  FMNMX.FTZ R12, R21, R12, !PT ;  /* 0x0000000c150c7209 */ /* 0x000fe40007810000 */
[----:B------:R-:W-:-:S02]  /*abe0*/  ISETP.GE.AND P2, PT, R168, 0x41, PT ;  /* 0x00000041a800780c */ /* 0x000fc40003f46270 */
[----:B------:R-:W-:-:S04]  /*abf0*/  FMNMX.FTZ R12, R31, R12, !PT ;  /* 0x0000000c1f0c7209 */ /* 0x000fc80007810000 */
[----:B------:R-:W-:Y:S02]  /*ac00*/  FMNMX.FTZ R12, R33, R12, !PT ;  /* 0x0000000c210c7209 */ /* 0x000fe40007810000 */
[----:B0-----:R-:W-:Y:S02]  /*ac10*/  FSEL R55, R55, -INF , P4 ;  /* 0xff80000037377808 */ /* 0x001fe40002000000 */
[----:B------:R-:W-:-:S04]  /*ac20*/  FMNMX.FTZ R12, R35, R12, !PT ;  /* 0x0000000c230c7209 */ /* 0x000fc80007810000 */
[----:B------:R-:W-:-:S04]  /*ac30*/  FMNMX.FTZ R12, R37, R12, !PT ;  /* 0x0000000c250c7209 */ /* 0x000fc80007810000 */
[----:B------:R-:W-:Y:S02]  /*ac40*/  FMNMX.FTZ R12, R39, R12, !PT ;  /* 0x0000000c270c7209 */ /* 0x000fe40007810000 */
[----:B-1----:R-:W-:Y:S02]  /*ac50*/  FMNMX.FTZ R169, R169, R14, !PT ;  /* 0x0000000ea9a97209 */ /* 0x002fe40007810000 */
[----:B------:R-:W-:Y:S02]  /*ac60*/  FMNMX.FTZ R12, R41, R12, !PT ;  /* 0x0000000c290c7209 */ /* 0x000fe40007810000 */
[C---:B------:R-:W-:Y:S01]  /*ac70*/  FSETP.NEU.FTZ.AND P5, PT, R169.reuse, -INF , PT ;  /* 0xff800000a900780b */ /* 0x040fe20003fbd000 */
[----:B------:R-:W-:Y:S01]  /*ac80*/  FMUL.FTZ R14, R169, R170 ;  /* 0x000000aaa90e7220 */ /* 0x000fe20000410000 */
[----:B------:R-:W-:-:S04]  /*ac90*/  FMNMX.FTZ R12, R43, R12, !PT ;  /* 0x0000000c2b0c7209 */ /* 0x000fc80007810000 */
[----:B------:R-:W-:Y:S02]  /*aca0*/  FMNMX.FTZ R12, R11, R12, !PT ;  /* 0x0000000c0b0c7209 */ /* 0x000fe40007810000 */
[----:B------:R-:W-:Y:S02]  /*acb0*/  FSEL R14, R14, RZ, P5 ;  /* 0x000000ff0e0e7208 */ /* 0x000fe40002800000 */
[----:B------:R-:W-:-:S03]  /*acc0*/  FMNMX.FTZ R12, R47, R12, !PT ;  /* 0x0000000c2f0c7209 */ /* 0x000fc60007810000 */
[--C-:B------:R-:W-:Y:S01]  /*acd0*/  FFMA.FTZ R172, R15, R170, -R14.reuse ;  /* 0x000000aa0fac7223 */ /* 0x100fe2000001080e */
[----:B------:R-:W-:Y:S01]  /*ace0*/  FMNMX.FTZ R12, R49, R12, !PT ;  /* 0x0000000c310c7209 */ /* 0x000fe20007810000 */
[-CC-:B------:R-:W-:Y:S01]  /*acf0*/  FFMA.FTZ R173, R25, R170.reuse, -R14.reuse ;  /* 0x000000aa19ad7223 */ /* 0x180fe2000001080e */
[----:B------:R-:W-:Y:S01]  /*ad00*/  FSEL R15, R54, -INF , P3 ;  /* 0xff800000360f7808 */ /* 0x000fe20001800000 */
[--C-:B------:R-:W-:Y:S01]  /*ad10*/  FFMA.FTZ R174, R57, R170, -R14.reuse ;  /* 0x000000aa39ae7223 */ /* 0x100fe2000001080e */
[----:B------:R-:W-:Y:S01]  /*ad20*/  FMNMX.FTZ R12, R51, R12, !PT ;  /* 0x0000000c330c7209 */ /* 0x000fe20007810000 */
[-CC-:B------:R-:W-:Y:S01]  /*ad30*/  FFMA.FTZ R175, R29, R170.reuse, -R14.reuse ;  /* 0x000000aa1daf7223 */ /* 0x180fe2000001080e */
[-CC-:B------:R-:W-:Y:S01]  /*ad40*/  FFMA.FTZ R176, R59, R170.reuse, -R14.reuse ;  /* 0x000000aa3bb07223 */ /* 0x180fe2000001080e */
        /* <DEDUP_REMOVED lines=8> */
[-CC-:B------:R-:W-:Y:S01]  /*add0*/  FFMA.FTZ R183, R45, R170.reuse, -R14.reuse ;  /* 0x000000aa2db77223 */ /* 0x180fe2000001080e */
[-CC-:B------:R-:W-:Y:S01]  /*ade0*/  FFMA.FTZ R198, R73, R170.reuse, -R14.reuse ;  /* 0x000000aa49c67223 */ /* 0x180fe2000001080e */
[----:B------:R-:W0:Y:S01]  /*adf0*/  SHFL.BFLY PT, R25, R12, 0x2, 0x1f ;  /* 0x0c401f000c197f89 */ /* 0x000e2200000e0000 */
[-CC-:B------:R-:W-:Y:S01]  /*ae00*/  FFMA.FTZ R199, R75, R170.reuse, -R14.reuse ;  /* 0x000000aa4bc77223 */ /* 0x180fe2000001080e */
[-CC-:B------:R-:W-:Y:S01]  /*ae10*/  FFMA.FTZ R200, R77, R170.reuse, -R14.reuse ;  /* 0x000000aa4dc87223 */ /* 0x180fe2000001080e */
[----:B------:R-:W-:Y:S01]  /*ae20*/  FFMA.FTZ R202, R53, R170, -R14 ;  /* 0x000000aa35ca7223 */ /* 0x000fe2000001080e */
[----:B------:R-:W-:Y:S08]  /*ae30*/  MUFU.EX2 R172, R172 ;  /* 0x000000ac00ac7308 */ /* 0x000ff00000000800 */
[----:B------:R-:W1:Y:S08]  /*ae40*/  MUFU.EX2 R173, R173 ;  /* 0x000000ad00ad7308 */ /* 0x000e700000000800 */
[----:B------:R-:W-:Y:S01]  /*ae50*/  MUFU.EX2 R174, R174 ;  /* 0x000000ae00ae7308 */ /* 0x000fe20000000800 */
[----:B0-----:R-:W-:-:S07]  /*ae60*/  FMNMX.FTZ R25, R12, R25, !PT ;  /* 0x000000190c197209 */ /* 0x001fce0007810000 */
[----:B------:R-:W0:Y:S01]  /*ae70*/  MUFU.EX2 R175, R175 ;  /* 0x000000af00af7308 */ /* 0x000e220000000800 */
[----:B------:R-:W2:Y:S01]  /*ae80*/  SHFL.BFLY PT, R12, R25, 0x1, 0x1f ;  /* 0x0c201f00190c7f89 */ /* 0x000ea200000e0000 */
[----:B-1----:R-:W-:Y:S01]  /*ae90*/  F2FP.BF16.F32.PACK_AB R152, R173, R172 ;  /* 0x000000acad98723e */ /* 0x002fe200000010ff */
[----:B------:R-:W-:-:S05]  /*aea0*/  FADD.FTZ R173, R172, R173 ;  /* 0x000000adacad7221 */ /* 0x000fca0000010000 */
[----:B------:R-:W-:Y:S08]  /*aeb0*/  MUFU.EX2 R176, R176 ;  /* 0x000000b000b07308 */ /* 0x000ff00000000800 */
[----:B------:R-:W1:Y:S01]  /*aec0*/  MUFU.EX2 R177, R177 ;  /* 0x000000b100b17308 */ /* 0x000e620000000800 */
[----:B0-----:R-:W-:Y:S01]  /*aed0*/  F2FP.BF16.F32.PACK_AB R154, R175, R174 ;  /* 0x000000aeaf9a723e */ /* 0x001fe200000010ff */
[----:B------:R-:W-:-:S04]  /*aee0*/  FADD.FTZ R174, R174, R173 ;  /* 0x000000adaeae7221 */ /* 0x000fc80000010000 */
[----:B------:R-:W-:Y:S02]  /*aef0*/  FADD.FTZ R175, R175, R174 ;  /* 0x000000aeafaf7221 */ /* 0x000fe40000010000 */
[----:B------:R-:W-:Y:S01]  /*af00*/  MUFU.EX2 R178, R178 ;  /* 0x000000b200b27308 */ /* 0x000fe20000000800 */
[----:B--2---:R-:W-:-:S04]  /*af10*/  FMNMX.FTZ R171, R25, R12, !PT ;  /* 0x0000000c19ab7209 */ /* 0x004fc80007810000 */
[C---:B------:R-:W-:Y:S01]  /*af20*/  FSETP.NEU.FTZ.AND P1, PT, R171.reuse, -INF , PT ;  /* 0xff800000ab00780b */ /* 0x040fe20003f3d000 */
[----:B------:R-:W-:Y:S02]  /*af30*/  FMUL.FTZ R12, R171, R170 ;  /* 0x000000aaab0c7220 */ /* 0x000fe40000410000 */
[----:B------:R-:W0:Y:S01]  /*af40*/  MUFU.EX2 R179, R179 ;  /* 0x000000b300b37308 */ /* 0x000e220000000800 */
[C---:B-1----:R-:W-:Y:S01]  /*af50*/  F2FP.BF16.F32.PACK_AB R156, R177.reuse, R176 ;  /* 0x000000b0b19c723e */ /* 0x042fe200000010ff */
[----:B------:R-:W-:Y:S01]  /*af60*/  FADD.FTZ R176, R176, R175 ;  /* 0x000000afb0b07221 */ /* 0x000fe20000010000 */
[----:B------:R-:W-:Y:S02]  /*af70*/  FSEL R14, R12, RZ, P1 ;  /* 0x000000ff0c0e7208 */ /* 0x000fe40000800000 */
[----:B------:R-:W-:Y:S01]  /*af80*/  ISETP.NE.AND P1, PT, R64, RZ, PT ;  /* 0x000000ff4000720c */ /* 0x000fe20003f25270 */
[----:B------:R-:W-:Y:S02]  /*af90*/  FADD.FTZ R177, R177, R176 ;  /* 0x000000b0b1b17221 */ /* 0x000fe40000010000 */
[-CC-:B------:R-:W-:Y:S01]  /*afa0*/  FFMA.FTZ R203, R13, R170.reuse, -R14.reuse ;  /* 0x000000aa0dcb7223 */ /* 0x180fe2000001080e */
        /* <DEDUP_REMOVED lines=8> */
[----:B------:R-:W-:Y:S01]  /*b030*/  FFMA.FTZ R224, R43, R170, -R14 ;  /* 0x000000aa2be07223 */ /* 0x000fe2000001080e */
[----:B------:R-:W-:-:S02]  /*b040*/  @!P1 VIADD R13, R20, 0x38840 ;  /* 0x00038840140d9836 */ /* 0x000fc40000000000 */
[-CC-:B------:R-:W-:Y:S01]  /*b050*/  FFMA.FTZ R225, R11, R170.reuse, -R14.reuse ;  /* 0x000000aa0be17223 */ /* 0x180fe2000001080e */
[-CC-:B------:R-:W-:Y:S01]  /*b060*/  FFMA.FTZ R226, R47, R170.reuse, -R14.reuse ;  /* 0x000000aa2fe27223 */ /* 0x180fe2000001080e */
[-CC-:B------:R-:W-:Y:S01]  /*b070*/  FFMA.FTZ R227, R49, R170.reuse, -R14.reuse ;  /* 0x000000aa31e37223 */ /* 0x180fe2000001080e */
[-CC-:B------:R-:W-:Y:S01]  /*b080*/  FFMA.FTZ R229, R51, R170.reuse, -R14.reuse ;  /* 0x000000aa33e57223 */ /* 0x180fe2000001080e */
[----:B------:R-:W-:Y:S01]  /*b090*/  @!P1 PRMT R13, RZ, 0x654, R13 ;  /* 0x00000654ff0d9816 */ /* 0x000fe2000000000d */
[-CC-:B------:R-:W-:Y:S01]  /*b0a0*/  FFMA.FTZ R230, R15, R170.reuse, -R14.reuse ;  /* 0x000000aa0fe67223 */ /* 0x180fe2000001080e */
[----:B------:R-:W-:Y:S01]  /*b0b0*/  FFMA.FTZ R21, R55, R170, -R14 ;  /* 0x000000aa37157223 */ /* 0x000fe2000001080e */
[----:B------:R-:W-:Y:S01]  /*b0c0*/  MUFU.EX2 R203, R203 ;  /* 0x000000cb00cb7308 */ /* 0x000fe20000000800 */
[----:B------:R1:W-:Y:S01]  /*b0d0*/  @!P1 SYNCS.ARRIVE.TRANS64.RED.A1T0 RZ, [R13+URZ], RZ ;  /* 0x000000ff0dff99a7 */ /* 0x0003e2000810043f */
[----:B------:R-:W-:Y:S01]  /*b0e0*/  LOP3.LUT R11, R56, 0x2000000, RZ, 0xfc, !PT ;  /* 0x02000000380b7812 */ /* 0x000fe200078efcff */
[----:B------:R-:W-:Y:S01]  /*b0f0*/  IMAD.MOV.U32 R15, RZ, RZ, 0x40000040 ;  /* 0x40000040ff0f7424 */ /* 0x000fe200078e00ff */
[----:B0-----:R-:W-:Y:S01]  /*b100*/  F2FP.BF16.F32.PACK_AB R158, R179, R178 ;  /* 0x000000b2b39e723e */ /* 0x001fe200000010ff */
[----:B------:R-:W-:Y:S01]  /*b110*/  FADD.FTZ R178, R178, R177 ;  /* 0x000000b1b2b27221 */ /* 0x000fe20000010000 */
[----:B------:R-:W-:-:S02]  /*b120*/  @!P1 VIADD R20, R20, 0x38860 ;  /* 0x0003886014149836 */ /* 0x000fc40000000000 */
[----:B------:R-:W0:Y:S01]  /*b130*/  MUFU.EX2 R204, R204 ;  /* 0x000000cc00cc7308 */ /* 0x000e220000000800 */
[----:B------:R-:W-:Y:S02]  /*b140*/  IMAD R12, R18, 0x1000, R11 ;  /* 0x00001000120c7824 */ /* 0x000fe400078e020b */
[----:B------:R-:W-:Y:S01]  /*b150*/  FADD.FTZ R179, R179, R178 ;  /* 0x000000b2b3b37221 */ /* 0x000fe20000010000 */
[----:B-1----:R-:W-:Y:S01]  /*b160*/  IMAD.MOV.U32 R13, RZ, RZ, 0x40000040 ;  /* 0x40000040ff0d7424 */ /* 0x002fe200078e00ff */
[----:B------:R-:W-:Y:S01]  /*b170*/  @!P1 PRMT R20, RZ, 0x654, R20 ;  /* 0x00000654ff149816 */ /* 0x000fe20000000014 */
[C---:B------:R-:W-:Y:S01]  /*b180*/  VIADD R14, R12.reuse, 0x80 ;  /* 0x000000800c0e7836 */ /* 0x040fe20000000000 */
[----:B------:R-:W-:Y:S01]  /*b190*/  R2UR UR6, R12 ;  /* 0x000000000c0672ca */ /* 0x000fe200000e0000 */
[----:B------:R-:W-:Y:S01]  /*b1a0*/  MUFU.EX2 R205, R205 ;  /* 0x000000cd00cd7308 */ /* 0x000fe20000000800 */
[----:B------:R-:W-:Y:S01]  /*b1b0*/  R2UR UR7, R13 ;  /* 0x000000000d0772ca */ /* 0x000fe200000e0000 */
[----:B------:R-:W-:-:S06]  /*b1c0*/  IMAD.MOV.U32 R13, RZ, RZ, 0x40000040 ;  /* 0x40000040ff0d7424 */ /* 0x000fcc00078e00ff */
[----:B------:R-:W1:Y:S01]  /*b1d0*/  MUFU.EX2 R206, R206 ;  /* 0x000000ce00ce7308 */ /* 0x000e620000000800 */
[----:B0-----:R-:W-:Y:S01]  /*b1e0*/  F2FP.BF16.F32.PACK_AB R153, R204, R203 ;  /* 0x000000cbcc99723e */ /* 0x001fe200000010ff */
[----:B------:R-:W-:-:S06]  /*b1f0*/  FADD.FTZ R204, R203, R204 ;  /* 0x000000cccbcc7221 */ /* 0x000fcc0000010000 */
[----:B------:R-:W-:Y:S08]  /*b200*/  MUFU.EX2 R207, R207 ;  /* 0x000000cf00cf7308 */ /* 0x000ff00000000800 */
[----:B------:R-:W0:Y:S01]  /*b210*/  MUFU.EX2 R220, R220 ;  /* 0x000000dc00dc7308 */ /* 0x000e220000000800 */
[----:B-1----:R-:W-:Y:S01]  /*b220*/  F2FP.BF16.F32.PACK_AB R155, R206, R205 ;  /* 0x000000cdce9b723e */ /* 0x002fe200000010ff */
[----:B------:R-:W-:Y:S01]  /*b230*/  BAR.SYNC.DEFER_BLOCKING 0xf, 0x100 ;  /* 0x03c4000000007b1d */ /* 0x000fe20000010000 */
[----:B------:R-:W-:-:S04]  /*b240*/  FADD.FTZ R205, R205, R204 ;  /* 0x000000cccdcd7221 */ /* 0x000fc80000010000 */
[----:B------:R-:W-:Y:S01]  /*b250*/  FADD.FTZ R206, R206, R205 ;  /* 0x000000cdcece7221 */ /* 0x000fe20000010000 */
[----:B------:R-:W-:Y:S08]  /*b260*/  MUFU.EX2 R221, R221 ;  /* 0x000000dd00dd7308 */ /* 0x000ff00000000800 */
[----:B------:R-:W1:Y:S01]  /*b270*/  MUFU.EX2 R222, R222 ;  /* 0x000000de00de7308 */ /* 0x000e620000000800 */
[----:B0-----:R-:W-:Y:S01]  /*b280*/  F2FP.BF16.F32.PACK_AB R157, R220, R207 ;  /* 0x000000cfdc9d723e */ /* 0x001fe200000010ff */
[----:B------:R-:W-:-:S04]  /*b290*/  FADD.FTZ R207, R207, R206 ;  /* 0x000000cecfcf7221 */ /* 0x000fc80000010000 */
[----:B------:R-:W-:Y:S02]  /*b2a0*/  FADD.FTZ R220, R220, R207 ;  /* 0x000000cfdcdc7221 */ /* 0x000fe40000010000 */
[----:B------:R-:W-:Y:S01]  /*b2b0*/  MUFU.EX2 R180, R180 ;  /* 0x000000b400b47308 */ /* 0x000fe20000000800 */
[----:B------:R0:W-:Y:S07]  /*b2c0*/  STSM.16.M88.4 [R194+0x36400], R152 ;  /* 0x03640098c2007844 */ /* 0x0001ee0000000200 */
[----:B------:R-:W2:Y:S01]  /*b2d0*/  MUFU.EX2 R181, R181 ;  /* 0x000000b500b57308 */ /* 0x000ea20000000800 */
[----:B-1----:R-:W-:Y:S01]  /*b2e0*/  F2FP.BF16.F32.PACK_AB R159, R222, R221 ;  /* 0x000000ddde9f723e */ /* 0x002fe200000010ff */
[----:B------:R-:W-:-:S04]  /*b2f0*/  FADD.FTZ R221, R221, R220 ;  /* 0x000000dcdddd7221 */ /* 0x000fc80000010000 */
[----:B------:R0:W-:Y:S01]  /*b300*/  STSM.16.M88.4 [R195], R156 ;  /* 0x0000009cc3007844 */ /* 0x0001e20000000200 */
[----:B------:R-:W-:Y:S01]  /*b310*/  FADD.FTZ R222, R222, R221 ;  /* 0x000000dddede7221 */ /* 0x000fe20000010000 */
[----:B------:R-:W-:Y:S08]  /*b320*/  MUFU.EX2 R182, R182 ;  /* 0x000000b600b67308 */ /* 0x000ff00000000800 */
[----:B------:R-:W1:Y:S01]  /*b330*/  MUFU.EX2 R183, R183 ;  /* 0x000000b700b77308 */ /* 0x000e620000000800 */
[----:B--2---:R-:W-:Y:S01]  /*b340*/  F2FP.BF16.F32.PACK_AB R160, R181, R180 ;  /* 0x000000b4b5a0723e */ /* 0x004fe200000010ff */
[----:B------:R-:W-:-:S04]  /*b350*/  FADD.FTZ R180, R180, R179 ;  /* 0x000000b3b4b47221 */ /* 0x000fc80000010000 */
[----:B------:R-:W-:Y:S02]  /*b360*/  FADD.FTZ R181, R181, R180 ;  /* 0x000000b4b5b57221 */ /* 0x000fe40000010000 */
        /* <DEDUP_REMOVED lines=14> */
[----:B------:R0:W-:Y:S01]  /*b450*/  STSM.16.M88.4 [R201], R160 ;  /* 0x000000a0c9007844 */ /* 0x0001e20000000200 */
[----:B------:R-:W-:Y:S01]  /*b460*/  FADD.FTZ R226, R226, R225 ;  /* 0x000000e1e2e27221 */ /* 0x000fe20000010000 */
[----:B------:R-:W1:Y:S08]  /*b470*/  MUFU.EX2 R200, R200 ;  /* 0x000000c800c87308 */ /* 0x000e700000000800 */
[----:B------:R-:W3:Y:S01]  /*b480*/  MUFU.EX2 R202, R202 ;  /* 0x000000ca00ca7308 */ /* 0x000ee20000000800 */
[----:B--2---:R-:W-:Y:S01]  /*b490*/  F2FP.BF16.F32.PACK_AB R164, R199, R198 ;  /* 0x000000c6c7a4723e */ /* 0x004fe200000010ff */
[----:B------:R-:W-:-:S04]  /*b4a0*/  FADD.FTZ R198, R198, R183 ;  /* 0x000000b7c6c67221 */ /* 0x000fc80000010000 */
[----:B------:R-:W-:Y:S02]  /*b4b0*/  FADD.FTZ R199, R199, R198 ;  /* 0x000000c6c7c77221 */ /* 0x000fe40000010000 */
[----:B------:R-:W2:Y:S02]  /*b4c0*/  MUFU.EX2 R227, R227 ;  /* 0x000000e300e37308 */ /* 0x000ea40000000800 */
[----:B-1----:R-:W-:-:S06]  /*b4d0*/  FADD.FTZ R199, R200, R199 ;  /* 0x000000c7c8c77221 */ /* 0x002fcc0000010000 */
[----:B------:R-:W1:Y:S01]  /*b4e0*/  MUFU.EX2 R229, R229 ;  /* 0x000000e500e57308 */ /* 0x000e620000000800 */
[----:B---3--:R-:W-:-:S07]  /*b4f0*/  F2FP.BF16.F32.PACK_AB R166, R202, R200 ;  /* 0x000000c8caa6723e */ /* 0x008fce00000010ff */
[----:B------:R-:W-:Y:S01]  /*b500*/  MUFU.EX2 R230, R230 ;  /* 0x000000e600e67308 */ /* 0x000fe20000000800 */
[----:B--2---:R-:W-:-:S07]  /*b510*/  FADD.FTZ R226, R227, R226 ;  /* 0x000000e2e3e27221 */ /* 0x004fce0000010000 */
[----:B------:R-:W2:Y:S01]  /*b520*/  MUFU.EX2 R21, R21 ;  /* 0x0000001500157308 */ /* 0x000ea20000000800 */
[C---:B-1----:R-:W-:Y:S01]  /*b530*/  F2FP.BF16.F32.PACK_AB R165, R229.reuse, R227 ;  /* 0x000000e3e5a5723e */ /* 0x042fe200000010ff */
[----:B------:R-:W-:Y:S01]  /*b540*/  FADD.FTZ R229, R229, R226 ;  /* 0x000000e2e5e57221 */ /* 0x000fe20000010000 */
[----:B--2---:R-:W-:-:S03]  /*b550*/  F2FP.BF16.F32.PACK_AB R167, R21, R230 ;  /* 0x000000e615a7723e */ /* 0x004fc600000010ff */
[----:B------:R-:W-:Y:S02]  /*b560*/  FADD.FTZ R230, R230, R229 ;  /* 0x000000e5e6e67221 */ /* 0x000fe40000010000 */
[----:B------:R0:W-:Y:S01]  /*b570*/  STSM.16.M88.4 [R196], R164 ;  /* 0x000000a4c4007844 */ /* 0x0001e20000000200 */
[----:B------:R-:W-:Y:S01]  /*b580*/  WARPGROUP.ARRIVE ;  /* 0x00000000000079c5 */ /* 0x000fe20000000000 */
[----:B------:R-:W-:-:S05]  /*b590*/  FADD.FTZ R21, R21, R230 ;  /* 0x000000e615157221 */ /* 0x000fca0000010000 */
[----:B------:R-:W-:Y:S01]  /*b5a0*/  HGMMA.64x256x16.F32.BF16 R24, R152, gdesc[UR4].tnspB, RZ, !UPT, gsb0 ;  /* 0x43e0000498187df0 */ /* 0x000fe2000c0018ff */
[----:B------:R-:W-:Y:S01]  /*b5b0*/  R2UR UR6, R14 ;  /* 0x000000000e0672ca */ /* 0x000fe200000e0000 */
[C---:B------:R-:W-:Y:S01]  /*b5c0*/  VIADD R14, R12.reuse, 0x100 ;  /* 0x000001000c0e7836 */ /* 0x040fe20000000000 */
[----:B------:R-:W-:Y:S01]  /*b5d0*/  R2UR UR7, R15 ;  /* 0x000000000f0772ca */ /* 0x000fe200000e0000 */
[----:B------:R-:W-:Y:S01]  /*b5e0*/  IMAD.MOV.U32 R15, RZ, RZ, 0x40000040 ;  /* 0x40000040ff0f7424 */ /* 0x000fe200078e00ff */
[----:B------:R-:W-:Y:S01]  /*b5f0*/  IADD3 R12, R12, 0x180, RZ ;  /* 0x000001800c0c7810 */ /* 0x000fe20007ffe0ff */
[----:B------:R-:W-:Y:S02]  /*b600*/  WARPGROUP.DEPBAR.LE gsb0, 0x0 ;  /* 0x00008000000079c5 */ /* 0x000fe40000010000 */
[----:B------:R-:W-:-:S15]  /*b610*/  WARPGROUP.ARRIVE ;  /* 0x00000000000079c5 */ /* 0x000fde0000000000 */
[----:B------:R-:W-:-:S05]  /*b620*/  NOP ;  /* 0x0000000000007918 */ /* 0x000fca0000000000 */
        /* <DEDUP_REMOVED lines=23> */
[----:B-1----:R-:W-:Y:S01]  /*b7a0*/  FADD.FTZ R20, R202, R199 ;  /* 0x000000c7ca147221 */ /* 0x002fe20000010000 */
[----:B0-----:R-:W-:Y:S06]  /*b7b0*/  @!P2 BRA `(.L_x_1051) ;  /* 0x0000003400d4a947 */ /* 0x001fec0003800000 */
[----:B------:R-:W-:Y:S02]  /*b7c0*/  VIADD R13, R197, 0xfffffffe ;  /* 0xfffffffec50d7836 */ /* 0x000fe40000000000 */
[----:B------:R-:W-:Y:S02]  /*b7d0*/  IMAD.MOV.U32 R197, RZ, RZ, R171 ;  /* 0x000000ffffc57224 */ /* 0x000fe400078e00ab */
[----:B------:R-:W-:Y:S02]  /*b7e0*/  IMAD.MOV.U32 R14, RZ, RZ, R169 ;  /* 0x000000ffff0e7224 */ /* 0x000fe400078e00a9 */
[----:B------:R-:W-:-:S07]  /*b7f0*/  IMAD.MOV.U32 R15, RZ, RZ, R18 ;  /* 0x000000ffff0f7224 */ /* 0x000fce00078e0012 */
.L_x_1062:
[----:B------:R-:W-:Y:S01]  /*b800*/  VIADD R18, R15, 0x1 ;  /* 0x000000010f127836 */ /* 0x000fe20000000000 */
[C---:B------:R-:W-:Y:S01]  /*b810*/  ISETP.GT.AND P2, PT, R13.reuse, RZ, PT ;  /* 0x000000ff0d00720c */ /* 0x040fe20003f44270 */
[----:B------:R-:W-:-:S03]  /*b820*/  VIADD R13, R13, 0xffffffff ;  /* 0xffffffff0d0d7836 */ /* 0x000fc60000000000 */
[----:B------:R-:W-:-:S04]  /*b830*/  ISETP.NE.AND P3, PT, R18, 0x2, PT ;  /* 0x000000021200780c */ /* 0x000fc80003f65270 */
[----:B0-----:R-:W-:Y:S02]  /*b840*/  SEL R12, RZ, 0x1, P3 ;  /* 0x00000001ff0c7807 */ /* 0x001fe40001800000 */
[----:B------:R-:W-:Y:S02]  /*b850*/  SEL R18, R18, RZ, P3 ;  /* 0x000000ff12127207 */ /* 0x000fe40001800000 */
[----:B------:R-:W-:Y:S01]  /*b860*/  LOP3.LUT R23, R23, R12, RZ, 0x3c, !PT ;  /* 0x0000000c17177212 */ /* 0x000fe200078e3cff */
[----:B------:R-:W-:Y:S06]  /*b870*/  @!P0 BRA `(.L_x_1052) ;  /* 0x0000000000048947 */ /* 0x000fec0003800000 */
[----:B------:R-:W-:Y:S01]  /*b880*/  BPT.TRAP 0x1 ;  /* 0x000000040000795c */ /* 0x000fe20000300000 */
.L_x_1052:
[----:B------:R-:W-:Y:S01]  /*b890*/  IMAD R12, R18, 0x8, R2 ;  /* 0x00000008120c7824 */ /* 0x000fe200078e0202 */
[----:B------:R-:W-:-:S04]  /*b8a0*/  SHF.L.U32 R205, R23, 0x1f, RZ ;  /* 0x0000001f17cd7819 */ /* 0x000fc800000006ff */
[----:B------:R0:W1:Y:S01]  /*b8b0*/  SYNCS.PHASECHK.TRANS64.TRYWAIT P3, [R12+URZ+0x38830], R205 ;  /* 0x038830cd0c0075a7 */ /* 0x000062000806017f */
[----:B------:R-:W-:Y:S05]  /*b8c0*/  @!P0 BRA `(.L_x_1053) ;  /* 0x0000000000048947 */ /* 0x000fea0003800000 */
[----:B------:R-:W-:Y:S01]  /*b8d0*/  BPT.TRAP 0x1 ;  /* 0x000000040000795c */ /* 0x000fe20000300000 */
.L_x_1053:
[----:B------:R-:W-:Y:S01]  /*b8e0*/  VIADD R152, R2, 0x20400 ;  /* 0x0002040002987836 */ /* 0x000fe20000000000 */
[----:B------:R-:W-:Y:S01]  /*b8f0*/  BSSY B1, `(.L_x_1054) ;  /* 0x0000009000017945 */ /* 0x000fe20003800000 */
[----:B------:R-:W-:Y:S01]  /*b900*/  LEA R198, R18, R0, 0x9 ;  /* 0x0000000012c67211 */ /* 0x000fe200078e48ff */
[----:B------:R-:W-:Y:S02]  /*b910*/  IMAD.MOV.U32 R199, RZ, RZ, 0x40000040 ;  /* 0x40000040ffc77424 */ /* 0x000fe400078e00ff */
[----:B------:R-:W-:-:S04]  /*b920*/  SHF.R.U32.HI R152, RZ, 0x4, R152 ;  /* 0x00000004ff987819 */ /* 0x000fc80000011698 */
[----:B------:R-:W-:-:S04]  /*b930*/  LOP3.LUT R152, R152, 0x3fff, RZ, 0xc0, !PT ;  /* 0x00003fff98987812 */ /* 0x000fc800078ec0ff */
[----:B------:R-:W-:Y:S01]  /*b940*/  LOP3.LUT R152, R152, 0x10000, RZ, 0xfc, !PT ;  /* 0x0001000098987812 */ /* 0x000fe200078efcff */
[----:B-1----:R-:W-:Y:S06]  /*b950*/  @P3 BRA `(.L_x_1055) ;  /* 0x0000000000083947 */ /* 0x002fec0003800000 */
[----:B------:R-:W1:Y:S02]  /*b960*/  SYNCS.PHASECHK.TRANS64.TRYWAIT P3, [R12+URZ+0x38830], R205 ;  /* 0x038830cd0c0075a7 */ /* 0x000e64000806017f */
[----:B-1----:R-:W-:Y:S05]  /*b970*/  @!P3 BRA `(.L_x_1056) ;  /* 0x000000d00058b947 */ /* 0x002fea0003800000 */
.L_x_1055:
[----:B------:R-:W-:Y:S05]  /*b980*/  BSYNC B1 ;  /* 0x0000000000017941 */ /* 0x000fea0003800000 */
.L_x_1054:
[----:B------:R-:W-:Y:S01]  /*b990*/  IMAD.MOV.U32 R153, RZ, RZ, 0x40000040 ;  /* 0x40000040ff997424 */ /* 0x000fe200078e00ff */
[C---:B------:R-:W-:Y:S01]  /*b9a0*/  R2UR UR6, R198.reuse ;  /* 0x00000000c60672ca */ /* 0x040fe200000e0000 */
[----:B------:R-:W-:Y:S01]  /*b9b0*/  VIADD R202, R198, 0x2 ;  /* 0x00000002c6ca7836 */ /* 0x000fe20000000000 */
[----:B------:R-:W-:Y:S01]  /*b9c0*/  R2UR UR7, R199 ;  /* 0x00000000c70772ca */ /* 0x000fe200000e0000 */
[----:B------:R-:W-:Y:S01]  /*b9d0*/  IMAD.MOV.U32 R203, RZ, RZ, 0x40000040 ;  /* 0x40000040ffcb7424 */ /* 0x000fe200078e00ff */
[----:B------:R-:W-:Y:S01]  /*b9e0*/  R2UR UR4, R152 ;  /* 0x00000000980472ca */ /* 0x000fe200000e0000 */
[----:B------:R-:W-:Y:S01]  /*b9f0*/  IMAD.MOV.U32 R199, RZ, RZ, 0x40000040 ;  /* 0x40000040ffc77424 */ /* 0x000fe200078e00ff */
[----:B------:R-:W-:Y:S02]  /*ba00*/  R2UR UR5, R153 ;  /* 0x00000000990572ca */ /* 0x000fe400000e0000 */
[----:B------:R-:W-:-:S11]  /*ba10*/  WARPGROUP.ARRIVE ;  /* 0x00000000000079c5 */ /* 0x000fd60000000000 */
[----:B------:R-:W-:Y:S01]  /*ba20*/  HGMMA.64x64x16.F32.BF16 R152, gdesc[UR4], RZ, !UPT, gsb0 ;  /* 0x00e00000049879f0 */ /* 0x000fe2000c0018ff */
[----:B------:R-:W-:Y:S01]  /*ba30*/  R2UR UR6, R202 ;  /* 0x00000000ca0672ca */ /* 0x000fe200000e0000 */
[----:B------:R-:W-:Y:S01]  /*ba40*/  VIADD R202, R198, 0x4 ;  /* 0x00000004c6ca7836 */ /* 0x000fe20000000000 */
[----:B------:R-:W-:Y:S01]  /*ba50*/  R2UR UR7, R203 ;  /* 0x00000000cb0772ca */ /* 0x000fe200000e0000 */
[----:B------:R-:W-:Y:S01]  /*ba60*/  IMAD.MOV.U32 R203, RZ, RZ, 0x40000040 ;  /* 0x40000040ffcb7424 */ /* 0x000fe200078e00ff */
[----:B------:R-:W-:Y:S01]  /*ba70*/  R2UR UR4, R4 ;  /* 0x00000000040472ca */ /* 0x000fe200000e0000 */
[----:B------:R-:W-:Y:S01]  /*ba80*/  VIADD R198, R198, 0x6 ;  /* 0x00000006c6c67836 */ /* 0x000fe20000000000 */
        /* <DEDUP_REMOVED lines=19> */
[----:B------:R-:W-:Y:S05]  /*bbc0*/  @!P0 BRA `(.L_x_1057) ;  /* 0x0000000000048947 */ /* 0x000fea0003800000 */
[----:B------:R-:W-:Y:S01]  /*bbd0*/  BPT.TRAP 0x1 ;  /* 0x000000040000795c */ /* 0x000fe20000300000 */
.L_x_1057:
[----:B------:R2:W3:Y:S01]  /*bbe0*/  SYNCS.PHASECHK.TRANS64.TRYWAIT P3, [R12+URZ+0x38850], R205 ;  /* 0x038850cd0c0075a7 */ /* 0x0004e2000806017f */
[----:B------:R-:W-:Y:S05]  /*bbf0*/  @!P0 BRA `(.L_x_1058) ;  /* 0x0000000000048947 */ /* 0x000fea0003800000 */
[----:B------:R-:W-:Y:S01]  /*bc00*/  BPT.TRAP 0x1 ;  /* 0x000000040000795c */ /* 0x000fe20000300000 */
.L_x_1058:
[----:B------:R-:W-:Y:S04]  /*bc10*/  BSSY B1, `(.L_x_1059) ;  /* 0x0000004000017945 */ /* 0x000fe80003800000 */
[----:B---3--:R-:W-:Y:S05]  /*bc20*/  @P3 BRA `(.L_x_1060) ;  /* 0x0000000000083947 */ /* 0x008fea0003800000 */
[----:B------:R-:W3:Y:S02]  /*bc30*/  SYNCS.PHASECHK.TRANS64.TRYWAIT P3, [R12+URZ+0x38850], R205 ;  /* 0x038850cd0c0075a7 */ /* 0x000ee4000806017f */
[----:B---3--:R-:W-:Y:S05]  /*bc40*/  @!P3 BRA `(.L_x_1061) ;  /* 0x000000cc00b8b947 */ /* 0x008fea0003800000 */
.L_x_1060:
[----:B------:R-:W-:Y:S05]  /*bc50*/  BSYNC B1 ;  /* 0x0000000000017941 */ /* 0x000fea0003800000 */
.L_x_1059:
[----:B------:R-:W-:Y:S01]  /*bc60*/  VIADD R198, R2, 0x26400 ;  /* 0x0002640002c67836 */ /* 0x000fe20000000000 */
[----:B------:R-:W-:Y:S01]  /*bc70*/  LEA R202, R18, R10, 0xc ;  /* 0x0000000a12ca7211 */ /* 0x000fe200078e60ff */
[C---:B------:R-:W-:Y:S01]  /*bc80*/  VIADD R204, R3.reuse, 0x4 ;  /* 0x0000000403cc7836 */ /* 0x040fe20000000000 */
[----:B------:R-:W-:Y:S01]  /*bc90*/  WARPGROUP.ARRIVE ;  /* 0x00000000000079c5 */ /* 0x000fe20000000000 */
[----:B------:R-:W-:Y:S01]  /*bca0*/  IMAD.MOV.U32 R203, RZ, RZ, 0x40000040 ;  /* 0x40000040ffcb7424 */ /* 0x000fe200078e00ff */
[----:B------:R-:W-:Y:S01]  /*bcb0*/  SHF.R.U32.HI R198, RZ, 0x4, R198 ;  /* 0x00000004ffc67819 */ /* 0x000fe200000116c6 */
[----:B------:R-:W-:Y:S01]  /*bcc0*/  IMAD.MOV.U32 R207, RZ, RZ, 0x40000040 ;  /* 0x40000040ffcf7424 */ /* 0x000fe200078e00ff */
[----:B------:R-:W-:Y:S01]  /*bcd0*/  R2UR UR6, R202 ;  /* 0x00000000ca0672ca */ /* 0x000fe200000e0000 */
[----:B0123--:R-:W-:Y:S01]  /*bce0*/  IMAD.MOV.U32 R205, RZ, RZ, 0x40000040 ;  /* 0x40000040ffcd7424 */ /* 0x00ffe200078e00ff */
[----:B------:R-:W-:Y:S01]  /*bcf0*/  LOP3.LUT R199, R198, 0x3fff, RZ, 0xc0, !PT ;  /* 0x00003fffc6c77812 */ /* 0x000fe200078ec0ff */
[----:B------:R-:W-:Y:S01]  /*bd00*/  VIADD R198, R3, 0x6 ;  /* 0x0000000603c67836 */ /* 0x000fe20000000000 */
[----:B------:R-:W-:Y:S01]  /*bd10*/  R2UR UR7, R203 ;  /* 0x00000000cb0772ca */ /* 0x000fe200000e0000 */
[----:B------:R-:W0:Y:S01]  /*bd20*/  S2R R200, SR_TID.X ;  /* 0x0000000000c87919 */ /* 0x000e220000002100 */
[----:B------:R-:W-:Y:S01]  /*bd30*/  LOP3.LUT R3, R199, 0x10000, RZ, 0xfc, !PT ;  /* 0x00010000c7037812 */ /* 0x000fe200078efcff */
[----:B------:R-:W-:Y:S01]  /*bd40*/  IMAD.MOV.U32 R199, RZ, RZ, 0x40000040 ;  /* 0x40000040ffc77424 */ /* 0x000fe200078e00ff */
[----:B------:R-:W-:Y:S01]  /*bd50*/  R2UR UR5, R207 ;  /* 0x00000000cf0572ca */ /* 0x000fe200000e0000 */
[----:B------:R-:W-:-:S02]  /*bd60*/  IMAD.MOV.U32 R207, RZ, RZ, 0x40000040 ;  /* 0x40000040ffcf7424 */ /* 0x000fc400078e00ff */
[----:B------:R-:W-:Y:S02]  /*bd70*/  IMAD.MOV.U32 R206, RZ, RZ, R3 ;  /* 0x000000ffffce7224 */ /* 0x000fe400078e0003 */
[----:B------:R-:W-:-:S03]  /*bd80*/  VIADD R203, R202, 0x800 ;  /* 0x00000800cacb7836 */ /* 0x000fc60000000000 */
[----:B------:R-:W-:Y:S01]  /*bd90*/  R2UR UR4, R206 ;  /* 0x00000000ce0472ca */ /* 0x000fe200000e0000 */
[----:B------:R-:W-:-:S12]  /*bda0*/  VIADD R206, R202, 0x2 ;  /* 0x00000002cace7836 */ /* 0x000fd80000000000 */
[----:B------:R-:W-:Y:S01]  /*bdb0*/  HGMMA.64x64x16.F32.BF16 R152, gdesc[UR4], R152, gsb0 ;  /* 0x00e00000049879f0 */ /* 0x000fe20008001898 */
[----:B------:R-:W-:Y:S01]  /*bdc0*/  R2UR UR6, R206 ;  /* 0x00000000ce0672ca */ /* 0x000fe200000e0000 */
[----:B------:R-:W-:Y:S01]  /*bdd0*/  VIADD R206, R3, 0x2 ;  /* 0x0000000203ce7836 */ /* 0x000fe20000000000 */
[----:B------:R-:W-:Y:S01]  /*bde0*/  R2UR UR7, R207 ;  /* 0x00000000cf0772ca */ /* 0x000fe200000e0000 */
[----:B------:R-:W-:-:S03]  /*bdf0*/  IMAD.MOV.U32 R207, RZ, RZ, 0x40000040 ;  /* 0x40000040ffcf7424 */ /* 0x000fc600078e00ff */
[----:B------:R-:W-:Y:S02]  /*be00*/  R2UR UR4, R206 ;  /* 0x00000000ce0472ca */ /* 0x000fe400000e0000 */
[----:B------:R-:W-:Y:S02]  /*be10*/  R2UR UR5, R207 ;  /* 0x00000000cf0572ca */ /* 0x000fe400000e0000 */
[----:B0-----:R-:W-:Y:S02]  /*be20*/  SHF.R.U32.HI R200, RZ, 0x7, R200 ;  /* 0x00000007ffc87819 */ /* 0x001fe400000116c8 */
[----:B------:R-:W-:Y:S01]  /*be30*/  IADD3 R207, R3, 0x800, RZ ;  /* 0x0000080003cf7810 */ /* 0x000fe20007ffe0ff */
[----:B------:R-:W-:Y:S02]  /*be40*/  WARPGROUP.DEPBAR.LE gsb0, 0x0 ;  /* 0x00008000000079c5 */ /* 0x000fe40000010000 */
[----:B------:R-:W-:-:S06]  /*be50*/  WARPGROUP.ARRIVE ;  /* 0x00000000000079c5 */ /* 0x000fcc0000000000 */
[----:B------:R-:W-:Y:S01]  /*be60*/  HGMMA.64x64x16.F32.BF16 R152, gdesc[UR4], R152, gsb0 ;  /* 0x00e00000049879f0 */ /* 0x000fe20008001898 */
[----:B------:R-:W-:Y:S01]  /*be70*/  R2UR UR4, R204 ;  /* 0x00000000cc0472ca */ /* 0x000fe200000e0000 */
[----:B------:R-:W-:Y:S01]  /*be80*/  VIADD R204, R202, 0x4 ;  /* 0x00000004cacc7836 */ /* 0x000fe20000000000 */
[----:B------:R-:W-:Y:S02]  /*be90*/  R2UR UR5, R205 ;  /* 0x00000000cd0572ca */ /* 0x000fe400000e0000 */
[----:B------:R-:W-:Y:S02]  /*bea0*/  MOV R205, 0x40000040 ;  /* 0x4000004000cd7802 */ /* 0x000fe40000000f00 */
[----:B------:R-:W-:Y:S01]  /*beb0*/  R2UR UR6, R204 ;  /* 0x00000000cc0672ca */ /* 0x000fe200000e0000 */
[----:B------:R-:W-:Y:S01]  /*bec0*/  VIADD R204, R202, 0x6 ;  /* 0x00000006cacc7836 */ /* 0x000fe20000000000 */
[----:B------:R-:W-:Y:S01]  /*bed0*/  R2UR UR7, R205 ;  /* 0x00000000cd0772ca */ /* 0x000fe200000e0000 */
[----:B------:R-:W-:Y:S01]  /*bee0*/  IMAD.MOV.U32 R205, RZ, RZ, 0x40000040 ;  /* 0x40000040ffcd7424 */ /* 0x000fe200078e00ff */
[----:B------:R-:W-:-:S02]  /*bef0*/  WARPGROUP.DEPBAR.LE gsb0, 0x0 ;  /* 0x00008000000079c5 */ /* 0x000fc40000010000 */
        /* <DEDUP_REMOVED lines=136> */
[----:B------:R0:W1:Y:S01]  /*c780*/  SHFL.IDX PT, R198, R200, RZ, 0x1f ;  /* 0x00001fffc8c67589 */ /* 0x00006200000e0000 */
[----:B------:R-:W-:Y:S02]  /*c790*/  R2UR UR4, R204 ;  /* 0x00000000cc0472ca */ /* 0x000fe400000e0000 */
[----:B------:R-:W-:Y:S01]  /*c7a0*/  R2UR UR5, R205 ;  /* 0x00000000cd0572ca */ /* 0x000fe200000e0000 */
[----:B------:R-:W-:Y:S02]  /*c7b0*/  IMAD.MOV.U32 R205, RZ, RZ, 0x40000040 ;  /* 0x40000040ffcd7424 */ /* 0x000fe400078e00ff */
[----:B0-----:R-:W-:Y:S01]  /*c7c0*/  IMAD.MOV.U32 R200, RZ, RZ, 0x4 ;  /* 0x00000004ffc87424 */ /* 0x001fe200078e00ff */
[----:B-1----:R-:W-:-:S04]  /*c7d0*/  ISETP.GT.AND P3, PT, R198, 0x7f, PT ;  /* 0x0000007fc600780c */ /* 0x002fc80003f64270 */
[----:B------:R-:W-:Y:S02]  /*c7e0*/  SEL R199, RZ, 0x2, !P3 ;  /* 0x00000002ffc77807 */ /* 0x000fe40005800000 */
[C---:B------:R-:W-:Y:S02]  /*c7f0*/  SEL R198, R200.reuse, 0x2, P3 ;  /* 0x00000002c8c67807 */ /* 0x040fe40001800000 */
[----:B------:R-:W-:Y:S01]  /*c800*/  SEL R200, R200, 0x6, !P3 ;  /* 0x00000006c8c87807 */ /* 0x000fe20005800000 */
[----:B------:R-:W-:Y:S01]  /*c810*/  IMAD.IADD R204, R199, 0x1, R203 ;  /* 0x00000001c7cc7824 */ /* 0x000fe200078e02cb */
[----:B------:R-:W-:Y:S02]  /*c820*/  WARPGROUP.DEPBAR.LE gsb0, 0x0 ;  /* 0x00008000000079c5 */ /* 0x000fe40000010000 */
[----:B------:R-:W-:-:S06]  /*c830*/  WARPGROUP.ARRIVE ;  /* 0x00000000000079c5 */ /* 0x000fcc0000000000 */
[----:B------:R-:W-:Y:S01]  /*c840*/  HGMMA.64x64x16.F32.BF16 R152, gdesc[UR4], R152, gsb0 ;  /* 0x00e00000049879f0 */ /* 0x000fe20008001898 */
[----:B------:R-:W-:Y:S01]  /*c850*/  R2UR UR6, R204 ;  /* 0x00000000cc0672ca */ /* 0x000fe200000e0000 */
[----:B------:R-:W-:Y:S01]  /*c860*/  IMAD.IADD R204, R207, 0x1, R199 ;  /* 0x00000001cfcc7824 */ /* 0x000fe200078e02c7 */
[----:B------:R-:W-:Y:S01]  /*c870*/  R2UR UR7, R205 ;  /* 0x00000000cd0772ca */ /* 0x000fe200000e0000 */
[----:B------:R-:W-:-:S03]  /*c880*/  IMAD.MOV.U32 R205, RZ, RZ, 0x40000040 ;  /* 0x40000040ffcd7424 */ /* 0x000fc600078e00ff */
        /* <DEDUP_REMOVED lines=25> */
[----:B------:R-:W-:Y:S02]  /*ca20*/  MOV R205, 0x40000040 ;  /* 0x4000004000cd7802 */ /* 0x000fe40000000f00 */
[----:B------:R-:W-:Y:S01]  /*ca30*/  R2UR UR4, R204 ;  /* 0x00000000cc0472ca */ /* 0x000fe200000e0000 */
[----:B------:R-:W-:Y:S01]  /*ca40*/  IMAD.MOV.U32 R204, RZ, RZ, 0xa00 ;  /* 0x00000a00ffcc7424 */ /* 0x000fe200078e00ff */
[----:B------:R-:W-:Y:S01]  /*ca50*/  R2UR UR5, R205 ;  /* 0x00000000cd0572ca */ /* 0x000fe200000e0000 */
[----:B------:R-:W-:-:S03]  /*ca60*/  IMAD.MOV.U32 R205, RZ, RZ, 0x40000040 ;  /* 0x40000040ffcd7424 */ /* 0x000fc600078e00ff */
        /* <DEDUP_REMOVED lines=9> */
[----:B------:R-:W-:Y:S01]  /*cb00*/  IMAD.IADD R204, R199, 0x1, R203 ;  /* 0x00000001c7cc7824 */ /* 0x000fe200078e02cb */
[----:B------:R-:W-:Y:S01]  /*cb10*/  R2UR UR5, R205 ;  /* 0x00000000cd0572ca */ /* 0x000fe200000e0000 */
[----:B------:R-:W-:Y:S01]  /*cb20*/  IMAD.MOV.U32 R205, RZ, RZ, 0x40000040 ;  /* 0x40000040ffcd7424 */ /* 0x000fe200078e00ff */
[----:B------:R-:W-:Y:S02]  /*cb30*/  R2UR UR6, R206 ;  /* 0x00000000ce0672ca */ /* 0x000fe400000e0000 */
[----:B------:R-:W-:Y:S01]  /*cb40*/  R2UR UR7, R207 ;  /* 0x00000000cf0772ca */ /* 0x000fe200000e0000 */
[----:B------:R-:W-:Y:S01]  /*cb50*/  VIADD R207, R3, 0xa00 ;  /* 0x00000a0003cf7836 */ /* 0x000fe20000000000 */
[----:B------:R-:W-:Y:S02]  /*cb60*/  WARPGROUP.DEPBAR.LE gsb0, 0x0 ;  /* 0x00008000000079c5 */ /* 0x000fe40000010000 */
[----:B------:R-:W-:-:S09]  /*cb70*/  WARPGROUP.ARRIVE ;  /* 0x00000000000079c5 */ /* 0x000fd20000000000 */
[----:B------:R-:W-:Y:S01]  /*cb80*/  HGMMA.64x64x16.F32.BF16 R152, gdesc[UR4], R152, gsb0 ;  /* 0x00e00000049879f0 */ /* 0x000fe20008001898 */
[----:B------:R-:W-:Y:S01]  /*cb90*/  R2UR UR6, R204 ;  /* 0x00000000cc0672ca */ /* 0x000fe200000e0000 */
[----:B------:R-:W-:Y:S01]  /*cba0*/  IMAD.IADD R204, R207, 0x1, R199 ;  /* 0x00000001cfcc7824 */ /* 0x000fe200078e02c7 */
[----:B------:R-:W-:Y:S01]  /*cbb0*/  R2UR UR7, R205 ;  /* 0x00000000cd0772ca */ /* 0x000fe200000e0000 */
[----:B------:R-:W-:-:S03]  /*cbc0*/  IMAD.MOV.U32 R205, RZ, RZ, 0x40000040 ;  /* 0x40000040ffcd7424 */ /* 0x000fc600078e00ff */
[----:B------:R-:W-:Y:S02]  /*cbd0*/  R2UR UR4, R204 ;  /* 0x00000000cc0472ca */ /* 0x000fe400000e0000 */
[----:B------:R-:W-:Y:S01]  /*cbe0*/  R2UR UR5, R205 ;  /* 0x00000000cd0572ca */ /* 0x000fe200000e0000 */
[----:B------:R-:W-:Y:S01]  /*cbf0*/  IMAD.MOV.U32 R205, RZ, RZ, 0x40000040 ;  /* 0x40000040ffcd7424 */ /* 0x000fe200078e00ff */
[----:B------:R-:W-:Y:S01]  /*cc00*/  IADD3 R204, R198, R203, RZ ;  /* 0x000000cbc6cc7210 */ /* 0x000fe20007ffe0ff */
[----:B------:R-:W-:Y:S02]  /*cc10*/  WARPGROUP.DEPBAR.LE gsb0, 0x0 ;  /* 0x00008000000079c5 */ /* 0x000fe40000010000 */
[----:B------:R-:W-:-:S08]  /*cc20*/  WARPGROUP.ARRIVE ;  /* 0x00000000000079c5 */ /* 0x000fd00000000000 */
        /* <DEDUP_REMOVED lines=70> */
[----:B------:R-:W-:Y:S02]  /*d090*/  IMAD.MOV.U32 R205, RZ, RZ, 0x40000040 ;  /* 0x40000040ffcd7424 */ /* 0x000fe400078e00ff */
[----:B------:R-:W-:Y:S01]  /*d0a0*/  IMAD.MOV.U32 R207, RZ, RZ, 0x40000040 ;  /* 0x40000040ffcf7424 */ /* 0x000fe200078e00ff */
        /* <DEDUP_REMOVED lines=17> */
[----:B------:R-:W-:Y:S02]  /*d1c0*/  R2UR UR7, R207 ;  /* 0x00000000cf0772ca */ /* 0x000fe400000e0000 */
[----:B------:R-:W-:Y:S01]  /*d1d0*/  IADD3 R207, R3, 0xe00, RZ ;  /* 0x00000e0003cf7810 */ /* 0x000fe20007ffe0ff */
[----:B------:R-:W-:-:S02]  /*d1e0*/  WARPGROUP.DEPBAR.LE gsb0, 0x0 ;  /* 0x00008000000079c5 */ /* 0x000fc40000010000 */
[----:B------:R-:W-:-:S08]  /*d1f0*/  WARPGROUP.ARRIVE ;  /* 0x00000000000079c5 */ /* 0x000fd00000000000 */
[----:B------:R-:W-:Y:S01]  /*d200*/  HGMMA.64x64x16.F32.BF16 R152, gdesc[UR4], R152, gsb0 ;  /* 0x00e00000049879f0 */ /* 0x000fe20008001898 */
[----:B------:R-:W-:Y:S01]  /*d210*/  R2UR UR6, R204 ;  /* 0x00000000cc0672ca */ /* 0x000fe200000e0000 */
[----:B------:R-:W-:Y:S01]  /*d220*/  IMAD.IADD R204, R207, 0x1, R199 ;  /* 0x00000001cfcc7824 */ /* 0x000fe200078e02c7 */
[----:B------:R-:W-:Y:S01]  /*d230*/  R2UR UR7, R205 ;  /* 0x00000000cd0772ca */ /* 0x000fe200000e0000 */
[----:B------:R-:W-:Y:S02]  /*d240*/  IMAD.MOV.U32 R205, RZ, RZ, 0x40000040 ;  /* 0x40000040ffcd7424 */ /* 0x000fe400078e00ff */
[----:B------:R-:W-:Y:S01]  /*d250*/  IMAD.MOV.U32 R199, RZ, RZ, 0x40000040 ;  /* 0x40000040ffc77424 */ /* 0x000fe200078e00ff */
[----:B------:R-:W-:Y:S01]  /*d260*/  R2UR UR4, R204 ;  /* 0x00000000cc0472ca */ /* 0x000fe200000e0000 */
[----:B------:R-:W-:Y:S01]  /*d270*/  IMAD.IADD R204, R198, 0x1, R203 ;  /* 0x00000001c6cc7824 */ /* 0x000fe200078e02cb */
[----:B------:R-:W-:Y:S01]  /*d280*/  R2UR UR5, R205 ;  /* 0x00000000cd0572ca */ /* 0x000fe200000e0000 */
[----:B------:R-:W-:-:S02]  /*d290*/  IMAD.MOV.U32 R205, RZ, RZ, 0x40000040 ;  /* 0x40000040ffcd7424 */ /* 0x000fc400078e00ff */
[----:B------:R-:W-:Y:S01]  /*d2a0*/  IMAD.IADD R198, R207, 0x1, R198 ;  /* 0x00000001cfc67824 */ /* 0x000fe200078e02c6 */
[----:B------:R-:W-:Y:S02]  /*d2b0*/  WARPGROUP.DEPBAR.LE gsb0, 0x0 ;  /* 0x00008000000079c5 */ /* 0x000fe40000010000 */
[----:B------:R-:W-:-:S07]  /*d2c0*/  WARPGROUP.ARRIVE ;  /* 0x00000000000079c5 */ /* 0x000fce0000000000 */
        /* <DEDUP_REMOVED lines=16> */
[----:B------:R-:W-:Y:S02]  /*d3d0*/  R2UR UR5, R205 ;  /* 0x00000000cd0572ca */ /* 0x000fe400000e0000 */
[----:B------:R-:W-:Y:S02]  /*d3e0*/  MOV R198, 0x40 ;  /* 0x0000004000c67802 */ /* 0x000fe40000000f00 */
[----:B------:R-:W-:-:S02]  /*d3f0*/  SEL R199, R199, 0xf80, P3 ;  /* 0x00000f80c7c77807 */ /* 0x000fc40001800000 */
[----:B------:R-:W-:Y:S02]  /*d400*/  SEL R198, R198, 0x3e, P3 ;  /* 0x0000003ec6c67807 */ /* 0x000fe40001800000 */
[----:B------:R-:W-:Y:S01]  /*d410*/  LOP3.LUT R200, R199, 0x1e00, RZ, 0xc0, !PT ;  /* 0x00001e00c7c87812 */ /* 0x000fe200078ec0ff */
[----:B------:R-:W-:Y:S01]  /*d420*/  IMAD.MOV.U32 R199, RZ, RZ, 0x40000040 ;  /* 0x40000040ffc77424 */ /* 0x000fe200078e00ff */
[----:B------:R-:W-:-:S04]  /*d430*/  LOP3.LUT R203, R198, 0x6, RZ, 0xc0, !PT ;  /* 0x00000006c6cb7812 */ /* 0x000fc800078ec0ff */
[CC--:B------:R-:W-:Y:S02]  /*d440*/  IADD3 R198, R203.reuse, R200.reuse, R3 ;  /* 0x000000c8cbc67210 */ /* 0x0c0fe40007ffe003 */
[----:B------:R-:W-:Y:S01]  /*d450*/  IADD3 R202, R203, R200, R202 ;  /* 0x000000c8cbca7210 */ /* 0x000fe20007ffe0ca */
[----:B------:R-:W-:Y:S01]  /*d460*/  IMAD.MOV.U32 R203, RZ, RZ, 0x40000040 ;  /* 0x40000040ffcb7424 */ /* 0x000fe200078e00ff */
        /* <DEDUP_REMOVED lines=10> */
[----:B------:R-:W-:Y:S02]  /*d510*/  ULDC UR4, c[0x0][0xad0] ;  /* 0x0002b40000047ab9 */ /* 0x000fe40000000800 */
        /* <DEDUP_REMOVED lines=26> */
[----:B------:R-:W-:Y:S01]  /*d6c0*/  FMUL.FTZ R162, R162, UR4 ;  /* 0x00000004a2a27c20 */ /* 0x000fe20008410000 */
[----:B------:R-:W-:Y:S01]  /*d6d0*/  FMUL.FTZ R204, R174, UR4 ;  /* 0x00000004aecc7c20 */ /* 0x000fe20008410000 */
[----:B------:R-:W-:Y:S01]  /*d6e0*/  FMUL.FTZ R163, R163, UR4 ;  /* 0x00000004a3a37c20 */ /* 0x000fe20008410000 */
[----:B------:R-:W-:Y:S01]  /*d6f0*/  FMUL.FTZ R166, R166, UR4 ;  /* 0x00000004a6a67c20 */ /* 0x000fe20008410000 */
[----:B------:R-:W-:Y:S01]  /*d700*/  FMUL.FTZ R167, R167, UR4 ;  /* 0x00000004a7a77c20 */ /* 0x000fe20008410000 */
[----:B------:R-:W0:Y:S01]  /*d710*/  MUFU.TANH R157, R157 ;  /* 0x0000009d009d7308 */ /* 0x000e220000002400 */
        /* <DEDUP_REMOVED lines=9> */
[----:B------:R-:W-:-:S06]  /*d7b0*/  ULDC UR4, c[0x0][0xa80] ;  /* 0x0002a00000047ab9 */ /* 0x000fcc0000000800 */
        /* <DEDUP_REMOVED lines=25> */
[----:B0-----:R-:W-:-:S05]  /*d950*/  FMNMX.FTZ R168, R181, R168, !PT ;  /* 0x000000a8b5a87209 */ /* 0x001fca0007810000 */
[----:B------:R-:W0:Y:S02]  /*d960*/  SHFL.BFLY PT, R169, R168, 0x2, 0x1f ;  /* 0x0c401f00a8a97f89 */ /* 0x000e2400000e0000 */
[----:B------:R-:W3:Y:S08]  /*d970*/  MUFU.TANH R156, R156 ;  /* 0x0000009c009c7308 */ /* 0x000ef00000002400 */
[----:B------:R-:W4:Y:S08]  /*d980*/  MUFU.TANH R158, R158 ;  /* 0x0000009e009e7308 */ /* 0x000f300000002400 */
[----:B------:R-:W5:Y:S01]  /*d990*/  MUFU.TANH R162, R162 ;  /* 0x000000a200a27308 */ /* 0x000f620000002400 */
[----:B0-----:R-:W-:Y:S01]  /*d9a0*/  FMNMX.FTZ R171, R168, R169, !PT ;  /* 0x000000a9a8ab7209 */ /* 0x001fe20007810000 */
[----:B------:R-:W-:-:S06]  /*d9b0*/  IMAD.MOV.U32 R169, RZ, RZ, 0x40000040 ;  /* 0x40000040ffa97424 */ /* 0x000fcc00078e00ff */
[----:B------:R-:W0:Y:S01]  /*d9c0*/  MUFU.TANH R163, R163 ;  /* 0x000000a300a37308 */ /* 0x000e220000002400 */
[----:B------:R-:W-:Y:S01]  /*d9d0*/  IMAD R168, R18, 0x1000, R11 ;  /* 0x0000100012a87824 */ /* 0x000fe200078e020b */
[----:B------:R-:W0:Y:S01]  /*d9e0*/  SHFL.BFLY PT, R174, R171, 0x1, 0x1f ;  /* 0x0c201f00abae7f89 */ /* 0x000e2200000e0000 */
[----:B------:R-:W-:Y:S02]  /*d9f0*/  R2UR UR7, R169 ;  /* 0x00000000a90772ca */ /* 0x000fe400000e0000 */
[----:B-1----:R-:W-:-:S03]  /*da00*/  FMNMX.FTZ R169, R153, R197, !PT ;  /* 0x000000c599a97209 */ /* 0x002fc60007810000 */
[----:B------:R-:W1:Y:S01]  /*da10*/  MUFU.TANH R166, R166 ;  /* 0x000000a600a67308 */ /* 0x000e620000002400 */
[----:B------:R-:W-:Y:S02]  /*da20*/  R2UR UR6, R168 ;  /* 0x00000000a80672ca */ /* 0x000fe400000e0000 */
[----:B--2---:R-:W-:-:S04]  /*da30*/  FMNMX.FTZ R169, R154, R169, !PT ;  /* 0x000000a99aa97209 */ /* 0x004fc80007810000 */
[----:B---3--:R-:W-:Y:S01]  /*da40*/  FMNMX.FTZ R169, R156, R169, !PT ;  /* 0x000000a99ca97209 */ /* 0x008fe20007810000 */
[----:B------:R-:W2:Y:S03]  /*da50*/  MUFU.TANH R167, R167 ;  /* 0x000000a700a77308 */ /* 0x000ea60000002400 */
[----:B----4-:R-:W-:-:S04]  /*da60*/  FMNMX.FTZ R169, R158, R169, !PT ;  /* 0x000000a99ea97209 */ /* 0x010fc80007810000 */
[----:B-----5:R-:W-:Y:S01]  /*da70*/  FMNMX.FTZ R170, R162, R169, !PT ;  /* 0x000000a9a2aa7209 */ /* 0x020fe20007810000 */
[----:B------:R-:W3:Y:S01]  /*da80*/  MUFU.TANH R202, R202 ;  /* 0x000000ca00ca7308 */ /* 0x000ee20000002400 */
[----:B0-----:R-:W-:Y:S02]  /*da90*/  FMNMX.FTZ R169, R171, R174, !PT ;  /* 0x000000aeaba97209 */ /* 0x001fe40007810000 */
[----:B------:R-:W-:Y:S01]  /*daa0*/  FMNMX.FTZ R171, R163, R170, !PT ;  /* 0x000000aaa3ab7209 */ /* 0x000fe20007810000 */
[----:B------:R-:W-:-:S04]  /*dab0*/  IMAD.U32 R170, RZ, RZ, UR4 ;  /* 0x00000004ffaa7e24 */ /* 0x000fc8000f8e00ff */
[----:B------:R-:W0:Y:S01]  /*dac0*/  MUFU.TANH R203, R203 ;  /* 0x000000cb00cb7308 */ /* 0x000e220000002400 */
[C---:B------:R-:W-:Y:S01]  /*dad0*/  FADD.FTZ R175, -R169.reuse, R14 ;  /* 0x0000000ea9af7221 */ /* 0x040fe20000010100 */
[----:B-1----:R-:W-:Y:S01]  /*dae0*/  FMNMX.FTZ R14, R166, R171, !PT ;  /* 0x000000aba60e7209 */ /* 0x002fe20007810000 */
[-C--:B------:R-:W-:Y:S02]  /*daf0*/  FMUL.FTZ R221, R169, R170.reuse ;  /* 0x000000aaa9dd7220 */ /* 0x080fe40000410000 */
[----:B------:R-:W-:Y:S01]  /*db00*/  FMUL.FTZ R175, R175, R170 ;  /* 0x000000aaafaf7220 */ /* 0x000fe20000410000 */
[----:B--2---:R-:W-:Y:S01]  /*db10*/  FMNMX.FTZ R171, R167, R14, !PT ;  /* 0x0000000ea7ab7209 */ /* 0x004fe20007810000 */
[-C--:B------:R-:W-:Y:S01]  /*db20*/  FFMA.FTZ R177, R159, R170.reuse, -R221 ;  /* 0x000000aa9fb17223 */ /* 0x080fe200000108dd */
[----:B------:R-:W1:Y:S01]  /*db30*/  MUFU.TANH R204, R204 ;  /* 0x000000cc00cc7308 */ /* 0x000e620000002400 */
[----:B------:R-:W-:Y:S01]  /*db40*/  IMAD.MOV R159, RZ, RZ, -R191 ;  /* 0x000000ffff9f7224 */ /* 0x000fe200078e0abf */
[----:B---3--:R-:W-:Y:S01]  /*db50*/  FMNMX.FTZ R14, R202, R171, !PT ;  /* 0x000000abca0e7209 */ /* 0x008fe20007810000 */
[-CC-:B------:R-:W-:Y:S01]  /*db60*/  FFMA.FTZ R152, R152, R170.reuse, -R221.reuse ;  /* 0x000000aa98987223 */ /* 0x180fe200000108dd */
[-CC-:B------:R-:W-:Y:S01]  /*db70*/  FFMA.FTZ R179, R161, R170.reuse, -R221.reuse ;  /* 0x000000aaa1b37223 */ /* 0x180fe200000108dd */
[-CC-:B------:R-:W-:Y:S01]  /*db80*/  FFMA.FTZ R182, R164, R170.reuse, -R221.reuse ;  /* 0x000000aaa4b67223 */ /* 0x180fe200000108dd */
[----:B------:R-:W-:Y:S01]  /*db90*/  ISETP.NE.AND P3, PT, R190, R159, PT ;  /* 0x0000009fbe00720c */ /* 0x000fe20003f65270 */
[--C-:B------:R-:W-:Y:S01]  /*dba0*/  FFMA.FTZ R183, R165, R170, -R221.reuse ;  /* 0x000000aaa5b77223 */ /* 0x100fe200000108dd */
[----:B------:R-:W2:Y:S01]  /*dbb0*/  MUFU.TANH R205, R205 ;  /* 0x000000cd00cd7308 */ /* 0x000ea20000002400 */
[----:B0-----:R-:W-:Y:S01]  /*dbc0*/  FMNMX.FTZ R171, R203, R14, !PT ;  /* 0x0000000ecbab7209 */ /* 0x001fe20007810000 */
[-CC-:B------:R-:W-:Y:S01]  /*dbd0*/  FFMA.FTZ R14, R198, R170.reuse, -R221.reuse ;  /* 0x000000aac60e7223 */ /* 0x180fe200000108dd */
[-CC-:B------:R-:W-:Y:S01]  /*dbe0*/  FFMA.FTZ R172, R172, R170.reuse, -R221.reuse ;  /* 0x000000aaacac7223 */ /* 0x180fe200000108dd */
[-CC-:B------:R-:W-:Y:S01]  /*dbf0*/  FFMA.FTZ R173, R173, R170.reuse, -R221.reuse ;  /* 0x000000aaadad7223 */ /* 0x180fe200000108dd */
[-CC-:B------:R-:W-:Y:S01]  /*dc00*/  FFMA.FTZ R176, R176, R170.reuse, -R221.reuse ;  /* 0x000000aab0b07223 */ /* 0x180fe200000108dd */
[-CC-:B------:R-:W-:Y:S01]  /*dc10*/  FFMA.FTZ R180, R180, R170.reuse, -R221.reuse ;  /* 0x000000aab4b47223 */ /* 0x180fe200000108dd */
[----:B------:R-:W-:Y:S01]  /*dc20*/  FFMA.FTZ R181, R181, R170, -R221 ;  /* 0x000000aab5b57223 */ /* 0x000fe200000108dd */
[----:B------:R-:W0:Y:S01]  /*dc30*/  MUFU.TANH R206, R206 ;  /* 0x000000ce00ce7308 */ /* 0x000e220000002400 */
[----:B-1----:R-:W-:-:S02]  /*dc40*/  FMNMX.FTZ R174, R204, R171, !PT ;  /* 0x000000abccae7209 */ /* 0x002fc40007810000 */
[----:B------:R-:W-:-:S05]  /*dc50*/  @!P3 IMAD R159, R15, 0x40, R188 ;  /* 0x000000400f9fb824 */ /* 0x000fca00078e02bc */
[----:B------:R-:W1:Y:S01]  /*dc60*/  MUFU.TANH R207, R207 ;  /* 0x000000cf00cf7308 */ /* 0x000e620000002400 */
[----:B--2---:R-:W-:Y:S01]  /*dc70*/  FMNMX.FTZ R171, R205, R174, !PT ;  /* 0x000000aecdab7209 */ /* 0x004fe20007810000 */
[----:B------:R-:W-:-:S06]  /*dc80*/  FFMA.FTZ R174, R155, R170, -R221 ;  /* 0x000000aa9bae7223 */ /* 0x000fcc00000108dd */
[----:B------:R-:W2:Y:S01]  /*dc90*/  MUFU.TANH R220, R220 ;  /* 0x000000dc00dc7308 */ /* 0x000ea20000002400 */
[----:B0-----:R-:W-:-:S07]  /*dca0*/  FMNMX.FTZ R178, R206, R171, !PT ;  /* 0x000000abceb27209 */ /* 0x001fce0007810000 */
[----:B------:R-:W0:Y:S01]  /*dcb0*/  MUFU.TANH R222, R222 ;  /* 0x000000de00de7308 */ /* 0x000e220000002400 */
[----:B-1----:R-:W-:Y:S01]  /*dcc0*/  FMNMX.FTZ R155, R207, R178, !PT ;  /* 0x000000b2cf9b7209 */ /* 0x002fe20007810000 */
[----:B------:R-:W-:-:S06]  /*dcd0*/  FFMA.FTZ R178, R160, R170, -R221 ;  /* 0x000000aaa0b27223 */ /* 0x000fcc00000108dd */
[----:B------:R1:W3:Y:S01]  /*dce0*/  MUFU.EX2 R223, R175 ;  /* 0x000000af00df7308 */ /* 0x0002e20000000800 */
[----:B--2---:R-:W-:-:S07]  /*dcf0*/  FMNMX.FTZ R155, R220, R155, !PT ;  /* 0x0000009bdc9b7209 */ /* 0x004fce0007810000 */
[----:B------:R-:W2:Y:S01]  /*dd00*/  MUFU.EX2 R152, R152 ;  /* 0x0000009800987308 */ /* 0x000ea20000000800 */
[----:B0-----:R-:W-:Y:S01]  /*dd10*/  FMNMX.FTZ R155, R222, R155, !PT ;  /* 0x0000009bde9b7209 */ /* 0x001fe20007810000 */
[----:B-1----:R-:W-:-:S04]  /*dd20*/  FFMA.FTZ R175, R157, R170, -R221 ;  /* 0x000000aa9daf7223 */ /* 0x002fc800000108dd */
[----:B------:R-:W0:Y:S02]  /*dd30*/  SHFL.BFLY PT, R198, R155, 0x2, 0x1f ;  /* 0x0c401f009bc67f89 */ /* 0x000e2400000e0000 */
        /* <DEDUP_REMOVED lines=22> */
[----:B0-----:R-:W-:Y:S01]  /*dea0*/  FMNMX.FTZ R157, R155, R198, !PT ;  /* 0x000000c69b9d7209 */ /* 0x001fe20007810000 */
[-CC-:B------:R-:W-:Y:S01]  /*deb0*/  FFMA.FTZ R198, R199, R170.reuse, -R221.reuse ;  /* 0x000000aac7c67223 */ /* 0x180fe200000108dd */
[----:B------:R-:W-:Y:S01]  /*dec0*/  FFMA.FTZ R199, R200, R170, -R221 ;  /* 0x000000aac8c77223 */ /* 0x000fe200000108dd */
        /* <DEDUP_REMOVED lines=26> */
[----:B0-----:R-:W-:Y:S01]  /*e070*/  FMNMX.FTZ R171, R157, R160, !PT ;  /* 0x000000a09dab7209 */ /* 0x001fe20007810000 */
[-C--:B------:R-:W-:Y:S01]  /*e080*/  FMUL.FTZ R104, R104, R223.reuse ;  /* 0x000000df68687220 */ /* 0x080fe20000410000 */
[-C--:B------:R-:W-:Y:S01]  /*e090*/  FMUL.FTZ R105, R105, R223.reuse ;  /* 0x000000df69697220 */ /* 0x080fe20000410000 */
[-C--:B------:R-:W-:Y:S01]  /*e0a0*/  FMUL.FTZ R108, R108, R223.reuse ;  /* 0x000000df6c6c7220 */ /* 0x080fe20000410000 */
[-C--:B------:R-:W-:Y:S01]  /*e0b0*/  FMUL.FTZ R109, R109, R223.reuse ;  /* 0x000000df6d6d7220 */ /* 0x080fe20000410000 */
[C---:B------:R-:W-:Y:S01]  /*e0c0*/  FADD.FTZ R155, -R171.reuse, R197 ;  /* 0x000000c5ab9b7221 */ /* 0x040fe20000010100 */
[-C--:B------:R-:W-:Y:S01]  /*e0d0*/  FMUL.FTZ R157, R171, R170.reuse ;  /* 0x000000aaab9d7220 */ /* 0x080fe20000410000 */
[----:B------:R-:W-:Y:S01]  /*e0e0*/  MUFU.EX2 R183, R183 ;  /* 0x000000b700b77308 */ /* 0x000fe20000000800 */
[----:B------:R-:W-:Y:S01]  /*e0f0*/  FMUL.FTZ R112, R112, R223 ;  /* 0x000000df70707220 */ /* 0x000fe20000410000 */
[-C--:B------:R-:W-:Y:S01]  /*e100*/  FMUL.FTZ R155, R155, R170.reuse ;  /* 0x000000aa9b9b7220 */ /* 0x080fe20000410000 */
[----:B------:R-:W-:Y:S01]  /*e110*/  FFMA.FTZ R197, R154, R170, -R157 ;  /* 0x000000aa9ac57223 */ /* 0x000fe2000001089d */
[----:B------:R-:W-:-:S02]  /*e120*/  @!P1 VIADD R154, R12, 0x38840 ;  /* 0x000388400c9a9836 */ /* 0x000fc40000000000 */
[-CC-:B------:R-:W-:Y:S01]  /*e130*/  FFMA.FTZ R153, R153, R170.reuse, -R157.reuse ;  /* 0x000000aa99997223 */ /* 0x180fe2000001089d */
[-CC-:B------:R-:W-:Y:S01]  /*e140*/  FFMA.FTZ R200, R156, R170.reuse, -R157.reuse ;  /* 0x000000aa9cc87223 */ /* 0x180fe2000001089d */
[-CC-:B------:R-:W-:Y:S01]  /*e150*/  FFMA.FTZ R221, R158, R170.reuse, -R157.reuse ;  /* 0x000000aa9edd7223 */ /* 0x180fe2000001089d */
[----:B------:R-:W0:Y:S01]  /*e160*/  MUFU.EX2 R155, R155 ;  /* 0x0000009b009b7308 */ /* 0x000e220000000800 */
[----:B------:R-:W-:Y:S01]  /*e170*/  @!P1 PRMT R154, RZ, 0x654, R154 ;  /* 0x00000654ff9a9816 */ /* 0x000fe2000000009a */
[-CC-:B------:R-:W-:Y:S01]  /*e180*/  FFMA.FTZ R224, R162, R170.reuse, -R157.reuse ;  /* 0x000000aaa2e07223 */ /* 0x180fe2000001089d */
[-CC-:B------:R-:W-:Y:S01]  /*e190*/  FFMA.FTZ R225, R163, R170.reuse, -R157.reuse ;  /* 0x000000aaa3e17223 */ /* 0x180fe2000001089d */
[-CC-:B------:R-:W-:Y:S01]  /*e1a0*/  FFMA.FTZ R226, R166, R170.reuse, -R157.reuse ;  /* 0x000000aaa6e27223 */ /* 0x180fe2000001089d */
[----:B------:R1:W-:Y:S01]  /*e1b0*/  @!P1 SYNCS.ARRIVE.TRANS64.RED.A1T0 RZ, [R154+URZ], RZ ;  /* 0x000000ff9aff99a7 */ /* 0x0003e2000810043f */
[-CC-:B------:R-:W-:Y:S01]  /*e1c0*/  FFMA.FTZ R227, R167, R170.reuse, -R157.reuse ;  /* 0x000000aaa7e37223 */ /* 0x180fe2000001089d */
[-CC-:B------:R-:W-:Y:S01]  /*e1d0*/  FFMA.FTZ R202, R202, R170.reuse, -R157.reuse ;  /* 0x000000aacaca7223 */ /* 0x180fe2000001089d */
[-CC-:B------:R-:W-:Y:S01]  /*e1e0*/  FFMA.FTZ R203, R203, R170.reuse, -R157.reuse ;  /* 0x000000aacbcb7223 */ /* 0x180fe2000001089d */
[-CC-:B------:R-:W-:Y:S01]  /*e1f0*/  FFMA.FTZ R204, R204, R170.reuse, -R157.reuse ;  /* 0x000000aacccc7223 */ /* 0x180fe2000001089d */
[-CC-:B------:R-:W-:Y:S01]  /*e200*/  FFMA.FTZ R205, R205, R170.reuse, -R157.reuse ;  /* 0x000000aacdcd7223 */ /* 0x180fe2000001089d */
[-CC-:B------:R-:W-:Y:S01]  /*e210*/  FFMA.FTZ R156, R206, R170.reuse, -R157.reuse ;  /* 0x000000aace9c7223 */ /* 0x180fe2000001089d */
[----:B------:R-:W-:Y:S01]  /*e220*/  FFMA.FTZ R206, R207, R170, -R157 ;  /* 0x000000aacfce7223 */ /* 0x000fe2000001089d */
[----:B-1----:R-:W-:-:S02]  /*e230*/  @!P3 IMAD R154, R159, 0x4, R2 ;  /* 0x000000049f9ab824 */ /* 0x002fc400078e0202 */
[-CC-:B------:R-:W-:Y:S01]  /*e240*/  FFMA.FTZ R220, R220, R170.reuse, -R157.reuse ;  /* 0x000000aadcdc7223 */ /* 0x180fe2000001089d */
[----:B------:R-:W-:Y:S01]  /*e250*/  FFMA.FTZ R222, R222, R170, -R157 ;  /* 0x000000aadede7223 */ /* 0x000fe2000001089d */
[----:B------:R-:W1:Y:S01]  /*e260*/  MUFU.EX2 R153, R153 ;  /* 0x0000009900997308 */ /* 0x000e620000000800 */
[----:B--2---:R-:W-:Y:S01]  /*e270*/  FFMA.FTZ R207, R223, R20, R152 ;  /* 0x00000014dfcf7223 */ /* 0x004fe20000010098 */
[----:B------:R1:W-:Y:S01]  /*e280*/  @!P3 STS [R154+0x38400], R223 ;  /* 0x038400df9a00b388 */ /* 0x0003e20000000800 */
[-C--:B------:R-:W-:Y:S01]  /*e290*/  FMUL.FTZ R113, R113, R223.reuse ;  /* 0x000000df71717220 */ /* 0x080fe20000410000 */
[-C--:B------:R-:W-:Y:S01]  /*e2a0*/  FMUL.FTZ R116, R116, R223.reuse ;  /* 0x000000df74747220 */ /* 0x080fe20000410000 */
[-C--:B------:R-:W-:Y:S01]  /*e2b0*/  FMUL.FTZ R117, R117, R223.reuse ;  /* 0x000000df75757220 */ /* 0x080fe20000410000 */
[----:B0-----:R0:W-:Y:S01]  /*e2c0*/  @!P3 STS [R154+0x38420], R155 ;  /* 0x0384209b9a00b388 */ /* 0x0011e20000000800 */
        /* <DEDUP_REMOVED lines=17> */
[----:B------:R-:W3:Y:S01]  /*e3e0*/  MUFU.EX2 R221, R221 ;  /* 0x000000dd00dd7308 */ /* 0x000ee20000000800 */
[----:B------:R-:W-:Y:S01]  /*e3f0*/  FMUL.FTZ R149, R149, R223 ;  /* 0x000000df95957220 */ /* 0x000fe20000410000 */
[----:B-1----:R-:W-:Y:S01]  /*e400*/  FFMA.FTZ R223, R155, R21, R153 ;  /* 0x000000159bdf7223 */ /* 0x002fe20000010099 */
        /* <DEDUP_REMOVED lines=29> */
[----:B------:R-:W4:Y:S01]  /*e5e0*/  MUFU.EX2 R227, R227 ;  /* 0x000000e300e37308 */ /* 0x000f220000000800 */
[-C--:B------:R-:W-:Y:S01]  /*e5f0*/  FMUL.FTZ R78, R78, R155.reuse ;  /* 0x0000009b4e4e7220 */ /* 0x080fe20000410000 */
[-C--:B------:R-:W-:Y:S01]  /*e600*/  FMUL.FTZ R79, R79, R155.reuse ;  /* 0x0000009b4f4f7220 */ /* 0x080fe20000410000 */
[-C--:B------:R-:W-:Y:S01]  /*e610*/  FMUL.FTZ R82, R82, R155.reuse ;  /* 0x0000009b52527220 */ /* 0x080fe20000410000 */
[-C--:B------:R-:W-:Y:S01]  /*e620*/  FMUL.FTZ R83, R83, R155.reuse ;  /* 0x0000009b53537220 */ /* 0x080fe20000410000 */
[-C--:B------:R-:W-:Y:S01]  /*e630*/  FMUL.FTZ R86, R86, R155.reuse ;  /* 0x0000009b56567220 */ /* 0x080fe20000410000 */
[-C--:B------:R-:W-:Y:S01]  /*e640*/  FMUL.FTZ R87, R87, R155.reuse ;  /* 0x0000009b57577220 */ /* 0x080fe20000410000 */
[-C--:B------:R-:W-:Y:S01]  /*e650*/  FMUL.FTZ R90, R90, R155.reuse ;  /* 0x0000009b5a5a7220 */ /* 0x080fe20000410000 */
[----:B------:R-:W5:Y:S01]  /*e660*/  MUFU.EX2 R198, R198 ;  /* 0x000000c600c67308 */ /* 0x000f620000000800 */
        /* <DEDUP_REMOVED lines=34> */
[----:B------:R-:W-:Y:S01]  /*e890*/  FMUL.FTZ R151, R151, R155 ;  /* 0x0000009b97977220 */ /* 0x000fe20000410000 */
[C---:B------:R-:W-:Y:S01]  /*e8a0*/  F2FP.BF16.F32.PACK_AB R152, R14.reuse, R152 ;  /* 0x000000980e98723e */ /* 0x040fe200000010ff */
[----:B------:R-:W-:Y:S01]  /*e8b0*/  IMAD.MOV.U32 R21, RZ, RZ, 0x40000040 ;  /* 0x40000040ff157424 */ /* 0x000fe200078e00ff */
[C---:B--2---:R-:W-:Y:S01]  /*e8c0*/  F2FP.BF16.F32.PACK_AB R153, R197.reuse, R153 ;  /* 0x00000099c599723e */ /* 0x044fe200000010ff */
[----:B------:R-:W-:Y:S01]  /*e8d0*/  FADD.FTZ R223, R197, R223 ;  /* 0x000000dfc5df7221 */ /* 0x000fe20000010000 */
[----:B------:R-:W-:Y:S01]  /*e8e0*/  MUFU.EX2 R204, R204 ;  /* 0x000000cc00cc7308 */ /* 0x000fe20000000800 */
[----:B0-----:R-:W-:Y:S01]  /*e8f0*/  F2FP.BF16.F32.PACK_AB R154, R175, R174 ;  /* 0x000000aeaf9a723e */ /* 0x001fe200000010ff */
[----:B------:R-:W-:Y:S01]  /*e900*/  FADD.FTZ R207, R14, R207 ;  /* 0x000000cf0ecf7221 */ /* 0x000fe20000010000 */
[----:B---3--:R-:W-:Y:S01]  /*e910*/  F2FP.BF16.F32.PACK_AB R155, R221, R200 ;  /* 0x000000c8dd9b723e */ /* 0x008fe200000010ff */
[----:B------:R-:W-:Y:S01]  /*e920*/  BAR.SYNC.DEFER_BLOCKING 0xf, 0x100 ;  /* 0x03c4000000007b1d */ /* 0x000fe20000010000 */
[----:B-1----:R-:W-:Y:S01]  /*e930*/  F2FP.BF16.F32.PACK_AB R157, R225, R224 ;  /* 0x000000e0e19d723e */ /* 0x002fe200000010ff */
[----:B------:R-:W-:Y:S01]  /*e940*/  FADD.FTZ R200, R200, R223 ;  /* 0x000000dfc8c87221 */ /* 0x000fe20000010000 */
[----:B------:R-:W-:Y:S01]  /*e950*/  F2FP.BF16.F32.PACK_AB R158, R182, R179 ;  /* 0x000000b3b69e723e */ /* 0x000fe200000010ff */
[----:B------:R-:W-:Y:S01]  /*e960*/  FADD.FTZ R174, R174, R207 ;  /* 0x000000cfaeae7221 */ /* 0x000fe20000010000 */
[----:B----4-:R-:W-:Y:S01]  /*e970*/  F2FP.BF16.F32.PACK_AB R159, R227, R226 ;  /* 0x000000e2e39f723e */ /* 0x010fe200000010ff */
[----:B------:R-:W0:Y:S01]  /*e980*/  MUFU.EX2 R205, R205 ;  /* 0x000000cd00cd7308 */ /* 0x000e220000000800 */
[----:B-----5:R-:W-:Y:S01]  /*e990*/  F2FP.BF16.F32.PACK_AB R160, R198, R183 ;  /* 0x000000b7c6a0723e */ /* 0x020fe200000010ff */
[----:B------:R-:W-:Y:S01]  /*e9a0*/  FADD.FTZ R221, R221, R200 ;  /* 0x000000c8dddd7221 */ /* 0x000fe20000010000 */
[----:B------:R-:W-:Y:S01]  /*e9b0*/  F2FP.BF16.F32.PACK_AB R161, R203, R202 ;  /* 0x000000cacba1723e */ /* 0x000fe200000010ff */
[----:B------:R-:W-:Y:S01]  /*e9c0*/  FADD.FTZ R174, R175, R174 ;  /* 0x000000aeafae7221 */ /* 0x000fe20000010000 */
[----:B------:R-:W-:Y:S01]  /*e9d0*/  F2FP.BF16.F32.PACK_AB R162, R173, R172 ;  /* 0x000000acada2723e */ /* 0x000fe200000010ff */
[----:B------:R-:W-:Y:S01]  /*e9e0*/  FADD.FTZ R224, R224, R221 ;  /* 0x000000dde0e07221 */ /* 0x000fe20000010000 */
[----:B------:R-:W-:Y:S01]  /*e9f0*/  IADD3 R20, R168, 0x80, RZ ;  /* 0x00000080a8147810 */ /* 0x000fe20007ffe0ff */
[----:B------:R-:W-:Y:S01]  /*ea00*/  MUFU.EX2 R176, R176 ;  /* 0x000000b000b07308 */ /* 0x000fe20000000800 */
[----:B------:R-:W-:-:S02]  /*ea10*/  @!P1 VIADD R12, R12, 0x38860 ;  /* 0x000388600c0c9836 */ /* 0x000fc40000000000 */
[----:B------:R-:W-:Y:S01]  /*ea20*/  FADD.FTZ R225, R225, R224 ;  /* 0x000000e0e1e17221 */ /* 0x000fe20000010000 */
[----:B------:R-:W-:Y:S02]  /*ea30*/  IMAD.MOV.U32 R197, RZ, RZ, R171 ;  /* 0x000000ffffc57224 */ /* 0x000fe400078e00ab */
[----:B------:R-:W-:Y:S02]  /*ea40*/  IMAD.MOV.U32 R14, RZ, RZ, R169 ;  /* 0x000000ffff0e7224 */ /* 0x000fe400078e00a9 */
[----:B------:R-:W-:Y:S01]  /*ea50*/  FADD.FTZ R226, R226, R225 ;  /* 0x000000e1e2e27221 */ /* 0x000fe20000010000 */
[----:B------:R-:W-:Y:S01]  /*ea60*/  @!P1 PRMT R12, RZ, 0x654, R12 ;  /* 0x00000654ff0c9816 */ /* 0x000fe2000000000c */
[----:B------:R-:W1:Y:S01]  /*ea70*/  MUFU.EX2 R199, R199 ;  /* 0x000000c700c77308 */ /* 0x000e620000000800 */
[----:B0-----:R-:W-:Y:S01]  /*ea80*/  F2FP.BF16.F32.PACK_AB R163, R205, R204 ;  /* 0x000000cccda3723e */ /* 0x001fe200000010ff */
[----:B------:R0:W-:Y:S01]  /*ea90*/  STSM.16.M88.4 [R194+0x36400], R152 ;  /* 0x03640098c2007844 */ /* 0x0001e20000000200 */
[----:B------:R-:W-:-:S04]  /*eaa0*/  FADD.FTZ R227, R227, R226 ;  /* 0x000000e2e3e37221 */ /* 0x000fc80000010000 */
[----:B------:R-:W-:Y:S01]  /*eab0*/  FADD.FTZ R202, R202, R227 ;  /* 0x000000e3caca7221 */ /* 0x000fe20000010000 */
[----:B------:R-:W-:Y:S03]  /*eac0*/  MUFU.EX2 R180, R180 ;  /* 0x000000b400b47308 */ /* 0x000fe60000000800 */
[----:B------:R-:W-:-:S04]  /*ead0*/  FADD.FTZ R203, R203, R202 ;  /* 0x000000cacbcb7221 */ /* 0x000fc80000010000 */
[----:B------:R-:W-:Y:S01]  /*eae0*/  FADD.FTZ R204, R204, R203 ;  /* 0x000000cbcccc7221 */ /* 0x000fe20000010000 */
[----:B------:R-:W2:Y:S01]  /*eaf0*/  MUFU.EX2 R181, R181 ;  /* 0x000000b500b57308 */ /* 0x000ea20000000800 */
[----:B-1----:R-:W-:Y:S02]  /*eb00*/  F2FP.BF16.F32.PACK_AB R164, R199, R176 ;  /* 0x000000b0c7a4723e */ /* 0x002fe400000010ff */
[----:B------:R-:W-:-:S05]  /*eb10*/  FADD.FTZ R204, R205, R204 ;  /* 0x000000cccdcc7221 */ /* 0x000fca0000010000 */
[----:B------:R1:W-:Y:S08]  /*eb20*/  MUFU.EX2 R15, R156 ;  /* 0x0000009c000f7308 */ /* 0x0003f00000000800 */
[----:B------:R-:W3:Y:S01]  /*eb30*/  MUFU.EX2 R206, R206 ;  /* 0x000000ce00ce7308 */ /* 0x000ee20000000800 */
[----:B-1----:R-:W-:Y:S01]  /*eb40*/  F2FP.BF16.F32.PACK_AB R156, R178, R177 ;  /* 0x000000b1b29c723e */ /* 0x002fe200000010ff */
[----:B------:R-:W-:Y:S01]  /*eb50*/  FADD.FTZ R177, R177, R174 ;  /* 0x000000aeb1b17221 */ /* 0x000fe20000010000 */
[----:B--2---:R-:W-:-:S03]  /*eb60*/  F2FP.BF16.F32.PACK_AB R166, R181, R180 ;  /* 0x000000b4b5a6723e */ /* 0x004fc600000010ff */
[----:B------:R0:W-:Y:S01]  /*eb70*/  STSM.16.M88.4 [R195], R156 ;  /* 0x0000009cc3007844 */ /* 0x0001e20000000200 */
[----:B------:R-:W-:Y:S01]  /*eb80*/  FADD.FTZ R178, R178, R177 ;  /* 0x000000b1b2b27221 */ /* 0x000fe20000010000 */
[----:B------:R-:W1:Y:S02]  /*eb90*/  MUFU.EX2 R220, R220 ;  /* 0x000000dc00dc7308 */ /* 0x000e640000000800 */
[----:B------:R0:W-:Y:S01]  /*eba0*/  STSM.16.M88.4 [R201], R160 ;  /* 0x000000a0c9007844 */ /* 0x0001e20000000200 */
[----:B------:R-:W-:-:S04]  /*ebb0*/  FADD.FTZ R179, R179, R178 ;  /* 0x000000b2b3b37221 */ /* 0x000fc80000010000 */
[----:B------:R-:W-:Y:S01]  /*ebc0*/  FADD.FTZ R182, R182, R179 ;  /* 0x000000b3b6b67221 */ /* 0x000fe20000010000 */
[----:B------:R-:W2:Y:S01]  /*ebd0*/  MUFU.EX2 R222, R222 ;  /* 0x000000de00de7308 */ /* 0x000ea20000000800 */
[----:B---3--:R-:W-:Y:S01]  /*ebe0*/  F2FP.BF16.F32.PACK_AB R165, R206, R15 ;  /* 0x0000000fcea5723e */ /* 0x008fe200000010ff */
[----:B------:R-:W-:Y:S01]  /*ebf0*/  FADD.FTZ R15, R15, R204 ;  /* 0x000000cc0f0f7221 */ /* 0x000fe20000010000 */
[----:B------:R-:W-:-:S03]  /*ec00*/  FADD.FTZ R183, R183, R182 ;  /* 0x000000b6b7b77221 */ /* 0x000fc60000010000 */
[----:B------:R-:W-:Y:S01]  /*ec10*/  FADD.FTZ R15, R206, R15 ;  /* 0x0000000fce0f7221 */ /* 0x000fe20000010000 */
[----:B------:R-:W-:-:S03]  /*ec20*/  FADD.FTZ R183, R198, R183 ;  /* 0x000000b7c6b77221 */ /* 0x000fc60000010000 */
[----:B-1----:R-:W-:Y:S01]  /*ec30*/  FADD.FTZ R15, R220, R15 ;  /* 0x0000000fdc0f7221 */ /* 0x002fe20000010000 */
[----:B------:R-:W-:-:S04]  /*ec40*/  FADD.FTZ R172, R172, R183 ;  /* 0x000000b7acac7221 */ /* 0x000fc80000010000 */
[----:B------:R-:W-:Y:S01]  /*ec50*/  FADD.FTZ R173, R173, R172 ;  /* 0x000000acadad7221 */ /* 0x000fe20000010000 */
[----:B--2---:R-:W-:-:S03]  /*ec60*/  F2FP.BF16.F32.PACK_AB R167, R222, R220 ;  /* 0x000000dcdea7723e */ /* 0x004fc600000010ff */
[----:B------:R-:W-:Y:S02]  /*ec70*/  FADD.FTZ R176, R176, R173 ;  /* 0x000000adb0b07221 */ /* 0x000fe40000010000 */
[----:B------:R0:W-:Y:S01]  /*ec80*/  STSM.16.M88.4 [R196], R164 ;  /* 0x000000a4c4007844 */ /* 0x0001e20000000200 */
[----:B------:R-:W-:Y:S01]  /*ec90*/  WARPGROUP.ARRIVE ;  /* 0x00000000000079c5 */ /* 0x000fe20000000000 */
[----:B------:R-:W-:-:S05]  /*eca0*/  FADD.FTZ R199, R199, R176 ;  /* 0x000000b0c7c77221 */ /* 0x000fca0000010000 */
[----:B------:R-:W-:Y:S01]  /*ecb0*/  HGMMA.64x256x16.F32.BF16 R24, R152, gdesc[UR4].tnspB, R24, gsb0 ;  /* 0x43e0000498187df0 */ /* 0x000fe20008001818 */
[----:B------:R-:W-:Y:S01]  /*ecc0*/  R2UR UR6, R20 ;  /* 0x00000000140672ca */ /* 0x000fe200000e0000 */
[----:B------:R-:W-:Y:S01]  /*ecd0*/  VIADD R20, R168, 0x100 ;  /* 0x00000100a8147836 */ /* 0x000fe20000000000 */
[----:B------:R-:W-:Y:S01]  /*ece0*/  R2UR UR7, R21 ;  /* 0x00000000150772ca */ /* 0x000fe200000e0000 */
[----:B------:R-:W-:Y:S01]  /*ecf0*/  IMAD.MOV.U32 R21, RZ, RZ, 0x40000040 ;  /* 0x40000040ff157424 */ /* 0x000fe200078e00ff */
[----:B------:R-:W-:Y:S02]  /*ed00*/  WARPGROUP.DEPBAR.LE gsb0, 0x0 ;  /* 0x00008000000079c5 */ /* 0x000fe40000010000 */
[----:B------:R-:W-:-:S15]  /*ed10*/  WARPGROUP.ARRIVE ;  /* 0x00000000000079c5 */ /* 0x000fde0000000000 */
[----:B------:R-:W-:-:S06]  /*ed20*/  NOP ;  /* 0x0000000000007918 */ /* 0x000fcc0000000000 */
        /* <DEDUP_REMOVED lines=10> */
[----:B------:R-:W-:Y:S01]  /*edd0*/  FADD.FTZ R20, R180, R199 ;  /* 0x000000c7b4147221 */ /* 0x000fe20000010000 */
[----:B------:R-:W-:Y:S01]  /*ede0*/  R2UR UR7, R21 ;  /* 0x00000000150772ca */ /* 0x000fe200000e0000 */
[----:B------:R-:W-:Y:S01]  /*edf0*/  FADD.FTZ R21, R222, R15 ;  /* 0x0000000fde157221 */ /* 0x000fe20000010000 */
[----:B------:R-:W-:Y:S02]  /*ee00*/  IMAD.MOV.U32 R15, RZ, RZ, R18 ;  /* 0x000000ffff0f7224 */ /* 0x000fe400078e0012 */
[----:B------:R-:W-:Y:S01]  /*ee10*/  FADD.FTZ R20, R181, R20 ;  /* 0x00000014b5147221 */ /* 0x000fe20000010000 */
[----:B------:R-:W-:Y:S02]  /*ee20*/  WARPGROUP.DEPBAR.LE gsb0, 0x0 ;  /* 0x00008000000079c5 */ /* 0x000fe40000010000 */
[----:B------:R-:W-:-:S15]  /*ee30*/  WARPGROUP.ARRIVE ;  /* 0x00000000000079c5 */ /* 0x000fde0000000000 */
[----:B------:R-:W-:-:S03]  /*ee40*/  NOP ;  /* 0x0000000000007918 */ /* 0x000fc60000000000 */
        /* <DEDUP_REMOVED lines=12> */
.L_x_1051:
[----:B------:R-:W-:Y:S05]  /*ef10*/  BSYNC B0 ;  /* 0x0000000000007941 */ /* 0x000fea0003800000 */
.L_x_1050:
[----:B------:R-:W1:Y:S01]  /*ef20*/  SHFL.BFLY PT, R3, R20, 0x2, 0x1f ;  /* 0x0c401f0014037f89 */ /* 0x000e6200000e0000 */
[----:B------:R-:W-:Y:S02]  /*ef30*/  IMAD.MOV.U32 R6, RZ, RZ, RZ ;  /* 0x000000ffff067224 */ /* 0x000fe400078e00ff */
[----:B------:R-:W-:Y:S01]  /*ef40*/  IMAD.MOV.U32 R174, RZ, RZ, -0x800000 ;  /* 0xff800000ffae7424 */ /* 0x000fe200078e00ff */
[----:B------:R-:W2:Y:S01]  /*ef50*/  SHFL.BFLY PT, R0, R21, 0x2, 0x1f ;  /* 0x0c401f0015007f89 */ /* 0x000ea200000e0000 */
[----:B------:R-:W-:Y:S02]  /*ef60*/  IMAD.MOV.U32 R175, RZ, RZ, -0x800000 ;  /* 0xff800000ffaf7424 */ /* 0x000fe400078e00ff */
[----:B------:R-:W-:Y:S01]  /*ef70*/  VIADD R212, R212, 0x1 ;  /* 0x00000001d4d47836 */ /* 0x000fe20000000000 */
[----:B------:R-:W-:Y:S08]  /*ef80*/  BAR.ARV 0x8, 0xa0 ;  /* 0x0202800000007b1d */ /* 0x000ff00000002000 */
[----:B------:R-:W-:Y:S01]  /*ef90*/  BAR.SYNC.DEFER_BLOCKING 0xf, 0x100 ;  /* 0x03c4000000007b1d */ /* 0x000fe20000010000 */
[----:B-1----:R-:W-:Y:S01]  /*efa0*/  FADD.FTZ R4, R3, R20 ;  /* 0x0000001403047221 */ /* 0x002fe20000010000 */
[----:B--2---:R-:W-:-:S04]  /*efb0*/  FADD.FTZ R5, R0, R21 ;  /* 0x0000001500057221 */ /* 0x004fc80000010000 */
[----:B------:R-:W1:Y:S04]  /*efc0*/  SHFL.BFLY PT, R3, R4, 0x1, 0x1f ;  /* 0x0c201f0004037f89 */ /* 0x000e6800000e0000 */
[----:B------:R-:W2:Y:S01]  /*efd0*/  SHFL.BFLY PT, R0, R5, 0x1, 0x1f ;  /* 0x0c201f0005007f89 */ /* 0x000ea200000e0000 */
[----:B-1----:R-:W-:Y:S01]  /*efe0*/  FADD.FTZ R7, R4, R3 ;  /* 0x0000000304077221 */ /* 0x002fe20000010000 */
[----:B------:R-:W-:Y:S02]  /*eff0*/  IMAD.MOV R3, RZ, RZ, -R191 ;  /* 0x000000ffff037224 */ /* 0x000fe400078e0abf */
[----:B------:R-:W-:Y:S02]  /*f000*/  VIADD R4, R18, 0x1 ;  /* 0x0000000112047836 */ /* 0x000fe40000000000 */
[----:B--2---:R-:W-:Y:S01]  /*f010*/  FADD.FTZ R0, R5, R0 ;  /* 0x0000000005007221 */ /* 0x004fe20000010000 */
[----:B------:R-:W-:-:S02]  /*f020*/  FSETP.NE.FTZ.AND P2, PT, R7, RZ, PT ;  /* 0x000000ff0700720b */ /* 0x000fc40003f55000 */
[----:B------:R-:W-:Y:S02]  /*f030*/  ISETP.NE.AND P0, PT, R190, R3, PT ;  /* 0x00000003be00720c */ /* 0x000fe40003f05270 */
[----:B------:R-:W-:Y:S02]  /*f040*/  FSETP.NE.FTZ.AND P3, PT, R0, RZ, PT ;  /* 0x000000ff0000720b */ /* 0x000fe40003f75000 */
[----:B------:R-:W-:Y:S02]  /*f050*/  MOV R3, RZ ;  /* 0x000000ff00037202 */ /* 0x000fe40000000f00 */
[----:B------:R-:W-:-:S04]  /*f060*/  ISETP.NE.AND P1, PT, R4, 0x2, PT ;  /* 0x000000020400780c */ /* 0x000fc80003f25270 */
[----:B------:R-:W-:Y:S01]  /*f070*/  SEL R8, RZ, 0x1, P1 ;  /* 0x00000001ff087807 */ /* 0x000fe20000800000 */
[----:B------:R-:W1:Y:S02]  /*f080*/  @P2 MUFU.RCP R3, R7 ;  /* 0x0000000700032308 */ /* 0x000e640000001000 */
[----:B------:R-:W-:Y:S02]  /*f090*/  @!P0 IMAD R5, R18, 0x40, R188 ;  /* 0x0000004012058824 */ /* 0x000fe400078e02bc */
[C---:B------:R-:W-:Y:S01]  /*f0a0*/  @P2 FMUL.FTZ R18, R170.reuse, 0.69314718246459960938 ;  /* 0x3f317218aa122820 */ /* 0x040fe20000410000 */
[----:B------:R-:W-:Y:S01]  /*f0b0*/  @P3 FMUL.FTZ R170, R170, 0.69314718246459960938 ;  /* 0x3f317218aaaa3820 */ /* 0x000fe20000410000 */
[----:B------:R-:W-:Y:S01]  /*f0c0*/  LOP3.LUT R23, R23, R8, RZ, 0x3c, !PT ;  /* 0x0000000817177212 */ /* 0x000fe200078e3cff */
[----:B------:R-:W-:Y:S01]  /*f0d0*/  @!P0 IMAD R5, R5, 0x4, R2 ;  /* 0x0000000405058824 */ /* 0x000fe200078e0202 */
[----:B------:R-:W2:Y:S08]  /*f0e0*/  @P3 MUFU.RCP R6, R0 ;  /* 0x0000000000063308 */ /* 0x000eb00000001000 */
[----:B------:R-:W3:Y:S01]  /*f0f0*/  @P2 MUFU.LG2 R2, R7 ;  /* 0x0000000700022308 */ /* 0x000ee20000000c00 */
[----:B-1----:R-:W-:Y:S01]  /*f100*/  @!P0 STS [R5+0x38400], R3 ;  /* 0x0384000305008388 */ /* 0x002fe20000000800 */
[-C--:B------:R-:W-:Y:S01]  /*f110*/  FMUL.FTZ R181, R25, R3.reuse ;  /* 0x0000000319b57220 */ /* 0x080fe20000410000 */
[-C--:B------:R-:W-:Y:S01]  /*f120*/  FMUL.FTZ R182, R28, R3.reuse ;  /* 0x000000031cb67220 */ /* 0x080fe20000410000 */
[-C--:B------:R-:W-:Y:S01]  /*f130*/  FMUL.FTZ R180, R32, R3.reuse ;  /* 0x0000000320b47220 */ /* 0x080fe20000410000 */
[-C--:B------:R-:W-:Y:S01]  /*f140*/  FMUL.FTZ R28, R33, R3.reuse ;  /* 0x00000003211c7220 */ /* 0x080fe20000410000 */
[-C--:B------:R-:W-:Y:S01]  /*f150*/  FMUL.FTZ R183, R24, R3.reuse ;  /* 0x0000000318b77220 */ /* 0x080fe20000410000 */
[-C--:B------:R-:W-:Y:S01]  /*f160*/  FMUL.FTZ R179, R29, R3.reuse ;  /* 0x000000031db37220 */ /* 0x080fe20000410000 */
[----:B------:R-:W1:Y:S01]  /*f170*/  @P3 MUFU.LG2 R20, R0 ;  /* 0x0000000000143308 */ /* 0x000e620000000c00 */
[----:B--2---:R2:W-:Y:S01]  /*f180*/  @!P0 STS [R5+0x38420], R6 ;  /* 0x0384200605008388 */ /* 0x0045e20000000800 */
[-C--:B------:R-:W-:Y:S01]  /*f190*/  FMUL.FTZ R178, R36, R3.reuse ;  /* 0x0000000324b27220 */ /* 0x080fe20000410000 */
[-C--:B------:R-:W-:Y:S01]  /*f1a0*/  FMUL.FTZ R176, R37, R3.reuse ;  /* 0x0000000325b07220 */ /* 0x080fe20000410000 */
[-C--:B------:R-:W-:Y:S01]  /*f1b0*/  FMUL.FTZ R177, R40, R3.reuse ;  /* 0x0000000328b17220 */ /* 0x080fe20000410000 */
[-C--:B------:R-:W-:Y:S01]  /*f1c0*/  FMUL.FTZ R32, R41, R3.reuse ;  /* 0x0000000329207220 */ /* 0x080fe20000410000 */
[-C--:B------:R-:W-:Y:S01]  /*f1d0*/  FMUL.FTZ R173, R44, R3.reuse ;  /* 0x000000032cad7220 */ /* 0x080fe20000410000 */
[-C--:B0-----:R-:W-:Y:S01]  /*f1e0*/  FMUL.FTZ R167, R45, R3.reuse ;  /* 0x000000032da77220 */ /* 0x081fe20000410000 */
[-C--:B------:R-:W-:Y:S01]  /*f1f0*/  FMUL.FTZ R172, R48, R3.reuse ;  /* 0x0000000330ac7220 */ /* 0x080fe20000410000 */
[----:B---3--:R-:W-:Y:S01]  /*f200*/  @P2 FMUL.FTZ R21, R2, 0.69314718246459960938 ;  /* 0x3f31721802152820 */ /* 0x008fe20000410000 */
        /* <DEDUP_REMOVED lines=57> */
[----:B------:R-:W-:Y:S01]  /*f5a0*/  @P2 FFMA.FTZ R174, R18, R169, R21 ;  /* 0x000000a912ae2223 */ /* 0x000fe20000010015 */
[----:B------:R-:W-:Y:S01]  /*f5b0*/  PLOP3.LUT P0, PT, PT, PT, PT, 0x8, 0x0 ;  /* 0x000000000000781c */ /* 0x000fe20003f0e170 */
        /* <DEDUP_REMOVED lines=62> */
.L_x_1001:
[----:B------:R-:W-:Y:S05]  /*f9a0*/  BSYNC B7 ;  /* 0x0000000000077941 */ /* 0x000fea0003800000 */
.L_x_999:
        /* <DEDUP_REMOVED lines=36> */
[----:B------:R-:W-:Y:S01]  /*fbf0*/  LOP3.LUT R48, R171, 0x380, RZ, 0xc0, !PT ;  /* 0x00000380ab307812 */ /* 0x000fe200078ec0ff */
[--C-:B------:R-:W-:Y:S01]  /*fc00*/  IMAD.X R49, RZ, RZ, R123.reuse, P0 ;  /* 0x000000ffff317224 */ /* 0x100fe200000e067b */
[----:B------:R-:W-:Y:S01]  /*fc10*/  LOP3.LUT R44, R169, 0x380, RZ, 0xc0, !PT ;  /* 0x00000380a92c7812 */ /* 0x000fe200078ec0ff */
[--C-:B------:R-:W-:Y:S01]  /*fc20*/  IMAD.X R45, RZ, RZ, R123.reuse, P1 ;  /* 0x000000ffff2d7224 */ /* 0x100fe200008e067b */
[C---:B------:R-:W-:Y:S02]  /*fc30*/  IADD3 R197, P4, R122.reuse, 0x60, RZ ;  /* 0x000000607ac57810 */ /* 0x040fe40007f9e0ff */
[----:B------:R-:W-:Y:S02]  /*fc40*/  IADD3 R199, P3, R122, 0x2000, RZ ;  /* 0x000020007ac77810 */ /* 0x000fe40007f7e0ff */
[----:B------:R-:W-:Y:S02]  /*fc50*/  SHF.R.U64 R48, R48, 0x3, RZ ;  /* 0x0000000330307819 */ /* 0x000fe400000012ff */
[----:B------:R-:W-:Y:S01]  /*fc60*/  IADD3 R64, P5, R122, 0x2040, RZ ;  /* 0x000020407a407810 */ /* 0x000fe20007fbe0ff */
[----:B------:R-:W-:Y:S01]  /*fc70*/  IMAD.X R57, RZ, RZ, R123, P3 ;  /* 0x000000ffff397224 */ /* 0x000fe200018e067b */
[----:B------:R-:W-:-:S02]  /*fc80*/  SHF.R.U64 R44, R44, 0x3, RZ ;  /* 0x000000032c2c7819 */ /* 0x000fc400000012ff */
[----:B------:R-:W-:Y:S01]  /*fc90*/  IADD3 R60, P6, R122, 0x2020, RZ ;  /* 0x000020207a3c7810 */ /* 0x000fe20007fde0ff */
[--C-:B------:R-:W-:Y:S01]  /*fca0*/  IMAD.X R65, RZ, RZ, R123.reuse, P5 ;  /* 0x000000ffff417224 */ /* 0x100fe200028e067b */
[----:B------:R-:W-:Y:S02]  /*fcb0*/  LOP3.LUT R52, R197, 0x380, RZ, 0xc0, !PT ;  /* 0x00000380c5347812 */ /* 0x000fe400078ec0ff */
[----:B------:R-:W-:Y:S01]  /*fcc0*/  LOP3.LUT R56, R199, 0x380, RZ, 0xc0, !PT ;  /* 0x00000380c7387812 */ /* 0x000fe200078ec0ff */
[----:B------:R-:W-:Y:S01]  /*fcd0*/  IMAD.X R61, RZ, RZ, R123, P6 ;  /* 0x000000ffff3d7224 */ /* 0x000fe200030e067b */
[----:B------:R-:W-:Y:S02]  /*fce0*/  LOP3.LUT R48, R48, R171, RZ, 0x3c, !PT ;  /* 0x000000ab30307212 */ /* 0x000fe400078e3cff */
[----:B------:R-:W-:Y:S02]  /*fcf0*/  LOP3.LUT R171, R64, 0x380, RZ, 0xc0, !PT ;  /* 0x0000038040ab7812 */ /* 0x000fe400078ec0ff */
[----:B------:R-:W-:-:S02]  /*fd00*/  LOP3.LUT R44, R44, R169, RZ, 0x3c, !PT ;  /* 0x000000a92c2c7212 */ /* 0x000fc400078e3cff */
[----:B------:R-:W-:Y:S02]  /*fd10*/  LOP3.LUT R169, R60, 0x380, RZ, 0xc0, !PT ;  /* 0x000003803ca97812 */ /* 0x000fe400078ec0ff */
[----:B------:R-:W-:Y:S02]  /*fd20*/  SHF.R.U64 R52, R52, 0x3, RZ ;  /* 0x0000000334347819 */ /* 0x000fe400000012ff */
[----:B------:R-:W-:Y:S02]  /*fd30*/  SHF.R.U64 R56, R56, 0x3, RZ ;  /* 0x0000000338387819 */ /* 0x000fe400000012ff */
[C---:B------:R-:W-:Y:S02]  /*fd40*/  IADD3 R68, P2, R122.reuse, 0x2060, RZ ;  /* 0x000020607a447810 */ /* 0x040fe40007f5e0ff */
[C---:B------:R-:W-:Y:S02]  /*fd50*/  IADD3 R98, P1, R122.reuse, 0x4000, RZ ;  /* 0x000040007a627810 */ /* 0x040fe40007f3e0ff */
[----:B------:R-:W-:Y:S01]  /*fd60*/  IADD3.X R53, RZ, R123, RZ, P4, !PT ;  /* 0x0000007bff357210 */ /* 0x000fe200027fe4ff */
[--C-:B------:R-:W-:Y:S01]  /*fd70*/  IMAD.X R69, RZ, RZ, R123.reuse, P2 ;  /* 0x000000ffff457224 */ /* 0x100fe200010e067b */
[----:B------:R-:W-:Y:S01]  /*fd80*/  SHF.R.U64 R171, R171, 0x3, RZ ;  /* 0x00000003abab7819 */ /* 0x000fe200000012ff */
[----:B------:R-:W-:Y:S01]  /*fd90*/  IMAD.X R99, RZ, RZ, R123, P1 ;  /* 0x000000ffff637224 */ /* 0x000fe200008e067b */
[----:B------:R-:W-:-:S02]  /*fda0*/  IADD3 R36, P4, R122, 0x4040, RZ ;  /* 0x000040407a247810 */ /* 0x000fc40007f9e0ff */
[----:B------:R-:W-:Y:S02]  /*fdb0*/  SHF.R.U64 R169, R169, 0x3, RZ ;  /* 0x00000003a9a97819 */ /* 0x000fe400000012ff */
[----:B------:R-:W-:Y:S01]  /*fdc0*/  IADD3 R4, P0, R122, 0x4020, RZ ;  /* 0x000040207a047810 */ /* 0x000fe20007f1e0ff */
[--C-:B------:R-:W-:Y:S01]  /*fdd0*/  IMAD.X R107, RZ, RZ, R123.reuse, P4 ;  /* 0x000000ffff6b7224 */ /* 0x100fe200020e067b */
[----:B------:R-:W-:Y:S02]  /*fde0*/  LOP3.LUT R52, R52, R197, RZ, 0x3c, !PT ;  /* 0x000000c534347212 */ /* 0x000fe400078e3cff */
[----:B------:R-:W-:Y:S01]  /*fdf0*/  LOP3.LUT R56, R56, R199, RZ, 0x3c, !PT ;  /* 0x000000c738387212 */ /* 0x000fe200078e3cff */
[----:B------:R-:W-:Y:S01]  /*fe00*/  IMAD.X R103, RZ, RZ, R123, P0 ;  /* 0x000000ffff677224 */ /* 0x000fe200000e067b */
[----:B------:R-:W-:Y:S02]  /*fe10*/  LOP3.LUT R197, R68, 0x380, RZ, 0xc0, !PT ;  /* 0x0000038044c57812 */ /* 0x000fe400078ec0ff */
[----:B------:R-:W-:-:S02]  /*fe20*/  LOP3.LUT R199, R98, 0x380, RZ, 0xc0, !PT ;  /* 0x0000038062c77812 */ /* 0x000fc400078ec0ff */
[----:B------:R-:W-:Y:S02]  /*fe30*/  LOP3.LUT R64, R171, R64, RZ, 0x3c, !PT ;  /* 0x00000040ab407212 */ /* 0x000fe400078e3cff */
[----:B------:R-:W-:Y:S02]  /*fe40*/  LOP3.LUT R171, R36, 0x380, RZ, 0xc0, !PT ;  /* 0x0000038024ab7812 */ /* 0x000fe400078ec0ff */
[----:B------:R-:W-:Y:S02]  /*fe50*/  LOP3.LUT R60, R169, R60, RZ, 0x3c, !PT ;  /* 0x0000003ca93c7212 */ /* 0x000fe400078e3cff */
[----:B------:R-:W-:Y:S02]  /*fe60*/  LOP3.LUT R169, R4, 0x380, RZ, 0xc0, !PT ;  /* 0x0000038004a97812 */ /* 0x000fe400078ec0ff */
[----:B------:R-:W-:Y:S02]  /*fe70*/  SHF.R.U64 R197, R197, 0x3, RZ ;  /* 0x00000003c5c57819 */ /* 0x000fe400000012ff */
[----:B------:R-:W-:-:S02]  /*fe80*/  SHF.R.U64 R199, R199, 0x3, RZ ;  /* 0x00000003c7c77819 */ /* 0x000fc400000012ff */
[C---:B------:R-:W-:Y:S02]  /*fe90*/  IADD3 R40, P3, R122.reuse, 0x4060, RZ ;  /* 0x000040607a287810 */ /* 0x040fe40007f7e0ff */
[C---:B------:R-:W-:Y:S02]  /*fea0*/  IADD3 R6, P6, R122.reuse, 0x6000, RZ ;  /* 0x000060007a067810 */ /* 0x040fe40007fde0ff */
[----:B------:R-:W-:Y:S01]  /*feb0*/  SHF.R.U64 R171, R171, 0x3, RZ ;  /* 0x00000003abab7819 */ /* 0x000fe200000012ff */
[--C-:B------:R-:W-:Y:S01]  /*fec0*/  IMAD.X R111, RZ, RZ, R123.reuse, P3 ;  /* 0x000000ffff6f7224 */ /* 0x100fe200018e067b */
[C---:B------:R-:W-:Y:S01]  /*fed0*/  LOP3.LUT R37, R122.reuse, 0x380, RZ, 0xc0, !PT ;  /* 0x000003807a257812 */ /* 0x040fe200078ec0ff */
[----:B------:R-:W-:Y:S01]  /*fee0*/  IMAD.X R115, RZ, RZ, R123, P6 ;  /* 0x000000ffff737224 */ /* 0x000fe200030e067b */
[----:B------:R-:W-:Y:S02]  /*fef0*/  IADD3 R30, P1, R122, 0x6060, RZ ;  /* 0x000060607a1e7810 */ /* 0x000fe40007f3e0ff */
[----:B------:R-:W-:-:S02]  /*ff00*/  SHF.R.U64 R169, R169, 0x3, RZ ;  /* 0x00000003a9a97819 */ /* 0x000fc400000012ff */
[----:B------:R-:W-:Y:S01]  /*ff10*/  IADD3 R34, P2, R122, 0x6040, RZ ;  /* 0x000060407a227810 */ /* 0x000fe20007f5e0ff */
[----:B------:R-:W-:Y:S01]  /*ff20*/  IMAD.X R41, RZ, RZ, R123, P1 ;  /* 0x000000ffff297224 */ /* 0x000fe200008e067b */
[----:B------:R-:W-:Y:S02]  /*ff30*/  LOP3.LUT R68, R197, R68, RZ, 0x3c, !PT ;  /* 0x00000044c5447212 */ /* 0x000fe400078e3cff */
[----:B------:R-:W-:Y:S02]  /*ff40*/  LOP3.LUT R98, R199, R98, RZ, 0x3c, !PT ;  /* 0x00000062c7627212 */ /* 0x000fe400078e3cff */
[----:B------:R-:W-:Y:S02]  /*ff50*/  LOP3.LUT R197, R40, 0x380, RZ, 0xc0, !PT ;  /* 0x0000038028c57812 */ /* 0x000fe400078ec0ff */
[----:B------:R-:W-:Y:S02]  /*ff60*/  LOP3.LUT R199, R6, 0x380, RZ, 0xc0, !PT ;  /* 0x0000038006c77812 */ /* 0x000fe400078ec0ff */
[----:B------:R-:W-:-:S02]  /*ff70*/  LOP3.LUT R106, R171, R36, RZ, 0x3c, !PT ;  /* 0x00000024ab6a7212 */ /* 0x000fc400078e3cff */
[----:B------:R-:W-:Y:S02]  /*ff80*/  SHF.R.U64 R37, R37, 0x3, RZ ;  /* 0x0000000325257819 */ /* 0x000fe400000012ff */
[----:B------:R-:W-:Y:S02]  /*ff90*/  LOP3.LUT R171, R30, 0x380, RZ, 0xc0, !PT ;  /* 0x000003801eab7812 */ /* 0x000fe400078ec0ff */
[----:B------:R-:W-:Y:S02]  /*ffa0*/  LOP3.LUT R102, R169, R4, RZ, 0x3c, !PT ;  /* 0x00000004a9667212 */ /* 0x000fe400078e3cff */
[----:B------:R-:W-:Y:S02]  /*ffb0*/  LOP3.LUT R169, R34, 0x380, RZ, 0xc0, !PT ;  /* 0x0000038022a97812 */ /* 0x000fe400078ec0ff */
[----:B-1----:R-:W-:Y:S02]  /*ffc0*/  IADD3 R24, P5, R122, 0x6020, RZ ;  /* 0x000060207a187810 */ /* 0x002fe40007fbe0ff */
[----:B------:R-:W-:-:S02]  /*ffd0*/  SHF.R.U64 R197, R197, 0x3, RZ ;  /* 0x00000003c5c57819 */ /* 0x000fc400000012ff */
[----:B------:R-:W-:Y:S01]  /*ffe0*/  SHF.R.U64 R199, R199, 0x3, RZ ;  /* 0x00000003c7c77819 */ /* 0x000fe200000012ff */
[----:B------:R-:W-:Y:S01]  /*fff0*/  IMAD.X R119, RZ, RZ, R123, P5 ;  /* 0x000000ffff777224 */ /* 0x000fe200028e067b */
[----:B------:R-:W-:Y:S02]  /*10000*/  LOP3.LUT R122, R37, R122, RZ, 0x3c, !PT ;  /* 0x0000007a257a7212 */ /* 0x000fe400078e3cff */
[----:B------:R-:W-:Y:S02]  /*10010*/  SHF.R.U64 R171, R171, 0x3, RZ ;  /* 0x00000003abab7819 */ /* 0x000fe400000012ff */
[----:B------:R-:W-:Y:S02]  /*10020*/  SHF.R.U64 R169, R169, 0x3, RZ ;  /* 0x00000003a9a97819 */ /* 0x000fe400000012ff */
[----:B------:R-:W-:Y:S02]  /*10030*/  LOP3.LUT R110, R197, R40, RZ, 0x3c, !PT ;  /* 0x00000028c56e7212 */ /* 0x000fe400078e3cff */
[----:B------:R-:W-:-:S02]  /*10040*/  LOP3.LUT R114, R199, R6, RZ, 0x3c, !PT ;  /* 0x00000006c7727212 */ /* 0x000fc400078e3cff */
[-C--:B------:R-:W-:Y:S02]  /*10050*/  IADD3.X R37, RZ, R123.reuse, RZ, P2, !PT ;  /* 0x0000007bff257210 */ /* 0x080fe400017fe4ff */
[----:B------:R-:W-:Y:S02]  /*10060*/  MOV R122, R122 ;  /* 0x0000007a007a7202 */ /* 0x000fe40000000f00 */
[----:B------:R-:W-:Y:S02]  /*10070*/  F2FP.BF16.F32.PACK_AB R4, R181, R183 ;  /* 0x000000b7b504723e */ /* 0x000fe400000010ff */
[----:B------:R-:W-:Y:S01]  /*10080*/  F2FP.BF16.F32.PACK_AB R6, R179, R182 ;  /* 0x000000b6b306723e */ /* 0x000fe200000010ff */
[----:B------:R-:W-:Y:S01]  /*10090*/  BAR.SYNC.DEFER_BLOCKING 0x1, 0x100 ;  /* 0x0044000000007b1d */ /* 0x000fe20000010000 */
[----:B------:R-:W-:Y:S02]  /*100a0*/  LOP3.LUT R40, R171, R30, RZ, 0x3c, !PT ;  /* 0x0000001eab287212 */ /* 0x000fe400078e3cff */
[----:B------:R-:W-:-:S02]  /*100b0*/  LOP3.LUT R123, R24, 0x380, RZ, 0xc0, !PT ;  /* 0x00000380187b7812 */ /* 0x000fc400078ec0ff */
[----:B------:R-:W-:Y:S02]  /*100c0*/  MOV R45, R44 ;  /* 0x0000002c002d7202 */ /* 0x000fe40000000f00 */
[----:B------:R-:W-:Y:S02]  /*100d0*/  F2FP.BF16.F32.PACK_AB R30, R176, R178 ;  /* 0x000000b2b01e723e */ /* 0x000fe400000010ff */
[----:B------:R-:W-:Y:S02]  /*100e0*/  LOP3.LUT R36, R169, R34, RZ, 0x3c, !PT ;  /* 0x00000022a9247212 */ /* 0x000fe400078e3cff */
[----:B------:R-:W-:Y:S02]  /*100f0*/  MOV R48, R48 ;  /* 0x0000003000307202 */ /* 0x000fe40000000f00 */
[----:B------:R-:W-:Y:S02]  /*10100*/  F2FP.BF16.F32.PACK_AB R34, R167, R173 ;  /* 0x000000ada722723e */ /* 0x000fe400000010ff */
[----:B------:R-:W-:-:S02]  /*10110*/  MOV R52, R52 ;  /* 0x0000003400347202 */ /* 0x000fc40000000f00 */
[----:B------:R-:W-:Y:S02]  /*10120*/  SHF.R.U64 R123, R123, 0x3, RZ ;  /* 0x000000037b7b7819 */ /* 0x000fe400000012ff */
[----:B------:R-:W-:Y:S02]  /*10130*/  MOV R56, R56 ;  /* 0x0000003800387202 */ /* 0x000fe40000000f00 */
[----:B------:R-:W-:Y:S02]  /*10140*/  MOV R60, R60 ;  /* 0x0000003c003c7202 */ /* 0x000fe40000000f00 */
[----:B------:R-:W-:Y:S01]  /*10150*/  MOV R64, R64 ;  /* 0x0000004000407202 */ /* 0x000fe20000000f00 */
[----:B------:R1:W-:Y:S01]  /*10160*/  STSM.16.M88.4 [R122], R4 ;  /* 0x000000047a007844 */ /* 0x0003e20000000200 */
[----:B------:R-:W-:Y:S02]  /*10170*/  MOV R68, R68 ;  /* 0x0000004400447202 */ /* 0x000fe40000000f00 */
[----:B------:R-:W-:Y:S01]  /*10180*/  F2FP.BF16.F32.PACK_AB R83, R87, R86 ;  /* 0x000000565753723e */ /* 0x000fe200000010ff */
[----:B------:R2:W-:Y:S01]  /*10190*/  STSM.16.M88.4 [R45], R28 ;  /* 0x0000001c2d007844 */ /* 0x0005e20000000200 */
[----:B------:R-:W-:-:S02]  /*101a0*/  F2FP.BF16.F32.PACK_AB R89, R91, R90 ;  /* 0x0000005a5b59723e */ /* 0x000fc400000010ff */
[----:B------:R-:W-:Y:S01]  /*101b0*/  LOP3.LUT R118, R123, R24, RZ, 0x3c, !PT ;  /* 0x000000187b767212 */ /* 0x000fe200078e3cff */
[----:B------:R-:W-:Y:S01]  /*101c0*/  STSM.16.M88.4 [R48], R32 ;  /* 0x0000002030007844 */ /* 0x000fe20000000200 */
[----:B------:R-:W-:Y:S02]  /*101d0*/  MOV R0, R98 ;  /* 0x0000006200007202 */ /* 0x000fe40000000f00 */
[----:B------:R-:W-:Y:S01]  /*101e0*/  F2FP.BF16.F32.PACK_AB R90, R93, R92 ;  /* 0x0000005c5d5a723e */ /* 0x000fe200000010ff */
[----:B------:R-:W-:Y:S01]  /*101f0*/  STSM.16.M88.4 [R52], R12 ;  /* 0x0000000c34007844 */ /* 0x000fe20000000200 */
[----:B------:R-:W-:Y:S02]  /*10200*/  F2FP.BF16.F32.PACK_AB R91, R95, R94 ;  /* 0x0000005e5f5b723e */ /* 0x000fe400000010ff */
[----:B------:R-:W-:Y:S01]  /*10210*/  F2FP.BF16.F32.PACK_AB R96, R97, R96 ;  /* 0x000000606160723e */ /* 0x000fe200000010ff */
[----:B------:R-:W-:Y:S01]  /*10220*/  STSM.16.M88.4 [R56], R8 ;  /* 0x0000000838007844 */ /* 0x000fe20000000200 */
[----:B-1----:R-:W-:-:S02]  /*10230*/  F2FP.BF16.F32.PACK_AB R4, R160, R163 ;  /* 0x000000a3a004723e */ /* 0x002fc400000010ff */
[----:B------:R-:W-:Y:S02]  /*10240*/  F2FP.BF16.F32.PACK_AB R5, R67, R66 ;  /* 0x000000424305723e */ /* 0x000fe400000010ff */
[----:B------:R-:W-:Y:S02]  /*10250*/  F2FP.BF16.F32.PACK_AB R6, R152, R162 ;  /* 0x000000a29806723e */ /* 0x000fe400000010ff */
[----:B------:R-:W-:Y:S02]  /*10260*/  F2FP.BF16.F32.PACK_AB R7, R71, R70 ;  /* 0x000000464707723e */ /* 0x000fe400000010ff */
[----:B--2---:R-:W-:Y:S02]  /*10270*/  F2FP.BF16.F32.PACK_AB R28, R73, R158 ;  /* 0x0000009e491c723e */ /* 0x004fe400000010ff */
[----:B------:R-:W-:Y:S01]  /*10280*/  F2FP.BF16.F32.PACK_AB R29, R75, R74 ;  /* 0x0000004a4b1d723e */ /* 0x000fe200000010ff */
[----:B------:R-:W-:Y:S01]  /*10290*/  STSM.16.M88.4 [R60], R4 ;  /* 0x000000043c007844 */ /* 0x000fe20000000200 */
[----:B------:R-:W-:-:S02]  /*102a0*/  F2FP.BF16.F32.PACK_AB R30, R77, R76 ;  /* 0x0000004c4d1e723e */ /* 0x000fc400000010ff */
[----:B------:R-:W-:Y:S02]  /*102b0*/  F2FP.BF16.F32.PACK_AB R31, R79, R78 ;  /* 0x0000004e4f1f723e */ /* 0x000fe400000010ff */
[----:B------:R-:W-:Y:S02]  /*102c0*/  MOV R102, R102 ;  /* 0x0000006600667202 */ /* 0x000fe40000000f00 */
[----:B------:R-:W-:Y:S01]  /*102d0*/  MOV R24, R106 ;  /* 0x0000006a00187202 */ /* 0x000fe20000000f00 */
[----:B------:R-:W-:Y:S01]  /*102e0*/  STSM.16.M88.4 [R64], R28 ;  /* 0x0000001c40007844 */ /* 0x000fe20000000200 */
[----:B------:R-:W-:Y:S02]  /*102f0*/  F2FP.BF16.F32.PACK_AB R97, R42, R3 ;  /* 0x000000032a61723e */ /* 0x000fe400000010ff */
[----:B------:R-:W-:Y:S01]  /*10300*/  F2FP.BF16.F32.PACK_AB R98, R101, R100 ;  /* 0x000000646562723e */ /* 0x000fe200000010ff */
[----:B------:R-:W-:Y:S01]  /*10310*/  STSM.16.M88.4 [R68], R80 ;  /* 0x0000005044007844 */ /* 0x000fe20000000200 */
[----:B------:R-:W-:-:S02]  /*10320*/  F2FP.BF16.F32.PACK_AB R99, R54, R50 ;  /* 0x000000323663723e */ /* 0x000fc400000010ff */
[----:B------:R-:W-:Y:S01]  /*10330*/  F2FP.BF16.F32.PACK_AB R104, R105, R104 ;  /* 0x000000686968723e */ /* 0x000fe200000010ff */
[----:B------:R1:W-:Y:S01]  /*10340*/  STSM.16.M88.4 [R0], R88 ;  /* 0x0000005800007844 */ /* 0x0003e20000000200 */
[----:B------:R-:W-:Y:S02]  /*10350*/  MOV R44, R114 ;  /* 0x00000072002c7202 */ /* 0x000fe40000000f00 */
[----:B------:R-:W-:Y:S01]  /*10360*/  F2FP.BF16.F32.PACK_AB R105, R62, R58 ;  /* 0x0000003a3e69723e */ /* 0x000fe200000010ff */
[----:B------:R-:W-:Y:S01]  /*10370*/  STSM.16.M88.4 [R102], R96 ;  /* 0x0000006066007844 */ /* 0x000fe20000000200 */
[----:B------:R-:W-:Y:S02]  /*10380*/  F2FP.BF16.F32.PACK_AB R106, R109, R108 ;  /* 0x0000006c6d6a723e */ /* 0x000fe400000010ff */
[----:B------:R-:W-:Y:S02]  /*10390*/  F2FP.BF16.F32.PACK_AB R107, R153, R72 ;  /* 0x00000048996b723e */ /* 0x000fe400000010ff */
[----:B------:R-:W-:-:S02]  /*103a0*/  F2FP.BF16.F32.PACK_AB R112, R113, R112 ;  /* 0x000000707170723e */ /* 0x000fc400000010ff */
[----:B------:R-:W-:Y:S01]  /*103b0*/  MOV R110, R110 ;  /* 0x0000006e006e7202 */ /* 0x000fe20000000f00 */
[----:B------:R2:W-:Y:S01]  /*103c0*/  STSM.16.M88.4 [R24], R104 ;  /* 0x0000006818007844 */ /* 0x0005e20000000200 */
[----:B------:R-:W-:Y:S02]  /*103d0*/  F2FP.BF16.F32.PACK_AB R113, R155, R154 ;  /* 0x0000009a9b71723e */ /* 0x000fe400000010ff */
[----:B------:R-:W-:Y:S01]  /*103e0*/  F2FP.BF16.F32.PACK_AB R114, R117, R116 ;  /* 0x000000747572723e */ /* 0x000fe200000010ff */
[----:B-1----:R-:W-:Y:S01]  /*103f0*/  IMAD.MOV.U32 R0, RZ, RZ, RZ ;  /* 0x000000ffff007224 */ /* 0x002fe200078e00ff */
[----:B------:R-:W-:Y:S02]  /*10400*/  F2FP.BF16.F32.PACK_AB R115, R157, R156 ;  /* 0x0000009c9d73723e */ /* 0x000fe400000010ff */
[----:B------:R-:W-:Y:S02]  /*10410*/  F2FP.BF16.F32.PACK_AB R120, R121, R120 ;  /* 0x000000787978723e */ /* 0x000fe400000010ff */
[----:B------:R-:W-:Y:S01]  /*10420*/  F2FP.BF16.F32.PACK_AB R128, R129, R128 ;  /* 0x000000808180723e */ /* 0x000fe200000010ff */
[----:B------:R-:W-:Y:S01]  /*10430*/  STSM.16.M88.4 [R110], R112 ;  /* 0x000000706e007844 */ /* 0x000fe20000000200 */
[----:B------:R-:W-:-:S02]  /*10440*/  F2FP.BF16.F32.PACK_AB R121, R161, R159 ;  /* 0x0000009fa179723e */ /* 0x000fc400000010ff */
[----:B------:R-:W-:Y:S02]  /*10450*/  F2FP.BF16.F32.PACK_AB R122, R125, R124 ;  /* 0x0000007c7d7a723e */ /* 0x000fe400000010ff */
[----:B------:R-:W-:Y:S02]  /*10460*/  F2FP.BF16.F32.PACK_AB R123, R127, R126 ;  /* 0x0000007e7f7b723e */ /* 0x000fe400000010ff */
[----:B------:R-:W-:Y:S02]  /*10470*/  F2FP.BF16.F32.PACK_AB R129, R131, R130 ;  /* 0x000000828381723e */ /* 0x000fe400000010ff */
[----:B------:R-:W-:Y:S01]  /*10480*/  F2FP.BF16.F32.PACK_AB R136, R137, R136 ;  /* 0x000000888988723e */ /* 0x000fe200000010ff */
[----:B------:R-:W-:Y:S01]  /*10490*/  STSM.16.M88.4 [R44], R120 ;  /* 0x000000782c007844 */ /* 0x000fe20000000200 */
[----:B------:R-:W-:Y:S02]  /*104a0*/  ISETP.NE.U32.AND P0, PT, RZ, UR4, PT ;  /* 0x00000004ff007c0c */ /* 0x000fe4000bf05070 */
[----:B------:R-:W-:-:S02]  /*104b0*/  IADD3 R6, P1, R209, UR4, RZ ;  /* 0x00000004d1067c10 */ /* 0x000fc4000ff3e0ff */
[----:B------:R-:W-:Y:S02]  /*104c0*/  MOV R118, R118 ;  /* 0x0000007600767202 */ /* 0x000fe40000000f00 */
[----:B------:R-:W-:Y:S02]  /*104d0*/  F2FP.BF16.F32.PACK_AB R130, R133, R132 ;  /* 0x000000848582723e */ /* 0x000fe400000010ff */
[----:B------:R-:W-:Y:S02]  /*104e0*/  F2FP.BF16.F32.PACK_AB R131, R135, R134 ;  /* 0x000000868783723e */ /* 0x000fe400000010ff */
[----:B------:R-:W-:Y:S02]  /*104f0*/  F2FP.BF16.F32.PACK_AB R137, R139, R138 ;  /* 0x0000008a8b89723e */ /* 0x000fe400000010ff */
[----:B------:R-:W-:Y:S01]  /*10500*/  F2FP.BF16.F32.PACK_AB R144, R145, R144 ;  /* 0x000000909190723e */ /* 0x000fe200000010ff */
[----:B------:R-:W-:Y:S01]  /*10510*/  STSM.16.M88.4 [R118], R128 ;  /* 0x0000008076007844 */ /* 0x000fe20000000200 */
[----:B------:R-:W-:-:S02]  /*10520*/  MOV R36, R36 ;  /* 0x0000002400247202 */ /* 0x000fc40000000f00 */
[----:B------:R-:W-:Y:S02]  /*10530*/  F2FP.BF16.F32.PACK_AB R138, R141, R140 ;  /* 0x0000008c8d8a723e */ /* 0x000fe400000010ff */
[----:B------:R-:W-:Y:S02]  /*10540*/  F2FP.BF16.F32.PACK_AB R139, R143, R142 ;  /* 0x0000008e8f8b723e */ /* 0x000fe400000010ff */
[----:B------:R-:W-:Y:S02]  /*10550*/  F2FP.BF16.F32.PACK_AB R145, R147, R146 ;  /* 0x000000929391723e */ /* 0x000fe400000010ff */
[----:B------:R-:W-:Y:S01]  /*10560*/  MOV R40, R40 ;  /* 0x0000002800287202 */ /* 0x000fe20000000f00 */
[----:B------:R1:W-:Y:S01]  /*10570*/  STSM.16.M88.4 [R36], R136 ;  /* 0x0000008824007844 */ /* 0x0003e20000000200 */
[----:B------:R-:W-:Y:S02]  /*10580*/  F2FP.BF16.F32.PACK_AB R146, R149, R148 ;  /* 0x000000949592723e */ /* 0x000fe400000010ff */
[----:B------:R-:W-:-:S02]  /*10590*/  F2FP.BF16.F32.PACK_AB R147, R151, R150 ;  /* 0x000000969793723e */ /* 0x000fc400000010ff */
        /* <DEDUP_REMOVED lines=9> */
[----:B--2---:R-:W-:Y:S01]  /*10630*/  IMAD.U32 R24, RZ, RZ, UR4 ;  /* 0x00000004ff187e24 */ /* 0x004fe2000f8e00ff */
        /* <DEDUP_REMOVED lines=26> */
[----:B------:R-:W-:-:S02]  /*107e0*/  P2R R10, PR, RZ, 0x20 ;  /* 0x00000020ff0a7803 */ /* 0x000fc40000000000 */
[C---:B------:R-:W-:Y:S02]  /*107f0*/  IADD3 R41, P1, R20.reuse, 0x6000, RZ ;  /* 0x0000600014297810 */ /* 0x040fe40007f3e0ff */
[C---:B------:R-:W-:Y:S02]  /*10800*/  IADD3 R45, P2, R20.reuse, 0x7000, RZ ;  /* 0x00007000142d7810 */ /* 0x040fe40007f5e0ff */
[C---:B------:R-:W-:Y:S02]  /*10810*/  IADD3 R49, P3, R20.reuse, 0x8000, RZ ;  /* 0x0000800014317810 */ /* 0x040fe40007f7e0ff */
[C---:B------:R-:W-:Y:S02]  /*10820*/  IADD3 R53, P4, R20.reuse, 0x9000, RZ ;  /* 0x0000900014357810 */ /* 0x040fe40007f9e0ff */
[----:B------:R-:W-:Y:S02]  /*10830*/  IADD3 R57, P5, R20, 0xa000, RZ ;  /* 0x0000a00014397810 */ /* 0x000fe40007fbe0ff */
[----:B-1----:R-:W-:-:S02]  /*10840*/  LOP3.LUT R36, R37, 0x380, RZ, 0xc0, !PT ;  /* 0x0000038025247812 */ /* 0x002fc400078ec0ff */
[----:B---3--:R-:W-:Y:S02]  /*10850*/  LOP3.LUT R40, R41, 0x380, RZ, 0xc0, !PT ;  /* 0x0000038029287812 */ /* 0x008fe400078ec0ff */
[----:B------:R-:W-:Y:S02]  /*10860*/  LOP3.LUT R44, R45, 0x380, RZ, 0xc0, !PT ;  /* 0x000003802d2c7812 */ /* 0x000fe400078ec0ff */
[----:B------:R-:W-:Y:S02]  /*10870*/  LOP3.LUT R48, R49, 0x380, RZ, 0xc0, !PT ;  /* 0x0000038031307812 */ /* 0x000fe400078ec0ff */
[----:B------:R-:W-:Y:S02]  /*10880*/  LOP3.LUT R52, R53, 0x380, RZ, 0xc0, !PT ;  /* 0x0000038035347812 */ /* 0x000fe400078ec0ff */
[----:B------:R-:W-:Y:S02]  /*10890*/  LOP3.LUT R56, R57, 0x380, RZ, 0xc0, !PT ;  /* 0x0000038039387812 */ /* 0x000fe400078ec0ff */
[----:B------:R-:W-:-:S02]  /*108a0*/  SHF.R.U64 R36, R36, 0x3, RZ ;  /* 0x0000000324247819 */ /* 0x000fc400000012ff */
[----:B------:R-:W-:Y:S02]  /*108b0*/  SHF.R.U64 R40, R40, 0x3, RZ ;  /* 0x0000000328287819 */ /* 0x000fe400000012ff */
[----:B------:R-:W-:Y:S02]  /*108c0*/  SHF.R.U64 R44, R44, 0x3, RZ ;  /* 0x000000032c2c7819 */ /* 0x000fe400000012ff */
[----:B------:R-:W-:Y:S02]  /*108d0*/  SHF.R.U64 R48, R48, 0x3, RZ ;  /* 0x0000000330307819 */ /* 0x000fe400000012ff */
[----:B------:R-:W-:Y:S02]  /*108e0*/  SHF.R.U64 R52, R52, 0x3, RZ ;  /* 0x0000000334347819 */ /* 0x000fe400000012ff */
[----:B------:R-:W-:Y:S02]  /*108f0*/  SHF.R.U64 R56, R56, 0x3, RZ ;  /* 0x0000000338387819 */ /* 0x000fe400000012ff */
[----:B------:R-:W-:-:S02]  /*10900*/  LOP3.LUT R36, R36, R37, RZ, 0x3c, !PT ;  /* 0x0000002524247212 */ /* 0x000fc400078e3cff */
[----:B------:R-:W-:Y:S02]  /*10910*/  LOP3.LUT R40, R40, R41, RZ, 0x3c, !PT ;  /* 0x0000002928287212 */ /* 0x000fe400078e3cff */
[----:B------:R-:W-:Y:S02]  /*10920*/  LOP3.LUT R44, R44, R45, RZ, 0x3c, !PT ;  /* 0x0000002d2c2c7212 */ /* 0x000fe400078e3cff */
[----:B------:R-:W-:Y:S02]  /*10930*/  LOP3.LUT R48, R48, R49, RZ, 0x3c, !PT ;  /* 0x0000003130307212 */ /* 0x000fe400078e3cff */
[----:B------:R-:W-:Y:S02]  /*10940*/  LOP3.LUT R52, R52, R53, RZ, 0x3c, !PT ;  /* 0x0000003534347212 */ /* 0x000fe400078e3cff */
[----:B------:R-:W-:Y:S01]  /*10950*/  LOP3.LUT R56, R56, R57, RZ, 0x3c, !PT ;  /* 0x0000003938387212 */ /* 0x000fe200078e3cff */
[----:B--2---:R-:W-:Y:S06]  /*10960*/  @P6 BRA `(.L_x_1065) ;  /* 0x0000000000106947 */ /* 0x004fec0003800000 */
[----:B------:R-:W-:Y:S05]  /*10970*/  @!P0 BRA `(.L_x_1065) ;  /* 0x00000000000c8947 */ /* 0x000fea0003800000 */
[----:B------:R-:W2:Y:S04]  /*10980*/  LDG.E R3, desc[UR54][R6.64] ;  /* 0x0000003606037981 */ /* 0x000ea8000c1e1900 */
[----:B-----5:R-:W2:Y:S02]  /*10990*/  LDG.E R24, desc[UR54][R6.64+0x4] ;  /* 0x0000043606187981 */ /* 0x020ea4000c1e1900 */
[----:B--2---:R-:W-:-:S07]  /*109a0*/  IMAD.IADD R24, R24, 0x1, -R3 ;  /* 0x0000000118187824 */ /* 0x004fce00078e0a03 */
.L_x_1065:
        /* <DEDUP_REMOVED lines=14> */
[----:B------:R-:W-:Y:S01]  /*10a90*/  LOP3.LUT R64, R65, 0x380, RZ, 0xc0, !PT ;  /* 0x0000038041407812 */ /* 0x000fe200078ec0ff */
[----:B------:R-:W-:Y:S01]  /*10aa0*/  IMAD.X R77, RZ, RZ, R21, P4 ;  /* 0x000000ffff4d7224 */ /* 0x000fe200020e0615 */
        /* <DEDUP_REMOVED lines=20> */
[----:B------:R-:W-:Y:S02]  /*10bf0*/  LOP3.LUT R76, R3, R4, RZ, 0x3c, !PT ;  /* 0x00000004034c7212 */ /* 0x000fe400078e3cff */
[----:B------:R-:W-:Y:S02]  /*10c00*/  SHF.R.S32.HI R80, RZ, 0x1f, R208 ;  /* 0x0000001fff507819 */ /* 0x000fe400000114d0 */
[----:B------:R-:W-:Y:S02]  /*10c10*/  SEL R83, R211, RZ, !P0 ;  /* 0x000000ffd3537207 */ /* 0x000fe40004000000 */
[----:B------:R-:W-:Y:S02]  /*10c20*/  SEL R215, R215, RZ, !P0 ;  /* 0x000000ffd7d77207 */ /* 0x000fe40004000000 */
[----:B-----5:R-:W-:Y:S01]  /*10c30*/  SHF.R.S32.HI R81, RZ, 0x1f, R0 ;  /* 0x0000001fff517819 */ /* 0x020fe20000011400 */
[----:B------:R-:W-:Y:S06]  /*10c40*/  @P5 BRA `(.L_x_1066) ;  /* 0x0000000000645947 */ /* 0x000fec0003800000 */
[----:B------:R-:W-:Y:S01]  /*10c50*/  ULDC.64 UR4, c[0x0][0xc70] ;  /* 0x00031c0000047ab9 */ /* 0x000fe20000000a00 */
[----:B------:R-:W-:Y:S01]  /*10c60*/  MOV R5, R81 ;  /* 0x0000005100057202 */ /* 0x000fe20000000f00 */
        /* <DEDUP_REMOVED lines=13> */
[C---:B------:R-:W-:Y:S01]  /*10d40*/  IADD3 R6, P2, R11.reuse, R4, RZ ;  /* 0x000000040b067210 */ /* 0x040fe20007f5e0ff */
[C---:B------:R-:W-:Y:S01]  /*10d50*/  VIADD R3, R11.reuse, 0x8 ;  /* 0x000000080b037836 */ /* 0x040fe20000000000 */
[-C--:B------:R-:W-:Y:S01]  /*10d60*/  ISETP.GE.OR P1, PT, R11, R24.reuse, P0 ;  /* 0x000000180b00720c */ /* 0x080fe20000726670 */
[----:B------:R-:W-:Y:S01]  /*10d70*/  ULDC.64 UR4, c[0x0][0xc40] ;  /* 0x0003100000047ab9 */ /* 0x000fe20000000a00 */
[----:B------:R-:W-:Y:S02]  /*10d80*/  IADD3.X R7, R7, R5, R10, P2, !PT ;  /* 0x0000000507077210 */ /* 0x000fe400017fe40a */
[----:B------:R-:W-:Y:S02]  /*10d90*/  ISETP.GE.OR P0, PT, R3, R24, P0 ;  /* 0x000000180300720c */ /* 0x000fe40000706670 */
[----:B------:R-:W-:-:S04]  /*10da0*/  LEA R4, P2, R6, UR4, 0x2 ;  /* 0x0000000406047c11 */ /* 0x000fc8000f8410ff */
[----:B------:R-:W-:-:S05]  /*10db0*/  LEA.HI.X R5, R6, UR5, R7, 0x2, P2 ;  /* 0x0000000506057c11 */ /* 0x000fca00090f1407 */
[----:B------:R1:W-:Y:S04]  /*10dc0*/  @!P1 STG.E desc[UR54][R4.64], R174 ;  /* 0x000000ae04009986 */ /* 0x0003e8000c101936 */
[----:B------:R1:W-:Y:S02]  /*10dd0*/  @!P0 STG.E desc[UR54][R4.64+0x20], R175 ;  /* 0x000020af04008986 */ /* 0x0003e4000c101936 */
.L_x_1066:
[----:B------:R-:W2:Y:S01]  /*10de0*/  LDC R90, c[0x0][0xb8c] ;  /* 0x0002e300ff5a7b82 */ /* 0x000ea20000000800 */
[----:B-1----:R1:W5:Y:S01]  /*10df0*/  LD.E.128 R4, desc[UR54][R20.64] ;  /* 0x0000003614047980 */ /* 0x002362000c101d00 */
[----:B------:R-:W-:Y:S02]  /*10e00*/  ULDC.64 UR4, c[0x0][0xba0] ;  /* 0x0002e80000047ab9 */ /* 0x000fe40000000a00 */
[----:B------:R-:W-:Y:S01]  /*10e10*/  IMAD R3, R81, UR4, RZ ;  /* 0x0000000451037c24 */ /* 0x000fe2000f8e02ff */
[----:B------:R-:W5:Y:S04]  /*10e20*/  LD.E.128 R8, desc[UR54][R8.64] ;  /* 0x0000003608087980 */ /* 0x000f68000c101d00 */
[----:B------:R-:W5:Y:S01]  /*10e30*/  LD.E.128 R12, desc[UR54][R12.64] ;  /* 0x000000360c0c7980 */ /* 0x000f62000c101d00 */
[--C-:B-1----:R-:W-:Y:S01]  /*10e40*/  SHF.R.S32.HI R21, RZ, 0x1f, R187.reuse ;  /* 0x0000001fff157819 */ /* 0x102fe200000114bb */
[----:B------:R-:W-:-:S02]  /*10e50*/  IMAD.MOV.U32 R20, RZ, RZ, R187 ;  /* 0x000000ffff147224 */ /* 0x000fc400078e00bb */
[----:B------:R-:W5:Y:S01]  /*10e60*/  LD.E.128 R28, desc[UR54][R28.64] ;  /* 0x000000361c1c7980 */ /* 0x000f62000c101d00 */
[C---:B------:R-:W-:Y:S02]  /*10e70*/  IMAD R3, R0.reuse, UR5, R3 ;  /* 0x0000000500037c24 */ /* 0x040fe4000f8e0203 */
[----:B------:R-:W-:Y:S01]  /*10e80*/  IMAD.WIDE.U32 R20, R0, UR4, R20 ;  /* 0x0000000400147c25 */ /* 0x000fe2000f8e0014 */
[----:B------:R-:W-:Y:S01]  /*10e90*/  ULDC.64 UR4, c[0x0][0xbe0] ;  /* 0x0002f80000047ab9 */ /* 0x000fe20000000a00 */
[----:B------:R-:W5:Y:S02]  /*10ea0*/  LD.E.128 R32, desc[UR54][R32.64] ;  /* 0x0000003620207980 */ /* 0x000f64000c101d00 */
[----:B------:R-:W-:Y:S02]  /*10eb0*/  IMAD.IADD R21, R21, 0x1, R3 ;  /* 0x0000000115157824 */ /* 0x000fe400078e0203 */
[----:B------:R-:W-:Y:S01]  /*10ec0*/  VIADD R3, R187, 0x40 ;  /* 0x00000040bb037836 */ /* 0x000fe20000000000 */
[----:B------:R-:W5:Y:S01]  /*10ed0*/  LD.E.128 R36, desc[UR54][R36.64] ;  /* 0x0000003624247980 */ /* 0x000f62000c101d00 */
[----:B------:R-:W-:-:S03]  /*10ee0*/  IMAD R81, R80, UR4, RZ ;  /* 0x0000000450517c24 */ /* 0x000fc6000f8e02ff */
[-C--:B--2---:R-:W-:Y:S01]  /*10ef0*/  ISETP.GE.AND P3, PT, R3, R90.reuse, PT ;  /* 0x0000005a0300720c */ /* 0x084fe20003f66270 */
[----:B------:R-:W-:Y:S01]  /*10f00*/  IMAD R85, R213, -0x40, R24 ;  /* 0xffffffc0d5557824 */ /* 0x000fe200078e0218 */
[----:B------:R-:W5:Y:S01]  /*10f10*/  LD.E.128 R40, desc[UR54][R40.64] ;  /* 0x0000003628287980 */ /* 0x000f62000c101d00 */
[----:B------:R-:W-:Y:S01]  /*10f20*/  VIADD R0, R192, 0x20 ;  /* 0x00000020c0007836 */ /* 0x000fe20000000000 */
[----:B------:R-:W-:Y:S01]  /*10f30*/  SEL R24, RZ, 0xffffffff, P3 ;  /* 0xffffffffff187807 */ /* 0x000fe20001800000 */
[C---:B------:R-:W-:Y:S01]  /*10f40*/  IMAD R81, R208.reuse, UR5, R81 ;  /* 0x00000005d0517c24 */ /* 0x040fe2000f8e0251 */
[----:B------:R-:W5:Y:S01]  /*10f50*/  LD.E.128 R44, desc[UR54][R44.64] ;  /* 0x000000362c2c7980 */ /* 0x000f62000c101d00 */
[----:B------:R-:W-:Y:S01]  /*10f60*/  IMAD.WIDE.U32 R20, R208, UR4, R20 ;  /* 0x00000004d0147c25 */ /* 0x000fe2000f8e0014 */
[C---:B------:R-:W-:Y:S01]  /*10f70*/  ISETP.GE.AND P2, PT, R187.reuse, R90, PT ;  /* 0x0000005abb00720c */ /* 0x040fe20003f46270 */
[----:B------:R-:W-:Y:S01]  /*10f80*/  ULDC.64 UR4, c[0x0][0xbe8] ;  /* 0x0002fa0000047ab9 */ /* 0x000fe20000000a00 */
[----:B------:R-:W5:Y:S01]  /*10f90*/  LD.E.128 R48, desc[UR54][R48.64] ;  /* 0x0000003630307980 */ /* 0x000f62000c101d00 */
[----:B------:R-:W-:-:S03]  /*10fa0*/  VIADD R86, R187, 0x80 ;  /* 0x00000080bb567836 */ /* 0x000fc60000000000 */
[----:B------:R-:W5:Y:S01]  /*10fb0*/  LD.E.128 R52, desc[UR54][R52.64] ;  /* 0x0000003634347980 */ /* 0x000f62000c101d00 */
[----:B------:R-:W-:-:S03]  /*10fc0*/  IADD3 R87, R187, 0xc0, RZ ;  /* 0x000000c0bb577810 */ /* 0x000fc60007ffe0ff */
        /* <DEDUP_REMOVED lines=43> */
[----:B-1----:R-:W-:Y:S01]  /*11280*/  SEL R0, RZ, 0x40, P4 ;  /* 0x00000040ff007807 */ /* 0x002fe20002000000 */
[----:B------:R-:W-:-:S03]  /*11290*/  IMAD.IADD R91, R83, 0x1, R85 ;  /* 0x00000001535b7824 */ /* 0x000fc600078e0255 */
        /* <DEDUP_REMOVED lines=30> */
.L_x_1068:
[----:B------:R-:W-:Y:S05]  /*11480*/  BSYNC B1 ;  /* 0x0000000000017941 */ /* 0x000fea0003800000 */
.L_x_1067:
[----:B------:R-:W-:Y:S05]  /*11490*/  @P0 BRA `(.L_x_1069) ;  /* 0x0000000c00040947 */ /* 0x000fea0003800000 */
[----:B-1---5:R-:W-:Y:S01]  /*114a0*/  IADD3 R7, P0, R80, 0x20, RZ ;  /* 0x0000002050077810 */ /* 0x022fe20007f1e0ff */
[----:B------:R-:W-:Y:S01]  /*114b0*/  ULDC.64 UR4, c[0x0][0xbd8] ;  /* 0x0002f60000047ab9 */ /* 0x000fe20000000a00 */
[----:B------:R-:W-:Y:S01]  /*114c0*/  IMAD.MOV.U32 R4, RZ, RZ, R82 ;  /* 0x000000ffff047224 */ /* 0x000fe200078e0052 */
[-C--:B------:R-:W-:Y:S01]  /*114d0*/  ISETP.GE.AND P4, PT, R3, R90.reuse, PT ;  /* 0x0000005a0300720c */ /* 0x080fe20003f86270 */
[----:B------:R-:W-:Y:S01]  /*114e0*/  IMAD.MOV.U32 R5, RZ, RZ, R91 ;  /* 0x000000ffff057224 */ /* 0x000fe200078e005b */
[----:B------:R-:W-:Y:S02]  /*114f0*/  IADD3.X R80, RZ, R81, RZ, P0, !PT ;  /* 0x00000051ff507210 */ /* 0x000fe400007fe4ff */
        /* <DEDUP_REMOVED lines=24> */
.L_x_1064:
        /* <DEDUP_REMOVED lines=22> */
.L_x_1070:
        /* <DEDUP_REMOVED lines=23> */
[----:B------:R-:W-:-:S03]  /*11950*/  ULDC.64 UR4, c[0x0][0xc40] ;  /* 0x0003100000047ab9 */ /* 0x000fc60000000a00 */
[----:B------:R-:W-:Y:S01]  /*11960*/  IMAD.IADD R5, R5, 0x1, R7 ;  /* 0x0000000105057824 */ /* 0x000fe200078e0207 */
[----:B------:R-:W-:-:S04]  /*11970*/  LEA R6, P0, R4, UR4, 0x2 ;  /* 0x0000000404067c11 */ /* 0x000fc8000f8010ff */
[----:B------:R-:W-:Y:S02]  /*11980*/  LEA.HI.X R7, R4, UR5, R5, 0x2, P0 ;  /* 0x0000000504077c11 */ /* 0x000fe400080f1405 */
[----:B------:R-:W-:-:S05]  /*11990*/  MOV R5, 0xff800000 ;  /* 0xff80000000057802 */ /* 0x000fca0000000f00 */
[----:B------:R4:W-:Y:S02]  /*119a0*/  STG.E desc[UR54][R6.64], R5 ;  /* 0x0000000506007986 */ /* 0x0009e4000c101936 */
.L_x_1072:
[----:B------:R-:W-:Y:S05]  /*119b0*/  BSYNC B1 ;  /* 0x0000000000017941 */ /* 0x000fea0003800000 */
.L_x_1071:
        /* <DEDUP_REMOVED lines=20> */
[----:B------:R-:W-:Y:S01]  /*11b00*/  IMAD.SHL.U32 R3, R6, 0x2, RZ ;  /* 0x0000000206037824 */ /* 0x000fe200078e00ff */
[----:B------:R-:W-:Y:S01]  /*11b10*/  SEL R0, RZ, 0x1, P2 ;  /* 0x00000001ff007807 */ /* 0x000fe20001000000 */
[C---:B------:R-:W-:Y:S01]  /*11b20*/  IMAD R7, R208.reuse, UR5, R7 ;  /* 0x00000005d0077c24 */ /* 0x040fe2000f8e0207 */
[-C--:B------:R-:W-:Y:S01]  /*11b30*/  ISETP.GE.AND P2, PT, R15, R12.reuse, PT ;  /* 0x0000000c0f00720c */ /* 0x080fe20003f46270 */
[----:B------:R-:W-:Y:S01]  /*11b40*/  IMAD.WIDE.U32 R4, R208, UR4, R4 ;  /* 0x00000004d0047c25 */ /* 0x000fe2000f8e0004 */
[-C--:B------:R-:W-:Y:S01]  /*11b50*/  ISETP.GE.AND P3, PT, R21, R12.reuse, PT ;  /* 0x0000000c1500720c */ /* 0x080fe20003f66270 */
[----:B------:R-:W-:Y:S01]  /*11b60*/  ULDC.64 UR4, c[0x0][0xbe8] ;  /* 0x0002fa0000047ab9 */ /* 0x000fe20000000a00 */
[----:B------:R-:W-:Y:S01]  /*11b70*/  LOP3.LUT R0, R3, 0x2, R0, 0xe2, !PT ;  /* 0x0000000203007812 */ /* 0x000fe200078ee200 */
[C---:B------:R-:W-:Y:S01]  /*11b80*/  VIADD R29, R187.reuse, 0x100 ;  /* 0x00000100bb1d7836 */ /* 0x040fe20000000000 */
[----:B------:R-:W-:Y:S01]  /*11b90*/  SEL R3, RZ, 0x4, P2 ;  /* 0x00000004ff037807 */ /* 0x000fe20001000000 */
[----:B------:R-:W-:Y:S01]  /*11ba0*/  VIADD R31, R187, 0x140 ;  /* 0x00000140bb1f7836 */ /* 0x000fe20000000000 */
[----:B------:R-:W-:Y:S01]  /*11bb0*/  SEL R6, RZ, 0x8, P3 ;  /* 0x00000008ff067807 */ /* 0x000fe20001800000 */
[----:B------:R-:W-:Y:S01]  /*11bc0*/  IMAD.IADD R5, R5, 0x1, R7 ;  /* 0x0000000105057824 */ /* 0x000fe200078e0207 */
[C---:B------:R-:W-:Y:S01]  /*11bd0*/  IADD3 R7, R187.reuse, 0x180, RZ ;  /* 0x00000180bb077810 */ /* 0x040fe20007ffe0ff */
[----:B------:R-:W-:Y:S01]  /*11be0*/  VIADD R9, R187, 0x1c0 ;  /* 0x000001c0bb097836 */ /* 0x000fe20000000000 */
[----:B------:R-:W-:-:S02]  /*11bf0*/  ISETP.GE.AND P2, PT, R29, R12, PT ;  /* 0x0000000c1d00720c */ /* 0x000fc40003f46270 */
[-C--:B------:R-:W-:Y:S02]  /*11c00*/  ISETP.GE.AND P3, PT, R31, R12.reuse, PT ;  /* 0x0000000c1f00720c */ /* 0x080fe40003f66270 */
[----:B------:R-:W-:Y:S02]  /*11c10*/  ISETP.GE.AND P4, PT, R7, R12, PT ;  /* 0x0000000c0700720c */ /* 0x000fe40003f86270 */
[----:B------:R-:W-:Y:S01]  /*11c20*/  LOP3.LUT R3, R6, R0, R3, 0xfe, !PT ;  /* 0x0000000006037212 */ /* 0x000fe200078efe03 */
[----:B------:R-:W-:Y:S01]  /*11c30*/  IMAD R0, R215, UR4, RZ ;  /* 0x00000004d7007c24 */ /* 0x000fe2000f8e02ff */
[----:B------:R-:W-:Y:S02]  /*11c40*/  SEL R6, RZ, 0x10, P2 ;  /* 0x00000010ff067807 */ /* 0x000fe40001000000 */
[----:B------:R-:W-:Y:S02]  /*11c50*/  SEL R7, RZ, 0x20, P3 ;  /* 0x00000020ff077807 */ /* 0x000fe40001800000 */
[----:B------:R-:W-:-:S02]  /*11c60*/  SEL R8, RZ, 0x40, P4 ;  /* 0x00000040ff087807 */ /* 0x000fc40002000000 */
[----:B------:R-:W-:Y:S01]  /*11c70*/  LOP3.LUT R11, R7, R3, R6, 0xfe, !PT ;  /* 0x00000003070b7212 */ /* 0x000fe200078efe06 */
[----:B------:R-:W-:Y:S01]  /*11c80*/  IMAD R3, R211, UR5, R0 ;  /* 0x00000005d3037c24 */ /* 0x000fe2000f8e0200 */
[----:B------:R-:W-:Y:S01]  /*11c90*/  ISETP.GE.AND P2, PT, R9, R12, PT ;  /* 0x0000000c0900720c */ /* 0x000fe20003f46270 */
[----:B------:R-:W-:Y:S01]  /*11ca0*/  IMAD.WIDE.U32 R6, R211, UR4, R4 ;  /* 0x00000004d3067c25 */ /* 0x000fe2000f8e0004 */
[--C-:B------:R-:W-:Y:S02]  /*11cb0*/  SHF.R.S32.HI R9, RZ, 0x1f, R192.reuse ;  /* 0x0000001fff097819 */ /* 0x100fe400000114c0 */
[----:B------:R-:W-:Y:S01]  /*11cc0*/  LOP3.LUT R33, R11, R8, RZ, 0xfc, !PT ;  /* 0x000000080b217212 */ /* 0x000fe200078efcff */
[----:B------:R-:W-:Y:S01]  /*11cd0*/  IMAD.MOV.U32 R8, RZ, RZ, R192 ;  /* 0x000000ffff087224 */ /* 0x000fe200078e00c0 */
[----:B------:R-:W-:Y:S01]  /*11ce0*/  SEL R0, RZ, 0x80, P2 ;  /* 0x00000080ff007807 */ /* 0x000fe20001000000 */
[----:B------:R-:W-:Y:S02]  /*11cf0*/  IMAD.IADD R11, R7, 0x1, R3 ;  /* 0x00000001070b7824 */ /* 0x000fe400078e0203 */
        /* <DEDUP_REMOVED lines=29> */
.L_x_1074:
[----:B------:R-:W-:Y:S05]  /*11ed0*/  BSYNC B1 ;  /* 0x0000000000017941 */ /* 0x000fea0003800000 */
.L_x_1073:
[----:B------:R-:W-:Y:S05]  /*11ee0*/  @P0 BRA `(.L_x_1069) ;  /* 0x0000000000700947 */ /* 0x000fea0003800000 */
[----:B------:R-:W-:Y:S01]  /*11ef0*/  IADD3 R3, P0, R8, 0x20, RZ ;  /* 0x0000002008037810 */ /* 0x000fe20007f1e0ff */
        /* <DEDUP_REMOVED lines=27> */
.L_x_1069:
[----:B------:R-:W-:Y:S05]  /*120b0*/  BSYNC B0 ;  /* 0x0000000000007941 */ /* 0x000fea0003800000 */
.L_x_1063:
[----:B------:R-:W-:Y:S02]  /*120c0*/  ULDC UR4, c[0x0][0xd14] ;  /* 0x0003450000047ab9 */ /* 0x000fe40000000800 */
[----:B-1----:R-:W-:-:S13]  /*120d0*/  ISETP.GE.AND P0, PT, R27, UR4, PT ;  /* 0x000000041b007c0c */ /* 0x002fda000bf06270 */
[----:B------:R-:W-:Y:S05]  /*120e0*/  @!P0 BRA `(.L_x_1075) ;  /* 0xfffffef000148947 */ /* 0x000fea000383ffff */
[----:B------:R-:W-:Y:S05]  /*120f0*/  BRA `(.L_x_958) ;  /* 0x00000060007c7947 */ /* 0x000fea0003800000 */
.L_x_956:
        /* <DEDUP_REMOVED lines=57> */
[----:B------:R-:W-:Y:S01]  /*12490*/  MOV R19, RZ ;  /* 0x000000ff00137202 */ /* 0x000fe20000000f00 */
[----:B------:R-:W-:Y:S01]  /*124a0*/  ULDC UR5, c[0x0][0xd14] ;  /* 0x0003450000057ab9 */ /* 0x000fe20000000800 */
[----:B------:R-:W-:Y:S01]  /*124b0*/  ULDC UR7, c[0x0][0xd14] ;  /* 0x0003450000077ab9 */ /* 0x000fe20000000800 */
[----:B------:R-:W-:-:S05]  /*124c0*/  ULDC UR4, c[0x0][0xd10] ;  /* 0x0003440000047ab9 */ /* 0x000fca0000000800 */
.L_x_1080:
[----:B------:R-:W-:Y:S02]  /*124d0*/  VIADD R0, R19, 0x1f ;  /* 0x0000001f13007836 */ /* 0x000fe40000000000 */
        /* <DEDUP_REMOVED lines=15> */
.L_x_1079:
[----:B------:R-:W-:Y:S05]  /*125d0*/  BSYNC B0 ;  /* 0x0000000000007941 */ /* 0x000fea0003800000 */
.L_x_1078:
        /* <DEDUP_REMOVED lines=20> */
[----:B------:R-:W0:Y:S02]  /*12720*/  SHFL.IDX PT, R3, R9, 0x1f, 0x1f ;  /* 0x03e01f0009037f89 */ /* 0x000e2400000e0000 */
[----:B0-----:R-:W-:-:S05]  /*12730*/  IMAD R6, R3, UR4, RZ ;  /* 0x0000000403067c24 */ /* 0x001fca000f8e02ff */
[----:B------:R-:W-:-:S04]  /*12740*/  IADD3 R5, R6, R5, RZ ;  /* 0x0000000506057210 */ /* 0x000fc80007ffe0ff */
[----:B------:R-:W-:-:S13]  /*12750*/  ISETP.GT.AND P0, PT, R5, UR6, PT ;  /* 0x0000000605007c0c */ /* 0x000fda000bf04270 */
[----:B------:R-:W-:Y:S05]  /*12760*/  @!P0 BRA `(.L_x_1080) ;  /* 0xfffffffc00588947 */ /* 0x000fea000383ffff */
[----:B------:R-:W-:-:S07]  /*12770*/  IMAD.MOV.U32 R2, RZ, RZ, R9 ;  /* 0x000000ffff027224 */ /* 0x000fce00078e0009 */
.L_x_1076:
        /* <DEDUP_REMOVED lines=16> */
.L_x_1081:
        /* <DEDUP_REMOVED lines=25> */
.L_x_1077:
[----:B------:R-:W-:Y:S02]  /*12a10*/  IMAD.MOV.U32 R17, RZ, RZ, RZ ;  /* 0x000000ffff117224 */ /* 0x000fe400078e00ff */
[----:B------:R-:W-:Y:S02]  /*12a20*/  IMAD.U32 R16, RZ, RZ, UR6 ;  /* 0x00000006ff107e24 */ /* 0x000fe4000f8e00ff */
[----:B------:R-:W-:-:S07]  /*12a30*/  IMAD.MOV.U32 R18, RZ, RZ, RZ ;  /* 0x000000ffff127224 */ /* 0x000fce00078e00ff */
.L_x_1082:
[----:B------:R-:W0:Y:S01]  /*12a40*/  S2R R0, SR_TID.X ;  /* 0x0000000000007919 */ /* 0x000e220000002100 */
        /* <DEDUP_REMOVED lines=11> */
[----:B------:R0:W-:Y:S03]  /*12b00*/  STL [R1+0x28], RZ ;  /* 0x000028ff01007387 */ /* 0x0001e60000100800 */
[----:B------:R-:W-:Y:S05]  /*12b10*/  @P0 BRA `(.L_x_1083) ;  /* 0x0000005400140947 */ /* 0x000fea0003800000 */
[----:B0-----:R-:W-:Y:S01]  /*12b20*/  IMAD.MOV.U32 R0, RZ, RZ, 0x1 ;  /* 0x00000001ff007424 */ /* 0x001fe200078e00ff */
[----:B------:R-:W-:Y:S01]  /*12b30*/  STL [R1+0x28], RZ ;  /* 0x000028ff01007387 */ /* 0x000fe20000100800 */
[----:B------:R-:W-:Y:S01]  /*12b40*/  ULDC UR4, c[0x0][0xc] ;  /* 0x0000030000047ab9 */ /* 0x000fe20000000800 */
[----:B------:R-:W-:Y:S02]  /*12b50*/  IMAD.MOV.U32 R2, RZ, RZ, 0x1 ;  /* 0x00000001ff027424 */ /* 0x000fe400078e00ff */
[----:B------:R0:W-:Y:S04]  /*12b60*/  STL [R1+0xc], R0 ;  /* 0x00000c0001007387 */ /* 0x0001e80000100800 */
[----:B------:R1:W-:Y:S04]  /*12b70*/  STL [R1+0x4], RZ ;  /* 0x000004ff01007387 */ /* 0x0003e80000100800 */
[----:B------:R1:W-:Y:S01]  /*12b80*/  STL [R1], RZ ;  /* 0x000000ff01007387 */ /* 0x0003e20000100800 */
[----:B0-----:R-:W-:-:S03]  /*12b90*/  IMAD.U32 R0, RZ, RZ, UR4 ;  /* 0x00000004ff007e24 */ /* 0x001fc6000f8e00ff */
[----:B------:R1:W-:Y:S04]  /*12ba0*/  STL [R1+0x8], R2 ;  /* 0x0000080201007387 */ /* 0x0003e80000100800 */
[----:B------:R1:W-:Y:S02]  /*12bb0*/  STL [R1+0x38], R0 ;  /* 0x0000380001007387 */ /* 0x0003e40000100800 */
.L_x_1165:
[----:B-1-3--:R-:W0:Y:S02]  /*12bc0*/  LDC.64 R2, c[0x0][0xd60] ;  /* 0x00035800ff027b82 */ /* 0x00ae240000000a00 */
[----:B0-----:R-:W-:-:S05]  /*12bd0*/  IMAD.WIDE R2, R19, 0x4, R2 ;  /* 0x0000000413027825 */ /* 0x001fca00078e0202 */
[----:B--2---:R-:W2:Y:S01]  /*12be0*/  LDG.E R11, desc[UR54][R2.64] ;  /* 0x00000036020b7981 */ /* 0x004ea2000c1e1900 */
[----:B------:R-:W-:Y:S05]  /*12bf0*/  YIELD ;  /* 0x0000000000007946 */ /* 0x000fea0003800000 */
[----:B------:R-:W-:Y:S01]  /*12c00*/  ULDC.64 UR4, c[0x0][0xb20] ;  /* 0x0002c80000047ab9 */ /* 0x000fe20000000a00 */
[----:B------:R-:W-:Y:S01]  /*12c10*/  MOV R6, RZ ;  /* 0x000000ff00067202 */ /* 0x000fe20000000f00 */
[----:B------:R-:W-:Y:S01]  /*12c20*/  IMAD.MOV.U32 R4, RZ, RZ, RZ ;  /* 0x000000ffff047224 */ /* 0x000fe200078e00ff */
[----:B------:R-:W-:Y:S01]  /*12c30*/  ISETP.NE.U32.AND P0, PT, RZ, UR4, PT ;  /* 0x00000004ff007c0c */ /* 0x000fe2000bf05070 */
[----:B------:R-:W-:-:S03]  /*12c40*/  ULDC.64 UR6, c[0x0][0xb08] ;  /* 0x0002c20000067ab9 */ /* 0x000fc60000000a00 */
[----:B------:R-:W-:Y:S02]  /*12c50*/  ISETP.NE.AND.EX P0, PT, RZ, UR5, PT, P0 ;  /* 0x00000005ff007c0c */ /* 0x000fe4000bf05300 */
        /* <DEDUP_REMOVED lines=41> */
[----:B------:R-:W-:Y:S01]  /*12ef0*/  IMAD.U32 R7, RZ, RZ, UR4 ;  /* 0x00000004ff077e24 */ /* 0x000fe2000f8e00ff */
[----:B------:R-:W-:Y:S01]  /*12f00*/  ISETP.NE.AND.EX P0, PT, RZ, UR7, PT, P0 ;  /* 0x00000007ff007c0c */ /* 0x000fe2000bf05300 */
[----:B------:R-:W-:-:S12]  /*12f10*/  @P1 BRA `(.L_x_1084) ;  /* 0x0000000000101947 */ /* 0x000fd80003800000 */
[----:B------:R-:W-:Y:S05]  /*12f20*/  @!P2 BRA `(.L_x_1084) ;  /* 0x00000000000ca947 */ /* 0x000fea0003800000 */
[----:B0-----:R-:W2:Y:S04]  /*12f30*/  LDG.E R8, desc[UR54][R4.64] ;  /* 0x0000003604087981 */ /* 0x001ea8000c1e1900 */
[----:B-----5:R-:W2:Y:S02]  /*12f40*/  LDG.E R0, desc[UR54][R4.64+0x4] ;  /* 0x0000043604007981 */ /* 0x020ea4000c1e1900 */
[----:B--2---:R-:W-:-:S07]  /*12f50*/  IMAD.IADD R0, R0, 0x1, -R8 ;  /* 0x0000000100007824 */ /* 0x004fce00078e0a08 */
.L_x_1084:
        /* <DEDUP_REMOVED lines=12> */
[----:B------:R-:W-:Y:S02]  /*13020*/  VIADDMNMX R7, R4, -R0, R7, PT ;  /* 0x8000000004077246 */ /* 0x000fe40003800107 */
[----:B------:R-:W-:-:S04]  /*13030*/  IADD3 R4, -R0, RZ, RZ ;  /* 0x000000ff00047210 */ /* 0x000fc80007ffe1ff */
[----:B------:R-:W-:-:S04]  /*13040*/  VIMNMX R4, RZ, R4, !PT ;  /* 0x00000004ff047248 */ /* 0x000fc80007fe0100 */
[----:B------:R-:W-:Y:S02]  /*13050*/  ISETP.GT.AND P1, PT, R7, R4, PT ;  /* 0x000000040700720c */ /* 0x000fe40003f24270 */
[----:B------:R-:W-:-:S11]  /*13060*/  SHF.R.U32.HI R4, RZ, 0x6, R4 ;  /* 0x00000006ff047819 */ /* 0x000fd60000011604 */
[----:B------:R-:W-:-:S05]  /*13070*/  @P1 VIADD R7, R7, 0x3f ;  /* 0x0000003f07071836 */ /* 0x000fca0000000000 */
        /* <DEDUP_REMOVED lines=22> */
.L_x_1208:
[----:B------:R-:W-:-:S03]  /*131e0*/  UMOV UR4, 0xffffffff ;  /* 0xffffffff00047882 */ /* 0x000fc60000000000 */
[----:B------:R-:W-:Y:S05]  /*131f0*/  BRA.DIV UR4, `(.L_x_1088) ;  /* 0x0000005a04947947 */ /* 0x000fea000b800000 */
[----:B------:R-:W-:-:S13]  /*13200*/  ELECT P6, URZ, PT ;  /* 0x00000000003f782f */ /* 0x000fda00038c0000 */
.L_x_1211:
[----:B------:R-:W2:Y:S01]  /*13210*/  LDL R5, [R1+0x28] ;  /* 0x0000280001057983 */ /* 0x000ea20000100800 */
[----:B------:R-:W-:Y:S01]  /*13220*/  MOV R8, 0x400 ;  /* 0x0000040000087802 */ /* 0x000fe20000000f00 */
        /* <DEDUP_REMOVED lines=9> */
.L_x_1212:
[----:B------:R-:W-:Y:S04]  /*132c0*/  BSSY B1, `(.L_x_1090) ;  /* 0x0000063000017945 */ /* 0x000fe80003800000 */
[----:B------:R-:W-:Y:S05]  /*132d0*/  @!P6 BRA `(.L_x_1091) ;  /* 0x000000040084e947 */ /* 0x000fea0003800000 */
[----:B------:R-:W0:Y:S04]  /*132e0*/  LDL R9, [R1+0x4] ;  /* 0x0000040001097983 */ /* 0x000e280000100800 */
[----:B------:R-:W2:Y:S01]  /*132f0*/  LDL R8, [R1+0xc] ;  /* 0x00000c0001087983 */ /* 0x000ea20000100800 */
[----:B0-----:R-:W-:Y:S01]  /*13300*/  IMAD R6, R9, 0x8, R5 ;  /* 0x0000000809067824 */ /* 0x001fe200078e0205 */
[----:B--2---:R-:W-:-:S04]  /*13310*/  SHF.L.U32 R9, R8, 0x1f, RZ ;  /* 0x0000001f08097819 */ /* 0x004fc800000006ff */
[----:B------:R-:W0:Y:S02]  /*13320*/  SYNCS.PHASECHK.TRANS64.TRYWAIT P0, [R6+URZ+0x388a0], R9 ;  /* 0x0388a009060075a7 */ /* 0x000e24000800017f */
[----:B0-----:R-:W-:Y:S05]  /*13330*/  @!P0 BRA `(.L_x_1092) ;  /* 0x0000005800788947 */ /* 0x001fea0003800000 */
.L_x_1213:
        /* <DEDUP_REMOVED lines=11> */
.L_x_1093:
[----:B-1----:R-:W2:Y:S01]  /*133f0*/  LDL R8, [R1+0x4] ;  /* 0x0000040001087983 */ /* 0x002ea20000100800 */
[----:B------:R-:W-:Y:S01]  /*13400*/  R2UR UR9, R6 ;  /* 0x00000000060972ca */ /* 0x000fe200000e0000 */
[----:B------:R-:W-:Y:S01]  /*13410*/  ULDC.64 UR6, c[0x0][0x198] ;  /* 0x0000660000067ab9 */ /* 0x000fe20000000a00 */
[----:B------:R-:W-:Y:S01]  /*13420*/  R2UR UR12, R3 ;  /* 0x00000000030c72ca */ /* 0x000fe200000e0000 */
[----:B------:R-:W-:Y:S01]  /*13430*/  UIADD3 UR4, UP0, UR6, 0x570, URZ ;  /* 0x0000057006047890 */ /* 0x000fe2000ff1e03f */
[----:B------:R-:W-:Y:S01]  /*13440*/  R2UR UR13, R2 ;  /* 0x00000000020d72ca */ /* 0x000fe200000e0000 */
[----:B------:R-:W-:Y:S01]  /*13450*/  UMOV UR10, URZ ;  /* 0x0000003f000a7c82 */ /* 0x000fe20008000000 */
[----:B------:R-:W-:Y:S01]  /*13460*/  UMOV UR6, 0x0 ;  /* 0x0000000000067882 */ /* 0x000fe20000000000 */
[----:B------:R-:W-:-:S03]  /*13470*/  UIADD3.X UR5, URZ, UR7, URZ, UP0, !UPT ;  /* 0x000000073f057290 */ /* 0x000fc600087fe43f */
[----:B------:R-:W-:-:S03]  /*13480*/  UMOV UR7, 0x12f00000 ;  /* 0x12f0000000077882 */ /* 0x000fc60000000000 */
[----:B------:R-:W-:Y:S01]  /*13490*/  UIADD3 UR9, UR9, 0x38890, URZ ;  /* 0x0003889009097890 */ /* 0x000fe2000fffe03f */
[----:B--2---:R-:W-:-:S05]  /*134a0*/  IMAD R8, R8, 0x2000, R5 ;  /* 0x0000200008087824 */ /* 0x004fca00078e0205 */
[----:B------:R-:W-:Y:S02]  /*134b0*/  R2UR UR8, R8 ;  /* 0x00000000080872ca */ /* 0x000fe400000e0000 */
[----:B-----5:R-:W-:-:S05]  /*134c0*/  LEA R8, R0, R7, 0x6 ;  /* 0x0000000700087211 */ /* 0x020fca00078e30ff */
[----:B------:R-:W-:-:S05]  /*134d0*/  VIADD R8, R8, 0xffffffc0 ;  /* 0xffffffc008087836 */ /* 0x000fca0000000000 */
[----:B------:R-:W-:Y:S01]  /*134e0*/  R2UR UR11, R8 ;  /* 0x00000000080b72ca */ /* 0x000fe200000e0000 */
[----:B------:R-:W-:-:S12]  /*134f0*/  UIADD3 UR8, UR8, 0x22400, URZ ;  /* 0x0002240008087890 */ /* 0x000fd8000fffe03f */
[----:B------:R1:W-:Y:S01]  /*13500*/  UTMALDG.4D [UR8], [UR4], desc[UR6] ;  /* 0x00000608040075b4 */ /* 0x0003e20008019000 */
[----:B------:R-:W2:Y:S02]  /*13510*/  SYNCS.PHASECHK.TRANS64.TRYWAIT P0, [R6+URZ+0x388c0], R9 ;  /* 0x0388c009060075a7 */ /* 0x000ea4000800017f */
[----:B-12---:R-:W-:Y:S05]  /*13520*/  @!P0 BRA `(.L_x_1094) ;  /* 0x0000005800108947 */ /* 0x006fea0003800000 */
.L_x_1214:
        /* <DEDUP_REMOVED lines=8> */
.L_x_1095:
[----:B01----:R-:W2:Y:S01]  /*135b0*/  LDL R9, [R1+0x4] ;  /* 0x0000040001097983 */ /* 0x003ea20000100800 */
[----:B------:R-:W-:Y:S01]  /*135c0*/  R2UR UR9, R6 ;  /* 0x00000000060972ca */ /* 0x000fe200000e0000 */
[----:B------:R-:W-:Y:S01]  /*135d0*/  ULDC.64 UR24, c[0x0][0x198] ;  /* 0x0000660000187ab9 */ /* 0x000fe20000000a00 */
[----:B------:R-:W-:Y:S01]  /*135e0*/  R2UR UR11, R8 ;  /* 0x00000000080b72ca */ /* 0x000fe200000e0000 */
[----:B------:R-:W-:Y:S01]  /*135f0*/  UIADD3 UR4, UP0, UR24, 0x670, URZ ;  /* 0x0000067018047890 */ /* 0x000fe2000ff1e03f */
[----:B------:R-:W-:Y:S01]  /*13600*/  R2UR UR12, R3 ;  /* 0x00000000030c72ca */ /* 0x000fe200000e0000 */
[----:B------:R-:W-:Y:S01]  /*13610*/  UMOV UR10, URZ ;  /* 0x0000003f000a7c82 */ /* 0x000fe20008000000 */
[----:B------:R-:W-:Y:S01]  /*13620*/  R2UR UR13, R2 ;  /* 0x00000000020d72ca */ /* 0x000fe200000e0000 */
[----:B------:R-:W-:Y:S01]  /*13630*/  UIADD3.X UR5, URZ, UR25, URZ, UP0, !UPT ;  /* 0x000000193f057290 */ /* 0x000fe200087fe43f */
[----:B------:R-:W-:Y:S01]  /*13640*/  UMOV UR6, 0x0 ;  /* 0x0000000000067882 */ /* 0x000fe20000000000 */
[----:B------:R-:W-:Y:S01]  /*13650*/  UMOV UR7, 0x12f00000 ;  /* 0x12f0000000077882 */ /* 0x000fe20000000000 */
[----:B------:R-:W-:Y:S01]  /*13660*/  UMOV UR16, 0x40 ;  /* 0x0000004000107882 */ /* 0x000fe20000000000 */
[----:B------:R-:W-:-:S02]  /*13670*/  UMOV UR18, 0x80 ;  /* 0x0000008000127882 */ /* 0x000fc40000000000 */
[----:B------:R-:W-:Y:S01]  /*13680*/  UIADD3 UR9, UR9, 0x388b0, URZ ;  /* 0x000388b009097890 */ /* 0x000fe2000fffe03f */
        /* <DEDUP_REMOVED lines=38> */
.L_x_1091:
[----:B------:R-:W-:Y:S05]  /*138f0*/  BSYNC B1 ;  /* 0x0000000000017941 */ /* 0x000fea0003800000 */
.L_x_1090:
[----:B0-----:R-:W2:Y:S04]  /*13900*/  LDL.LU R6, [R1+0x4] ;  /* 0x0000040001067983 */ /* 0x001ea80000300800 */
[----:B------:R-:W3:Y:S01]  /*13910*/  LDL.LU R9, [R1+0xc] ;  /* 0x00000c0001097983 */ /* 0x000ee20000300800 */
[----:B------:R-:W-:Y:S01]  /*13920*/  PLOP3.LUT P2, PT, PT, PT, PT, 0x8, 0x0 ;  /* 0x000000000000781c */ /* 0x000fe20003f4e170 */
[----:B--2---:R-:W-:-:S05]  /*13930*/  VIADD R6, R6, 0x1 ;  /* 0x0000000106067836 */ /* 0x004fca0000000000 */
[----:B------:R-:W-:-:S04]  /*13940*/  ISETP.NE.AND P0, PT, R6, 0x2, PT ;  /* 0x000000020600780c */ /* 0x000fc80003f05270 */
[----:B------:R-:W-:-:S04]  /*13950*/  SEL R8, RZ, 0x1, P0 ;  /* 0x00000001ff087807 */ /* 0x000fc80000000000 */
[----:B---3--:R-:W-:Y:S02]  /*13960*/  LOP3.LUT R9, R9, R8, RZ, 0x3c, !PT ;  /* 0x0000000809097212 */ /* 0x008fe400078e3cff */
[----:B------:R-:W-:Y:S01]  /*13970*/  SEL R8, R6, RZ, P0 ;  /* 0x000000ff06087207 */ /* 0x000fe20000000000 */
[----:B------:R-:W-:Y:S02]  /*13980*/  VIADD R6, R0, 0xfffffffe ;  /* 0xfffffffe00067836 */ /* 0x000fe40000000000 */
[----:B------:R1:W-:Y:S03]  /*13990*/  STL [R1+0xc], R9 ;  /* 0x00000c0901007387 */ /* 0x0003e60000100800 */
[----:B------:R-:W-:Y:S01]  /*139a0*/  ISETP.GE.AND P0, PT, R6, R4, PT ;  /* 0x000000040600720c */ /* 0x000fe20003f06270 */
[----:B------:R1:W-:-:S12]  /*139b0*/  STL [R1+0x4], R8 ;  /* 0x0000040801007387 */ /* 0x0003d80000100800 */
[----:B-1----:R-:W-:Y:S05]  /*139c0*/  @!P0 BRA `(.L_x_1086) ;  /* 0x0000000400cc8947 */ /* 0x002fea0003800000 */
[C---:B-----5:R-:W-:Y:S02]  /*139d0*/  IMAD R6, R0.reuse, 0x40, R7 ;  /* 0x0000004000067824 */ /* 0x060fe400078e0207 */
[----:B------:R-:W-:Y:S02]  /*139e0*/  VIADD R0, R0, 0xffffffff ;  /* 0xffffffff00007836 */ /* 0x000fe40000000000 */
[----:B------:R-:W-:-:S07]  /*139f0*/  VIADD R6, R6, 0xffffff80 ;  /* 0xffffff8006067836 */ /* 0x000fce0000000000 */
.L_x_1102:
        /* <DEDUP_REMOVED lines=9> */
.L_x_1215:
        /* <DEDUP_REMOVED lines=11> */
.L_x_1099:
[----:B-1----:R-:W2:Y:S01]  /*13b40*/  LDL R9, [R1+0x4] ;  /* 0x0000040001097983 */ /* 0x002ea20000100800 */
        /* <DEDUP_REMOVED lines=8> */
[----:B------:R-:W-:Y:S02]  /*13bd0*/  UMOV UR6, 0x0 ;  /* 0x0000000000067882 */ /* 0x000fe40000000000 */
[----:B------:R-:W-:-:S03]  /*13be0*/  UMOV UR7, 0x12f00000 ;  /* 0x12f0000000077882 */ /* 0x000fc60000000000 */
[----:B------:R-:W-:Y:S01]  /*13bf0*/  UIADD3 UR9, UR9, 0x38890, URZ ;  /* 0x0003889009097890 */ /* 0x000fe2000fffe03f */
[----:B--2---:R-:W-:-:S04]  /*13c00*/  LEA R9, R9, R5, 0xd ;  /* 0x0000000509097211 */ /* 0x004fc800078e68ff */
[----:B------:R-:W-:-:S13]  /*13c10*/  R2UR UR8, R9 ;  /* 0x00000000090872ca */ /* 0x000fda00000e0000 */
[----:B------:R-:W-:-:S09]  /*13c20*/  UIADD3 UR8, UR8, 0x22400, URZ ;  /* 0x0002240008087890 */ /* 0x000fd2000fffe03f */
[----:B------:R1:W-:Y:S01]  /*13c30*/  UTMALDG.4D [UR8], [UR4], desc[UR6] ;  /* 0x00000608040075b4 */ /* 0x0003e20008019000 */
[----:B------:R-:W2:Y:S02]  /*13c40*/  SYNCS.PHASECHK.TRANS64.TRYWAIT P1, [R7+URZ+0x388c0], R8 ;  /* 0x0388c008070075a7 */ /* 0x000ea4000802017f */
[----:B-12---:R-:W-:Y:S05]  /*13c50*/  @!P1 BRA `(.L_x_1100) ;  /* 0x00000050006c9947 */ /* 0x006fea0003800000 */
.L_x_1216:
        /* <DEDUP_REMOVED lines=8> */
.L_x_1101:
        /* <DEDUP_REMOVED lines=52> */
.L_x_1097:
[----:B------:R-:W-:Y:S05]  /*14020*/  BSYNC B1 ;  /* 0x0000000000017941 */ /* 0x000fea0003800000 */
.L_x_1096:
[----:B------:R-:W2:Y:S04]  /*14030*/  LDL.LU R7, [R1+0x4] ;  /* 0x0000040001077983 */ /* 0x000ea80000300800 */
[----:B------:R-:W3:Y:S01]  /*14040*/  LDL.LU R9, [R1+0xc] ;  /* 0x00000c0001097983 */ /* 0x000ee20000300800 */
[----:B------:R-:W-:Y:S02]  /*14050*/  VIADD R0, R0, 0xffffffff ;  /* 0xffffffff00007836 */ /* 0x000fe40000000000 */
[----:B------:R-:W-:Y:S02]  /*14060*/  VIADD R6, R6, 0xffffffc0 ;  /* 0xffffffc006067836 */ /* 0x000fe40000000000 */
[----:B--2---:R-:W-:-:S05]  /*14070*/  VIADD R7, R7, 0x1 ;  /* 0x0000000107077836 */ /* 0x004fca0000000000 */
[----:B------:R-:W-:-:S04]  /*14080*/  ISETP.NE.AND P0, PT, R7, 0x2, PT ;  /* 0x000000020700780c */ /* 0x000fc80003f05270 */
[----:B------:R-:W-:Y:S02]  /*14090*/  SEL R8, RZ, 0x1, P0 ;  /* 0x00000001ff087807 */ /* 0x000fe40000000000 */
[----:B------:R-:W-:Y:S02]  /*140a0*/  SEL R7, R7, RZ, P0 ;  /* 0x000000ff07077207 */ /* 0x000fe40000000000 */
[----:B---3--:R-:W-:Y:S02]  /*140b0*/  LOP3.LUT R9, R9, R8, RZ, 0x3c, !PT ;  /* 0x0000000809097212 */ /* 0x008fe400078e3cff */
[----:B------:R-:W-:-:S03]  /*140c0*/  ISETP.GT.AND P0, PT, R0, R4, PT ;  /* 0x000000040000720c */ /* 0x000fc60003f04270 */
[----:B------:R1:W-:Y:S04]  /*140d0*/  STL [R1+0xc], R9 ;  /* 0x00000c0901007387 */ /* 0x0003e80000100800 */
[----:B------:R1:W-:Y:S06]  /*140e0*/  STL [R1+0x4], R7 ;  /* 0x0000040701007387 */ /* 0x0003ec0000100800 */
[----:B------:R-:W-:Y:S05]  /*140f0*/  @P0 BRA `(.L_x_1102) ;  /* 0xfffffff800400947 */ /* 0x000fea000383ffff */
.L_x_1086:
[----:B------:R-:W-:Y:S05]  /*14100*/  BSYNC B0 ;  /* 0x0000000000007941 */ /* 0x000fea0003800000 */
.L_x_1085:
[----:B-1---5:R-:W2:Y:S01]  /*14110*/  LDL R7, [R1+0x2c] ;  /* 0x00002c0001077983 */ /* 0x022ea20000100800 */
[----:B------:R-:W-:Y:S05]  /*14120*/  @!P2 WARPSYNC.ALL ;  /* 0x000000000000a948 */ /* 0x000fea0003800000 */
[----:B------:R-:W-:Y:S01]  /*14130*/  BSSY B6, `(.L_x_1103) ;  /* 0x0000346000067945 */ /* 0x000fe20003800000 */
[----:B------:R-:W-:Y:S01]  /*14140*/  @!P2 BAR.SYNC.DEFER_BLOCKING 0xc, 0x120 ;  /* 0x030480000000ab1d */ /* 0x000fe20000010000 */
[----:B--2---:R-:W-:-:S13]  /*14150*/  ISETP.GT.AND P0, PT, R7, RZ, PT ;  /* 0x000000ff0700720c */ /* 0x004fda0003f04270 */
[----:B------:R-:W-:Y:S05]  /*14160*/  @P0 BRA `(.L_x_1104) ;  /* 0x00000000004c0947 */ /* 0x000fea0003800000 */
[----:B------:R-:W1:Y:S02]  /*14170*/  S2R R7, SR_TID.X ;  /* 0x0000000000077919 */ /* 0x000e640000002100 */
[----:B-1----:R-:W-:-:S04]  /*14180*/  LOP3.LUT R7, R7, 0x1f, RZ, 0xc0, !PT ;  /* 0x0000001f07077812 */ /* 0x002fc800078ec0ff */
[----:B------:R-:W-:-:S13]  /*14190*/  ISETP.NE.AND P1, PT, R7, RZ, PT ;  /* 0x000000ff0700720c */ /* 0x000fda0003f25270 */
[----:B------:R-:W-:Y:S05]  /*141a0*/  @P1 BRA `(.L_x_1105) ;  /* 0x0000003000f81947 */ /* 0x000fea0003800000 */
[----:B------:R-:W2:Y:S01]  /*141b0*/  LDL R7, [R1+0x38] ;  /* 0x0000380001077983 */ /* 0x000ea20000100800 */
[----:B------:R-:W-:Y:S01]  /*141c0*/  VOTEU.ANY UR4, UPT, PT ;  /* 0x0000000000047886 */ /* 0x000fe200038e0100 */
[----:B0-----:R-:W0:Y:S01]  /*141d0*/  LDC.64 R2, c[0x0][0xd38] ;  /* 0x00034e00ff027b82 */ /* 0x001e220000000a00 */
[----:B------:R-:W1:Y:S08]  /*141e0*/  FLO.U32 R0, UR4 ;  /* 0x0000000400007d00 */ /* 0x000e7000080e0000 */
[----:B------:R-:W0:Y:S01]  /*141f0*/  POPC R5, UR4 ;  /* 0x0000000400057d09 */ /* 0x000e220008000000 */
[----:B--2---:R-:W-:-:S02]  /*14200*/  R2UR UR5, R7 ;  /* 0x00000000070572ca */ /* 0x004fc400000e0000 */
[----:B------:R-:W1:Y:S02]  /*14210*/  S2R R7, SR_LANEID ;  /* 0x0000000000077919 */ /* 0x000e640000000000 */
[----:B-1----:R-:W-:-:S13]  /*14220*/  ISETP.EQ.U32.AND P0, PT, R0, R7, PT ;  /* 0x000000070000720c */ /* 0x002fda0003f02070 */
[----:B0-----:R-:W2:Y:S01]  /*14230*/  @P0 ATOMG.E.ADD.STRONG.GPU PT, R3, desc[UR54][R2.64], R5 ;  /* 0x00000005020309a8 */ /* 0x001ea200081ee1f6 */
[----:B------:R-:W0:Y:S02]  /*14240*/  S2R R4, SR_LTMASK ;  /* 0x0000000000047919 */ /* 0x000e240000003900 */
[----:B0-----:R-:W-:-:S04]  /*14250*/  LOP3.LUT R4, R4, UR4, RZ, 0xc0, !PT ;  /* 0x0000000404047c12 */ /* 0x001fc8000f8ec0ff */
[----:B------:R-:W0:Y:S01]  /*14260*/  POPC R7, R4 ;  /* 0x0000000400077309 */ /* 0x000e220000000000 */
[----:B--2---:R-:W0:Y:S02]  /*14270*/  SHFL.IDX PT, R0, R3, R0, 0x1f ;  /* 0x00001f0003007589 */ /* 0x004e2400000e0000 */
[----:B0-----:R-:W-:Y:S01]  /*14280*/  IADD3 R16, R0, UR5, R7 ;  /* 0x0000000500107c10 */ /* 0x001fe2000fffe007 */
[----:B------:R-:W-:Y:S06]  /*14290*/  BRA `(.L_x_1105) ;  /* 0x0000003000bc7947 */ /* 0x000fec0003800000 */
.L_x_1104:
        /* <DEDUP_REMOVED lines=23> */
.L_x_1106:
        /* <DEDUP_REMOVED lines=20> */
.L_x_1108:
[----:B------:R-:W-:Y:S01]  /*14550*/  MOV R2, 0x0 ;  /* 0x0000000000027802 */ /* 0x000fe20000000f00 */
[----:B------:R-:W-:Y:S01]  /*14560*/  ULDC.64 UR4, c[0x4][0x88] ;  /* 0x0100220000047ab9 */ /* 0x000fe20000000a00 */
[----:B------:R-:W-:Y:S01]  /*14570*/  ULDC.64 UR6, c[0x4][0x90] ;  /* 0x0100240000067ab9 */ /* 0x000fe20000000a00 */
[----:B------:R-:W-:Y:S01]  /*14580*/  ULDC.64 UR8, c[0x4][0x18] ;  /* 0x0100060000087ab9 */ /* 0x000fe20000000a00 */
[----:B------:R-:W-:Y:S01]  /*14590*/  IMAD.U32 R4, RZ, RZ, UR4 ;  /* 0x00000004ff047e24 */ /* 0x000fe2000f8e00ff */
[----:B------:R-:W-:Y:S01]  /*145a0*/  MOV R12, 0x1 ;  /* 0x00000001000c7802 */ /* 0x000fe20000000f00 */
[----:B------:R-:W0:Y:S01]  /*145b0*/  LDC.64 R2, c[0x4][R2] ;  /* 0x0100000002027b82 */ /* 0x000e220000000a00 */
[----:B------:R-:W-:Y:S02]  /*145c0*/  IMAD.U32 R5, RZ, RZ, UR5 ;  /* 0x00000005ff057e24 */ /* 0x000fe4000f8e00ff */
[----:B------:R-:W-:Y:S02]  /*145d0*/  IMAD.U32 R6, RZ, RZ, UR6 ;  /* 0x00000006ff067e24 */ /* 0x000fe4000f8e00ff */
[----:B------:R-:W-:-:S02]  /*145e0*/  IMAD.U32 R7, RZ, RZ, UR7 ;  /* 0x00000007ff077e24 */ /* 0x000fc4000f8e00ff */
[----:B------:R-:W-:Y:S02]  /*145f0*/  IMAD.U32 R10, RZ, RZ, UR8 ;  /* 0x00000008ff0a7e24 */ /* 0x000fe4000f8e00ff */
[----:B------:R-:W-:Y:S02]  /*14600*/  IMAD.U32 R11, RZ, RZ, UR9 ;  /* 0x00000009ff0b7e24 */ /* 0x000fe4000f8e00ff */
[----:B------:R-:W-:Y:S02]  /*14610*/  IMAD.MOV.U32 R8, RZ, RZ, 0x70 ;  /* 0x00000070ff087424 */ /* 0x000fe400078e00ff */
[----:B------:R-:W-:-:S07]  /*14620*/  IMAD.MOV.U32 R13, RZ, RZ, RZ ;  /* 0x000000ffff0d7224 */ /* 0x000fce00078e00ff */
[----:B------:R-:W-:-:S07]  /*14630*/  LEPC R20, `(.L_x_1107) ;  /* 0x000000001014794e */ /* 0x000fce0000000000 */
[----:B0-----:R-:W-:Y:S05]  /*14640*/  CALL.ABS.NOINC R2 ;  /* 0x0000000002007343 */ /* 0x001fea0003c00000 */
.L_x_1107:
[----:B------:R-:W2:Y:S01]  /*14650*/  LDL.LU R2, [R1+0x20] ;  /* 0x0000200001027983 */ /* 0x000ea20000300800 */
[----:B------:R-:W-:-:S03]  /*14660*/  ULDC.64 UR4, c[0x0][0xaf0] ;  /* 0x0002bc0000047ab9 */ /* 0x000fc60000000a00 */
[----:B------:R-:W3:Y:S04]  /*14670*/  LDL.LU R0, [R1+0x24] ;  /* 0x0000240001007983 */ /* 0x000ee80000300800 */
[----:B------:R-:W4:Y:S04]  /*14680*/  LDL.LU R4, [R1+0x34] ;  /* 0x0000340001047983 */ /* 0x000f280000300800 */
[----:B------:R-:W4:Y:S01]  /*14690*/  LDL.LU R5, [R1+0x18] ;  /* 0x0000180001057983 */ /* 0x000f220000300800 */
[----:B------:R-:W-:-:S04]  /*146a0*/  ISETP.NE.U32.AND P0, PT, RZ, UR4, PT ;  /* 0x00000004ff007c0c */ /* 0x000fc8000bf05070 */
[----:B------:R-:W-:Y:S01]  /*146b0*/  ISETP.NE.AND.EX P0, PT, RZ, UR5, PT, P0 ;  /* 0x00000005ff007c0c */ /* 0x000fe2000bf05300 */
[----:B------:R-:W0:Y:S01]  /*146c0*/  S2R R6, SR_TID.X ;  /* 0x0000000000067919 */ /* 0x000e220000002100 */
[----:B------:R-:W-:Y:S01]  /*146d0*/  ULDC.64 UR6, c[0x0][0x198] ;  /* 0x0000660000067ab9 */ /* 0x000fe20000000a00 */
        /* <DEDUP_REMOVED lines=11> */
[----:B------:R-:W-:Y:S01]  /*14790*/  IMAD R17, R17, 0x40, R4 ;  /* 0x0000004011117824 */ /* 0x000fe200078e0204 */
[----:B------:R-:W-:Y:S01]  /*147a0*/  PLOP3.LUT P1, PT, P6, PT, PT, 0x8, 0x0 ;  /* 0x000000000000781c */ /* 0x000fe2000372e170 */
[----:B------:R-:W-:Y:S01]  /*147b0*/  IMAD.MOV.U32 R4, RZ, RZ, R18 ;  /* 0x000000ffff047224 */ /* 0x000fe200078e0012 */
[----:B0-----:R-:W0:Y:S02]  /*147c0*/  LDC R2, c[0x0][0x428] ;  /* 0x00010a00ff027b82 */ /* 0x001e240000000800 */
[----:B0-----:R-:W-:-:S13]  /*147d0*/  ISETP.NE.AND P0, PT, R2, 0x1, PT ;  /* 0x000000010200780c */ /* 0x001fda0003f05270 */
[----:B------:R-:W0:Y:S08]  /*147e0*/  @P0 LDC R3, c[0x0][0x42c] ;  /* 0x00010b00ff030b82 */ /* 0x000e300000000800 */
[----:B------:R-:W1:Y:S01]  /*147f0*/  @P0 LDC R2, c[0x0][0x430] ;  /* 0x00010c00ff020b82 */ /* 0x000e620000000800 */
[----:B0-----:R-:W-:-:S05]  /*14800*/  @P0 IMAD.HI.U32 R3, R18, R3, RZ ;  /* 0x0000000312030227 */ /* 0x001fca00078e00ff */
[----:B-1----:R-:W-:Y:S02]  /*14810*/  @P0 SHF.R.U32.HI R4, RZ, R2, R3 ;  /* 0x00000002ff040219 */ /* 0x002fe40000011603 */
[----:B------:R-:W-:-:S04]  /*14820*/  ISETP.NE.U32.AND P0, PT, RZ, UR4, PT ;  /* 0x00000004ff007c0c */ /* 0x000fc8000bf05070 */
[----:B------:R-:W-:-:S04]  /*14830*/  ISETP.NE.AND.EX P0, PT, RZ, UR5, PT, P0 ;  /* 0x00000005ff007c0c */ /* 0x000fc8000bf05300 */
[----:B------:R-:W-:-:S09]  /*14840*/  SEL R5, R5, RZ, !P0 ;  /* 0x000000ff05057207 */ /* 0x000fd20004000000 */
.L_x_1109:
        /* <DEDUP_REMOVED lines=17> */
.L_x_1219:
[----:B------:R-:W2:Y:S01]  /*14960*/  LDL R7, [R1+0x1c] ;  /* 0x00001c0001077983 */ /* 0x000ea20000100800 */
[----:B------:R-:W-:Y:S01]  /*14970*/  UMOV UR4, 0xffffffff ;  /* 0xffffffff00047882 */ /* 0x000fe20000000000 */
[----:B------:R-:W-:Y:S01]  /*14980*/  SHF.R.S32.HI R8, RZ, 0x1f, R0 ;  /* 0x0000001fff087819 */ /* 0x000fe20000011400 */
[----:B--2---:R-:W-:Y:S01]  /*14990*/  VIADD R7, R7, 0xffffffff ;  /* 0xffffffff07077836 */ /* 0x004fe20000000000 */
[----:B------:R-:W-:Y:S06]  /*149a0*/  BRA.DIV UR4, `(.L_x_1111) ;  /* 0x0000004604607947 */ /* 0x000fec000b800000 */
[----:B------:R-:W-:-:S13]  /*149b0*/  ELECT P6, URZ, PT ;  /* 0x00000000003f782f */ /* 0x000fda00038c0000 */
.L_x_1222:
        /* <DEDUP_REMOVED lines=12> */
[--C-:B------:R-:W-:Y:S02]  /*14a80*/  IMAD.MOV R9, RZ, RZ, -R6.reuse ;  /* 0x000000ffff097224 */ /* 0x100fe400078e0a06 */
[----:B------:R-:W-:Y:S02]  /*14a90*/  IMAD.MOV.U32 R10, RZ, RZ, R6 ;  /* 0x000000ffff0a7224 */ /* 0x000fe400078e0006 */
        /* <DEDUP_REMOVED lines=10> */
.L_x_1113:
        /* <DEDUP_REMOVED lines=9> */
.L_x_1223:
        /* <DEDUP_REMOVED lines=11> */
.L_x_1115:
[----:B------:R-:W2:Y:S04]  /*14c80*/  LDL R11, [R1] ;  /* 0x00000000010b7983 */ /* 0x000ea80000100800 */
[----:B------:R-:W3:Y:S04]  /*14c90*/  LDL R14, [R1+0x30] ;  /* 0x00003000010e7983 */ /* 0x000ee80000100800 */
[----:B0-----:R-:W4:Y:S01]  /*14ca0*/  LDL R10, [R1+0x10] ;  /* 0x00001000010a7983 */ /* 0x001f220000100800 */
[----:B------:R-:W0:Y:S01]  /*14cb0*/  S2R R13, SR_CgaCtaId ;  /* 0x00000000000d7919 */ /* 0x000e220000008800 */
[----:B------:R-:W-:-:S02]  /*14cc0*/  MOV R12, 0x400 ;  /* 0x00000400000c7802 */ /* 0x000fc40000000f00 */
[----:B------:R-:W-:Y:S01]  /*14cd0*/  R2UR UR9, R9 ;  /* 0x00000000090972ca */ /* 0x000fe200000e0000 */
[----:B------:R-:W-:Y:S01]  /*14ce0*/  ULDC.64 UR14, c[0x0][0x198] ;  /* 0x00006600000e7ab9 */ /* 0x000fe20000000a00 */
[----:B------:R-:W-:Y:S01]  /*14cf0*/  R2UR UR12, R4 ;  /* 0x00000000040c72ca */ /* 0x000fe200000e0000 */
[----:B------:R-:W-:Y:S01]  /*14d00*/  UIADD3 UR6, UP0, UR14, 0x370, URZ ;  /* 0x000003700e067890 */ /* 0x000fe2000ff1e03f */
[----:B-----5:R-:W-:Y:S02]  /*14d10*/  R2UR UR13, R6 ;  /* 0x00000000060d72ca */ /* 0x020fe400000e0000 */
[----:B0-----:R-:W-:-:S07]  /*14d20*/  LEA R12, R13, R12, 0x18 ;  /* 0x0000000c0d0c7211 */ /* 0x001fce00078ec0ff */
[----:B------:R-:W-:Y:S02]  /*14d30*/  UIADD3 UR9, UR9, 0x38830, URZ ;  /* 0x0003883009097890 */ /* 0x000fe4000fffe03f */
[----:B------:R-:W-:Y:S01]  /*14d40*/  UIADD3.X UR7, URZ, UR15, URZ, UP0, !UPT ;  /* 0x0000000f3f077290 */ /* 0x000fe200087fe43f */
        /* <DEDUP_REMOVED lines=11> */
.L_x_1112:
        /* <DEDUP_REMOVED lines=9> */
[----:B------:R-:W-:Y:S01]  /*14e90*/  ULDC.64 UR20, c[0x0][0x198] ;  /* 0x0000660000147ab9 */ /* 0x000fe20000000a00 */
[----:B------:R-:W-:Y:S01]  /*14ea0*/  R2UR UR11, R17 ;  /* 0x00000000110b72ca */ /* 0x000fe200000e0000 */
[----:B------:R-:W-:Y:S01]  /*14eb0*/  UIADD3 UR14, UP0, UR20, 0x270, URZ ;  /* 0x00000270140e7890 */ /* 0x000fe2000ff1e03f */
[----:B------:R-:W-:Y:S01]  /*14ec0*/  R2UR UR12, R18 ;  /* 0x00000000120c72ca */ /* 0x000fe200000e0000 */
[----:B------:R-:W-:Y:S01]  /*14ed0*/  UMOV UR6, 0x0 ;  /* 0x0000000000067882 */ /* 0x000fe20000000000 */
[----:B------:R-:W-:Y:S01]  /*14ee0*/  R2UR UR13, R5 ;  /* 0x00000000050d72ca */ /* 0x000fe200000e0000 */
[----:B------:R-:W-:Y:S01]  /*14ef0*/  UIADD3.X UR15, URZ, UR21, URZ, UP0, !UPT ;  /* 0x000000153f0f7290 */ /* 0x000fe200087fe43f */
[----:B------:R-:W-:Y:S01]  /*14f00*/  IMAD.MOV.U32 R5, RZ, RZ, 0x2000 ;  /* 0x00002000ff057424 */ /* 0x000fe200078e00ff */
[----:B------:R-:W-:Y:S01]  /*14f10*/  UIADD3 UR4, UP0, UR20, 0x770, URZ ;  /* 0x0000077014047890 */ /* 0x000fe2000ff1e03f */
[----:B------:R-:W-:Y:S01]  /*14f20*/  MOV R10, UR55 ;  /* 0x00000037000a7c02 */ /* 0x000fe20008000f00 */
[----:B------:R-:W-:Y:S01]  /*14f30*/  UMOV UR7, 0x12f00000 ;  /* 0x12f0000000077882 */ /* 0x000fe20000000000 */
[----:B------:R-:W-:Y:S01]  /*14f40*/  UMOV UR10, URZ ;  /* 0x0000003f000a7c82 */ /* 0x000fe20008000000 */
[----:B------:R-:W-:Y:S01]  /*14f50*/  UIADD3 UR8, UR16, 0x20400, URZ ;  /* 0x0002040010087890 */ /* 0x000fe2000fffe03f */
[----:B------:R0:W-:Y:S01]  /*14f60*/  SYNCS.ARRIVE.TRANS64 RZ, [R11+URZ+0x38800], R5 ;  /* 0x038800050bff79a7 */ /* 0x0001e2000800003f */
[----:B------:R-:W-:Y:S01]  /*14f70*/  UIADD3 UR9, UR16, 0x38800, URZ ;  /* 0x0003880010097890 */ /* 0x000fe2000fffe03f */
[----:B------:R-:W-:Y:S01]  /*14f80*/  MOV R9, UR54 ;  /* 0x0000003600097c02 */ /* 0x000fe20008000f00 */
[----:B------:R-:W-:Y:S01]  /*14f90*/  UIADD3.X UR5, URZ, UR21, URZ, UP0, !UPT ;  /* 0x000000153f057290 */ /* 0x000fe200087fe43f */
[----:B------:R-:W-:Y:S01]  /*14fa0*/  R2UR UR55, R10 ;  /* 0x000000000a3772ca */ /* 0x000fe200000e0000 */
[----:B------:R-:W-:Y:S01]  /*14fb0*/  UIADD3 UR48, UR16, 0x28400, URZ ;  /* 0x0002840010307890 */ /* 0x000fe2000fffe03f */
[----:B------:R-:W-:Y:S01]  /*14fc0*/  R2UR UR54, R9 ;  /* 0x00000000093672ca */ /* 0x000fe200000e0000 */
[----:B------:R-:W-:Y:S01]  /*14fd0*/  UMOV UR50, 0xc0 ;  /* 0x000000c000327882 */ /* 0x000fe20000000000 */
[----:B------:R-:W-:Y:S01]  /*14fe0*/  UMOV UR51, UR11 ;  /* 0x0000000b00337c82 */ /* 0x000fe20008000000 */
[----:B------:R-:W-:Y:S01]  /*14ff0*/  UMOV UR52, UR12 ;  /* 0x0000000c00347c82 */ /* 0x000fe20008000000 */
[----:B------:R1:W-:Y:S01]  /*15000*/  UTMALDG.4D [UR8], [UR14], desc[UR6] ;  /* 0x000006080e0075b4 */ /* 0x0003e20008019000 */
[----:B0-----:R-:W-:Y:S01]  /*15010*/  IMAD.MOV.U32 R5, RZ, RZ, 0x10000 ;  /* 0x00010000ff057424 */ /* 0x001fe200078e00ff */
[----:B------:R-:W-:Y:S01]  /*15020*/  UMOV UR53, UR13 ;  /* 0x0000000d00357c82 */ /* 0x000fe20008000000 */
[----:B------:R-:W-:-:S02]  /*15030*/  UIADD3 UR56, UR16, 0x2a400, URZ ;  /* 0x0002a40010387890 */ /* 0x000fc4000fffe03f */
[----:B------:R-:W-:Y:S01]  /*15040*/  UIADD3 UR40, UR16, 0x2e400, URZ ;  /* 0x0002e40010287890 */ /* 0x000fe2000fffe03f */
[----:B------:R0:W-:Y:S01]  /*15050*/  SYNCS.ARRIVE.TRANS64 RZ, [R11+URZ+0x38810], R5 ;  /* 0x038810050bff79a7 */ /* 0x0001e2000800003f */
[----:B------:R-:W-:Y:S02]  /*15060*/  UIADD3 UR32, UR16, 0x30400, URZ ;  /* 0x0003040010207890 */ /* 0x000fe4000fffe03f */
[----:B------:R-:W-:Y:S01]  /*15070*/  UIADD3 UR24, UR16, 0x32400, URZ ;  /* 0x0003240010187890 */ /* 0x000fe2000fffe03f */
[----:B------:R-:W-:Y:S01]  /*15080*/  UMOV UR58, 0x80 ;  /* 0x00000080003a7882 */ /* 0x000fe20000000000 */
[----:B------:R-:W-:Y:S01]  /*15090*/  UMOV UR59, UR11 ;  /* 0x0000000b003b7c82 */ /* 0x000fe20008000000 */
[----:B------:R-:W-:Y:S01]  /*150a0*/  UMOV UR60, UR12 ;  /* 0x0000000c003c7c82 */ /* 0x000fe20008000000 */
[----:B------:R-:W-:Y:S01]  /*150b0*/  UMOV UR61, UR13 ;  /* 0x0000000d003d7c82 */ /* 0x000fe20008000000 */
[----:B------:R-:W-:Y:S01]  /*150c0*/  UMOV UR42, 0x100 ;  /* 0x00000100002a7882 */ /* 0x000fe20000000000 */
[----:B0-----:R-:W-:Y:S01]  /*150d0*/  MOV R5, UR50 ;  /* 0x0000003200057c02 */ /* 0x001fe20008000f00 */
        /* <DEDUP_REMOVED lines=9> */
[----:B-1----:R-:W-:-:S02]  /*15170*/  UIADD3 UR8, UR16, 0x26400, URZ ;  /* 0x0002640010087890 */ /* 0x002fc4000fffe03f */
[----:B------:R-:W-:Y:S01]  /*15180*/  UIADD3 UR9, UR16, 0x38810, URZ ;  /* 0x0003881010097890 */ /* 0x000fe2000fffe03f */
[----:B------:R-:W-:Y:S01]  /*15190*/  UMOV UR27, UR11 ;  /* 0x0000000b001b7c82 */ /* 0x000fe20008000000 */
[----:B------:R-:W-:Y:S01]  /*151a0*/  UMOV UR28, UR12 ;  /* 0x0000000c001c7c82 */ /* 0x000fe20008000000 */
[----:B------:R-:W-:Y:S01]  /*151b0*/  UMOV UR29, UR13 ;  /* 0x0000000d001d7c82 */ /* 0x000fe20008000000 */
[----:B------:R-:W-:Y:S01]  /*151c0*/  UMOV UR18, 0x1c0 ;  /* 0x000001c000127882 */ /* 0x000fe20000000000 */
[----:B------:R-:W-:Y:S02]  /*151d0*/  UMOV UR19, UR11 ;  /* 0x0000000b00137c82 */ /* 0x000fe40008000000 */
        /* <DEDUP_REMOVED lines=17> */
[----:B------:R1:W-:Y:S01]  /*152f0*/  UTMALDG.4D [UR24], [UR4], desc[UR6] ;  /* 0x00000618040075b4 */ /* 0x0003e20008019000 */
[----:B------:R1:W-:Y:S02]  /*15300*/  UTMALDG.4D [UR16], [UR4], desc[UR6] ;  /* 0x00000610040075b4 */ /* 0x0003e40008019000 */
[----:B-1----:R-:W-:Y:S01]  /*15310*/  NOP ;  /* 0x0000000000007918 */ /* 0x002fe20000000000 */
.L_x_1117:
[----:B------:R-:W-:Y:S05]  /*15320*/  BSYNC B0 ;  /* 0x0000000000007941 */ /* 0x000fea0003800000 */
.L_x_1116:
[----:B------:R-:W2:Y:S02]  /*15330*/  LDL.LU R9, [R1+0x28] ;  /* 0x0000280001097983 */ /* 0x000ea40000300800 */
        /* <DEDUP_REMOVED lines=8> */
.L_x_1224:
        /* <DEDUP_REMOVED lines=13> */
.L_x_1225:
        /* <DEDUP_REMOVED lines=11> */
.L_x_1122:
        /* <DEDUP_REMOVED lines=59> */
.L_x_1120:
[----:B------:R-:W-:Y:S05]  /*158f0*/  BSYNC B0 ;  /* 0x0000000000007941 */ /* 0x000fea0003800000 */
.L_x_1119:
        /* <DEDUP_REMOVED lines=8> */
[----:B------:R-:W-:-:S04]  /*15980*/  VIADDMNMX R9, R9, R5, 0xffffffff, !PT ;  /* 0xffffffff09097446 */ /* 0x000fc80007800105 */
[----:B------:R-:W-:-:S04]  /*15990*/  IADD3 R5, R10, R9, RZ ;  /* 0x000000090a057210 */ /* 0x000fc80007ffe0ff */
[----:B------:R-:W-:-:S04]  /*159a0*/  LOP3.LUT R5, R5, 0x1, RZ, 0xc0, !PT ;  /* 0x0000000105057812 */ /* 0x000fc800078ec0ff */
[----:B------:R-:W-:Y:S01]  /*159b0*/  ISETP.NE.U32.AND P0, PT, R5, 0x1, PT ;  /* 0x000000010500780c */ /* 0x000fe20003f05070 */
[----:B------:R-:W-:-:S12]  /*159c0*/  VIADD R5, R10, 0xfffffffe ;  /* 0xfffffffe0a057836 */ /* 0x000fd80000000000 */
        /* <DEDUP_REMOVED lines=33> */
.L_x_1129:
[----:B-1----:R-:W1:Y:S01]  /*15be0*/  S2R R3, SR_CgaCtaId ;  /* 0x0000000000037919 */ /* 0x002e620000008800 */
[----:B------:R-:W-:-:S04]  /*15bf0*/  MOV R2, 0x400 ;  /* 0x0000040000027802 */ /* 0x000fc80000000f00 */
[----:B-1----:R-:W-:Y:S02]  /*15c00*/  LEA R2, R3, R2, 0x18 ;  /* 0x0000000203027211 */ /* 0x002fe400078ec0ff */
[----:B------:R-:W-:-:S03]  /*15c10*/  SHF.L.U32 R3, R14, 0x1f, RZ ;  /* 0x0000001f0e037819 */ /* 0x000fc600000006ff */
[----:B------:R-:W-:-:S04]  /*15c20*/  IMAD R2, R15, 0x8, R2 ;  /* 0x000000080f027824 */ /* 0x000fc800078e0202 */
[----:B------:R-:W1:Y:S02]  /*15c30*/  SYNCS.PHASECHK.TRANS64.TRYWAIT P0, [R2+URZ+0x38840], R3 ;  /* 0x03884003020075a7 */ /* 0x000e64000800017f */
[----:B-1----:R-:W-:Y:S05]  /*15c40*/  @!P0 BRA `(.L_x_1130) ;  /* 0x0000003400208947 */ /* 0x002fea0003800000 */
.L_x_1226:
        /* <DEDUP_REMOVED lines=11> */
.L_x_1131:
[----:B--2---:R-:W2:Y:S01]  /*15d00*/  LDL R10, [R1] ;  /* 0x00000000010a7983 */ /* 0x004ea20000100800 */
[----:B------:R-:W-:-:S03]  /*15d10*/  MOV R12, 0x400 ;  /* 0x00000400000c7802 */ /* 0x000fc60000000f00 */
[----:B------:R-:W3:Y:S01]  /*15d20*/  LDL R11, [R1+0x10] ;  /* 0x00001000010b7983 */ /* 0x000ee20000100800 */
[----:B------:R-:W4:Y:S01]  /*15d30*/  S2R R13, SR_CgaCtaId ;  /* 0x00000000000d7919 */ /* 0x000f220000008800 */
[----:B------:R-:W-:Y:S01]  /*15d40*/  R2UR UR9, R2 ;  /* 0x00000000020972ca */ /* 0x000fe200000e0000 */
[----:B------:R-:W-:Y:S01]  /*15d50*/  ULDC.64 UR6, c[0x0][0x198] ;  /* 0x0000660000067ab9 */ /* 0x000fe20000000a00 */
[----:B------:R-:W-:Y:S01]  /*15d60*/  R2UR UR12, R4 ;  /* 0x00000000040c72ca */ /* 0x000fe200000e0000 */
[----:B------:R-:W-:Y:S01]  /*15d70*/  UIADD3 UR4, UP0, UR6, 0x370, URZ ;  /* 0x0000037006047890 */ /* 0x000fe2000ff1e03f */
[----:B-----5:R-:W-:-:S03]  /*15d80*/  R2UR UR13, R6 ;  /* 0x00000000060d72ca */ /* 0x020fc600000e0000 */
[----:B------:R-:W-:Y:S01]  /*15d90*/  UIADD3.X UR5, URZ, UR7, URZ, UP0, !UPT ;  /* 0x000000073f057290 */ /* 0x000fe200087fe43f */
[----:B----4-:R-:W-:-:S05]  /*15da0*/  LEA R12, R13, R12, 0x18 ;  /* 0x0000000c0d0c7211 */ /* 0x010fca00078ec0ff */
[----:B------:R-:W-:Y:S01]  /*15db0*/  UIADD3 UR9, UR9, 0x38830, URZ ;  /* 0x0003883009097890 */ /* 0x000fe2000fffe03f */
[----:B------:R-:W-:Y:S01]  /*15dc0*/  UMOV UR6, 0x0 ;  /* 0x0000000000067882 */ /* 0x000fe20000000000 */
[----:B------:R-:W-:Y:S01]  /*15dd0*/  UMOV UR7, 0x14f00000 ;  /* 0x14f0000000077882 */ /* 0x000fe20000000000 */
[----:B------:R-:W-:Y:S01]  /*15de0*/  UMOV UR10, URZ ;  /* 0x0000003f000a7c82 */ /* 0x000fe20008000000 */
[----:B--2---:R-:W-:-:S05]  /*15df0*/  IMAD R10, R10, 0x2000, R12 ;  /* 0x000020000a0a7824 */ /* 0x004fca00078e020c */
[----:B------:R-:W-:Y:S01]  /*15e00*/  R2UR UR8, R10 ;  /* 0x000000000a0872ca */ /* 0x000fe200000e0000 */
[----:B---3--:R-:W-:-:S05]  /*15e10*/  IMAD R5, R5, 0x40, R11 ;  /* 0x0000004005057824 */ /* 0x008fca00078e020b */
[----:B------:R-:W-:-:S07]  /*15e20*/  R2UR UR11, R5 ;  /* 0x00000000050b72ca */ /* 0x000fce00000e0000 */
[----:B------:R-:W-:-:S09]  /*15e30*/  UIADD3 UR8, UR8, 0x22400, URZ ;  /* 0x0002240008087890 */ /* 0x000fd2000fffe03f */
[----:B------:R2:W-:Y:S01]  /*15e40*/  UTMALDG.4D [UR8], [UR4], desc[UR6] ;  /* 0x00000608040075b4 */ /* 0x0005e20008019000 */
[----:B------:R-:W3:Y:S02]  /*15e50*/  SYNCS.PHASECHK.TRANS64.TRYWAIT P0, [R2+URZ+0x38860], R3 ;  /* 0x03886003020075a7 */ /* 0x000ee4000800017f */
[----:B--23--:R-:W-:Y:S05]  /*15e60*/  @!P0 BRA `(.L_x_1132) ;  /* 0x0000003000ac8947 */ /* 0x00cfea0003800000 */
.L_x_1227:
        /* <DEDUP_REMOVED lines=8> */
.L_x_1133:
[----:B-12---:R-:W2:Y:S01]  /*15ef0*/  LDL R3, [R1] ;  /* 0x0000000001037983 */ /* 0x006ea20000100800 */
[----:B------:R-:W-:Y:S01]  /*15f00*/  MOV R10, 0x400 ;  /* 0x00000400000a7802 */ /* 0x000fe20000000f00 */
[----:B------:R-:W-:Y:S01]  /*15f10*/  ULDC.64 UR24, c[0x0][0x198] ;  /* 0x0000660000187ab9 */ /* 0x000fe20000000a00 */
[----:B------:R-:W-:Y:S01]  /*15f20*/  R2UR UR9, R2 ;  /* 0x00000000020972ca */ /* 0x000fe200000e0000 */
[----:B------:R-:W1:Y:S01]  /*15f30*/  S2R R11, SR_CgaCtaId ;  /* 0x00000000000b7919 */ /* 0x000e620000008800 */
        /* <DEDUP_REMOVED lines=14> */
[----:B-1----:R-:W-:-:S05]  /*16020*/  LEA R10, R11, R10, 0x18 ;  /* 0x0000000a0b0a7211 */ /* 0x002fca00078ec0ff */
        /* <DEDUP_REMOVED lines=14> */
[----:B------:R-:W-:Y:S01]  /*16110*/  UIADD3 UR17, UR14, 0xc400, URZ ;  /* 0x0000c4000e117890 */ /* 0x000fe2000fffe03f */
[----:B------:R1:W-:Y:S02]  /*16120*/  UTMALDG.4D [UR8], [UR4], desc[UR6] ;  /* 0x00000608040075b4 */ /* 0x0003e40008019000 */
        /* <DEDUP_REMOVED lines=19> */
.L_x_1128:
[----:B------:R-:W-:Y:S05]  /*16260*/  BSYNC B2 ;  /* 0x0000000000027941 */ /* 0x000fea0003800000 */
.L_x_1127:
[----:B------:R-:W2:Y:S02]  /*16270*/  LDL.LU R2, [R1+0x1c] ;  /* 0x00001c0001027983 */ /* 0x000ea40000300800 */
[----:B--2---:R-:W-:-:S07]  /*16280*/  VIADD R5, R2, 0xfffffffd ;  /* 0xfffffffd02057836 */ /* 0x004fce0000000000 */
.L_x_1126:
[----:B------:R-:W-:Y:S05]  /*16290*/  BSYNC B1 ;  /* 0x0000000000017941 */ /* 0x000fea0003800000 */
.L_x_1125:
[----:B------:R-:W-:-:S05]  /*162a0*/  IMAD.MOV R9, RZ, RZ, -R9 ;  /* 0x000000ffff097224 */ /* 0x000fca00078e0a09 */
[----:B------:R-:W-:-:S13]  /*162b0*/  ISETP.NE.AND P0, PT, R7, R9, PT ;  /* 0x000000090700720c */ /* 0x000fda0003f05270 */
[----:B------:R-:W-:Y:S05]  /*162c0*/  @!P0 BRA `(.L_x_1124) ;  /* 0x0000001000388947 */ /* 0x000fea0003800000 */
.L_x_1148:
        /* <DEDUP_REMOVED lines=14> */
[----:B------:R-:W1:Y:S02]  /*163b0*/  LDC R11, c[0x0][0x41c] ;  /* 0x00010700ff0b7b82 */ /* 0x000e640000000800 */
[----:B-1----:R-:W-:-:S13]  /*163c0*/  ISETP.NE.AND P0, PT, R11, 0x1, PT ;  /* 0x000000010b00780c */ /* 0x002fda0003f05270 */
[----:B------:R-:W1:Y:S02]  /*163d0*/  @P0 LDC.64 R2, c[0x0][0x420] ;  /* 0x00010800ff020b82 */ /* 0x000e640000000a00 */
[----:B-1----:R-:W-:-:S04]  /*163e0*/  @P0 IMAD.HI.U32 R6, R5, R2, RZ ;  /* 0x0000000205060227 */ /* 0x002fc800078e00ff */
[----:B------:R-:W-:Y:S01]  /*163f0*/  IMAD.MOV.U32 R2, RZ, RZ, R5 ;  /* 0x000000ffff027224 */ /* 0x000fe200078e0005 */
[----:B------:R-:W-:Y:S01]  /*16400*/  @P0 SHF.R.U32.HI R2, RZ, R3, R6 ;  /* 0x00000003ff020219 */ /* 0x000fe20000011606 */
[----:B------:R-:W-:-:S04]  /*16410*/  IMAD R6, R8, UR46, RZ ;  /* 0x0000002e08067c24 */ /* 0x000fc8000f8e02ff */
[----:B------:R-:W-:Y:S02]  /*16420*/  IMAD.MOV R3, RZ, RZ, -R2 ;  /* 0x000000ffff037224 */ /* 0x000fe400078e0a02 */
[----:B------:R-:W-:Y:S02]  /*16430*/  IMAD R6, R0, UR47, R6 ;  /* 0x0000002f00067c24 */ /* 0x000fe4000f8e0206 */
[----:B------:R-:W-:Y:S01]  /*16440*/  IMAD R11, R11, R3, R5 ;  /* 0x000000030b0b7224 */ /* 0x000fe200078e0205 */
[----:B------:R-:W-:-:S03]  /*16450*/  SHF.R.S32.HI R3, RZ, 0x1f, R2 ;  /* 0x0000001fff037819 */ /* 0x000fc60000011402 */
[----:B------:R-:W-:-:S04]  /*16460*/  IMAD.WIDE.U32 R2, R0, UR46, R2 ;  /* 0x0000002e00027c25 */ /* 0x000fc8000f8e0002 */
[----:B------:R-:W-:Y:S01]  /*16470*/  IMAD.IADD R3, R6, 0x1, R3 ;  /* 0x0000000106037824 */ /* 0x000fe200078e0203 */
[----:B------:R-:W-:-:S04]  /*16480*/  LEA R6, P0, R2, UR38, 0x2 ;  /* 0x0000002602067c11 */ /* 0x000fc8000f8010ff */
[----:B------:R-:W-:-:S05]  /*16490*/  LEA.HI.X R7, R2, UR39, R3, 0x2, P0 ;  /* 0x0000002702077c11 */ /* 0x000fca00080f1403 */
[----:B------:R1:W5:Y:S04]  /*164a0*/  LDG.E R6, desc[UR54][R6.64] ;  /* 0x0000003606067981 */ /* 0x000368000c1e1900 */
.L_x_1136:
[----:B------:R-:W2:Y:S01]  /*164b0*/  S2R R3, SR_CgaCtaId ;  /* 0x0000000000037919 */ /* 0x000ea20000008800 */
[----:B------:R-:W-:-:S04]  /*164c0*/  MOV R2, 0x400 ;  /* 0x0000040000027802 */ /* 0x000fc80000000f00 */
[----:B--2---:R-:W-:Y:S02]  /*164d0*/  LEA R2, R3, R2, 0x18 ;  /* 0x0000000203027211 */ /* 0x004fe400078ec0ff */
[----:B------:R-:W-:-:S03]  /*164e0*/  SHF.L.U32 R3, R9, 0x1f, RZ ;  /* 0x0000001f09037819 */ /* 0x000fc600000006ff */
[----:B------:R-:W-:-:S04]  /*164f0*/  IMAD R2, R10, 0x8, R2 ;  /* 0x000000080a027824 */ /* 0x000fc800078e0202 */
[----:B------:R-:W2:Y:S02]  /*16500*/  SYNCS.PHASECHK.TRANS64.TRYWAIT P0, [R2+URZ+0x38840], R3 ;  /* 0x03884003020075a7 */ /* 0x000ea4000800017f */
[----:B--2---:R-:W-:Y:S05]  /*16510*/  @!P0 BRA `(.L_x_1137) ;  /* 0x0000002c00148947 */ /* 0x004fea0003800000 */
.L_x_1228:
[----:B-1----:R-:W1:Y:S02]  /*16520*/  S2R R7, SR_TID.X ;  /* 0x0000000000077919 */ /* 0x002e640000002100 */
        /* <DEDUP_REMOVED lines=10> */
.L_x_1138:
[----:B------:R-:W3:Y:S01]  /*165d0*/  LDL R12, [R1+0x10] ;  /* 0x00001000010c7983 */ /* 0x000ee20000100800 */
[----:B-1----:R-:W-:Y:S01]  /*165e0*/  MOV R7, 0x400 ;  /* 0x0000040000077802 */ /* 0x002fe20000000f00 */
[----:B------:R-:W1:Y:S01]  /*165f0*/  S2R R13, SR_CgaCtaId ;  /* 0x00000000000d7919 */ /* 0x000e620000008800 */
[----:B------:R-:W-:Y:S01]  /*16600*/  R2UR UR9, R2 ;  /* 0x00000000020972ca */ /* 0x000fe200000e0000 */
[----:B------:R-:W-:Y:S01]  /*16610*/  ULDC.64 UR6, c[0x0][0x198] ;  /* 0x0000660000067ab9 */ /* 0x000fe20000000a00 */
[----:B------:R-:W-:Y:S01]  /*16620*/  R2UR UR12, R4 ;  /* 0x00000000040c72ca */ /* 0x000fe200000e0000 */
[----:B------:R-:W-:Y:S01]  /*16630*/  UIADD3 UR4, UP0, UR6, 0x370, URZ ;  /* 0x0000037006047890 */ /* 0x000fe2000ff1e03f */
[----:B-----5:R-:W-:-:S03]  /*16640*/  R2UR UR13, R6 ;  /* 0x00000000060d72ca */ /* 0x020fc600000e0000 */
        /* <DEDUP_REMOVED lines=14> */
.L_x_1229:
        /* <DEDUP_REMOVED lines=8> */
.L_x_1140:
[----:B------:R-:W3:Y:S01]  /*167b0*/  S2R R11, SR_CgaCtaId ;  /* 0x00000000000b7919 */ /* 0x000ee20000008800 */
[----:B-12---:R-:W-:Y:S01]  /*167c0*/  MOV R3, 0x400 ;  /* 0x0000040000037802 */ /* 0x006fe20000000f00 */
[----:B------:R-:W-:Y:S01]  /*167d0*/  ULDC.64 UR16, c[0x0][0x198] ;  /* 0x0000660000107ab9 */ /* 0x000fe20000000a00 */
        /* <DEDUP_REMOVED lines=51> */
.L_x_1135:
[----:B------:R-:W-:Y:S05]  /*16b10*/  BSYNC B1 ;  /* 0x0000000000017941 */ /* 0x000fea0003800000 */
.L_x_1134:
        /* <DEDUP_REMOVED lines=13> */
[----:B------:R-:W2:Y:S02]  /*16bf0*/  LDC R6, c[0x0][0x41c] ;  /* 0x00010700ff067b82 */ /* 0x000ea40000000800 */
[----:B--2---:R-:W-:-:S13]  /*16c00*/  ISETP.NE.AND P0, PT, R6, 0x1, PT ;  /* 0x000000010600780c */ /* 0x004fda0003f05270 */
[----:B------:R-:W2:Y:S02]  /*16c10*/  @P0 LDC.64 R2, c[0x0][0x420] ;  /* 0x00010800ff020b82 */ /* 0x000ea40000000a00 */
[----:B--2---:R-:W-:-:S04]  /*16c20*/  @P0 IMAD.HI.U32 R7, R9, R2, RZ ;  /* 0x0000000209070227 */ /* 0x004fc800078e00ff */
[----:B------:R-:W-:Y:S01]  /*16c30*/  IMAD.MOV.U32 R2, RZ, RZ, R9 ;  /* 0x000000ffff027224 */ /* 0x000fe200078e0009 */
[----:B------:R-:W-:-:S05]  /*16c40*/  @P0 SHF.R.U32.HI R2, RZ, R3, R7 ;  /* 0x00000003ff020219 */ /* 0x000fca0000011607 */
[----:B------:R-:W-:-:S04]  /*16c50*/  IMAD.MOV R3, RZ, RZ, -R2 ;  /* 0x000000ffff037224 */ /* 0x000fc800078e0a02 */
[----:B------:R-:W-:Y:S01]  /*16c60*/  IMAD R9, R6, R3, R9 ;  /* 0x0000000306097224 */ /* 0x000fe200078e0209 */
[----:B------:R-:W-:Y:S01]  /*16c70*/  SHF.R.S32.HI R3, RZ, 0x1f, R2 ;  /* 0x0000001fff037819 */ /* 0x000fe20000011402 */
[----:B------:R-:W-:-:S04]  /*16c80*/  IMAD R6, R8, UR46, RZ ;  /* 0x0000002e08067c24 */ /* 0x000fc8000f8e02ff */
[C---:B------:R-:W-:Y:S02]  /*16c90*/  IMAD R6, R0.reuse, UR47, R6 ;  /* 0x0000002f00067c24 */ /* 0x040fe4000f8e0206 */
[----:B------:R-:W-:-:S04]  /*16ca0*/  IMAD.WIDE.U32 R2, R0, UR46, R2 ;  /* 0x0000002e00027c25 */ /* 0x000fc8000f8e0002 */
[----:B------:R-:W-:Y:S01]  /*16cb0*/  IMAD.IADD R3, R6, 0x1, R3 ;  /* 0x0000000106037824 */ /* 0x000fe200078e0203 */
[----:B------:R-:W-:-:S04]  /*16cc0*/  LEA R6, P0, R2, UR38, 0x2 ;  /* 0x0000002602067c11 */ /* 0x000fc8000f8010ff */
[----:B------:R-:W-:-:S05]  /*16cd0*/  LEA.HI.X R7, R2, UR39, R3, 0x2, P0 ;  /* 0x0000002702077c11 */ /* 0x000fca00080f1403 */
[----:B------:R2:W5:Y:S04]  /*16ce0*/  LDG.E R6, desc[UR54][R6.64] ;  /* 0x0000003606067981 */ /* 0x000568000c1e1900 */
.L_x_1143:
[----:B------:R-:W3:Y:S01]  /*16cf0*/  S2R R3, SR_CgaCtaId ;  /* 0x0000000000037919 */ /* 0x000ee20000008800 */
[----:B------:R-:W-:-:S04]  /*16d00*/  MOV R2, 0x400 ;  /* 0x0000040000027802 */ /* 0x000fc80000000f00 */
[----:B---3--:R-:W-:Y:S02]  /*16d10*/  LEA R2, R3, R2, 0x18 ;  /* 0x0000000203027211 */ /* 0x008fe400078ec0ff */
[----:B------:R-:W-:-:S03]  /*16d20*/  SHF.L.U32 R3, R11, 0x1f, RZ ;  /* 0x0000001f0b037819 */ /* 0x000fc600000006ff */
[----:B------:R-:W-:-:S04]  /*16d30*/  IMAD R2, R12, 0x8, R2 ;  /* 0x000000080c027824 */ /* 0x000fc800078e0202 */
[----:B------:R-:W3:Y:S02]  /*16d40*/  SYNCS.PHASECHK.TRANS64.TRYWAIT P0, [R2+URZ+0x38840], R3 ;  /* 0x03884003020075a7 */ /* 0x000ee4000800017f */
[----:B---3--:R-:W-:Y:S05]  /*16d50*/  @!P0 BRA `(.L_x_1144) ;  /* 0x00000024002c8947 */ /* 0x008fea0003800000 */
.L_x_1230:
        /* <DEDUP_REMOVED lines=11> */
.L_x_1145:
[----:B--2---:R-:W2:Y:S01]  /*16e10*/  LDL R7, [R1] ;  /* 0x0000000001077983 */ /* 0x004ea20000100800 */
[----:B-1----:R-:W-:-:S03]  /*16e20*/  MOV R11, 0x400 ;  /* 0x00000400000b7802 */ /* 0x002fc60000000f00 */
[----:B------:R-:W4:Y:S01]  /*16e30*/  LDL R10, [R1+0x10] ;  /* 0x00001000010a7983 */ /* 0x000f220000100800 */
[----:B------:R-:W1:Y:S01]  /*16e40*/  S2R R12, SR_CgaCtaId ;  /* 0x00000000000c7919 */ /* 0x000e620000008800 */
[----:B------:R-:W-:Y:S01]  /*16e50*/  R2UR UR9, R2 ;  /* 0x00000000020972ca */ /* 0x000fe200000e0000 */
[----:B------:R-:W-:Y:S01]  /*16e60*/  ULDC.64 UR6, c[0x0][0x198] ;  /* 0x0000660000067ab9 */ /* 0x000fe20000000a00 */
[----:B------:R-:W-:Y:S01]  /*16e70*/  R2UR UR12, R4 ;  /* 0x00000000040c72ca */ /* 0x000fe200000e0000 */
[----:B------:R-:W-:Y:S01]  /*16e80*/  UIADD3 UR4, UP0, UR6, 0x370, URZ ;  /* 0x0000037006047890 */ /* 0x000fe2000ff1e03f */
[----:B-----5:R-:W-:-:S03]  /*16e90*/  R2UR UR13, R6 ;  /* 0x00000000060d72ca */ /* 0x020fc600000e0000 */
[----:B------:R-:W-:Y:S01]  /*16ea0*/  UIADD3.X UR5, URZ, UR7, URZ, UP0, !UPT ;  /* 0x000000073f057290 */ /* 0x000fe200087fe43f */
[----:B-1----:R-:W-:-:S05]  /*16eb0*/  LEA R11, R12, R11, 0x18 ;  /* 0x0000000b0c0b7211 */ /* 0x002fca00078ec0ff */
[----:B------:R-:W-:Y:S01]  /*16ec0*/  UIADD3 UR9, UR9, 0x38830, URZ ;  /* 0x0003883009097890 */ /* 0x000fe2000fffe03f */
[----:B------:R-:W-:Y:S01]  /*16ed0*/  UMOV UR6, 0x0 ;  /* 0x0000000000067882 */ /* 0x000fe20000000000 */
[----:B------:R-:W-:Y:S01]  /*16ee0*/  UMOV UR7, 0x14f00000 ;  /* 0x14f0000000077882 */ /* 0x000fe20000000000 */
[----:B------:R-:W-:Y:S01]  /*16ef0*/  UMOV UR10, URZ ;  /* 0x0000003f000a7c82 */ /* 0x000fe20008000000 */
[----:B--2---:R-:W-:-:S04]  /*16f00*/  LEA R7, R7, R11, 0xd ;  /* 0x0000000b07077211 */ /* 0x004fc800078e68ff */
[----:B------:R-:W-:Y:S01]  /*16f10*/  R2UR UR8, R7 ;  /* 0x00000000070872ca */ /* 0x000fe200000e0000 */
[----:B----4-:R-:W-:-:S05]  /*16f20*/  IMAD R9, R9, 0x40, R10 ;  /* 0x0000004009097824 */ /* 0x010fca00078e020a */
[----:B------:R-:W-:-:S07]  /*16f30*/  R2UR UR11, R9 ;  /* 0x00000000090b72ca */ /* 0x000fce00000e0000 */
[----:B------:R-:W-:-:S09]  /*16f40*/  UIADD3 UR8, UR8, 0x22400, URZ ;  /* 0x0002240008087890 */ /* 0x000fd2000fffe03f */
[----:B------:R1:W-:Y:S01]  /*16f50*/  UTMALDG.4D [UR8], [UR4], desc[UR6] ;  /* 0x00000608040075b4 */ /* 0x0003e20008019000 */
[----:B------:R-:W2:Y:S02]  /*16f60*/  SYNCS.PHASECHK.TRANS64.TRYWAIT P1, [R2+URZ+0x38860], R3 ;  /* 0x03886003020075a7 */ /* 0x000ea4000802017f */
[----:B-12---:R-:W-:Y:S05]  /*16f70*/  @!P1 BRA `(.L_x_1146) ;  /* 0x0000002000b89947 */ /* 0x006fea0003800000 */
.L_x_1231:
        /* <DEDUP_REMOVED lines=8> */
.L_x_1147:
[----:B-1-3--:R-:W2:Y:S01]  /*17000*/  LDL R3, [R1] ;  /* 0x0000000001037983 */ /* 0x00aea20000100800 */
        /* <DEDUP_REMOVED lines=54> */
.L_x_1142:
[----:B------:R-:W-:Y:S05]  /*17370*/  BSYNC B1 ;  /* 0x0000000000017941 */ /* 0x000fea0003800000 */
.L_x_1141:
[C---:B------:R-:W-:Y:S01]  /*17380*/  ISETP.GT.AND P0, PT, R5.reuse, 0x1, PT ;  /* 0x000000010500780c */ /* 0x040fe20003f04270 */
[----:B------:R-:W-:-:S12]  /*17390*/  VIADD R5, R5, 0xfffffffe ;  /* 0xfffffffe05057836 */ /* 0x000fd80000000000 */
[----:B------:R-:W-:Y:S05]  /*173a0*/  @P0 BRA `(.L_x_1148) ;  /* 0xffffffec00c80947 */ /* 0x000fea000383ffff */
.L_x_1124:
[----:B------:R-:W-:Y:S05]  /*173b0*/  BSYNC B0 ;  /* 0x0000000000007941 */ /* 0x000fea0003800000 */
.L_x_1123:
        /* <DEDUP_REMOVED lines=12> */
[----:B------:R-:W-:Y:S02]  /*17480*/  VOTEU.ANY UR4, UPT, PT ;  /* 0x0000000000047886 */ /* 0x000fe400038e0100 */
        /* <DEDUP_REMOVED lines=12> */
.L_x_1150:
[----:B------:R-:W-:Y:S05]  /*17550*/  BSYNC B0 ;  /* 0x0000000000007941 */ /* 0x000fea0003800000 */
.L_x_1149:
[----:B--2---:R-:W2:Y:S02]  /*17560*/  LDL.LU R2, [R1+0x8] ;  /* 0x0000080001027983 */ /* 0x004ea40000300800 */
[----:B--2---:R-:W-:-:S05]  /*17570*/  LOP3.LUT R2, R2, R0, RZ, 0x3c, !PT ;  /* 0x0000000002027212 */ /* 0x004fca00078e3cff */
[----:B------:R2:W-:Y:S02]  /*17580*/  STL [R1+0x8], R2 ;  /* 0x0000080201007387 */ /* 0x0005e40000100800 */
.L_x_1105:
[----:B------:R-:W-:Y:S05]  /*17590*/  BSYNC B6 ;  /* 0x0000000000067941 */ /* 0x000fea0003800000 */
.L_x_1103:
[----:B------:R-:W-:-:S03]  /*175a0*/  UMOV UR4, 0xffffffff ;  /* 0xffffffff00047882 */ /* 0x000fc60000000000 */
[----:B------:R-:W-:Y:S05]  /*175b0*/  BRA.DIV UR4, `(.L_x_1151) ;  /* 0x0000001e043c7947 */ /* 0x000fea000b800000 */
[----:B------:R3:W4:Y:S04]  /*175c0*/  SHFL.IDX PT, R4, R16, RZ, 0x1f ;  /* 0x00001fff10047589 */ /* 0x00072800000e0000 */
[----:B------:R3:W0:Y:S02]  /*175d0*/  SHFL.IDX PT, R6, R16, 0x1, 0x1f ;  /* 0x00201f0010067f89 */ /* 0x00062400000e0000 */
.L_x_1235:
[----:B------:R-:W0:Y:S01]  /*175e0*/  S2R R0, SR_TID.X ;  /* 0x0000000000007919 */ /* 0x000e220000002100 */
[----:B------:R-:W-:Y:S01]  /*175f0*/  ULDC UR4, c[0x0][0xd14] ;  /* 0x0003450000047ab9 */ /* 0x000fe20000000800 */
[----:B------:R-:W-:Y:S01]  /*17600*/  BSSY B0, `(.L_x_1152) ;  /* 0x000000b000007945 */ /* 0x000fe20003800000 */
[----:B------:R-:W-:Y:S01]  /*17610*/  IMAD.MOV.U32 R17, RZ, RZ, RZ ;  /* 0x000000ffff117224 */ /* 0x000fe200078e00ff */
[----:B0-----:R-:W-:Y:S01]  /*17620*/  LOP3.LUT R8, R0, 0x1f, RZ, 0xc0, !PT ;  /* 0x0000001f00087812 */ /* 0x001fe200078ec0ff */
[----:B------:R-:W-:-:S03]  /*17630*/  IMAD.U32 R0, RZ, RZ, UR4 ;  /* 0x00000004ff007e24 */ /* 0x000fc6000f8e00ff */
[C---:B------:R-:W-:Y:S01]  /*17640*/  ISETP.NE.AND P0, PT, R8.reuse, 0x1f, PT ;  /* 0x0000001f0800780c */ /* 0x040fe20003f05270 */
[----:B------:R-:W-:-:S05]  /*17650*/  IMAD.IADD R5, R8, 0x1, R19 ;  /* 0x0000000108057824 */ /* 0x000fca00078e0213 */
[----:B------:R-:W-:-:S13]  /*17660*/  ISETP.GE.OR P0, PT, R5, R0, !P0 ;  /* 0x000000000500720c */ /* 0x000fda0004706670 */
[----:B------:R-:W-:Y:S05]  /*17670*/  @P0 BRA `(.L_x_1153) ;  /* 0x00000000000c0947 */ /* 0x000fea0003800000 */
[----:B--2---:R-:W0:Y:S02]  /*17680*/  LDC.64 R2, c[0x0][0xd58] ;  /* 0x00035600ff027b82 */ /* 0x004e240000000a00 */
[----:B0-----:R-:W-:-:S05]  /*17690*/  IMAD.WIDE R2, R5, 0x4, R2 ;  /* 0x0000000405027825 */ /* 0x001fca00078e0202 */
[----:B------:R0:W5:Y:S02]  /*176a0*/  LDG.E R17, desc[UR54][R2.64] ;  /* 0x0000003602117981 */ /* 0x000164000c1e1900 */
.L_x_1153:
[----:B------:R-:W-:Y:S05]  /*176b0*/  BSYNC B0 ;  /* 0x0000000000007941 */ /* 0x000fea0003800000 */
.L_x_1152:
        /* <DEDUP_REMOVED lines=19> */
[----:B------:R-:W2:Y:S02]  /*177f0*/  SHFL.UP PT, R14, R7, 0x10, RZ ;  /* 0x06000000070e7989 */ /* 0x000ea400000e00ff */
[----:B--2---:R-:W-:-:S05]  /*17800*/  SEL R2, R14, RZ, P0 ;  /* 0x000000ff0e027207 */ /* 0x004fca0000000000 */
[----:B------:R-:W-:-:S05]  /*17810*/  IMAD.IADD R2, R7, 0x1, R2 ;  /* 0x0000000107027824 */ /* 0x000fca00078e0202 */
[----:B------:R0:W2:Y:S02]  /*17820*/  SHFL.IDX PT, R14, R2, 0x1f, 0x1f ;  /* 0x03e01f00020e7f89 */ /* 0x0000a400000e0000 */
.L_x_1243:
[----:B------:R-:W-:Y:S02]  /*17830*/  ULDC UR4, c[0x0][0xd10] ;  /* 0x0003440000047ab9 */ /* 0x000fe40000000800 */
[----:B---3--:R-:W-:-:S04]  /*17840*/  IMAD.U32 R16, RZ, RZ, UR4 ;  /* 0x00000004ff107e24 */ /* 0x008fc8000f8e00ff */
[----:B--2---:R-:W-:-:S04]  /*17850*/  IMAD R3, R14, R16, RZ ;  /* 0x000000100e037224 */ /* 0x004fc800078e02ff */
[----:B------:R-:W-:-:S05]  /*17860*/  IMAD.IADD R6, R6, 0x1, R3 ;  /* 0x0000000106067824 */ /* 0x000fca00078e0203 */
[----:B----4-:R-:W-:-:S13]  /*17870*/  ISETP.GT.AND P0, PT, R6, R4, PT ;  /* 0x000000040600720c */ /* 0x010fda0003f04270 */
[----:B------:R-:W-:Y:S05]  /*17880*/  @P0 BRA `(.L_x_1155) ;  /* 0x0000000000b40947 */ /* 0x000fea0003800000 */
[----:B------:R-:W2:Y:S02]  /*17890*/  LDC R0, c[0x0][0xd14] ;  /* 0x00034500ff007b82 */ /* 0x000ea40000000800 */
.L_x_1160:
[----:B------:R-:W-:-:S05]  /*178a0*/  VIADD R19, R19, 0x1f ;  /* 0x0000001f13137836 */ /* 0x000fca0000000000 */
        /* <DEDUP_REMOVED lines=13> */
.L_x_1158:
[----:B------:R-:W-:Y:S05]  /*17980*/  BSYNC B0 ;  /* 0x0000000000007941 */ /* 0x000fea0003800000 */
.L_x_1157:
[----:B------:R-:W-:-:S03]  /*17990*/  UMOV UR4, 0xffffffff ;  /* 0xffffffff00047882 */ /* 0x000fc60000000000 */
[----:B------:R-:W-:Y:S05]  /*179a0*/  BRA.DIV UR4, `(.L_x_1159) ;  /* 0x0000001e045c7947 */ /* 0x000fea000b800000 */
[----:B-----5:R-:W0:Y:S01]  /*179b0*/  SHFL.UP PT, R14, R17, 0x1, RZ ;  /* 0x04200000110e7989 */ /* 0x020e2200000e00ff */
[C---:B------:R-:W-:Y:S02]  /*179c0*/  ISETP.NE.AND P0, PT, R7.reuse, RZ, PT ;  /* 0x000000ff0700720c */ /* 0x040fe40003f05270 */
[C---:B------:R-:W-:Y:S02]  /*179d0*/  ISETP.GE.U32.AND P1, PT, R7.reuse, 0x2, PT ;  /* 0x000000020700780c */ /* 0x040fe40003f26070 */
        /* <DEDUP_REMOVED lines=18> */
.L_x_1251:
[----:B------:R-:W-:Y:S02]  /*17b00*/  ULDC UR4, c[0x0][0xd10] ;  /* 0x0003440000047ab9 */ /* 0x000fe40000000800 */
[----:B------:R-:W-:-:S04]  /*17b10*/  IMAD.U32 R16, RZ, RZ, UR4 ;  /* 0x00000004ff107e24 */ /* 0x000fc8000f8e00ff */
[----:B--2---:R-:W-:-:S04]  /*17b20*/  IMAD R3, R14, R16, RZ ;  /* 0x000000100e037224 */ /* 0x004fc800078e02ff */
[----:B------:R-:W-:-:S05]  /*17b30*/  IMAD.IADD R6, R3, 0x1, R6 ;  /* 0x0000000103067824 */ /* 0x000fca00078e0206 */
[----:B------:R-:W-:-:S13]  /*17b40*/  ISETP.GT.AND P0, PT, R6, R4, PT ;  /* 0x000000040600720c */ /* 0x000fda0003f04270 */
[----:B------:R-:W-:Y:S05]  /*17b50*/  @!P0 BRA `(.L_x_1160) ;  /* 0xfffffffc00508947 */ /* 0x000fea000383ffff */
.L_x_1155:
        /* <DEDUP_REMOVED lines=8> */
.L_x_1255:
[----:B------:R-:W-:Y:S01]  /*17be0*/  ISETP.NE.AND P0, PT, R3, RZ, PT ;  /* 0x000000ff0300720c */ /* 0x000fe20003f05270 */
[----:B------:R-:W-:-:S12]  /*17bf0*/  IMAD.MOV.U32 R14, RZ, RZ, RZ ;  /* 0x000000ffff0e7224 */ /* 0x000fd800078e00ff */
[----:B------:R-:W-:Y:S05]  /*17c00*/  @!P0 BRA `(.L_x_1162) ;  /* 0x0000000000108947 */ /* 0x000fea0003800000 */
[----:B------:R-:W-:Y:S01]  /*17c10*/  UMOV UR4, 0xffffffff ;  /* 0xffffffff00047882 */ /* 0x000fe20000000000 */
[----:B-1----:R-:W-:Y:S02]  /*17c20*/  VIADD R12, R5, 0xffffffff ;  /* 0xffffffff050c7836 */ /* 0x002fe40000000000 */
[----:B------:R-:W-:Y:S05]  /*17c30*/  BRA.DIV UR4, `(.L_x_1163) ;  /* 0x0000001e04d47947 */ /* 0x000fea000b800000 */
[----:B------:R4:W1:Y:S02]  /*17c40*/  SHFL.IDX PT, R14, R2, R12, 0x1f ;  /* 0x00001f0c020e7589 */ /* 0x00086400000e0000 */
.L_x_1162:
[----:B-1----:R-:W-:Y:S01]  /*17c50*/  IMAD R16, R14, R16, R6 ;  /* 0x000000100e107224 */ /* 0x002fe200078e0206 */
[-C--:B---3--:R-:W-:Y:S01]  /*17c60*/  IABS R6, R17.reuse ;  /* 0x0000001100067213 */ /* 0x088fe20000000000 */
[----:B0---4-:R-:W-:Y:S01]  /*17c70*/  IMAD.MOV.U32 R2, RZ, RZ, RZ ;  /* 0x000000ffff027224 */ /* 0x011fe200078e00ff */
[----:B------:R-:W-:Y:S01]  /*17c80*/  IABS R8, R17 ;  /* 0x0000001100087213 */ /* 0x000fe20000000000 */
[----:B------:R-:W-:Y:S01]  /*17c90*/  IMAD.IADD R4, R4, 0x1, -R16 ;  /* 0x0000000104047824 */ /* 0x000fe200078e0a10 */
[----:B------:R-:W0:Y:S01]  /*17ca0*/  I2F.RP R7, R6 ;  /* 0x0000000600077306 */ /* 0x000e220000209400 */
[----:B------:R-:W-:Y:S01]  /*17cb0*/  IMAD.IADD R19, R5, 0x1, R19 ;  /* 0x0000000105137824 */ /* 0x000fe200078e0213 */
[----:B------:R-:W-:-:S06]  /*17cc0*/  IADD3 R8, RZ, -R8, RZ ;  /* 0x80000008ff087210 */ /* 0x000fcc0007ffe0ff */
[----:B0-----:R-:W0:Y:S02]  /*17cd0*/  MUFU.RCP R7, R7 ;  /* 0x0000000700077308 */ /* 0x001e240000001000 */
[----:B0-----:R-:W-:-:S06]  /*17ce0*/  VIADD R9, R7, 0xffffffe ;  /* 0x0ffffffe07097836 */ /* 0x001fcc0000000000 */
[----:B------:R-:W0:Y:S02]  /*17cf0*/  F2I.FTZ.U32.TRUNC.NTZ R3, R9 ;  /* 0x0000000900037305 */ /* 0x000e24000021f000 */
[----:B0-----:R-:W-:-:S04]  /*17d00*/  IMAD.MOV R11, RZ, RZ, -R3 ;  /* 0x000000ffff0b7224 */ /* 0x001fc800078e0a03 */
[----:B------:R-:W-:-:S04]  /*17d10*/  IMAD R11, R11, R6, RZ ;  /* 0x000000060b0b7224 */ /* 0x000fc800078e02ff */
[----:B------:R-:W-:Y:S01]  /*17d20*/  IMAD.HI.U32 R2, R3, R11, R2 ;  /* 0x0000000b03027227 */ /* 0x000fe200078e0002 */
[----:B------:R-:W-:-:S05]  /*17d30*/  IABS R3, R4 ;  /* 0x0000000400037213 */ /* 0x000fca0000000000 */
        /* <DEDUP_REMOVED lines=16> */
.L_x_1156:
[----:B------:R-:W-:Y:S01]  /*17e40*/  UMOV UR4, URZ ;  /* 0x0000003f00047c82 */ /* 0x000fe20008000000 */
[----:B------:R-:W-:Y:S01]  /*17e50*/  UMOV UR5, URZ ;  /* 0x0000003f00057c82 */ /* 0x000fe20008000000 */
[----:B------:R-:W-:Y:S01]  /*17e60*/  ULDC UR6, c[0x0][0xd14] ;  /* 0x0003450000067ab9 */ /* 0x000fe20000000800 */
[----:B------:R-:W-:Y:S01]  /*17e70*/  IMAD.MOV.U32 R16, RZ, RZ, R4 ;  /* 0x000000ffff107224 */ /* 0x000fe200078e0004 */
[----:B------:R-:W-:Y:S01]  /*17e80*/  MOV R19, UR6 ;  /* 0x0000000600137c02 */ /* 0x000fe20008000f00 */
[----:B------:R-:W-:Y:S02]  /*17e90*/  IMAD.U32 R17, RZ, RZ, UR4 ;  /* 0x00000004ff117e24 */ /* 0x000fe4000f8e00ff */
[----:B------:R-:W-:-:S07]  /*17ea0*/  IMAD.U32 R18, RZ, RZ, UR5 ;  /* 0x00000005ff127e24 */ /* 0x000fce000f8e00ff */
.L_x_1164:
        /* <DEDUP_REMOVED lines=12> */
.L_x_1083:
[----:B0-----:R-:W4:Y:S01]  /*17f70*/  LDL.LU R0, [R1+0x28] ;  /* 0x0000280001007983 */ /* 0x001f220000300800 */
[----:B--2---:R-:W0:Y:S01]  /*17f80*/  S2R R5, SR_CgaCtaId ;  /* 0x0000000000057919 */ /* 0x004e220000008800 */
[----:B----4-:R-:W-:-:S05]  /*17f90*/  VIADD R0, R0, 0x1 ;  /* 0x0000000100007836 */ /* 0x010fca0000000000 */
[----:B---3--:R-:W-:-:S04]  /*17fa0*/  LEA.HI R2, R0, R0, RZ, 0x1 ;  /* 0x0000000000027211 */ /* 0x008fc800078f08ff */
[----:B------:R-:W-:-:S05]  /*17fb0*/  LOP3.LUT R3, R2, 0xfffffffe, RZ, 0xc0, !PT ;  /* 0xfffffffe02037812 */ /* 0x000fca00078ec0ff */
[----:B------:R-:W-:Y:S01]  /*17fc0*/  IMAD.IADD R3, R0, 0x1, -R3 ;  /* 0x0000000100037824 */ /* 0x000fe200078e0a03 */
[----:B------:R-:W-:-:S04]  /*17fd0*/  MOV R0, 0x400 ;  /* 0x0000040000007802 */ /* 0x000fc80000000f00 */
[----:B0-----:R-:W-:Y:S02]  /*17fe0*/  LEA R0, R5, R0, 0x18 ;  /* 0x0000000005007211 */ /* 0x001fe400078ec0ff */
[----:B------:R-:W-:-:S04]  /*17ff0*/  SHF.L.U32 R3, R3, 0x1f, RZ ;  /* 0x0000001f03037819 */ /* 0x000fc800000006ff */
[----:B------:R-:W0:Y:S02]  /*18000*/  SYNCS.PHASECHK.TRANS64.TRYWAIT P0, [R0+URZ+0x38820], R3 ;  /* 0x03882003000075a7 */ /* 0x000e24000800017f */
[----:B0-----:R-:W-:Y:S05]  /*18010*/  @!P0 BRA `(.L_x_1166) ;  /* 0x0000001c00008947 */ /* 0x001fea0003800000 */
.L_x_1258:
[----:B------:R-:W-:-:S03]  /*18020*/  UMOV UR4, 0xffffffff ;  /* 0xffffffff00047882 */ /* 0x000fc60000000000 */
[----:B------:R-:W-:Y:S05]  /*18030*/  BRA.DIV UR4, `(.L_x_1167) ;  /* 0x0000001e040c7947 */ /* 0x000fea000b800000 */
[----:B------:R-:W2:Y:S02]  /*18040*/  S2R R2, SR_TID.X ;  /* 0x0000000000027919 */ /* 0x000ea40000002100 */
[----:B--2---:R-:W-:-:S04]  /*18050*/  SHF.R.U32.HI R2, RZ, 0x5, R2 ;  /* 0x00000005ff027819 */ /* 0x004fc80000011602 */
[----:B------:R-:W-:-:S05]  /*18060*/  LOP3.LUT R2, R2, 0x3, RZ, 0xc0, !PT ;  /* 0x0000000302027812 */ /* 0x000fca00078ec0ff */
[----:B------:R2:W3:Y:S02]  /*18070*/  SHFL.IDX PT, R14, R2, RZ, 0x1f ;  /* 0x00001fff020e7589 */ /* 0x0004e400000e0000 */
.L_x_1261:
[----:B---3--:R-:W-:-:S13]  /*18080*/  ISETP.NE.AND P0, PT, R14, RZ, PT ;  /* 0x000000ff0e00720c */ /* 0x008fda0003f05270 */
[----:B------:R-:W-:Y:S05]  /*18090*/  @P0 BRA `(.L_x_958) ;  /* 0x0000000000940947 */ /* 0x000fea0003800000 */
[----:B------:R-:W-:-:S03]  /*180a0*/  UMOV UR4, 0xffffffff ;  /* 0xffffffff00047882 */ /* 0x000fc60000000000 */
[----:B------:R-:W-:Y:S05]  /*180b0*/  BRA.DIV UR4, `(.L_x_1168) ;  /* 0x0000001e04207947 */ /* 0x000fea000b800000 */
[----:B------:R-:W-:-:S13]  /*180c0*/  ELECT P6, URZ, PT ;  /* 0x00000000003f782f */ /* 0x000fda00038c0000 */
.L_x_1264:
[----:B------:R-:W-:Y:S05]  /*180d0*/  @!P6 BRA `(.L_x_958) ;  /* 0x000000000084e947 */ /* 0x000fea0003800000 */
[----:B--2---:R-:W2:Y:S02]  /*180e0*/  LDL.LU R2, [R1+0x3c] ;  /* 0x00003c0001027983 */ /* 0x004ea40000300800 */
[----:B--2---:R-:W-:-:S04]  /*180f0*/  LOP3.LUT R2, R2, 0x2, RZ, 0xfc, !PT ;  /* 0x0000000202027812 */ /* 0x004fc800078efcff */
[----:B------:R-:W-:-:S13]  /*18100*/  ISETP.NE.AND P2, PT, R2, 0x3, PT ;  /* 0x000000030200780c */ /* 0x000fda0003f45270 */
[----:B------:R-:W-:Y:S05]  /*18110*/  @!P2 BRA `(.L_x_1169) ;  /* 0x000000000004a947 */ /* 0x000fea0003800000 */
[----:B------:R-:W-:Y:S01]  /*18120*/  BPT.TRAP 0x1 ;  /* 0x000000040000795c */ /* 0x000fe20000300000 */
.L_x_1169:
[----:B0-----:R-:W2:Y:S04]  /*18130*/  LDL R3, [R1] ;  /* 0x0000000001037983 */ /* 0x001ea80000100800 */
[----:B------:R-:W3:Y:S01]  /*18140*/  LDL.LU R7, [R1+0x8] ;  /* 0x0000080001077983 */ /* 0x000ee20000300800 */
[----:B------:R-:W-:-:S04]  /*18150*/  VIADD R2, R0, 0x38840 ;  /* 0x0003884000027836 */ /* 0x000fc80000000000 */
        /* <DEDUP_REMOVED lines=11> */
.L_x_1265:
[----:B------:R-:W2:Y:S02]  /*18210*/  SYNCS.PHASECHK.TRANS64.TRYWAIT P0, [R7+URZ], R2 ;  /* 0x00000002070075a7 */ /* 0x000ea4000800017f */
[----:B--2---:R-:W-:Y:S05]  /*18220*/  @!P0 BRA `(.L_x_1171) ;  /* 0x0000001800f88947 */ /* 0x004fea0003800000 */
.L_x_1266:
[----:B------:R-:W-:Y:S05]  /*18230*/  @!P2 BRA `(.L_x_1172) ;  /* 0x000000000004a947 */ /* 0x000fea0003800000 */
[----:B------:R-:W-:Y:S01]  /*18240*/  BPT.TRAP 0x1 ;  /* 0x000000040000795c */ /* 0x000fe20000300000 */
.L_x_1172:
[----:B------:R-:W3:Y:S01]  /*18250*/  LDL.LU R4, [R1] ;  /* 0x0000000001047983 */ /* 0x000ee20000300800 */
[----:B------:R-:W-:-:S04]  /*18260*/  VIADD R0, R0, 0x38860 ;  /* 0x0003886000007836 */ /* 0x000fc80000000000 */
[----:B---3--:R-:W-:-:S04]  /*18270*/  IMAD R4, R4, 0x8, R0 ;  /* 0x0000000804047824 */ /* 0x008fc800078e0200 */
[----:B------:R-:W3:Y:S02]  /*18280*/  SYNCS.PHASECHK.TRANS64.TRYWAIT P0, [R4+URZ], R5 ;  /* 0x00000005040075a7 */ /* 0x000ee4000800017f */
[----:B---3--:R-:W-:Y:S05]  /*18290*/  @!P0 BRA `(.L_x_1173) ;  /* 0x0000001800f08947 */ /* 0x008fea0003800000 */
.L_x_1267:
[----:B------:R-:W-:-:S07]  /*182a0*/  IMAD R3, R3, 0x8, R0 ;  /* 0x0000000803037824 */ /* 0x000fce00078e0200 */
.L_x_1174:
[----:B----4-:R4:W0:Y:S02]  /*182b0*/  SYNCS.PHASECHK.TRANS64.TRYWAIT P0, [R3+URZ], R2 ;  /* 0x00000002030075a7 */ /* 0x010824000800017f */
[----:B0-----:R-:W-:Y:S05]  /*182c0*/  @!P0 NANOSLEEP.SYNCS 0x989680 ;  /* 0x009896800000895d */ /* 0x001fea0003900000 */
[----:B------:R-:W0:Y:S02]  /*182d0*/  @!P0 SYNCS.PHASECHK.TRANS64 P0, [R3+URZ], R2 ;  /* 0x00000002030085a7 */ /* 0x000e24000800007f */
[----:B0-----:R-:W-:Y:S05]  /*182e0*/  @!P0 BRA `(.L_x_1174) ;  /* 0xfffffffc00f08947 */ /* 0x001fea000383ffff */
.L_x_958:
[----:B------:R-:W-:Y:S05]  /*182f0*/  BSYNC B8 ;  /* 0x0000000000087941 */ /* 0x000fea0003800000 */
.L_x_955:
[----:B------:R-:W-:Y:S05]  /*18300*/  EXIT ;  /* 0x000000000000794d */ /* 0x000fea0003800000 */
.L_x_974:
[----:B0-----:R0:W1:Y:S02]  /*18310*/  SYNCS.PHASECHK.TRANS64.TRYWAIT P5, [R72+URZ+0x38890], R59 ;  /* 0x0388903b480075a7 */ /* 0x00106400080a017f */
[----:B-1----:R-:W-:Y:S05]  /*18320*/  @!P5 NANOSLEEP.SYNCS 0x989680 ;  /* 0x009896800000d95d */ /* 0x002fea0003900000 */
[----:B------:R-:W1:Y:S02]  /*18330*/  @!P5 SYNCS.PHASECHK.TRANS64 P5, [R72+URZ+0x38890], R59 ;  /* 0x0388903b4800d5a7 */ /* 0x000e6400080a007f */
[----:B-1----:R-:W-:Y:S05]  /*18340*/  @!P5 BRA `(.L_x_974) ;  /* 0xfffffffc00f0d947 */ /* 0x002fea000383ffff */
[----:B------:R-:W-:Y:S05]  /*18350*/  BRA `(.L_x_1175) ;  /* 0xfffffea000c87947 */ /* 0x000fea000383ffff */
.L_x_984:
[----:B0-----:R0:W1:Y:S02]  /*18360*/  SYNCS.PHASECHK.TRANS64.TRYWAIT P5, [R72+URZ+0x38890], R59 ;  /* 0x0388903b480075a7 */ /* 0x00106400080a017f */
[----:B-1----:R-:W-:Y:S05]  /*18370*/  @!P5 NANOSLEEP.SYNCS 0x989680 ;  /* 0x009896800000d95d */ /* 0x002fea0003900000 */
[----:B------:R-:W1:Y:S02]  /*18380*/  @!P5 SYNCS.PHASECHK.TRANS64 P5, [R72+URZ+0x38890], R59 ;  /* 0x0388903b4800d5a7 */ /* 0x000e6400080a007f */
[----:B-1----:R-:W-:Y:S05]  /*18390*/  @!P5 BRA `(.L_x_984) ;  /* 0xfffffffc00f0d947 */ /* 0x002fea000383ffff */
[----:B------:R-:W-:Y:S05]  /*183a0*/  BRA `(.L_x_1176) ;  /* 0xfffffeac00407947 */ /* 0x000fea000383ffff */
.L_x_989:
[----:B0-----:R0:W1:Y:S02]  /*183b0*/  SYNCS.PHASECHK.TRANS64.TRYWAIT P5, [R72+URZ+0x38890], R59 ;  /* 0x0388903b480075a7 */ /* 0x00106400080a017f */
[----:B-1----:R-:W-:Y:S05]  /*183c0*/  @!P5 NANOSLEEP.SYNCS 0x989680 ;  /* 0x009896800000d95d */ /* 0x002fea0003900000 */
[----:B------:R-:W1:Y:S02]  /*183d0*/  @!P5 SYNCS.PHASECHK.TRANS64 P5, [R72+URZ+0x38890], R59 ;  /* 0x0388903b4800d5a7 */ /* 0x000e6400080a007f */
[----:B-1----:R-:W-:Y:S05]  /*183e0*/  @!P5 BRA `(.L_x_989) ;  /* 0xfffffffc00f0d947 */ /* 0x002fea000383ffff */
[----:B------:R-:W-:Y:S05]  /*183f0*/  BRA `(.L_x_1177) ;  /* 0xfffffeb400707947 */ /* 0x000fea000383ffff */
.L_x_993:
[----:B----4-:R4:W0:Y:S02]  /*18400*/  SYNCS.PHASECHK.TRANS64.TRYWAIT P5, [R72+URZ+0x388b0], R59 ;  /* 0x0388b03b480075a7 */ /* 0x01082400080a017f */
[----:B0-----:R-:W-:Y:S05]  /*18410*/  @!P5 NANOSLEEP.SYNCS 0x989680 ;  /* 0x009896800000d95d */ /* 0x001fea0003900000 */
[----:B------:R-:W0:Y:S02]  /*18420*/  @!P5 SYNCS.PHASECHK.TRANS64 P5, [R72+URZ+0x388b0], R59 ;  /* 0x0388b03b4800d5a7 */ /* 0x000e2400080a007f */
[----:B0-----:R-:W-:Y:S05]  /*18430*/  @!P5 BRA `(.L_x_993) ;  /* 0xfffffffc00f0d947 */ /* 0x001fea000383ffff */
[----:B------:R-:W-:Y:S05]  /*18440*/  BRA `(.L_x_1178) ;  /* 0xfffffeb400ec7947 */ /* 0x000fea000383ffff */
.L_x_1018:
        /* <DEDUP_REMOVED lines=8> */
.L_x_1180:
[----:B------:R-:W-:Y:S05]  /*184d0*/  BSYNC B1 ;  /* 0x0000000000017941 */ /* 0x000fea0003800000 */
.L_x_1179:
[----:B------:R-:W-:Y:S05]  /*184e0*/  BRA `(.L_x_1181) ;  /* 0xfffffee400187947 */ /* 0x000fea000383ffff */
.L_x_1019:
        /* <DEDUP_REMOVED lines=8> */
.L_x_1183:
[----:B------:R-:W-:Y:S05]  /*18570*/  BSYNC B1 ;  /* 0x0000000000017941 */ /* 0x000fea0003800000 */
.L_x_1182:
[----:B------:R-:W-:Y:S05]  /*18580*/  BRA `(.L_x_1184) ;  /* 0xfffffee000fc7947 */ /* 0x000fea000383ffff */
.L_x_1020:
        /* <DEDUP_REMOVED lines=8> */
.L_x_1186:
[----:B------:R-:W-:Y:S05]  /*18610*/  BSYNC B1 ;  /* 0x0000000000017941 */ /* 0x000fea0003800000 */
.L_x_1185:
[----:B------:R-:W-:Y:S05]  /*18620*/  BRA `(.L_x_1187) ;  /* 0xfffffee000e07947 */ /* 0x000fea000383ffff */
.L_x_1021:
[----:B------:R-:W-:Y:S01]  /*18630*/  BSSY B1, `(.L_x_1188) ;  /* 0x0000008000017945 */ /* 0x000fe20003800000 */
[----:B------:R-:W-:Y:S01]  /*18640*/  MOV R13, R27 ;  /* 0x0000001b000d7202 */ /* 0x000fe20000000f00 */
[----:B------:R-:W-:Y:S02]  /*18650*/  IMAD.MOV.U32 R12, RZ, RZ, RZ ;  /* 0x000000ffff0c7224 */ /* 0x000fe400078e00ff */
[----:B------:R-:W-:Y:S02]  /*18660*/  IMAD.MOV.U32 R11, RZ, RZ, 0x1c1f ;  /* 0x00001c1fff0b7424 */ /* 0x000fe400078e00ff */
[----:B------:R-:W-:-:S07]  /*18670*/  IMAD.MOV.U32 R15, RZ, RZ, -0x1 ;  /* 0xffffffffff0f7424 */ /* 0x000fce00078e00ff */
[----:B0-----:R-:W-:Y:S05]  /*18680*/  WARPSYNC.COLLECTIVE R15, `(.L_x_1189) ;  /* 0x000000000f087348 */ /* 0x001fea0003c00000 */
[----:B------:R1:W2:Y:S02]  /*18690*/  SHFL.IDX P6, R14, R13, R12, R11 ;  /* 0x0000000c0d0e7389 */ /* 0x0002a400000c000b */
[----:B012---:R-:W-:Y:S01]  /*186a0*/  ENDCOLLECTIVE ;  /* 0x000000000000791b */ /* 0x007fe20003800000 */
.L_x_1189:
[----:B------:R-:W-:Y:S05]  /*186b0*/  BSYNC B1 ;  /* 0x0000000000017941 */ /* 0x000fea0003800000 */
.L_x_1188:
[----:B------:R-:W-:Y:S05]  /*186c0*/  BRA `(.L_x_1190) ;  /* 0xfffffee000c47947 */ /* 0x000fea000383ffff */
.L_x_1023:
[----:B0-----:R0:W1:Y:S02]  /*186d0*/  SYNCS.PHASECHK.TRANS64.TRYWAIT P0, [R2+URZ+0x38800], R9 ;  /* 0x03880009020075a7 */ /* 0x001064000800017f */
[----:B-1----:R-:W-:Y:S05]  /*186e0*/  @!P0 NANOSLEEP.SYNCS 0x989680 ;  /* 0x009896800000895d */ /* 0x002fea0003900000 */
[----:B------:R-:W1:Y:S02]  /*186f0*/  @!P0 SYNCS.PHASECHK.TRANS64 P0, [R2+URZ+0x38800], R9 ;  /* 0x03880009020085a7 */ /* 0x000e64000800007f */
[----:B-1----:R-:W-:Y:S05]  /*18700*/  @!P0 BRA `(.L_x_1023) ;  /* 0xfffffffc00f08947 */ /* 0x002fea000383ffff */
[----:B------:R-:W-:Y:S05]  /*18710*/  BRA `(.L_x_1191) ;  /* 0xfffffee400247947 */ /* 0x000fea000383ffff */
.L_x_1031:
        /* <DEDUP_REMOVED lines=8> */
.L_x_1193:
[----:B------:R-:W-:Y:S05]  /*187a0*/  BSYNC B1 ;  /* 0x0000000000017941 */ /* 0x000fea0003800000 */
.L_x_1192:
[----:B------:R-:W-:Y:S05]  /*187b0*/  BRA `(.L_x_1194) ;  /* 0xfffffeec00f07947 */ /* 0x000fea000383ffff */
.L_x_1032:
        /* <DEDUP_REMOVED lines=8> */
.L_x_1196:
[----:B------:R-:W-:Y:S05]  /*18840*/  BSYNC B1 ;  /* 0x0000000000017941 */ /* 0x000fea0003800000 */
.L_x_1195:
[----:B------:R-:W-:Y:S05]  /*18850*/  BRA `(.L_x_1197) ;  /* 0xfffffeec00d47947 */ /* 0x000fea000383ffff */
.L_x_1033:
        /* <DEDUP_REMOVED lines=8> */
.L_x_1199:
[----:B------:R-:W-:Y:S05]  /*188e0*/  BSYNC B1 ;  /* 0x0000000000017941 */ /* 0x000fea0003800000 */
.L_x_1198:
[----:B------:R-:W-:Y:S05]  /*188f0*/  BRA `(.L_x_1200) ;  /* 0xfffffeec00b87947 */ /* 0x000fea000383ffff */
.L_x_1034:
        /* <DEDUP_REMOVED lines=8> */
.L_x_1202:
[----:B------:R-:W-:Y:S05]  /*18980*/  BSYNC B1 ;  /* 0x0000000000017941 */ /* 0x000fea0003800000 */
.L_x_1201:
[----:B------:R-:W-:Y:S05]  /*18990*/  BRA `(.L_x_1203) ;  /* 0xfffffeec009c7947 */ /* 0x000fea000383ffff */
.L_x_1036:
[----:B0-----:R0:W1:Y:S02]  /*189a0*/  SYNCS.PHASECHK.TRANS64.TRYWAIT P1, [R2+URZ+0x38800], R9 ;  /* 0x03880009020075a7 */ /* 0x001064000802017f */
[----:B-1----:R-:W-:Y:S05]  /*189b0*/  @!P1 NANOSLEEP.SYNCS 0x989680 ;  /* 0x009896800000995d */ /* 0x002fea0003900000 */
[----:B------:R-:W1:Y:S02]  /*189c0*/  @!P1 SYNCS.PHASECHK.TRANS64 P1, [R2+URZ+0x38800], R9 ;  /* 0x03880009020095a7 */ /* 0x000e64000802007f */
[----:B-1----:R-:W-:Y:S05]  /*189d0*/  @!P1 BRA `(.L_x_1036) ;  /* 0xfffffffc00f09947 */ /* 0x002fea000383ffff */
[----:B------:R-:W-:Y:S05]  /*189e0*/  BRA `(.L_x_1204) ;  /* 0xfffffeec00fc7947 */ /* 0x000fea000383ffff */
.L_x_1042:
[----:B0-----:R0:W1:Y:S02]  /*189f0*/  SYNCS.PHASECHK.TRANS64.TRYWAIT P1, [R20+URZ+0x38830], R13 ;  /* 0x0388300d140075a7 */ /* 0x001064000802017f */
[----:B-1----:R-:W-:Y:S05]  /*18a00*/  @!P1 NANOSLEEP.SYNCS 0x989680 ;  /* 0x009896800000995d */ /* 0x002fea0003900000 */
[----:B------:R-:W1:Y:S02]  /*18a10*/  @!P1 SYNCS.PHASECHK.TRANS64 P1, [R20+URZ+0x38830], R13 ;  /* 0x0388300d140095a7 */ /* 0x000e64000802007f */
[----:B-1----:R-:W-:Y:S05]  /*18a20*/  @!P1 BRA `(.L_x_1042) ;  /* 0xfffffffc00f09947 */ /* 0x002fea000383ffff */
[----:B------:R-:W-:Y:S05]  /*18a30*/  BRA `(.L_x_1041) ;  /* 0xfffffefc000c7947 */ /* 0x000fea000383ffff */
.L_x_1044:
[----:B-1----:R1:W2:Y:S02]  /*18a40*/  SYNCS.PHASECHK.TRANS64.TRYWAIT P1, [R2+URZ+0x38810], R3 ;  /* 0x03881003020075a7 */ /* 0x0022a4000802017f */
[----:B--2---:R-:W-:Y:S05]  /*18a50*/  @!P1 NANOSLEEP.SYNCS 0x989680 ;  /* 0x009896800000995d */ /* 0x004fea0003900000 */
[----:B------:R-:W2:Y:S02]  /*18a60*/  @!P1 SYNCS.PHASECHK.TRANS64 P1, [R2+URZ+0x38810], R3 ;  /* 0x03881003020095a7 */ /* 0x000ea4000802007f */
[----:B--2---:R-:W-:Y:S05]  /*18a70*/  @!P1 BRA `(.L_x_1044) ;  /* 0xfffffffc00f09947 */ /* 0x004fea000383ffff */
[----:B------:R-:W-:Y:S05]  /*18a80*/  BRA `(.L_x_1205) ;  /* 0xfffffefc00bc7947 */ /* 0x000fea000383ffff */
.L_x_1049:
[----:B-1----:R1:W3:Y:S02]  /*18a90*/  SYNCS.PHASECHK.TRANS64.TRYWAIT P1, [R20+URZ+0x38850], R13 ;  /* 0x0388500d140075a7 */ /* 0x0022e4000802017f */
[----:B---3--:R-:W-:Y:S05]  /*18aa0*/  @!P1 NANOSLEEP.SYNCS 0x989680 ;  /* 0x009896800000995d */ /* 0x008fea0003900000 */
[----:B------:R-:W3:Y:S02]  /*18ab0*/  @!P1 SYNCS.PHASECHK.TRANS64 P1, [R20+URZ+0x38850], R13 ;  /* 0x0388500d140095a7 */ /* 0x000ee4000802007f */
[----:B---3--:R-:W-:Y:S05]  /*18ac0*/  @!P1 BRA `(.L_x_1049) ;  /* 0xfffffffc00f09947 */ /* 0x008fea000383ffff */
[----:B------:R-:W-:Y:S05]  /*18ad0*/  BRA `(.L_x_1048) ;  /* 0xfffffefc00ec7947 */ /* 0x000fea000383ffff */
.L_x_1056:
[----:B-1----:R1:W2:Y:S02]  /*18ae0*/  SYNCS.PHASECHK.TRANS64.TRYWAIT P3, [R12+URZ+0x38830], R205 ;  /* 0x038830cd0c0075a7 */ /* 0x0022a4000806017f */
[----:B--2---:R-:W-:Y:S05]  /*18af0*/  @!P3 NANOSLEEP.SYNCS 0x989680 ;  /* 0x009896800000b95d */ /* 0x004fea0003900000 */
[----:B------:R-:W2:Y:S02]  /*18b00*/  @!P3 SYNCS.PHASECHK.TRANS64 P3, [R12+URZ+0x38830], R205 ;  /* 0x038830cd0c00b5a7 */ /* 0x000ea4000806007f */
[----:B--2---:R-:W-:Y:S05]  /*18b10*/  @!P3 BRA `(.L_x_1056) ;  /* 0xfffffffc00f0b947 */ /* 0x004fea000383ffff */
[----:B------:R-:W-:Y:S05]  /*18b20*/  BRA `(.L_x_1055) ;  /* 0xffffff2c00947947 */ /* 0x000fea000383ffff */
.L_x_1061:
[----:B---3--:R3:W4:Y:S02]  /*18b30*/  SYNCS.PHASECHK.TRANS64.TRYWAIT P3, [R12+URZ+0x38850], R205 ;  /* 0x038850cd0c0075a7 */ /* 0x008724000806017f */
[----:B----4-:R-:W-:Y:S05]  /*18b40*/  @!P3 NANOSLEEP.SYNCS 0x989680 ;  /* 0x009896800000b95d */ /* 0x010fea0003900000 */
[----:B------:R-:W4:Y:S02]  /*18b50*/  @!P3 SYNCS.PHASECHK.TRANS64 P3, [R12+URZ+0x38850], R205 ;  /* 0x038850cd0c00b5a7 */ /* 0x000f24000806007f */
[----:B----4-:R-:W-:Y:S05]  /*18b60*/  @!P3 BRA `(.L_x_1061) ;  /* 0xfffffffc00f0b947 */ /* 0x010fea000383ffff */
[----:B------:R-:W-:Y:S05]  /*18b70*/  BRA `(.L_x_1060) ;  /* 0xffffff3000347947 */ /* 0x000fea000383ffff */
.L_x_1087:
        /* <DEDUP_REMOVED lines=11> */
.L_x_1207:
[----:B------:R-:W-:Y:S05]  /*18c30*/  BSYNC B1 ;  /* 0x0000000000017941 */ /* 0x000fea0003800000 */
.L_x_1206:
[----:B------:R-:W-:Y:S05]  /*18c40*/  BRA `(.L_x_1208) ;  /* 0xffffffa400647947 */ /* 0x000fea000383ffff */
.L_x_1088:
[----:B------:R-:W-:Y:S01]  /*18c50*/  BSSY B1, `(.L_x_1209) ;  /* 0x0000006000017945 */ /* 0x000fe20003800000 */
[----:B------:R-:W-:-:S07]  /*18c60*/  IMAD.MOV.U32 R15, RZ, RZ, -0x1 ;  /* 0xffffffffff0f7424 */ /* 0x000fce00078e00ff */
[----:B-----5:R-:W-:Y:S05]  /*18c70*/  WARPSYNC.COLLECTIVE R15, `(.L_x_1210) ;  /* 0x000000000f0c7348 */ /* 0x020fea0003c00000 */
[----:B------:R-:W-:Y:S02]  /*18c80*/  ELECT P6, UR62, PT ;  /* 0x00000000003e782f */ /* 0x000fe400038c0000 */
[----:B------:R-:W-:Y:S01]  /*18c90*/  MOV R14, UR62 ;  /* 0x0000003e000e7c02 */ /* 0x000fe20008000f00 */
[----:B-----5:R-:W-:Y:S10]  /*18ca0*/  ENDCOLLECTIVE ;  /* 0x000000000000791b */ /* 0x020ff40003800000 */
.L_x_1210:
[----:B------:R-:W-:Y:S05]  /*18cb0*/  BSYNC B1 ;  /* 0x0000000000017941 */ /* 0x000fea0003800000 */
.L_x_1209:
[----:B------:R-:W-:Y:S05]  /*18cc0*/  BRA `(.L_x_1211) ;  /* 0xffffffa400507947 */ /* 0x000fea000383ffff */
.L_x_1089:
[----:B0-----:R0:W1:Y:S02]  /*18cd0*/  SYNCS.PHASECHK.TRANS64.TRYWAIT P0, [R5+URZ+0x38820], R6 ;  /* 0x03882006050075a7 */ /* 0x001064000800017f */
[----:B-1----:R-:W-:Y:S05]  /*18ce0*/  @!P0 NANOSLEEP.SYNCS 0x989680 ;  /* 0x009896800000895d */ /* 0x002fea0003900000 */
[----:B------:R-:W1:Y:S02]  /*18cf0*/  @!P0 SYNCS.PHASECHK.TRANS64 P0, [R5+URZ+0x38820], R6 ;  /* 0x03882006050085a7 */ /* 0x000e64000800007f */
[----:B-1----:R-:W-:Y:S05]  /*18d00*/  @!P0 BRA `(.L_x_1089) ;  /* 0xfffffffc00f08947 */ /* 0x002fea000383ffff */
[----:B------:R-:W-:Y:S05]  /*18d10*/  BRA `(.L_x_1212) ;  /* 0xffffffa400687947 */ /* 0x000fea000383ffff */
.L_x_1092:
[----:B0-----:R0:W1:Y:S02]  /*18d20*/  SYNCS.PHASECHK.TRANS64.TRYWAIT P0, [R6+URZ+0x388a0], R9 ;  /* 0x0388a009060075a7 */ /* 0x001064000800017f */
[----:B-1----:R-:W-:Y:S05]  /*18d30*/  @!P0 NANOSLEEP.SYNCS 0x989680 ;  /* 0x009896800000895d */ /* 0x002fea0003900000 */
[----:B------:R-:W1:Y:S02]  /*18d40*/  @!P0 SYNCS.PHASECHK.TRANS64 P0, [R6+URZ+0x388a0], R9 ;  /* 0x0388a009060085a7 */ /* 0x000e64000800007f */
[----:B-1----:R-:W-:Y:S05]  /*18d50*/  @!P0 BRA `(.L_x_1092) ;  /* 0xfffffffc00f08947 */ /* 0x002fea000383ffff */
[----:B------:R-:W-:Y:S05]  /*18d60*/  BRA `(.L_x_1213) ;  /* 0xffffffa400747947 */ /* 0x000fea000383ffff */
.L_x_1094:
[----:B-1----:R1:W2:Y:S02]  /*18d70*/  SYNCS.PHASECHK.TRANS64.TRYWAIT P0, [R6+URZ+0x388c0], R9 ;  /* 0x0388c009060075a7 */ /* 0x0022a4000800017f */
[----:B--2---:R-:W-:Y:S05]  /*18d80*/  @!P0 NANOSLEEP.SYNCS 0x989680 ;  /* 0x009896800000895d */ /* 0x004fea0003900000 */
[----:B------:R-:W2:Y:S02]  /*18d90*/  @!P0 SYNCS.PHASECHK.TRANS64 P0, [R6+URZ+0x388c0], R9 ;  /* 0x0388c009060085a7 */ /* 0x000ea4000800007f */
[----:B--2---:R-:W-:Y:S05]  /*18da0*/  @!P0 BRA `(.L_x_1094) ;  /* 0xfffffffc00f08947 */ /* 0x004fea000383ffff */
[----:B------:R-:W-:Y:S05]  /*18db0*/  BRA `(.L_x_1214) ;  /* 0xffffffa400dc7947 */ /* 0x000fea000383ffff */
.L_x_1098:
[----:B0-----:R0:W1:Y:S02]  /*18dc0*/  SYNCS.PHASECHK.TRANS64.TRYWAIT P0, [R7+URZ+0x388a0], R8 ;  /* 0x0388a008070075a7 */ /* 0x001064000800017f */
[----:B-1----:R-:W-:Y:S05]  /*18dd0*/  @!P0 NANOSLEEP.SYNCS 0x989680 ;  /* 0x009896800000895d */ /* 0x002fea0003900000 */
[----:B------:R-:W1:Y:S02]  /*18de0*/  @!P0 SYNCS.PHASECHK.TRANS64 P0, [R7+URZ+0x388a0], R8 ;  /* 0x0388a008070085a7 */ /* 0x000e64000800007f */
[----:B-1----:R-:W-:Y:S05]  /*18df0*/  @!P0 BRA `(.L_x_1098) ;  /* 0xfffffffc00f08947 */ /* 0x002fea000383ffff */
[----:B------:R-:W-:Y:S05]  /*18e00*/  BRA `(.L_x_1215) ;  /* 0xffffffac00207947 */ /* 0x000fea000383ffff */
.L_x_1100:
[----:B-1----:R1:W2:Y:S02]  /*18e10*/  SYNCS.PHASECHK.TRANS64.TRYWAIT P1, [R7+URZ+0x388c0], R8 ;  /* 0x0388c008070075a7 */ /* 0x0022a4000802017f */
[----:B--2---:R-:W-:Y:S05]  /*18e20*/  @!P1 NANOSLEEP.SYNCS 0x989680 ;  /* 0x009896800000995d */ /* 0x004fea0003900000 */
[----:B------:R-:W2:Y:S02]  /*18e30*/  @!P1 SYNCS.PHASECHK.TRANS64 P1, [R7+URZ+0x388c0], R8 ;  /* 0x0388c008070095a7 */ /* 0x000ea4000802007f */
[----:B--2---:R-:W-:Y:S05]  /*18e40*/  @!P1 BRA `(.L_x_1100) ;  /* 0xfffffffc00f09947 */ /* 0x004fea000383ffff */
[----:B------:R-:W-:Y:S05]  /*18e50*/  BRA `(.L_x_1216) ;  /* 0xffffffac00807947 */ /* 0x000fea000383ffff */
.L_x_1110:
        /* <DEDUP_REMOVED lines=11> */
.L_x_1218:
[----:B------:R-:W-:Y:S05]  /*18f10*/  BSYNC B0 ;  /* 0x0000000000007941 */ /* 0x000fea0003800000 */
.L_x_1217:
[----:B------:R-:W-:Y:S05]  /*18f20*/  BRA `(.L_x_1219) ;  /* 0xffffffb8008c7947 */ /* 0x000fea000383ffff */
.L_x_1111:
[----:B------:R-:W-:Y:S01]  /*18f30*/  BSSY B0, `(.L_x_1220) ;  /* 0x0000006000007945 */ /* 0x000fe20003800000 */
[----:B------:R-:W-:-:S07]  /*18f40*/  IMAD.MOV.U32 R15, RZ, RZ, -0x1 ;  /* 0xffffffffff0f7424 */ /* 0x000fce00078e00ff */
[----:B------:R-:W-:Y:S05]  /*18f50*/  WARPSYNC.COLLECTIVE R15, `(.L_x_1221) ;  /* 0x000000000f0c7348 */ /* 0x000fea0003c00000 */
[----:B------:R-:W-:Y:S02]  /*18f60*/  ELECT P6, UR62, PT ;  /* 0x00000000003e782f */ /* 0x000fe400038c0000 */
[----:B------:R-:W-:Y:S01]  /*18f70*/  MOV R14, UR62 ;  /* 0x0000003e000e7c02 */ /* 0x000fe20008000f00 */
[----:B------:R-:W-:Y:S10]  /*18f80*/  ENDCOLLECTIVE ;  /* 0x000000000000791b */ /* 0x000ff40003800000 */
.L_x_1221:
[----:B------:R-:W-:Y:S05]  /*18f90*/  BSYNC B0 ;  /* 0x0000000000007941 */ /* 0x000fea0003800000 */
.L_x_1220:
[----:B------:R-:W-:Y:S05]  /*18fa0*/  BRA `(.L_x_1222) ;  /* 0xffffffb800847947 */ /* 0x000fea000383ffff */
.L_x_1114:
[----:B0-----:R0:W1:Y:S02]  /*18fb0*/  SYNCS.PHASECHK.TRANS64.TRYWAIT P0, [R9+URZ+0x38840], R10 ;  /* 0x0388400a090075a7 */ /* 0x001064000800017f */
[----:B-1----:R-:W-:Y:S05]  /*18fc0*/  @!P0 NANOSLEEP.SYNCS 0x989680 ;  /* 0x009896800000895d */ /* 0x002fea0003900000 */
[----:B------:R-:W1:Y:S02]  /*18fd0*/  @!P0 SYNCS.PHASECHK.TRANS64 P0, [R9+URZ+0x38840], R10 ;  /* 0x0388400a090085a7 */ /* 0x000e64000800007f */
[----:B-1----:R-:W-:Y:S05]  /*18fe0*/  @!P0 BRA `(.L_x_1114) ;  /* 0xfffffffc00f08947 */ /* 0x002fea000383ffff */
[----:B------:R-:W-:Y:S05]  /*18ff0*/  BRA `(.L_x_1223) ;  /* 0xffffffb800f47947 */ /* 0x000fea000383ffff */
.L_x_1118:
        /* <DEDUP_REMOVED lines=8> */
.L_x_1121:
[----:B0-----:R0:W1:Y:S02]  /*19080*/  SYNCS.PHASECHK.TRANS64.TRYWAIT P0, [R5+URZ+0x38860], R9 ;  /* 0x03886009050075a7 */ /* 0x001064000800017f */
[----:B-1----:R-:W-:Y:S05]  /*19090*/  @!P0 NANOSLEEP.SYNCS 0x989680 ;  /* 0x009896800000895d */ /* 0x002fea0003900000 */
[----:B------:R-:W1:Y:S02]  /*190a0*/  @!P0 SYNCS.PHASECHK.TRANS64 P0, [R5+URZ+0x38860], R9 ;  /* 0x03886009050085a7 */ /* 0x000e64000800007f */
[----:B-1----:R-:W-:Y:S05]  /*190b0*/  @!P0 BRA `(.L_x_1121) ;  /* 0xfffffffc00f08947 */ /* 0x002fea000383ffff */
[----:B------:R-:W-:Y:S05]  /*190c0*/  BRA `(.L_x_1225) ;  /* 0xffffffc000f07947 */ /* 0x000fea000383ffff */
.L_x_1130:
[----:B-1----:R1:W2:Y:S02]  /*190d0*/  SYNCS.PHASECHK.TRANS64.TRYWAIT P0, [R2+URZ+0x38840], R3 ;  /* 0x03884003020075a7 */ /* 0x0022a4000800017f */
[----:B--2---:R-:W-:Y:S05]  /*190e0*/  @!P0 NANOSLEEP.SYNCS 0x989680 ;  /* 0x009896800000895d */ /* 0x004fea0003900000 */
[----:B------:R-:W2:Y:S02]  /*190f0*/  @!P0 SYNCS.PHASECHK.TRANS64 P0, [R2+URZ+0x38840], R3 ;  /* 0x03884003020085a7 */ /* 0x000ea4000800007f */
[----:B--2---:R-:W-:Y:S05]  /*19100*/  @!P0 BRA `(.L_x_1130) ;  /* 0xfffffffc00f08947 */ /* 0x004fea000383ffff */
[----:B------:R-:W-:Y:S05]  /*19110*/  BRA `(.L_x_1226) ;  /* 0xffffffc800cc7947 */ /* 0x000fea000383ffff */
.L_x_1132:
[----:B--2---:R2:W3:Y:S02]  /*19120*/  SYNCS.PHASECHK.TRANS64.TRYWAIT P0, [R2+URZ+0x38860], R3 ;  /* 0x03886003020075a7 */ /* 0x0044e4000800017f */
[----:B---3--:R-:W-:Y:S05]  /*19130*/  @!P0 NANOSLEEP.SYNCS 0x989680 ;  /* 0x009896800000895d */ /* 0x008fea0003900000 */
[----:B------:R-:W3:Y:S02]  /*19140*/  @!P0 SYNCS.PHASECHK.TRANS64 P0, [R2+URZ+0x38860], R3 ;  /* 0x03886003020085a7 */ /* 0x000ee4000800007f */
[----:B---3--:R-:W-:Y:S05]  /*19150*/  @!P0 BRA `(.L_x_1132) ;  /* 0xfffffffc00f08947 */ /* 0x008fea000383ffff */
[----:B------:R-:W-:Y:S05]  /*19160*/  BRA `(.L_x_1227) ;  /* 0xffffffcc00407947 */ /* 0x000fea000383ffff */
.L_x_1137:
[----:B--2---:R2:W3:Y:S02]  /*19170*/  SYNCS.PHASECHK.TRANS64.TRYWAIT P0, [R2+URZ+0x38840], R3 ;  /* 0x03884003020075a7 */ /* 0x0044e4000800017f */
[----:B---3--:R-:W-:Y:S05]  /*19180*/  @!P0 NANOSLEEP.SYNCS 0x989680 ;  /* 0x009896800000895d */ /* 0x008fea0003900000 */
[----:B------:R-:W3:Y:S02]  /*19190*/  @!P0 SYNCS.PHASECHK.TRANS64 P0, [R2+URZ+0x38840], R3 ;  /* 0x03884003020085a7 */ /* 0x000ee4000800007f */
[----:B---3--:R-:W-:Y:S05]  /*191a0*/  @!P0 BRA `(.L_x_1137) ;  /* 0xfffffffc00f08947 */ /* 0x008fea000383ffff */
[----:B------:R-:W-:Y:S05]  /*191b0*/  BRA `(.L_x_1228) ;  /* 0xffffffd000d87947 */ /* 0x000fea000383ffff */
.L_x_1139:
[----:B-1----:R1:W3:Y:S02]  /*191c0*/  SYNCS.PHASECHK.TRANS64.TRYWAIT P1, [R2+URZ+0x38860], R3 ;  /* 0x03886003020075a7 */ /* 0x0022e4000802017f */
[----:B---3--:R-:W-:Y:S05]  /*191d0*/  @!P1 NANOSLEEP.SYNCS 0x989680 ;  /* 0x009896800000995d */ /* 0x008fea0003900000 */
[----:B------:R-:W3:Y:S02]  /*191e0*/  @!P1 SYNCS.PHASECHK.TRANS64 P1, [R2+URZ+0x38860], R3 ;  /* 0x03886003020095a7 */ /* 0x000ee4000802007f */
[----:B---3--:R-:W-:Y:S05]  /*191f0*/  @!P1 BRA `(.L_x_1139) ;  /* 0xfffffffc00f09947 */ /* 0x008fea000383ffff */
[----:B------:R-:W-:Y:S05]  /*19200*/  BRA `(.L_x_1229) ;  /* 0xffffffd400487947 */ /* 0x000fea000383ffff */
.L_x_1144:
[----:B---3--:R3:W4:Y:S02]  /*19210*/  SYNCS.PHASECHK.TRANS64.TRYWAIT P0, [R2+URZ+0x38840], R3 ;  /* 0x03884003020075a7 */ /* 0x008724000800017f */
[----:B----4-:R-:W-:Y:S05]  /*19220*/  @!P0 NANOSLEEP.SYNCS 0x989680 ;  /* 0x009896800000895d */ /* 0x010fea0003900000 */
[----:B------:R-:W4:Y:S02]  /*19230*/  @!P0 SYNCS.PHASECHK.TRANS64 P0, [R2+URZ+0x38840], R3 ;  /* 0x03884003020085a7 */ /* 0x000f24000800007f */
[----:B----4-:R-:W-:Y:S05]  /*19240*/  @!P0 BRA `(.L_x_1144) ;  /* 0xfffffffc00f08947 */ /* 0x010fea000383ffff */
[----:B------:R-:W-:Y:S05]  /*19250*/  BRA `(.L_x_1230) ;  /* 0xffffffd800c07947 */ /* 0x000fea000383ffff */
.L_x_1146:
[----:B-1----:R1:W2:Y:S02]  /*19260*/  SYNCS.PHASECHK.TRANS64.TRYWAIT P1, [R2+URZ+0x38860], R3 ;  /* 0x03886003020075a7 */ /* 0x0022a4000802017f */
[----:B--2---:R-:W-:Y:S05]  /*19270*/  @!P1 NANOSLEEP.SYNCS 0x989680 ;  /* 0x009896800000995d */ /* 0x004fea0003900000 */
[----:B------:R-:W2:Y:S02]  /*19280*/  @!P1 SYNCS.PHASECHK.TRANS64 P1, [R2+URZ+0x38860], R3 ;  /* 0x03886003020095a7 */ /* 0x000ea4000802007f */
[----:B--2---:R-:W-:Y:S05]  /*19290*/  @!P1 BRA `(.L_x_1146) ;  /* 0xfffffffc00f09947 */ /* 0x004fea000383ffff */
[----:B------:R-:W-:Y:S05]  /*192a0*/  BRA `(.L_x_1231) ;  /* 0xffffffdc00347947 */ /* 0x000fea000383ffff */
.L_x_1151:
[----:B------:R-:W-:Y:S01]  /*192b0*/  BSSY B0, `(.L_x_1232) ;  /* 0x0000008000007945 */ /* 0x000fe20003800000 */
[----:B------:R-:W-:Y:S01]  /*192c0*/  IMAD.MOV.U32 R13, RZ, RZ, R16 ;  /* 0x000000ffff0d7224 */ /* 0x000fe200078e0010 */
[----:B0-----:R-:W-:Y:S01]  /*192d0*/  MOV R15, 0xffffffff ;  /* 0xffffffff000f7802 */ /* 0x001fe20000000f00 */
[----:B-1----:R-:W-:Y:S02]  /*192e0*/  IMAD.MOV.U32 R12, RZ, RZ, RZ ;  /* 0x000000ffff0c7224 */ /* 0x002fe400078e00ff */
[----:B------:R-:W-:-:S07]  /*192f0*/  IMAD.MOV.U32 R11, RZ, RZ, 0x1f ;  /* 0x0000001fff0b7424 */ /* 0x000fce00078e00ff */
[----:B--2---:R-:W-:Y:S05]  /*19300*/  WARPSYNC.COLLECTIVE R15, `(.L_x_1233) ;  /* 0x000000000f087348 */ /* 0x004fea0003c00000 */
[----:B------:R0:W1:Y:S02]  /*19310*/  SHFL.IDX P6, R14, R13, R12, R11 ;  /* 0x0000000c0d0e7389 */ /* 0x00006400000c000b */
[----:B012---:R-:W-:Y:S01]  /*19320*/  ENDCOLLECTIVE ;  /* 0x000000000000791b */ /* 0x007fe20003800000 */
.L_x_1233:
[----:B------:R-:W-:Y:S05]  /*19330*/  BSYNC B0 ;  /* 0x0000000000007941 */ /* 0x000fea0003800000 */
.L_x_1232:
[----:B------:R-:W-:Y:S02]  /*19340*/  IMAD.MOV.U32 R13, RZ, RZ, R16 ;  /* 0x000000ffff0d7224 */ /* 0x000fe400078e0010 */
[----:B------:R-:W-:Y:S02]  /*19350*/  IMAD.MOV.U32 R12, RZ, RZ, 0x1 ;  /* 0x00000001ff0c7424 */ /* 0x000fe400078e00ff */
[----:B------:R-:W-:Y:S02]  /*19360*/  IMAD.MOV.U32 R11, RZ, RZ, 0x1f ;  /* 0x0000001fff0b7424 */ /* 0x000fe400078e00ff */
[----:B------:R-:W-:Y:S02]  /*19370*/  IMAD.MOV.U32 R15, RZ, RZ, -0x1 ;  /* 0xffffffffff0f7424 */ /* 0x000fe400078e00ff */
[----:B------:R-:W-:-:S07]  /*19380*/  IMAD.MOV.U32 R4, RZ, RZ, R14 ;  /* 0x000000ffff047224 */ /* 0x000fce00078e000e */
[----:B------:R-:W-:Y:S05]  /*19390*/  WARPSYNC.COLLECTIVE R15, `(.L_x_1234) ;  /* 0x000000000f087348 */ /* 0x000fea0003c00000 */
[----:B------:R0:W1:Y:S02]  /*193a0*/  SHFL.IDX P6, R14, R13, R12, R11 ;  /* 0x0000000c0d0e7389 */ /* 0x00006400000c000b */
[----:B01----:R-:W-:Y:S01]  /*193b0*/  ENDCOLLECTIVE ;  /* 0x000000000000791b */ /* 0x003fe20003800000 */
.L_x_1234:
[----:B------:R-:W-:Y:S01]  /*193c0*/  IMAD.MOV.U32 R6, RZ, RZ, R14 ;  /* 0x000000ffff067224 */ /* 0x000fe200078e000e */
[----:B------:R-:W-:Y:S06]  /*193d0*/  BRA `(.L_x_1235) ;  /* 0xffffffe000807947 */ /* 0x000fec000383ffff */
.L_x_1154:
[----:B------:R-:W-:Y:S01]  /*193e0*/  BSSY B0, `(.L_x_1236) ;  /* 0x0000008000007945 */ /* 0x000fe20003800000 */
[----:B-----5:R-:W-:Y:S02]  /*193f0*/  IMAD.MOV.U32 R13, RZ, RZ, R17 ;  /* 0x000000ffff0d7224 */ /* 0x020fe400078e0011 */
[----:B-1----:R-:W-:Y:S02]  /*19400*/  IMAD.MOV.U32 R12, RZ, RZ, 0x1 ;  /* 0x00000001ff0c7424 */ /* 0x002fe400078e00ff */
[----:B------:R-:W-:Y:S02]  /*19410*/  IMAD.MOV.U32 R11, RZ, RZ, RZ ;  /* 0x000000ffff0b7224 */ /* 0x000fe400078e00ff */
[----:B------:R-:W-:-:S07]  /*19420*/  IMAD.MOV.U32 R15, RZ, RZ, -0x1 ;  /* 0xffffffffff0f7424 */ /* 0x000fce00078e00ff */
[----:B0-234-:R-:W-:Y:S05]  /*19430*/  WARPSYNC.COLLECTIVE R15, `(.L_x_1237) ;  /* 0x000000000f087348 */ /* 0x01dfea0003c00000 */
[----:B------:R1:W0:Y:S02]  /*19440*/  SHFL.UP P6, R14, R13, R12, R11 ;  /* 0x0400000c0d0e7389 */ /* 0x00022400000c000b */
[----:B01234-:R-:W-:Y:S01]  /*19450*/  ENDCOLLECTIVE ;  /* 0x000000000000791b */ /* 0x01ffe20003800000 */
.L_x_1237:
[----:B------:R-:W-:Y:S05]  /*19460*/  BSYNC B0 ;  /* 0x0000000000007941 */ /* 0x000fea0003800000 */
.L_x_1236:
[----:B------:R-:W-:Y:S01]  /*19470*/  ISETP.NE.AND P0, PT, R8, RZ, PT ;  /* 0x000000ff0800720c */ /* 0x000fe20003f05270 */
[----:B------:R-:W-:Y:S02]  /*19480*/  IMAD.MOV.U32 R12, RZ, RZ, 0x2 ;  /* 0x00000002ff0c7424 */ /* 0x000fe400078e00ff */
[----:B------:R-:W-:Y:S01]  /*19490*/  IMAD.MOV.U32 R11, RZ, RZ, RZ ;  /* 0x000000ffff0b7224 */ /* 0x000fe200078e00ff */
[----:B------:R-:W-:Y:S01]  /*194a0*/  SEL R14, R14, RZ, P0 ;  /* 0x000000ff0e0e7207 */ /* 0x000fe20000000000 */
[----:B------:R-:W-:Y:S01]  /*194b0*/  IMAD.MOV.U32 R15, RZ, RZ, -0x1 ;  /* 0xffffffffff0f7424 */ /* 0x000fe200078e00ff */
[----:B------:R-:W-:Y:S02]  /*194c0*/  ISETP.GE.U32.AND P0, PT, R8, 0x2, PT ;  /* 0x000000020800780c */ /* 0x000fe40003f06070 */
[----:B------:R-:W-:-:S11]  /*194d0*/  IADD3 R13, R17, R14, RZ ;  /* 0x0000000e110d7210 */ /* 0x000fd60007ffe0ff */
[----:B------:R-:W-:Y:S05]  /*194e0*/  WARPSYNC.COLLECTIVE R15, `(.L_x_1238) ;  /* 0x000000000f087348 */ /* 0x000fea0003c00000 */
[----:B------:R0:W1:Y:S02]  /*194f0*/  SHFL.UP P6, R14, R13, R12, R11 ;  /* 0x0400000c0d0e7389 */ /* 0x00006400000c000b */
[----:B01----:R-:W-:Y:S01]  /*19500*/  ENDCOLLECTIVE ;  /* 0x000000000000791b */ /* 0x003fe20003800000 */
.L_x_1238:
        /* <DEDUP_REMOVED lines=8> */
.L_x_1239:
        /* <DEDUP_REMOVED lines=8> */
.L_x_1240:
        /* <DEDUP_REMOVED lines=8> */
.L_x_1241:
        /* <DEDUP_REMOVED lines=8> */
.L_x_1242:
[----:B------:R-:W-:Y:S05]  /*19710*/  BRA `(.L_x_1243) ;  /* 0xffffffe000447947 */ /* 0x000fea000383ffff */
.L_x_1159:
[----:B------:R-:W-:Y:S01]  /*19720*/  BSSY B0, `(.L_x_1244) ;  /* 0x0000008000007945 */ /* 0x000fe20003800000 */
[----:B-----5:R-:W-:Y:S02]  /*19730*/  IMAD.MOV.U32 R13, RZ, RZ, R17 ;  /* 0x000000ffff0d7224 */ /* 0x020fe400078e0011 */
[----:B-1----:R-:W-:Y:S02]  /*19740*/  IMAD.MOV.U32 R12, RZ, RZ, 0x1 ;  /* 0x00000001ff0c7424 */ /* 0x002fe400078e00ff */
[----:B------:R-:W-:Y:S02]  /*19750*/  IMAD.MOV.U32 R11, RZ, RZ, RZ ;  /* 0x000000ffff0b7224 */ /* 0x000fe400078e00ff */
[----:B------:R-:W-:-:S07]  /*19760*/  IMAD.MOV.U32 R15, RZ, RZ, -0x1 ;  /* 0xffffffffff0f7424 */ /* 0x000fce00078e00ff */
[----:B0-----:R-:W-:Y:S05]  /*19770*/  WARPSYNC.COLLECTIVE R15, `(.L_x_1245) ;  /* 0x000000000f087348 */ /* 0x001fea0003c00000 */
[----:B------:R1:W2:Y:S02]  /*19780*/  SHFL.UP P6, R14, R13, R12, R11 ;  /* 0x0400000c0d0e7389 */ /* 0x0002a400000c000b */
[----:B012---:R-:W-:Y:S01]  /*19790*/  ENDCOLLECTIVE ;  /* 0x000000000000791b */ /* 0x007fe20003800000 */
.L_x_1245:
[----:B------:R-:W-:Y:S05]  /*197a0*/  BSYNC B0 ;  /* 0x0000000000007941 */ /* 0x000fea0003800000 */
.L_x_1244:
[C---:B------:R-:W-:Y:S01]  /*197b0*/  ISETP.NE.AND P0, PT, R7.reuse, RZ, PT ;  /* 0x000000ff0700720c */ /* 0x040fe20003f05270 */
[----:B------:R-:W-:Y:S02]  /*197c0*/  IMAD.MOV.U32 R12, RZ, RZ, 0x2 ;  /* 0x00000002ff0c7424 */ /* 0x000fe400078e00ff */
[----:B------:R-:W-:Y:S01]  /*197d0*/  IMAD.MOV.U32 R11, RZ, RZ, RZ ;  /* 0x000000ffff0b7224 */ /* 0x000fe200078e00ff */
[----:B------:R-:W-:Y:S01]  /*197e0*/  SEL R2, R14, RZ, P0 ;  /* 0x000000ff0e027207 */ /* 0x000fe20000000000 */
[----:B------:R-:W-:Y:S01]  /*197f0*/  IMAD.MOV.U32 R15, RZ, RZ, -0x1 ;  /* 0xffffffffff0f7424 */ /* 0x000fe200078e00ff */
[----:B------:R-:W-:-:S03]  /*19800*/  ISETP.GE.U32.AND P0, PT, R7, 0x2, PT ;  /* 0x000000020700780c */ /* 0x000fc60003f06070 */
[----:B------:R-:W-:-:S05]  /*19810*/  IMAD.IADD R2, R17, 0x1, R2 ;  /* 0x0000000111027824 */ /* 0x000fca00078e0202 */
[----:B------:R-:W-:-:S07]  /*19820*/  MOV R13, R2 ;  /* 0x00000002000d7202 */ /* 0x000fce0000000f00 */
[----:B------:R-:W-:Y:S05]  /*19830*/  WARPSYNC.COLLECTIVE R15, `(.L_x_1246) ;  /* 0x000000000f087348 */ /* 0x000fea0003c00000 */
[----:B------:R0:W1:Y:S02]  /*19840*/  SHFL.UP P6, R14, R13, R12, R11 ;  /* 0x0400000c0d0e7389 */ /* 0x00006400000c000b */
[----:B01----:R-:W-:Y:S01]  /*19850*/  ENDCOLLECTIVE ;  /* 0x000000000000791b */ /* 0x003fe20003800000 */
.L_x_1246:
        /* <DEDUP_REMOVED lines=8> */
.L_x_1247:
        /* <DEDUP_REMOVED lines=8> */
.L_x_1248:
        /* <DEDUP_REMOVED lines=8> */
.L_x_1249:
        /* <DEDUP_REMOVED lines=8> */
.L_x_1250:
[----:B------:R-:W-:Y:S05]  /*19a60*/  BRA `(.L_x_1251) ;  /* 0xffffffe000247947 */ /* 0x000fea000383ffff */
.L_x_1161:
[----:B------:R-:W-:Y:S01]  /*19a70*/  BSSY B0, `(.L_x_1252) ;  /* 0x0000006000007945 */ /* 0x000fe20003800000 */
[----:B------:R-:W-:Y:S01]  /*19a80*/  PLOP3.LUT P6, PT, P6, PT, PT, 0x8, 0x0 ;  /* 0x000000000000781c */ /* 0x000fe200037ce170 */
[----:B------:R-:W-:-:S12]  /*19a90*/  IMAD.MOV.U32 R15, RZ, RZ, -0x1 ;  /* 0xffffffffff0f7424 */ /* 0x000fd800078e00ff */
[----:B01----:R-:W-:Y:S05]  /*19aa0*/  WARPSYNC.COLLECTIVE R15, `(.L_x_1253) ;  /* 0x000000000f087348 */ /* 0x003fea0003c00000 */
[----:B------:R-:W-:Y:S01]  /*19ab0*/  VOTE.ANY R14, PT, P6 ;  /* 0x00000000000e7806 */ /* 0x000fe200030e0100 */
[----:B01----:R-:W-:Y:S06]  /*19ac0*/  ENDCOLLECTIVE ;  /* 0x000000000000791b */ /* 0x003fec0003800000 */
.L_x_1253:
[----:B------:R-:W-:Y:S05]  /*19ad0*/  BSYNC B0 ;  /* 0x0000000000007941 */ /* 0x000fea0003800000 */
.L_x_1252:
[----:B------:R-:W-:Y:S01]  /*19ae0*/  IMAD.MOV.U32 R3, RZ, RZ, R14 ;  /* 0x000000ffff037224 */ /* 0x000fe200078e000e */
[----:B------:R-:W-:Y:S01]  /*19af0*/  MOV R15, 0xffffffff ;  /* 0xffffffff000f7802 */ /* 0x000fe20000000f00 */
[----:B------:R-:W-:Y:S02]  /*19b00*/  IMAD.MOV.U32 R13, RZ, RZ, R17 ;  /* 0x000000ffff0d7224 */ /* 0x000fe400078e0011 */
[----:B------:R-:W0:Y:S01]  /*19b10*/  POPC R5, R3 ;  /* 0x0000000300057309 */ /* 0x000e220000000000 */
[----:B------:R-:W-:Y:S02]  /*19b20*/  IMAD.MOV.U32 R11, RZ, RZ, 0x1f ;  /* 0x0000001fff0b7424 */ /* 0x000fe400078e00ff */
[----:B0-----:R-:W-:-:S07]  /*19b30*/  IMAD.MOV.U32 R12, RZ, RZ, R5 ;  /* 0x000000ffff0c7224 */ /* 0x001fce00078e0005 */
[----:B------:R-:W-:Y:S05]  /*19b40*/  WARPSYNC.COLLECTIVE R15, `(.L_x_1254) ;  /* 0x000000000f087348 */ /* 0x000fea0003c00000 */
[----:B------:R0:W1:Y:S02]  /*19b50*/  SHFL.IDX P6, R14, R13, R12, R11 ;  /* 0x0000000c0d0e7389 */ /* 0x00006400000c000b */
[----:B01----:R-:W-:Y:S01]  /*19b60*/  ENDCOLLECTIVE ;  /* 0x000000000000791b */ /* 0x003fe20003800000 */
.L_x_1254:
[----:B------:R-:W-:Y:S01]  /*19b70*/  IMAD.MOV.U32 R17, RZ, RZ, R14 ;  /* 0x000000ffff117224 */ /* 0x000fe200078e000e */
[----:B------:R-:W-:Y:S06]  /*19b80*/  BRA `(.L_x_1255) ;  /* 0xffffffe000147947 */ /* 0x000fec000383ffff */
.L_x_1163:
[----:B------:R-:W-:Y:S01]  /*19b90*/  BSSY B0, `(.L_x_1256) ;  /* 0x0000007000007945 */ /* 0x000fe20003800000 */
[----:B------:R-:W-:Y:S02]  /*19ba0*/  IMAD.MOV.U32 R13, RZ, RZ, R2 ;  /* 0x000000ffff0d7224 */ /* 0x000fe400078e0002 */
[----:B------:R-:W-:Y:S02]  /*19bb0*/  IMAD.MOV.U32 R11, RZ, RZ, 0x1f ;  /* 0x0000001fff0b7424 */ /* 0x000fe400078e00ff */
[----:B------:R-:W-:-:S07]  /*19bc0*/  IMAD.MOV.U32 R15, RZ, RZ, -0x1 ;  /* 0xffffffffff0f7424 */ /* 0x000fce00078e00ff */
[----:B0-23--:R-:W-:Y:S05]  /*19bd0*/  WARPSYNC.COLLECTIVE R15, `(.L_x_1257) ;  /* 0x000000000f087348 */ /* 0x00dfea0003c00000 */
[----:B------:R1:W4:Y:S02]  /*19be0*/  SHFL.IDX P6, R14, R13, R12, R11 ;  /* 0x0000000c0d0e7389 */ /* 0x00032400000c000b */
[----:B01234-:R-:W-:Y:S01]  /*19bf0*/  ENDCOLLECTIVE ;  /* 0x000000000000791b */ /* 0x01ffe20003800000 */
.L_x_1257:
[----:B------:R-:W-:Y:S05]  /*19c00*/  BSYNC B0 ;  /* 0x0000000000007941 */ /* 0x000fea0003800000 */
.L_x_1256:
[----:B------:R-:W-:Y:S05]  /*19c10*/  BRA `(.L_x_1162) ;  /* 0xffffffe0000c7947 */ /* 0x000fea000383ffff */
.L_x_1166:
[----:B0-----:R0:W2:Y:S02]  /*19c20*/  SYNCS.PHASECHK.TRANS64.TRYWAIT P0, [R0+URZ+0x38820], R3 ;  /* 0x03882003000075a7 */ /* 0x0010a4000800017f */
[----:B--2---:R-:W-:Y:S05]  /*19c30*/  @!P0 NANOSLEEP.SYNCS 0x989680 ;  /* 0x009896800000895d */ /* 0x004fea0003900000 */
[----:B------:R-:W2:Y:S02]  /*19c40*/  @!P0 SYNCS.PHASECHK.TRANS64 P0, [R0+URZ+0x38820], R3 ;  /* 0x03882003000085a7 */ /* 0x000ea4000800007f */
[----:B--2---:R-:W-:Y:S05]  /*19c50*/  @!P0 BRA `(.L_x_1166) ;  /* 0xfffffffc00f08947 */ /* 0x004fea000383ffff */
[----:B------:R-:W-:Y:S05]  /*19c60*/  BRA `(.L_x_1258) ;  /* 0xffffffe000ec7947 */ /* 0x000fea000383ffff */
.L_x_1167:
[----:B------:R-:W2:Y:S01]  /*19c70*/  S2R R2, SR_TID.X ;  /* 0x0000000000027919 */ /* 0x000ea20000002100 */
[----:B------:R-:W-:Y:S01]  /*19c80*/  BSSY B0, `(.L_x_1259) ;  /* 0x000000a000007945 */ /* 0x000fe20003800000 */
[----:B-1----:R-:W-:Y:S02]  /*19c90*/  IMAD.MOV.U32 R12, RZ, RZ, RZ ;  /* 0x000000ffff0c7224 */ /* 0x002fe400078e00ff */
[----:B------:R-:W-:Y:S02]  /*19ca0*/  IMAD.MOV.U32 R11, RZ, RZ, 0x1f ;  /* 0x0000001fff0b7424 */ /* 0x000fe400078e00ff */
[----:B------:R-:W-:Y:S01]  /*19cb0*/  IMAD.MOV.U32 R15, RZ, RZ, -0x1 ;  /* 0xffffffffff0f7424 */ /* 0x000fe200078e00ff */
[----:B--2---:R-:W-:-:S04]  /*19cc0*/  SHF.R.U32.HI R2, RZ, 0x5, R2 ;  /* 0x00000005ff027819 */ /* 0x004fc80000011602 */
[----:B------:R-:W-:-:S05]  /*19cd0*/  LOP3.LUT R2, R2, 0x3, RZ, 0xc0, !PT ;  /* 0x0000000302027812 */ /* 0x000fca00078ec0ff */
[----:B------:R-:W-:-:S07]  /*19ce0*/  IMAD.MOV.U32 R13, RZ, RZ, R2 ;  /* 0x000000ffff0d7224 */ /* 0x000fce00078e0002 */
[----:B0-----:R-:W-:Y:S05]  /*19cf0*/  WARPSYNC.COLLECTIVE R15, `(.L_x_1260) ;  /* 0x000000000f087348 */ /* 0x001fea0003c00000 */
[----:B------:R1:W2:Y:S02]  /*19d00*/  SHFL.IDX P6, R14, R13, R12, R11 ;  /* 0x0000000c0d0e7389 */ /* 0x0002a400000c000b */
[----:B012---:R-:W-:Y:S01]  /*19d10*/  ENDCOLLECTIVE ;  /* 0x000000000000791b */ /* 0x007fe20003800000 */
.L_x_1260:
[----:B------:R-:W-:Y:S05]  /*19d20*/  BSYNC B0 ;  /* 0x0000000000007941 */ /* 0x000fea0003800000 */
.L_x_1259:
[----:B------:R-:W-:Y:S05]  /*19d30*/  BRA `(.L_x_1261) ;  /* 0xffffffe000d07947 */ /* 0x000fea000383ffff */
.L_x_1168:
[----:B------:R-:W-:Y:S01]  /*19d40*/  BSSY B0, `(.L_x_1262) ;  /* 0x0000006000007945 */ /* 0x000fe20003800000 */
[----:B------:R-:W-:-:S07]  /*19d50*/  IMAD.MOV.U32 R15, RZ, RZ, -0x1 ;  /* 0xffffffffff0f7424 */ /* 0x000fce00078e00ff */
[----:B012---:R-:W-:Y:S05]  /*19d60*/  WARPSYNC.COLLECTIVE R15, `(.L_x_1263) ;  /* 0x000000000f0c7348 */ /* 0x007fea0003c00000 */
[----:B------:R-:W-:Y:S02]  /*19d70*/  ELECT P6, UR62, PT ;  /* 0x00000000003e782f */ /* 0x000fe400038c0000 */
[----:B------:R-:W-:Y:S01]  /*19d80*/  MOV R14, UR62 ;  /* 0x0000003e000e7c02 */ /* 0x000fe20008000f00 */
[----:B012---:R-:W-:Y:S10]  /*19d90*/  ENDCOLLECTIVE ;  /* 0x000000000000791b */ /* 0x007ff40003800000 */
.L_x_1263:
[----:B------:R-:W-:Y:S05]  /*19da0*/  BSYNC B0 ;  /* 0x0000000000007941 */ /* 0x000fea0003800000 */
.L_x_1262:
[----:B------:R-:W-:Y:S05]  /*19db0*/  BRA `(.L_x_1264) ;  /* 0xffffffe000c47947 */ /* 0x000fea000383ffff */
.L_x_1170:
[----:B0-----:R0:W2:Y:S02]  /*19dc0*/  SYNCS.PHASECHK.TRANS64.TRYWAIT P0, [R6+URZ], R5 ;  /* 0x00000005060075a7 */ /* 0x0010a4000800017f */
[----:B--2---:R-:W-:Y:S05]  /*19dd0*/  @!P0 NANOSLEEP.SYNCS 0x989680 ;  /* 0x009896800000895d */ /* 0x004fea0003900000 */
[----:B------:R-:W2:Y:S02]  /*19de0*/  @!P0 SYNCS.PHASECHK.TRANS64 P0, [R6+URZ], R5 ;  /* 0x00000005060085a7 */ /* 0x000ea4000800007f */
[----:B--2---:R-:W-:Y:S05]  /*19df0*/  @!P0 BRA `(.L_x_1170) ;  /* 0xfffffffc00f08947 */ /* 0x004fea000383ffff */
[----:B------:R-:W-:Y:S05]  /*19e00*/  BRA `(.L_x_1265) ;  /* 0xffffffe400007947 */ /* 0x000fea000383ffff */
.L_x_1171:
[----:B--2---:R2:W3:Y:S02]  /*19e10*/  SYNCS.PHASECHK.TRANS64.TRYWAIT P0, [R7+URZ], R2 ;  /* 0x00000002070075a7 */ /* 0x0044e4000800017f */
[----:B---3--:R-:W-:Y:S05]  /*19e20*/  @!P0 NANOSLEEP.SYNCS 0x989680 ;  /* 0x009896800000895d */ /* 0x008fea0003900000 */
[----:B------:R-:W3:Y:S02]  /*19e30*/  @!P0 SYNCS.PHASECHK.TRANS64 P0, [R7+URZ], R2 ;  /* 0x00000002070085a7 */ /* 0x000ee4000800007f */
[----:B---3--:R-:W-:Y:S05]  /*19e40*/  @!P0 BRA `(.L_x_1171) ;  /* 0xfffffffc00f08947 */ /* 0x008fea000383ffff */
[----:B------:R-:W-:Y:S05]  /*19e50*/  BRA `(.L_x_1266) ;  /* 0xffffffe000f47947 */ /* 0x000fea000383ffff */
.L_x_1173:
[----:B---3--:R3:W4:Y:S02]  /*19e60*/  SYNCS.PHASECHK.TRANS64.TRYWAIT P0, [R4+URZ], R5 ;  /* 0x00000005040075a7 */ /* 0x008724000800017f */
[----:B----4-:R-:W-:Y:S05]  /*19e70*/  @!P0 NANOSLEEP.SYNCS 0x989680 ;  /* 0x009896800000895d */ /* 0x010fea0003900000 */
[----:B------:R-:W4:Y:S02]  /*19e80*/  @!P0 SYNCS.PHASECHK.TRANS64 P0, [R4+URZ], R5 ;  /* 0x00000005040085a7 */ /* 0x000f24000800007f */
[----:B----4-:R-:W-:Y:S05]  /*19e90*/  @!P0 BRA `(.L_x_1173) ;  /* 0xfffffffc00f08947 */ /* 0x010fea000383ffff */
[----:B------:R-:W-:Y:S05]  /*19ea0*/  BRA `(.L_x_1267) ;  /* 0xffffffe000fc7947 */ /* 0x000fea000383ffff */
.L_x_1268:
        /* <DEDUP_REMOVED lines=13> */
.L_x_4554:


//--------------------- .text._ZN7cutlass13device_kernelIN5flash11enable_sm90INS1_16FlashAttnFwdSm90INS1_25CollectiveMainloopFwdSm90ILi2EN4cute5tupleIJNS5_1CILi1EEES8_S8_EEENS6_IJNS7_ILi64EEESA_SA_EEELi512ENS_10bfloat16_tEfNS_4arch4Sm90ELb0ELb1ELb1ELb0ELb0ELb0ELb0ELb0ELb0ELb0ELb0ELb0EEENS1_21CollectiveEpilogueFwdINS6_IJSA_NS7_ILi512EEESA_EEES9_SC_SE_Li256ELb0ELb0ELb0ELb0EEENS1_30DynamicPersistentTileSchedulerILi256ELi32ELb0ELb0ELb1EEEEEEEEEvNT_6ParamsE --------------------------
	.section	.text._ZN7cutlass13device_kernelIN5flash11enable_sm90INS1_16FlashAttnFwdSm90INS1_25CollectiveMainloopFwdSm90ILi2EN4cute5tupleIJNS5_1CILi1EEES8_S8_EEENS6_IJNS7_ILi64EEESA_SA_EEELi512ENS_10bfloat16_tEfNS_4arch4Sm90ELb0ELb1ELb1ELb0ELb0ELb0ELb0ELb0ELb0ELb0ELb0ELb0EEENS1_21CollectiveEpilogueFwdINS6_IJSA_NS7_ILi512EEESA_EEES9_SC_SE_Li256ELb0ELb0ELb0ELb0EEENS1_30DynamicPersistentTileSchedulerILi256ELi32ELb0ELb0ELb1EEEEEEEEEvNT_6ParamsE,"ax",@progbits
	.align	128
.text._ZN7cutlass13device_kernelIN5flash11enable_sm90INS1_16FlashAttnFwdSm90INS1_25CollectiveMainloopFwdSm90ILi2EN4cute5tupleIJNS5_1CILi1EEES8_S8_EEENS6_IJNS7_ILi64EEESA_SA_EEELi512ENS_10bfloat16_tEfNS_4arch4Sm90ELb0ELb1ELb1ELb0ELb0ELb0ELb0ELb0ELb0ELb0ELb0ELb0EEENS1_21CollectiveEpilogueFwdINS6_IJSA_NS7_ILi512EEESA_EEES9_SC_SE_Li256ELb0ELb0ELb0ELb0EEENS1_30DynamicPersistentTileSchedulerILi256ELi32ELb0ELb0ELb1EEEEEEEEEvNT_6ParamsE:
        .type           _ZN7cutlass13device_kernelIN5flash11enable_sm90INS1_16FlashAttnFwdSm90INS1_25CollectiveMainloopFwdSm90ILi2EN4cute5tupleIJNS5_1CILi1EEES8_S8_EEENS6_IJNS7_ILi64EEESA_SA_EEELi512ENS_10bfloat16_tEfNS_4arch4Sm90ELb0ELb1ELb1ELb0ELb0ELb0ELb0ELb0ELb0ELb0ELb0ELb0EEENS1_21CollectiveEpilogueFwdINS6_IJSA_NS7_ILi512EEESA_EEES9_SC_SE_Li256ELb0ELb0ELb0ELb0EEENS1_30DynamicPersistentTileSchedulerILi256ELi32ELb0ELb0ELb1EEEEEEEEEvNT_6ParamsE,@function
        .size           _ZN7cutlass13device_kernelIN5flash11enable_sm90INS1_16FlashAttnFwdSm90INS1_25CollectiveMainloopFwdSm90ILi2EN4cute5tupleIJNS5_1CILi1EEES8_S8_EEENS6_IJNS7_ILi64EEESA_SA_EEELi512ENS_10bfloat16_tEfNS_4arch4Sm90ELb0ELb1ELb1ELb0ELb0ELb0ELb0ELb0ELb0ELb0ELb0ELb0EEENS1_21CollectiveEpilogueFwdINS6_IJSA_NS7_ILi512EEESA_EEES9_SC_SE_Li256ELb0ELb0ELb0ELb0EEENS1_30DynamicPersistentTileSchedulerILi256ELi32ELb0ELb0ELb1EEEEEEEEEvNT_6ParamsE,(.L_x_4555 - _ZN7cutlass13device_kernelIN5flash11enable_sm90INS1_16FlashAttnFwdSm90INS1_25CollectiveMainloopFwdSm90ILi2EN4cute5tupleIJNS5_1CILi1EEES8_S8_EEENS6_IJNS7_ILi64EEESA_SA_EEELi512ENS_10bfloat16_tEfNS_4arch4Sm90ELb0ELb1ELb1ELb0ELb0ELb0ELb0ELb0ELb0ELb0ELb0ELb0EEENS1_21CollectiveEpilogueFwdINS6_IJSA_NS7_ILi512EEESA_EEES9_SC_SE_Li256ELb0ELb0ELb0ELb0EEENS1_30DynamicPersistentTileSchedulerILi256ELi32ELb0ELb0ELb1EEEEEEEEEvNT_6ParamsE)
        .other          _ZN7cutlass13device_kernelIN5flash11enable_sm90INS1_16FlashAttnFwdSm90INS1_25CollectiveMainloopFwdSm90ILi2EN4cute5tupleIJNS5_1CILi1EEES8_S8_EEENS6_IJNS7_ILi64EEESA_SA_EEELi512ENS_10bfloat16_tEfNS_4arch4Sm90ELb0ELb1ELb1ELb0ELb0ELb0ELb0ELb0ELb0ELb0ELb0ELb0EEENS1_21CollectiveEpilogueFwdINS6_IJSA_NS7_ILi512EEESA_EEES9_SC_SE_Li256ELb0ELb0ELb0ELb0EEENS1_30DynamicPersistentTileSchedulerILi256ELi32ELb0ELb0ELb1EEEEEEEEEvNT_6ParamsE,@"STO_CUDA_ENTRY STV_DEFAULT"
_ZN7cutlass13device_kernelIN5flash11enable_sm90INS1_16FlashAttnFwdSm90INS1_25CollectiveMainloopFwdSm90ILi2EN4cute5tupleIJNS5_1CILi1EEES8_S8_EEENS6_IJNS7_ILi64EEESA_SA_EEELi512ENS_10bfloat16_tEfNS_4arch4Sm90ELb0ELb1ELb1ELb0ELb0ELb0ELb0ELb0ELb0ELb0ELb0ELb0EEENS1_21CollectiveEpilogueFwdINS6_IJSA_NS7_ILi512EEESA_EEES9_SC_SE_Li256ELb0ELb0ELb0ELb0EEENS1_30DynamicPersistentTileSchedulerILi256ELi32ELb0ELb0ELb1EEEEEEEEEvNT_6ParamsE:
[----:B------:R-:W1:Y:S01]  /*0000*/  LDC R1, c[0x0][0x28] ;  /* 0x00000a00ff017b82 */ /* 0x000e620000000800 */
[----:B------:R-:W2:Y:S01]  /*0010*/  S2R R19, SR_TID.X ;  /* 0x0000000000137919 */ /* 0x000ea20000002100 */
[----:B------:R-:W-:Y:S01]  /*0020*/  ELECT P0, URZ, PT ;  /* 0x00000000003f782f */ /* 0x000fe20003800000 */
[----:B------:R-:W-:Y:S01]  /*0030*/  BSSY B0, `(.L_x_1269) ;  /* 0x0000014000007945 */ /* 0x000fe20003800000 */
[----:B--2---:R-:W-:-:S05]  /*0040*/  SHF.R.U32.HI R0, RZ, 0x5, R19 ;  /* 0x00000005ff007819 */ /* 0x004fca0000011613 */
[----:B------:R-:W2:Y:S02]  /*0050*/  SHFL.IDX PT, R2, R0, RZ, 0x1f ;  /* 0x00001fff00027589 */ /* 0x000ea400000e0000 */
[----:B--2---:R-:W-:Y:S02]  /*0060*/  ISETP.EQ.AND P0, PT, R2, RZ, P0 ;  /* 0x000000ff0200720c */ /* 0x004fe40000702270 */
[----:B------:R-:W-:-:S11]  /*0070*/  SHF.R.U32.HI R2, RZ, 0x7, R19 ;  /* 0x00000007ff027819 */ /* 0x000fd60000011613 */
[----:B-1----:R-:W-:Y:S05]  /*0080*/  @!P0 BRA `(.L_x_1270) ;  /* 0x0000000000388947 */ /* 0x002fea0003800000 */
        /* <DEDUP_REMOVED lines=14> */
.L_x_1270:
[----:B------:R-:W-:Y:S05]  /*0170*/  BSYNC B0 ;  /* 0x0000000000007941 */ /* 0x000fea0003800000 */
.L_x_1269:
        /* <DEDUP_REMOVED lines=33> */
.L_x_1271:
        /* <DEDUP_REMOVED lines=22> */
.L_x_1272:
        /* <DEDUP_REMOVED lines=18> */
.L_x_1273:
        /* <DEDUP_REMOVED lines=22> */
.L_x_1274:
        /* <DEDUP_REMOVED lines=22> */
.L_x_1275:
[----:B------:R-:W-:Y:S01]  /*08d0*/  PLOP3.LUT P0, PT, PT, PT, UP0, 0x80, 0x0 ;  /* 0x000000000000781c */ /* 0x000fe20003f0f008 */
[----:B------:R-:W-:Y:S01]  /*08e0*/  UMOV UR36, 0x1 ;  /* 0x0000000100247882 */ /* 0x000fe20000000000 */
[----:B------:R-:W-:Y:S01]  /*08f0*/  NOP ;  /* 0x0000000000007918 */ /* 0x000fe20000000000 */
[----:B------:R-:W-:Y:S01]  /*0900*/  USEL UR36, UR36, 0x2, !UP0 ;  /* 0x0000000224247887 */ /* 0x000fe2000c000000 */
[----:B------:R-:W-:Y:S01]  /*0910*/  ULDC.64 UR50, c[0x0][0x208] ;  /* 0x0000820000327ab9 */ /* 0x000fe20000000a00 */
[----:B-123--:R-:W-:Y:S08]  /*0920*/  BAR.SYNC.DEFER_BLOCKING 0x0 ;  /* 0x0000000000007b1d */ /* 0x00eff00000010000 */
[----:B------:R-:W-:Y:S05]  /*0930*/  @!P0 BRA `(.L_x_1276) ;  /* 0x000000e8000c8947 */ /* 0x000fea0003800000 */
.L_x_1277:
[----:B------:R-:W-:-:S08]  /*0940*/  NOP ;  /* 0x0000000000007918 */ /* 0x000fd00000000000 */
[----:B------:R-:W1:Y:S02]  /*0950*/  USETMAXREG.TRY_ALLOC.CTAPOOL UP0, 0xf0 ;  /* 0x000000f0000079c8 */ /* 0x000e640008000600 */
[----:B-1----:R-:W-:-:S13]  /*0960*/  PLOP3.LUT P0, PT, PT, PT, UP0, 0x80, 0x0 ;  /* 0x000000000000781c */ /* 0x002fda0003f0f008 */
[----:B------:R-:W-:Y:S05]  /*0970*/  @!P0 BRA `(.L_x_1277) ;  /* 0xfffffffc00f08947 */ /* 0x000fea000383ffff */
[----:B------:R-:W-:Y:S01]  /*0980*/  LOP3.LUT R0, R19, 0xffffff80, RZ, 0xc0, !PT ;  /* 0xffffff8013007812 */ /* 0x000fe200078ec0ff */
[----:B------:R-:W1:Y:S08]  /*0990*/  S2UR UR4, SR_CTAID.X ;  /* 0x00000000000479c3 */ /* 0x000e700000002500 */
[----:B------:R-:W-:Y:S06]  /*09a0*/  BAR.ARV 0x4, 0x120 ;  /* 0x0104800000007b1d */ /* 0x000fec0000002000 */
[----:B------:R-:W-:-:S02]  /*09b0*/  ISETP.NE.AND P0, PT, R0, 0x80, PT ;  /* 0x000000800000780c */ /* 0x000fc40003f05270 */
[----:B------:R-:W1:Y:S11]  /*09c0*/  LDC R0, c[0x0][0xda8] ;  /* 0x00036a00ff007b82 */ /* 0x000e760000000800 */
        /* <DEDUP_REMOVED lines=17> */
[--C-:B------:R-:W-:Y:S02]  /*0ae0*/  SHF.R.S32.HI R189, RZ, 0x5, R4.reuse ;  /* 0x00000005ffbd7819 */ /* 0x100fe40000011404 */
[----:B------:R-:W-:Y:S02]  /*0af0*/  SHF.R.S32.HI R6, RZ, 0x1f, R4 ;  /* 0x0000001fff067819 */ /* 0x000fe40000011404 */
[----:B------:R-:W-:Y:S02]  /*0b00*/  LOP3.LUT R4, R2, 0xfffffff0, RZ, 0xc0, !PT ;  /* 0xfffffff002047812 */ /* 0x000fe400078ec0ff */
[----:B------:R-:W-:Y:S02]  /*0b10*/  LEA.HI R3, R0, R191, RZ, 0x7 ;  /* 0x000000bf00037211 */ /* 0x000fe400078f38ff */
[----:B------:R-:W-:Y:S02]  /*0b20*/  IADD3 R5, R191, -R4, RZ ;  /* 0x80000004bf057210 */ /* 0x000fe40007ffe0ff */
[----:B------:R-:W-:-:S02]  /*0b30*/  LOP3.LUT R8, R3, 0xffffff80, RZ, 0xc0, !PT ;  /* 0xffffff8003087812 */ /* 0x000fc400078ec0ff */
[----:B------:R-:W-:Y:S01]  /*0b40*/  SHF.R.S32.HI R10, RZ, 0x1f, R5 ;  /* 0x0000001fff0a7819 */ /* 0x000fe20000011405 */
[----:B-1----:R-:W-:Y:S01]  /*0b50*/  ULEA UR48, UR5, UR48, 0x18 ;  /* 0x0000003005307291 */ /* 0x002fe2000f8ec03f */
[----:B------:R-:W-:Y:S01]  /*0b60*/  SHF.R.S32.HI R7, RZ, 0x4, R2 ;  /* 0x00000004ff077819 */ /* 0x000fe20000011402 */
[----:B------:R-:W-:Y:S01]  /*0b70*/  IMAD.IADD R8, R191, 0x1, -R8 ;  /* 0x00000001bf087824 */ /* 0x000fe200078e0a08 */
[----:B------:R-:W-:Y:S02]  /*0b80*/  LEA.HI R12, R10, R5, RZ, 0x3 ;  /* 0x000000050a0c7211 */ /* 0x000fe400078f18ff */
[----:B------:R-:W-:Y:S02]  /*0b90*/  LEA.HI R2, R2, R7, RZ, 0x1 ;  /* 0x0000000702027211 */ /* 0x000fe400078f08ff */
[----:B------:R-:W-:Y:S02]  /*0ba0*/  LEA.HI R6, R6, R189, RZ, 0x2 ;  /* 0x000000bd06067211 */ /* 0x000fe400078f10ff */
[----:B------:R-:W-:-:S02]  /*0bb0*/  SHF.R.S32.HI R9, RZ, 0x1f, R8 ;  /* 0x0000001fff097819 */ /* 0x000fc40000011408 */
[C---:B------:R-:W-:Y:S01]  /*0bc0*/  LOP3.LUT R14, R12.reuse, 0xfffffff8, RZ, 0xc0, !PT ;  /* 0xfffffff80c0e7812 */ /* 0x040fe200078ec0ff */
[----:B------:R-:W-:Y:S01]  /*0bd0*/  IMAD.SHL.U32 R12, R12, 0x40, RZ ;  /* 0x000000400c0c7824 */ /* 0x000fe200078e00ff */
[----:B------:R-:W-:Y:S02]  /*0be0*/  SHF.R.S32.HI R188, RZ, 0x7, R3 ;  /* 0x00000007ffbc7819 */ /* 0x000fe40000011403 */
[----:B------:R-:W-:Y:S01]  /*0bf0*/  LOP3.LUT R2, R2, 0x1ffffffe, RZ, 0xc0, !PT ;  /* 0x1ffffffe02027812 */ /* 0x000fe200078ec0ff */
[----:B------:R-:W-:Y:S01]  /*0c00*/  IMAD.IADD R14, R5, 0x1, -R14 ;  /* 0x00000001050e7824 */ /* 0x000fe200078e0a0e */
[----:B------:R-:W-:Y:S01]  /*0c10*/  LOP3.LUT R6, R6, 0x3ffffc, RZ, 0xc0, !PT ;  /* 0x003ffffc06067812 */ /* 0x000fe200078ec0ff */
[----:B------:R-:W-:Y:S01]  /*0c20*/  IMAD R13, R188, 0x100, R5 ;  /* 0x00000100bc0d7824 */ /* 0x000fe200078e0205 */
[----:B------:R-:W-:Y:S02]  /*0c30*/  LEA.HI R4, R9, R8, RZ, 0x2 ;  /* 0x0000000809047211 */ /* 0x000fe400078f10ff */
[----:B------:R-:W-:Y:S01]  /*0c40*/  IADD3 R2, R7, -R2, RZ ;  /* 0x8000000207027210 */ /* 0x000fe20007ffe0ff */
[----:B------:R-:W-:Y:S01]  /*0c50*/  IMAD.IADD R6, R189, 0x1, -R6 ;  /* 0x00000001bd067824 */ /* 0x000fe200078e0a06 */
[----:B------:R-:W-:-:S02]  /*0c60*/  LOP3.LUT R5, R4, 0x7ffffffc, RZ, 0xc0, !PT ;  /* 0x7ffffffc04057812 */ /* 0x000fc400078ec0ff */
[--C-:B------:R-:W-:Y:S01]  /*0c70*/  SHF.R.S32.HI R10, RZ, 0x2, R4.reuse ;  /* 0x00000002ff0a7819 */ /* 0x100fe20000011404 */
[----:B------:R-:W-:Y:S01]  /*0c80*/  IMAD R13, R6, 0x10, R13 ;  /* 0x00000010060d7824 */ /* 0x000fe200078e020d */
[----:B------:R-:W-:Y:S02]  /*0c90*/  SHF.R.S32.HI R11, RZ, 0x1f, R4 ;  /* 0x0000001fff0b7819 */ /* 0x000fe40000011404 */
[----:B------:R-:W-:Y:S02]  /*0ca0*/  SHF.L.U32 R4, R14, 0x6, RZ ;  /* 0x000000060e047819 */ /* 0x000fe400000006ff */
[----:B------:R-:W-:Y:S01]  /*0cb0*/  LEA.HI R9, R9, R8, RZ, 0x5 ;  /* 0x0000000809097211 */ /* 0x000fe200078f28ff */
[----:B------:R-:W-:Y:S01]  /*0cc0*/  IMAD.IADD R8, R8, 0x1, -R5 ;  /* 0x0000000108087824 */ /* 0x000fe200078e0a05 */
[----:B------:R-:W-:Y:S02]  /*0cd0*/  SHF.L.U32 R2, R2, 0x3, RZ ;  /* 0x0000000302027819 */ /* 0x000fe400000006ff */
[----:B------:R-:W-:-:S02]  /*0ce0*/  LOP3.LUT R5, R4, 0x1c0, RZ, 0xc0, !PT ;  /* 0x000001c004057812 */ /* 0x000fc400078ec0ff */
[----:B------:R-:W-:Y:S01]  /*0cf0*/  LOP3.LUT R12, R12, 0x7ffffe00, RZ, 0xc0, !PT ;  /* 0x7ffffe000c0c7812 */ /* 0x000fe200078ec0ff */
[--C-:B------:R-:W-:Y:S01]  /*0d00*/  IMAD.U32 R190, R13, 0x40, R2.reuse ;  /* 0x000000400dbe7824 */ /* 0x100fe200078e0002 */
[----:B------:R-:W-:Y:S02]  /*0d10*/  LOP3.LUT R2, R5, 0x8, R2, 0xf8, !PT ;  /* 0x0000000805027812 */ /* 0x000fe400078ef802 */
[----:B------:R-:W-:Y:S01]  /*0d20*/  SHF.R.U32.HI R5, RZ, 0x3, R5 ;  /* 0x00000003ff057819 */ /* 0x000fe20000011605 */
[----:B------:R-:W-:Y:S01]  /*0d30*/  IMAD R12, R189, 0x400, R12 ;  /* 0x00000400bd0c7824 */ /* 0x000fe200078e020c */
[----:B------:R-:W-:Y:S02]  /*0d40*/  R2P PR, R14, 0x6 ;  /* 0x000000060e007804 */ /* 0x000fe40000000000 */
[----:B------:R-:W-:Y:S02]  /*0d50*/  LOP3.LUT R5, R2, R5, RZ, 0x3c, !PT ;  /* 0x0000000502057212 */ /* 0x000fe400078e3cff */
[----:B------:R-:W-:-:S02]  /*0d60*/  LEA.HI R11, R11, R10, RZ, 0x3 ;  /* 0x0000000a0b0b7211 */ /* 0x000fc400078f18ff */
[----:B------:R-:W-:Y:S01]  /*0d70*/  LEA.HI R0, R0, R191, RZ, 0x3 ;  /* 0x000000bf00007211 */ /* 0x000fe200078f18ff */
[----:B------:R-:W-:Y:S01]  /*0d80*/  IMAD.IADD R5, R12, 0x1, R5 ;  /* 0x000000010c057824 */ /* 0x000fe200078e0205 */
[----:B------:R-:W-:Y:S02]  /*0d90*/  LEA.HI R3, R3, R188, RZ, 0x1 ;  /* 0x000000bc03037211 */ /* 0x000fe400078f08ff */
[----:B------:R-:W-:Y:S02]  /*0da0*/  LOP3.LUT R11, R11, 0xfffffff8, RZ, 0xc0, !PT ;  /* 0xfffffff80b0b7812 */ /* 0x000fe400078ec0ff */
[----:B------:R-:W-:Y:S02]  /*0db0*/  LEA R18, R5, UR48, 0x1 ;  /* 0x0000003005127c11 */ /* 0x000fe4000f8e08ff */
[----:B------:R-:W-:Y:S01]  /*0dc0*/  LOP3.LUT R2, R0, 0x1ffffff8, RZ, 0xc0, !PT ;  /* 0x1ffffff800027812 */ /* 0x000fe200078ec0ff */
[----:B------:R-:W-:Y:S01]  /*0dd0*/  IMAD.IADD R16, R10, 0x1, -R11 ;  /* 0x000000010a107824 */ /* 0x000fe200078e0a0b */
[----:B------:R-:W-:Y:S01]  /*0de0*/  LOP3.LUT R3, R3, 0xfffffe, RZ, 0xc0, !PT ;  /* 0x00fffffe03037812 */ /* 0x000fe200078ec0ff */
[C---:B------:R-:W-:Y:S01]  /*0df0*/  VIADD R23, R18.reuse, 0x26800 ;  /* 0x0002680012177836 */ /* 0x040fe20000000000 */
[----:B------:R-:W-:Y:S01]  /*0e00*/  IADD3 R19, R18, 0x26820, RZ ;  /* 0x0002682012137810 */ /* 0x000fe20007ffe0ff */
[----:B------:R-:W-:Y:S01]  /*0e10*/  IMAD.IADD R2, R191, 0x1, -R2 ;  /* 0x00000001bf027824 */ /* 0x000fe200078e0a02 */
[----:B------:R-:W-:Y:S01]  /*0e20*/  SEL R22, R22, 0xffffffc0, !P2 ;  /* 0xffffffc016167807 */ /* 0x000fe20005000000 */
[----:B------:R-:W-:Y:S01]  /*0e30*/  IMAD.IADD R3, R188, 0x1, -R3 ;  /* 0x00000001bc037824 */ /* 0x000fe200078e0a03 */
[----:B------:R-:W-:Y:S01]  /*0e40*/  @P1 IADD3 R19, R23, -0x20, RZ ;  /* 0xffffffe017131810 */ /* 0x000fe20007ffe0ff */
[----:B------:R-:W-:Y:S01]  /*0e50*/  IMAD.SHL.U32 R184, R2, 0x8, RZ ;  /* 0x0000000802b87824 */ /* 0x000fe200078e00ff */
[----:B------:R-:W-:Y:S01]  /*0e60*/  SHF.R.S32.HI R9, RZ, 0x5, R9 ;  /* 0x00000005ff097819 */ /* 0x000fe20000011409 */
[----:B------:R-:W-:Y:S01]  /*0e70*/  IMAD.SHL.U32 R17, R3, 0x100, RZ ;  /* 0x0000010003117824 */ /* 0x000fe200078e00ff */
[----:B------:R-:W-:Y:S01]  /*0e80*/  IADD3 R23, R23, R22, RZ ;  /* 0x0000001617177210 */ /* 0x000fe20007ffe0ff */
[----:B------:R-:W-:Y:S01]  /*0e90*/  IMAD.SHL.U32 R2, R8, 0x2, RZ ;  /* 0x0000000208027824 */ /* 0x000fe200078e00ff */
[----:B------:R-:W-:Y:S01]  /*0ea0*/  LEA R16, R9, R16, 0x4 ;  /* 0x0000001009107211 */ /* 0x000fe200078e20ff */
[----:B------:R-:W-:Y:S01]  /*0eb0*/  IMAD.IADD R22, R22, 0x1, R19 ;  /* 0x0000000116167824 */ /* 0x000fe200078e0213 */
[----:B------:R-:W-:-:S07]  /*0ec0*/  SHF.R.S32.HI R186, RZ, 0x3, R0 ;  /* 0x00000003ffba7819 */ /* 0x000fce0000011400 */
.L_x_1382:
[----:B------:R-:W-:Y:S01]  /*0ed0*/  ULDC UR5, c[0x0][0xdd0] ;  /* 0x0003740000057ab9 */ /* 0x000fe20000000800 */
[----:B-1----:R-:W1:Y:S01]  /*0ee0*/  LDC R0, c[0x0][0xde8] ;  /* 0x00037a00ff007b82 */ /* 0x002e620000000800 */
[----:B------:R-:W-:Y:S01]  /*0ef0*/  UISETP.NE.AND UP0, UPT, UR5, 0x1, UPT ;  /* 0x000000010500788c */ /* 0x000fe2000bf05270 */
[----:B------:R-:W-:-:S10]  /*0f00*/  UMOV UR8, UR4 ;  /* 0x0000000400087c82 */ /* 0x000fd40008000000 */
[----:B------:R-:W-:Y:S01]  /*0f10*/  @UP0 ULDC UR6, c[0x0][0xdd4] ;  /* 0x0003750000060ab9 */ /* 0x000fe20000000800 */
[----:B------:R-:W-:Y:S01]  /*0f20*/  @UP0 ULDC UR9, c[0x0][0xdd8] ;  /* 0x0003760000090ab9 */ /* 0x000fe20000000800 */
[----:B------:R-:W-:-:S04]  /*0f30*/  UIMAD.WIDE.U32 UR6, UR4, UR6, URZ ;  /* 0x00000006040672a5 */ /* 0x000fc8000f8e003f */
[----:B------:R-:W-:-:S04]  /*0f40*/  @UP0 USHF.R.U32.HI UR8, URZ, UR9, UR7 ;  /* 0x000000093f080299 */ /* 0x000fc80008011607 */
[----:B------:R-:W-:Y:S02]  /*0f50*/  UIADD3 UR6, -UR8, URZ, URZ ;  /* 0x0000003f08067290 */ /* 0x000fe4000fffe13f */
[----:B-1----:R-:W-:Y:S02]  /*0f60*/  ISETP.LE.AND P0, PT, R0, UR8, PT ;  /* 0x0000000800007c0c */ /* 0x002fe4000bf03270 */
[----:B------:R-:W-:-:S11]  /*0f70*/  UIMAD UR7, UR5, UR6, UR4 ;  /* 0x00000006050772a4 */ /* 0x000fd6000f8e0204 */
[----:B--2---:R-:W-:Y:S05]  /*0f80*/  @!P0 BRA `(.L_x_1278) ;  /* 0x0000000000208947 */ /* 0x004fea0003800000 */
[----:B------:R-:W-:Y:S01]  /*0f90*/  ULDC UR6, c[0x0][0xddc] ;  /* 0x0003770000067ab9 */ /* 0x000fe20000000800 */
[----:B------:R-:W-:Y:S01]  /*0fa0*/  UMOV UR40, UR7 ;  /* 0x0000000700287c82 */ /* 0x000fe20008000000 */
[----:B------:R-:W-:-:S11]  /*0fb0*/  UISETP.NE.AND UP0, UPT, UR6, 0x1, UPT ;  /* 0x000000010600788c */ /* 0x000fd6000bf05270 */
[----:B------:R-:W-:Y:S02]  /*0fc0*/  @UP0 ULDC.64 UR10, c[0x0][0xde0] ;  /* 0x00037800000a0ab9 */ /* 0x000fe40000000a00 */
[----:B------:R-:W-:-:S04]  /*0fd0*/  UIMAD.WIDE.U32 UR4, UR7, UR10, URZ ;  /* 0x0000000a070472a5 */ /* 0x000fc8000f8e003f */
[----:B------:R-:W-:-:S04]  /*0fe0*/  @UP0 USHF.R.U32.HI UR40, URZ, UR11, UR5 ;  /* 0x0000000b3f280299 */ /* 0x000fc80008011605 */
[----:B------:R-:W-:Y:S01]  /*0ff0*/  UIMAD UR4, UR40, UR6, URZ ;  /* 0x00000006280472a4 */ /* 0x000fe2000f8e023f */
[----:B------:R-:W-:Y:S11]  /*1000*/  BRA `(.L_x_1279) ;  /* 0x00000000001c7947 */ /* 0x000ff60003800000 */
.L_x_1278:
[----:B------:R-:W-:Y:S01]  /*1010*/  ULDC UR6, c[0x0][0xdc4] ;  /* 0x0003710000067ab9 */ /* 0x000fe20000000800 */
[----:B------:R-:W-:Y:S01]  /*1020*/  UMOV UR40, UR7 ;  /* 0x0000000700287c82 */ /* 0x000fe20008000000 */
[----:B------:R-:W-:-:S11]  /*1030*/  UISETP.NE.AND UP0, UPT, UR6, 0x1, UPT ;  /* 0x000000010600788c */ /* 0x000fd6000bf05270 */
[----:B------:R-:W-:Y:S02]  /*1040*/  @UP0 ULDC.64 UR10, c[0x0][0xdc8] ;  /* 0x00037200000a0ab9 */ /* 0x000fe40000000a00 */
[----:B------:R-:W-:-:S04]  /*1050*/  UIMAD.WIDE.U32 UR4, UR7, UR10, URZ ;  /* 0x0000000a070472a5 */ /* 0x000fc8000f8e003f */
[----:B------:R-:W-:-:S04]  /*1060*/  @UP0 USHF.R.U32.HI UR40, URZ, UR11, UR5 ;  /* 0x0000000b3f280299 */ /* 0x000fc80008011605 */
[----:B------:R-:W-:-:S12]  /*1070*/  UIMAD UR4, UR40, UR6, URZ ;  /* 0x00000006280472a4 */ /* 0x000fd8000f8e023f */
.L_x_1279:
[----:B------:R-:W-:Y:S01]  /*1080*/  ULDC UR43, c[0x0][0xdb8] ;  /* 0x00036e00002b7ab9 */ /* 0x000fe20000000800 */
[----:B------:R-:W-:Y:S01]  /*1090*/  ULDC.64 UR10, c[0x0][0x3f8] ;  /* 0x0000fe00000a7ab9 */ /* 0x000fe20000000a00 */
[----:B------:R-:W-:Y:S02]  /*10a0*/  ULOP3.LUT UR5, URZ, UR40, URZ, 0x33, !UPT ;  /* 0x000000283f057292 */ /* 0x000fe4000f8e333f */
[----:B------:R-:W-:Y:S02]  /*10b0*/  UISETP.NE.AND UP1, UPT, UR43, 0x1, UPT ;  /* 0x000000012b00788c */ /* 0x000fe4000bf25270 */
[----:B------:R-:W-:Y:S01]  /*10c0*/  UISETP.NE.U32.AND UP0, UPT, UR10, URZ, UPT ;  /* 0x0000003f0a00728c */ /* 0x000fe2000bf05070 */
[----:B------:R-:W-:Y:S01]  /*10d0*/  ULDC UR6, c[0x0][0xdac] ;  /* 0x00036b0000067ab9 */ /* 0x000fe20000000800 */
[----:B------:R-:W-:Y:S02]  /*10e0*/  UIADD3 UR4, UR7, -UR4, URZ ;  /* 0x8000000407047290 */ /* 0x000fe4000fffe03f */
[----:B------:R-:W-:-:S02]  /*10f0*/  UIADD3 UR5, UR5, UR6, URZ ;  /* 0x0000000605057290 */ /* 0x000fc4000fffe03f */
[----:B------:R-:W-:Y:S01]  /*1100*/  UISETP.NE.AND.EX UP0, UPT, UR11, URZ, UPT, UP0 ;  /* 0x0000003f0b00728c */ /* 0x000fe2000bf05300 */
[----:B------:R-:W-:Y:S01]  /*1110*/  ULDC UR12, c[0x0][0xdc4] ;  /* 0x00037100000c7ab9 */ /* 0x000fe20000000800 */
[----:B------:R-:W-:Y:S01]  /*1120*/  ULDC UR49, c[0x0][0x404] ;  /* 0x0001010000317ab9 */ /* 0x000fe20000000800 */
[----:B------:R-:W-:Y:S02]  /*1130*/  UISETP.NE.AND UP2, UPT, UR46, 0x1, UPT ;  /* 0x000000012e00788c */ /* 0x000fe4000bf45270 */
[----:B------:R-:W-:Y:S01]  /*1140*/  USHF.L.U32 UR42, UR5, 0x6, URZ ;  /* 0x00000006052a7899 */ /* 0x000fe2000800063f */
[----:B------:R-:W-:Y:S01]  /*1150*/  ULDC UR10, c[0x0][0x288] ;  /* 0x0000a200000a7ab9 */ /* 0x000fe20000000800 */
[----:B------:R-:W-:Y:S02]  /*1160*/  UIMAD UR12, UR8, UR12, UR4 ;  /* 0x0000000c080c72a4 */ /* 0x000fe4000f8e0204 */
[----:B------:R-:W-:Y:S01]  /*1170*/  PLOP3.LUT P0, PT, PT, PT, UP2, 0x80, 0x0 ;  /* 0x000000000000781c */ /* 0x000fe20003f0f028 */
[----:B------:R-:W-:Y:S01]  /*1180*/  USEL UR49, UR49, 0x1, UP0 ;  /* 0x0000000131317887 */ /* 0x000fe20008000000 */
[----:B------:R-:W-:Y:S01]  /*1190*/  ULDC UR9, c[0x0][0x2e0] ;  /* 0x0000b80000097ab9 */ /* 0x000fe20000000800 */
[----:B------:R-:W-:Y:S01]  /*11a0*/  @UP1 ULDC UR4, c[0x0][0xdbc] ;  /* 0x00036f0000041ab9 */ /* 0x000fe20000000800 */
[----:B------:R-:W-:-:S02]  /*11b0*/  UIADD3 UR54, UR42, 0x40, -UR10 ;  /* 0x000000402a367890 */ /* 0x000fc4000fffe80a */
[----:B------:R-:W-:Y:S02]  /*11c0*/  UIMAD.WIDE.U32 UR4, UR12, UR4, URZ ;  /* 0x000000040c0472a5 */ /* 0x000fe4000f8e003f */
[----:B------:R-:W-:Y:S02]  /*11d0*/  UIMAD UR6, UR49, UR9, 0x3f ;  /* 0x0000003f310674a4 */ /* 0x000fe4000f8e0209 */
[----:B------:R-:W-:Y:S01]  /*11e0*/  UIMAD UR54, UR49, UR9, UR54 ;  /* 0x00000009313672a4 */ /* 0x000fe2000f8e0236 */
[----:B------:R-:W-:Y:S01]  /*11f0*/  @UP1 ULDC UR13, c[0x0][0xdc0] ;  /* 0x00037000000d1ab9 */ /* 0x000fe20000000800 */
[----:B------:R-:W-:Y:S01]  /*1200*/  UMOV UR44, UR12 ;  /* 0x0000000c002c7c82 */ /* 0x000fe20008000000 */
[----:B------:R-:W-:Y:S01]  /*1210*/  ULDC UR11, c[0x0][0x9e0] ;  /* 0x00027800000b7ab9 */ /* 0x000fe20000000800 */
[----:B------:R-:W-:Y:S02]  /*1220*/  USHF.R.S32.HI UR7, URZ, 0x1f, UR6 ;  /* 0x0000001f3f077899 */ /* 0x000fe40008011406 */
[----:B------:R-:W-:-:S02]  /*1230*/  @UP1 USHF.R.U32.HI UR44, URZ, UR13, UR5 ;  /* 0x0000000d3f2c1299 */ /* 0x000fc40008011605 */
[----:B------:R-:W-:Y:S02]  /*1240*/  UIADD3 UR8, UR54, UR11, URZ ;  /* 0x0000000b36087290 */ /* 0x000fe4000fffe03f */
[----:B------:R-:W-:Y:S02]  /*1250*/  ULEA.HI UR7, UR7, UR6, URZ, 0x6 ;  /* 0x0000000607077291 */ /* 0x000fe4000f8f303f */
[----:B------:R-:W-:Y:S02]  /*1260*/  UIADD3 UR4, -UR44, URZ, URZ ;  /* 0x0000003f2c047290 */ /* 0x000fe4000fffe13f */
[----:B------:R-:W-:Y:S01]  /*1270*/  USHF.R.S32.HI UR7, URZ, 0x6, UR7 ;  /* 0x000000063f077899 */ /* 0x000fe20008011407 */
[----:B------:R-:W-:Y:S01]  /*1280*/  IMAD.U32 R0, RZ, RZ, UR8 ;  /* 0x00000008ff007e24 */ /* 0x000fe2000f8e00ff */
[----:B------:R-:W-:Y:S01]  /*1290*/  UIMAD UR43, UR43, UR4, UR12 ;  /* 0x000000042b2b72a4 */ /* 0x000fe2000f8e020c */
[----:B------:R-:W-:Y:S11]  /*12a0*/  @!P0 BRA `(.L_x_1280) ;  /* 0x0000001c00f88947 */ /* 0x000ff60003800000 */
[----:B------:R-:W1:Y:S02]  /*12b0*/  LDC R8, c[0x0][0x9e4] ;  /* 0x00027900ff087b82 */ /* 0x000e640000000800 */
[----:B-1----:R-:W-:-:S13]  /*12c0*/  ISETP.GE.AND P1, PT, R8, 0x1, PT ;  /* 0x000000010800780c */ /* 0x002fda0003f26270 */
[----:B------:R-:W-:Y:S05]  /*12d0*/  @!P1 BRA `(.L_x_1281) ;  /* 0x0000000000449947 */ /* 0x000fea0003800000 */
[----:B------:R-:W-:Y:S01]  /*12e0*/  ISETP.LT.AND P0, PT, RZ, UR54, PT ;  /* 0x00000036ff007c0c */ /* 0x000fe2000bf01270 */
[----:B------:R-:W-:-:S06]  /*12f0*/  UIADD3 UR4, UR54, -0x1, URZ ;  /* 0xffffffff36047890 */ /* 0x000fcc000fffe03f */
[----:B------:R-:W-:-:S06]  /*1300*/  MOV R3, UR4 ;  /* 0x0000000400037c02 */ /* 0x000fcc0008000f00 */
[----:B------:R-:W-:Y:S05]  /*1310*/  @P0 BRA `(.L_x_1282) ;  /* 0x00000000001c0947 */ /* 0x000fea0003800000 */
[----:B------:R-:W-:Y:S01]  /*1320*/  ISETP.NE.AND P0, PT, R8, 0x1, PT ;  /* 0x000000010800780c */ /* 0x000fe20003f05270 */
[----:B------:R-:W-:-:S12]  /*1330*/  IMAD R3, RZ, RZ, -UR54 ;  /* 0x80000036ff037e24 */ /* 0x000fd8000f8e02ff */
[----:B------:R-:W1:Y:S02]  /*1340*/  @P0 LDC.64 R4, c[0x0][0x9e8] ;  /* 0x00027a00ff040b82 */ /* 0x000e640000000a00 */
[----:B-1----:R-:W-:-:S05]  /*1350*/  @P0 IMAD.HI.U32 R4, R3, R4, RZ ;  /* 0x0000000403040227 */ /* 0x002fca00078e00ff */
[----:B------:R-:W-:-:S04]  /*1360*/  @P0 SHF.R.U32.HI R3, RZ, R5, R4 ;  /* 0x00000005ff030219 */ /* 0x000fc80000011604 */
[----:B------:R-:W-:Y:S01]  /*1370*/  LOP3.LUT R3, RZ, R3, RZ, 0x33, !PT ;  /* 0x00000003ff037212 */ /* 0x000fe200078e33ff */
[----:B------:R-:W-:Y:S06]  /*1380*/  BRA `(.L_x_1283) ;  /* 0x0000000000107947 */ /* 0x000fec0003800000 */
.L_x_1282:
[----:B------:R-:W-:-:S13]  /*1390*/  ISETP.NE.AND P0, PT, R8, 0x1, PT ;  /* 0x000000010800780c */ /* 0x000fda0003f05270 */
[----:B------:R-:W1:Y:S02]  /*13a0*/  @P0 LDC.64 R4, c[0x0][0x9e8] ;  /* 0x00027a00ff040b82 */ /* 0x000e640000000a00 */
[----:B-1----:R-:W-:-:S05]  /*13b0*/  @P0 IMAD.HI.U32 R4, R3, R4, RZ ;  /* 0x0000000403040227 */ /* 0x002fca00078e00ff */
[----:B------:R-:W-:-:S07]  /*13c0*/  @P0 SHF.R.U32.HI R3, RZ, R5, R4 ;  /* 0x00000005ff030219 */ /* 0x000fce0000011604 */
.L_x_1283:
[----:B------:R-:W-:-:S05]  /*13d0*/  IMAD R3, R3, R8, R8 ;  /* 0x0000000803037224 */ /* 0x000fca00078e0208 */
[----:B------:R-:W-:-:S07]  /*13e0*/  VIMNMX R0, R0, R3, PT ;  /* 0x0000000300007248 */ /* 0x000fce0003fe0100 */
.L_x_1281:
[----:B------:R-:W-:Y:S01]  /*13f0*/  VIADD R0, R0, 0x3f ;  /* 0x0000003f00007836 */ /* 0x000fe20000000000 */
[----:B------:R-:W-:Y:S01]  /*1400*/  UIADD3 UR4, UR42, -UR10, URZ ;  /* 0x8000000a2a047290 */ /* 0x000fe2000fffe03f */
[----:B------:R-:W-:-:S03]  /*1410*/  ULDC UR5, c[0x0][0x9dc] ;  /* 0x0002770000057ab9 */ /* 0x000fc60000000800 */
[----:B------:R-:W-:Y:S01]  /*1420*/  SHF.R.S32.HI R3, RZ, 0x1f, R0 ;  /* 0x0000001fff037819 */ /* 0x000fe20000011400 */
[----:B------:R-:W-:-:S03]  /*1430*/  UIMAD UR4, UR49, UR9, UR4 ;  /* 0x00000009310472a4 */ /* 0x000fc6000f8e0204 */
[----:B------:R-:W-:Y:S01]  /*1440*/  LEA.HI R3, R3, R0, RZ, 0x6 ;  /* 0x0000000003037211 */ /* 0x000fe200078f30ff */
[----:B------:R-:W-:-:S03]  /*1450*/  UIADD3 UR5, UR4, -UR5, URZ ;  /* 0x8000000504057290 */ /* 0x000fc6000fffe03f */
[----:B------:R-:W-:-:S03]  /*1460*/  SHF.R.S32.HI R3, RZ, 0x6, R3 ;  /* 0x00000006ff037819 */ /* 0x000fc60000011403 */
[----:B------:R-:W-:Y:S02]  /*1470*/  MOV R0, UR5 ;  /* 0x0000000500007c02 */ /* 0x000fe40008000f00 */
[----:B------:R-:W-:Y:S01]  /*1480*/  VIMNMX R4, R3, UR7, PT ;  /* 0x0000000703047c48 */ /* 0x000fe2000bfe0100 */
[----:B------:R-:W-:Y:S06]  /*1490*/  @!P1 BRA `(.L_x_1284) ;  /* 0x0000000000409947 */ /* 0x000fec0003800000 */
[----:B------:R-:W-:-:S05]  /*14a0*/  IMAD.U32 R3, RZ, RZ, UR4 ;  /* 0x00000004ff037e24 */ /* 0x000fca000f8e00ff */
[----:B------:R-:W-:-:S13]  /*14b0*/  ISETP.GT.AND P0, PT, R3, -0x1, PT ;  /* 0xffffffff0300780c */ /* 0x000fda0003f04270 */
[----:B------:R-:W-:Y:S05]  /*14c0*/  @P0 BRA `(.L_x_1285) ;  /* 0x00000000001c0947 */ /* 0x000fea0003800000 */
[----:B------:R-:W-:Y:S02]  /*14d0*/  ISETP.NE.AND P0, PT, R8, 0x1, PT ;  /* 0x000000010800780c */ /* 0x000fe40003f05270 */
[----:B------:R-:W-:-:S11]  /*14e0*/  LOP3.LUT R3, RZ, R3, RZ, 0x33, !PT ;  /* 0x00000003ff037212 */ /* 0x000fd600078e33ff */
[----:B------:R-:W1:Y:S02]  /*14f0*/  @P0 LDC.64 R6, c[0x0][0x9e8] ;  /* 0x00027a00ff060b82 */ /* 0x000e640000000a00 */
[----:B-1----:R-:W-:-:S05]  /*1500*/  @P0 IMAD.HI.U32 R6, R3, R6, RZ ;  /* 0x0000000603060227 */ /* 0x002fca00078e00ff */
[----:B------:R-:W-:-:S04]  /*1510*/  @P0 SHF.R.U32.HI R3, RZ, R7, R6 ;  /* 0x00000007ff030219 */ /* 0x000fc80000011606 */
[----:B------:R-:W-:Y:S01]  /*1520*/  LOP3.LUT R3, RZ, R3, RZ, 0x33, !PT ;  /* 0x00000003ff037212 */ /* 0x000fe200078e33ff */
[----:B------:R-:W-:Y:S06]  /*1530*/  BRA `(.L_x_1286) ;  /* 0x0000000000107947 */ /* 0x000fec0003800000 */
.L_x_1285:
[----:B------:R-:W-:-:S13]  /*1540*/  ISETP.NE.AND P0, PT, R8, 0x1, PT ;  /* 0x000000010800780c */ /* 0x000fda0003f05270 */
[----:B------:R-:W1:Y:S02]  /*1550*/  @P0 LDC.64 R6, c[0x0][0x9e8] ;  /* 0x00027a00ff060b82 */ /* 0x000e640000000a00 */
[----:B-1----:R-:W-:-:S05]  /*1560*/  @P0 IMAD.HI.U32 R6, R3, R6, RZ ;  /* 0x0000000603060227 */ /* 0x002fca00078e00ff */
[----:B------:R-:W-:-:S07]  /*1570*/  @P0 SHF.R.U32.HI R3, RZ, R7, R6 ;  /* 0x00000007ff030219 */ /* 0x000fce0000011606 */
.L_x_1286:
[----:B------:R-:W-:-:S05]  /*1580*/  IMAD R3, R3, R8, RZ ;  /* 0x0000000803037224 */ /* 0x000fca00078e02ff */
[----:B------:R-:W-:-:S07]  /*1590*/  VIMNMX R0, R0, R3, !PT ;  /* 0x0000000300007248 */ /* 0x000fce0007fe0100 */
.L_x_1284:
[----:B------:R-:W-:Y:S02]  /*15a0*/  SHF.R.S32.HI R3, RZ, 0x1f, R0 ;  /* 0x0000001fff037819 */ /* 0x000fe40000011400 */
[----:B------:R-:W-:Y:S02]  /*15b0*/  CS2R R28, SRZ ;  /* 0x00000000001c7805 */ /* 0x000fe4000001ff00 */
[----:B------:R-:W-:Y:S02]  /*15c0*/  PLOP3.LUT P0, PT, PT, PT, PT, 0x80, 0x0 ;  /* 0x000000000000781c */ /* 0x000fe40003f0f070 */
[----:B------:R-:W-:Y:S02]  /*15d0*/  CS2R R150, SRZ ;  /* 0x0000000000967805 */ /* 0x000fe4000001ff00 */
[----:B------:R-:W-:Y:S01]  /*15e0*/  LEA.HI R0, R3, R0, RZ, 0x6 ;  /* 0x0000000003007211 */ /* 0x000fe200078f30ff */
[----:B------:R-:W-:Y:S01]  /*15f0*/  IMAD.MOV.U32 R3, RZ, RZ, RZ ;  /* 0x000000ffff037224 */ /* 0x000fe200078e00ff */
[----:B------:R-:W-:-:S02]  /*1600*/  CS2R R148, SRZ ;  /* 0x0000000000947805 */ /* 0x000fc4000001ff00 */
[----:B------:R-:W-:Y:S02]  /*1610*/  CS2R R146, SRZ ;  /* 0x0000000000927805 */ /* 0x000fe4000001ff00 */
[----:B------:R-:W-:Y:S02]  /*1620*/  SHF.R.S32.HI R0, RZ, 0x6, R0 ;  /* 0x00000006ff007819 */ /* 0x000fe40000011400 */
[----:B------:R-:W-:Y:S02]  /*1630*/  CS2R R144, SRZ ;  /* 0x0000000000907805 */ /* 0x000fe4000001ff00 */
[----:B------:R-:W-:Y:S02]  /*1640*/  CS2R R142, SRZ ;  /* 0x00000000008e7805 */ /* 0x000fe4000001ff00 */
[----:B------:R-:W-:Y:S02]  /*1650*/  CS2R R140, SRZ ;  /* 0x00000000008c7805 */ /* 0x000fe4000001ff00 */
[----:B------:R-:W-:-:S02]  /*1660*/  VIMNMX R0, RZ, R0, !PT ;  /* 0x00000000ff007248 */ /* 0x000fc40007fe0100 */
[----:B------:R-:W-:Y:S02]  /*1670*/  CS2R R138, SRZ ;  /* 0x00000000008a7805 */ /* 0x000fe4000001ff00 */
[----:B------:R-:W-:Y:S02]  /*1680*/  CS2R R136, SRZ ;  /* 0x0000000000887805 */ /* 0x000fe4000001ff00 */
[----:B------:R-:W-:Y:S02]  /*1690*/  CS2R R134, SRZ ;  /* 0x0000000000867805 */ /* 0x000fe4000001ff00 */
[----:B------:R-:W-:Y:S02]  /*16a0*/  ISETP.GT.AND P1, PT, R4, R0, PT ;  /* 0x000000000400720c */ /* 0x000fe40003f24270 */
[----:B------:R-:W-:Y:S02]  /*16b0*/  CS2R R132, SRZ ;  /* 0x0000000000847805 */ /* 0x000fe4000001ff00 */
[----:B------:R-:W-:-:S02]  /*16c0*/  CS2R R130, SRZ ;  /* 0x0000000000827805 */ /* 0x000fc4000001ff00 */
[----:B------:R-:W-:Y:S02]  /*16d0*/  CS2R R128, SRZ ;  /* 0x0000000000807805 */ /* 0x000fe4000001ff00 */
[----:B------:R-:W-:Y:S02]  /*16e0*/  CS2R R126, SRZ ;  /* 0x00000000007e7805 */ /* 0x000fe4000001ff00 */
[----:B------:R-:W-:Y:S02]  /*16f0*/  CS2R R124, SRZ ;  /* 0x00000000007c7805 */ /* 0x000fe4000001ff00 */
[----:B------:R-:W-:Y:S02]  /*1700*/  MOV R172, RZ ;  /* 0x000000ff00ac7202 */ /* 0x000fe40000000f00 */
        /* <DEDUP_REMOVED lines=47> */
[----:B------:R-:W-:Y:S01]  /*1a00*/  CS2R R30, SRZ ;  /* 0x00000000001e7805 */ /* 0x000fe2000001ff00 */
[----:B------:R-:W-:Y:S02]  /*1a10*/  IMAD.MOV.U32 R5, RZ, RZ, RZ ;  /* 0x000000ffff057224 */ /* 0x000fe400078e00ff */
[----:B------:R-:W-:Y:S01]  /*1a20*/  IMAD.MOV.U32 R153, RZ, RZ, RZ ;  /* 0x000000ffff997224 */ /* 0x000fe200078e00ff */
[----:B------:R-:W-:Y:S06]  /*1a30*/  @!P1 BRA `(.L_x_1287) ;  /* 0x000000bc00289947 */ /* 0x000fec0003800000 */
        /* <DEDUP_REMOVED lines=14> */
.L_x_1288:
[----:B------:R-:W-:Y:S01]  /*1b20*/  ULEA UR21, UR39, UR48, 0x3 ;  /* 0x0000003027157291 */ /* 0x000fe2000f8e183f */
[----:B------:R-:W-:-:S04]  /*1b30*/  MOV R3, UR38 ;  /* 0x0000002600037c02 */ /* 0x000fc80008000f00 */
[----:B------:R-:W-:-:S04]  /*1b40*/  SHF.L.U32 R3, R3, 0x1f, RZ ;  /* 0x0000001f03037819 */ /* 0x000fc800000006ff */
[----:B------:R-:W1:Y:S02]  /*1b50*/  SYNCS.PHASECHK.TRANS64.TRYWAIT P1, [UR21+0x28c50], R3 ;  /* 0x028c5003ff0075a7 */ /* 0x000e640008020155 */
[----:B-1----:R-:W-:Y:S05]  /*1b60*/  @!P1 BRA `(.L_x_1289) ;  /* 0x0000010800a09947 */ /* 0x002fea0003800000 */
.L_x_1447:
[----:B------:R-:W-:Y:S01]  /*1b70*/  BAR.SYNC.DEFER_BLOCKING 0xe, 0x100 ;  /* 0x0384000000007b1d */ /* 0x000fe20000010000 */
[----:B------:R-:W-:Y:S01]  /*1b80*/  UIADD3 UR4, UR48, 0x26800, URZ ;  /* 0x0002680030047890 */ /* 0x000fe2000fffe03f */
[----:B-1----:R-:W-:Y:S01]  /*1b90*/  IMAD.U32 R3, RZ, RZ, UR21 ;  /* 0x00000015ff037e24 */ /* 0x002fe2000f8e00ff */
[----:B------:R-:W-:Y:S02]  /*1ba0*/  ULEA UR18, UR39, UR20, 0xc ;  /* 0x0000001427127291 */ /* 0x000fe4000f8e603f */
[----:B------:R-:W-:Y:S01]  /*1bb0*/  USHF.R.U32.HI UR4, URZ, 0x4, UR4 ;  /* 0x000000043f047899 */ /* 0x000fe20008011604 */
[----:B------:R-:W-:Y:S01]  /*1bc0*/  UMOV UR19, 0x40000040 ;  /* 0x4000004000137882 */ /* 0x000fe20000000000 */
[----:B------:R-:W-:Y:S02]  /*1bd0*/  UMOV UR17, 0x40000040 ;  /* 0x4000004000117882 */ /* 0x000fe40000000000 */
[----:B------:R-:W-:Y:S01]  /*1be0*/  ULOP3.LUT UR4, UR4, 0x3fff, URZ, 0xc0, !UPT ;  /* 0x00003fff04047892 */ /* 0x000fe2000f8ec03f */
[----:B------:R-:W1:Y:S01]  /*1bf0*/  S2R R5, SR_TID.X ;  /* 0x0000000000057919 */ /* 0x000e620000002100 */
[----:B------:R-:W-:-:S02]  /*1c00*/  UIADD3 UR6, UR18, 0x80, URZ ;  /* 0x0000008012067890 */ /* 0x000fc4000fffe03f */
[----:B------:R-:W-:Y:S01]  /*1c10*/  ULOP3.LUT UR16, UR4, 0x10000, URZ, 0xfc, !UPT ;  /* 0x0001000004107892 */ /* 0x000fe2000f8efc3f */
[----:B------:R-:W-:Y:S01]  /*1c20*/  UMOV UR7, 0x40000040 ;  /* 0x4000004000077882 */ /* 0x000fe20000000000 */
[----:B------:R-:W-:Y:S02]  /*1c30*/  UMOV UR5, 0x40000040 ;  /* 0x4000004000057882 */ /* 0x000fe40000000000 */
[----:B------:R-:W-:Y:S02]  /*1c40*/  UIADD3 UR4, UR16, 0x2, URZ ;  /* 0x0000000210047890 */ /* 0x000fe4000fffe03f */
[----:B------:R-:W-:Y:S02]  /*1c50*/  UIADD3 UR10, UR18, 0x100, URZ ;  /* 0x00000100120a7890 */ /* 0x000fe4000fffe03f */
[----:B------:R-:W-:Y:S01]  /*1c60*/  UIADD3 UR8, UR16, 0x4, URZ ;  /* 0x0000000410087890 */ /* 0x000fe2000fffe03f */
[----:B------:R-:W-:Y:S01]  /*1c70*/  UMOV UR11, 0x40000040 ;  /* 0x40000040000b7882 */ /* 0x000fe20000000000 */
[----:B------:R-:W-:Y:S01]  /*1c80*/  WARPGROUP.ARRIVE ;  /* 0x00000000000079c5 */ /* 0x000fe20000000000 */
[----:B------:R-:W-:Y:S01]  /*1c90*/  UMOV UR9, 0x40000040 ;  /* 0x4000004000097882 */ /* 0x000fe20000000000 */
[----:B------:R-:W-:-:S02]  /*1ca0*/  UIADD3 UR14, UR18, 0x180, URZ ;  /* 0x00000180120e7890 */ /* 0x000fc4000fffe03f */
[----:B------:R-:W-:Y:S02]  /*1cb0*/  UIADD3 UR12, UR16, 0x6, URZ ;  /* 0x00000006100c7890 */ /* 0x000fe4000fffe03f */
[----:B------:R-:W-:Y:S01]  /*1cc0*/  HGMMA.64x256x16.F32.BF16 R24, gdesc[UR16].tnspB, RZ, !UPT, gsb0 ;  /* 0x43e00000101879f0 */ /* 0x000fe2000c0018ff */
[----:B------:R-:W-:Y:S01]  /*1cd0*/  UMOV UR15, 0x40000040 ;  /* 0x40000040000f7882 */ /* 0x000fe20000000000 */
[----:B------:R-:W-:Y:S01]  /*1ce0*/  UMOV UR13, 0x40000040 ;  /* 0x40000040000d7882 */ /* 0x000fe20000000000 */
[----:B-1----:R-:W-:-:S04]  /*1cf0*/  LOP3.LUT R5, R5, 0x7f, RZ, 0xc0, !PT ;  /* 0x0000007f05057812 */ /* 0x002fc800078ec0ff */
        /* <DEDUP_REMOVED lines=17> */
[----:B-1----:R-:W-:-:S04]  /*1e10*/  IADD3 R3, R4, -0x2, RZ ;  /* 0xfffffffe04037810 */ /* 0x002fc80007ffe0ff */
[----:B------:R-:W-:-:S13]  /*1e20*/  ISETP.GE.AND P1, PT, R3, R0, PT ;  /* 0x000000000300720c */ /* 0x000fda0003f26270 */
[----:B------:R-:W-:Y:S05]  /*1e30*/  @!P1 BRA `(.L_x_1290) ;  /* 0x0000000800d49947 */ /* 0x000fea0003800000 */
.L_x_1295:
[----:B------:R-:W-:Y:S01]  /*1e40*/  BAR.SYNC.DEFER_BLOCKING 0xe, 0x100 ;  /* 0x0384000000007b1d */ /* 0x000fe20000010000 */
[----:B------:R-:W-:Y:S01]  /*1e50*/  IMAD.U32 R5, RZ, RZ, UR39 ;  /* 0x00000027ff057e24 */ /* 0x000fe2000f8e00ff */
[----:B------:R-:W-:Y:S01]  /*1e60*/  UIADD3 UR39, UR39, 0x1, URZ ;  /* 0x0000000127277890 */ /* 0x000fe2000fffe03f */
[----:B------:R-:W-:Y:S02]  /*1e70*/  ISETP.GT.AND P3, PT, R3, R0, PT ;  /* 0x000000000300720c */ /* 0x000fe40003f64270 */
[----:B-1----:R-:W-:Y:S01]  /*1e80*/  IMAD R4, R5, 0x40, R16 ;  /* 0x0000004005047824 */ /* 0x002fe200078e0210 */
[----:B------:R-:W-:Y:S01]  /*1e90*/  UISETP.NE.AND UP0, UPT, UR39, 0x2, UPT ;  /* 0x000000022700788c */ /* 0x000fe2000bf05270 */
[----:B------:R-:W-:-:S03]  /*1ea0*/  IADD3 R3, R3, -0x1, RZ ;  /* 0xffffffff03037810 */ /* 0x000fc60007ffe0ff */
[----:B------:R-:W-:Y:S01]  /*1eb0*/  LEA R4, R4, UR48, 0x2 ;  /* 0x0000003004047c11 */ /* 0x000fe2000f8e10ff */
[----:B------:R-:W-:Y:S02]  /*1ec0*/  USEL UR6, URZ, 0x1, UP0 ;  /* 0x000000013f067887 */ /* 0x000fe40008000000 */
        /* <DEDUP_REMOVED lines=134> */
.L_x_1291:
[----:B------:R-:W-:Y:S01]  /*2730*/  ULEA UR21, UR39, UR48, 0x3 ;  /* 0x0000003027157291 */ /* 0x000fe2000f8e183f */
[----:B------:R-:W-:-:S05]  /*2740*/  IMAD.U32 R4, RZ, RZ, UR38 ;  /* 0x00000026ff047e24 */ /* 0x000fca000f8e00ff */
[----:B------:R-:W-:-:S04]  /*2750*/  SHF.L.U32 R4, R4, 0x1f, RZ ;  /* 0x0000001f04047819 */ /* 0x000fc800000006ff */
[----:B------:R1:W2:Y:S01]  /*2760*/  SYNCS.PHASECHK.TRANS64.TRYWAIT P1, [UR21+0x28c50], R4 ;  /* 0x028c5004ff0075a7 */ /* 0x0002a20008020155 */
[----:B------:R-:W-:Y:S05]  /*2770*/  @!P0 BRA `(.L_x_1292) ;  /* 0x0000000000048947 */ /* 0x000fea0003800000 */
[----:B------:R-:W-:Y:S01]  /*2780*/  BPT.TRAP 0x1 ;  /* 0x000000040000795c */ /* 0x000fe20000300000 */
.L_x_1292:
[----:B--2---:R-:W-:Y:S05]  /*2790*/  @P1 BRA `(.L_x_1293) ;  /* 0x0000000000081947 */ /* 0x004fea0003800000 */
[----:B------:R-:W2:Y:S02]  /*27a0*/  SYNCS.PHASECHK.TRANS64.TRYWAIT P1, [UR21+0x28c50], R4 ;  /* 0x028c5004ff0075a7 */ /* 0x000ea40008020155 */
[----:B--2---:R-:W-:Y:S05]  /*27b0*/  @!P1 BRA `(.L_x_1294) ;  /* 0x000000fc00a49947 */ /* 0x004fea0003800000 */
.L_x_1293:
[----:B------:R-:W-:Y:S01]  /*27c0*/  ULEA UR18, UR39, UR20, 0xc ;  /* 0x0000001427127291 */ /* 0x000fe2000f8e603f */
[----:B------:R-:W-:Y:S01]  /*27d0*/  WARPGROUP.ARRIVE ;  /* 0x00000000000079c5 */ /* 0x000fe20000000000 */
[----:B------:R-:W-:Y:S01]  /*27e0*/  UMOV UR19, 0x40000040 ;  /* 0x4000004000137882 */ /* 0x000fe20000000000 */
[----:B------:R-:W-:Y:S01]  /*27f0*/  UMOV UR7, 0x40000040 ;  /* 0x4000004000077882 */ /* 0x000fe20000000000 */
[----:B------:R-:W-:Y:S01]  /*2800*/  UIADD3 UR6, UR18, 0x80, URZ ;  /* 0x0000008012067890 */ /* 0x000fe2000fffe03f */
[----:B-12---:R-:W-:Y:S01]  /*2810*/  IMAD.U32 R4, RZ, RZ, UR21 ;  /* 0x00000015ff047e24 */ /* 0x006fe2000f8e00ff */
[----:B------:R-:W-:Y:S01]  /*2820*/  UIADD3 UR10, UR18, 0x100, URZ ;  /* 0x00000100120a7890 */ /* 0x000fe2000fffe03f */
[----:B------:R-:W-:Y:S02]  /*2830*/  UMOV UR11, 0x40000040 ;  /* 0x40000040000b7882 */ /* 0x000fe40000000000 */
[----:B------:R-:W-:Y:S01]  /*2840*/  HGMMA.64x256x16.F32.BF16 R24, gdesc[UR16].tnspB, R24, gsb0 ;  /* 0x43e00000101879f0 */ /* 0x000fe20008001818 */
[----:B------:R-:W-:Y:S01]  /*2850*/  UIADD3 UR14, UR18, 0x180, URZ ;  /* 0x00000180120e7890 */ /* 0x000fe2000fffe03f */
[----:B------:R-:W-:Y:S01]  /*2860*/  @!P2 IADD3 R4, R4, 0x28c60, RZ ;  /* 0x00028c600404a810 */ /* 0x000fe20007ffe0ff */
[----:B------:R-:W-:-:S03]  /*2870*/  UMOV UR15, 0x40000040 ;  /* 0x40000040000f7882 */ /* 0x000fc60000000000 */
[----:B------:R-:W-:Y:S01]  /*2880*/  @!P2 PRMT R4, RZ, 0x654, R4 ;  /* 0x00000654ff04a816 */ /* 0x000fe20000000004 */
[----:B------:R-:W-:Y:S02]  /*2890*/  WARPGROUP.DEPBAR.LE gsb0, 0x0 ;  /* 0x00008000000079c5 */ /* 0x000fe40000010000 */
[----:B------:R-:W-:-:S15]  /*28a0*/  WARPGROUP.ARRIVE ;  /* 0x00000000000079c5 */ /* 0x000fde0000000000 */
[----:B------:R-:W-:-:S04]  /*28b0*/  NOP ;  /* 0x0000000000007918 */ /* 0x000fc80000000000 */
        /* <DEDUP_REMOVED lines=13> */
.L_x_1290:
[----:B------:R-:W-:Y:S01]  /*2990*/  BAR.SYNC.DEFER_BLOCKING 0xe, 0x100 ;  /* 0x0384000000007b1d */ /* 0x000fe20000010000 */
[----:B------:R-:W-:Y:S01]  /*29a0*/  IMAD.U32 R3, RZ, RZ, UR39 ;  /* 0x00000027ff037e24 */ /* 0x000fe2000f8e00ff */
[----:B------:R-:W-:Y:S01]  /*29b0*/  UIADD3 UR39, UR39, 0x1, URZ ;  /* 0x0000000127277890 */ /* 0x000fe2000fffe03f */
[----:B------:R-:W-:Y:S02]  /*29c0*/  PLOP3.LUT P0, PT, PT, PT, PT, 0x8, 0x0 ;  /* 0x000000000000781c */ /* 0x000fe40003f0e170 */
[----:B------:R-:W-:Y:S01]  /*29d0*/  IMAD R0, R3, 0x40, R16 ;  /* 0x0000004003007824 */ /* 0x000fe200078e0210 */
[----:B------:R-:W-:-:S04]  /*29e0*/  UISETP.NE.AND UP0, UPT, UR39, 0x2, UPT ;  /* 0x000000022700788c */ /* 0x000fc8000bf05270 */
[----:B-1----:R-:W-:Y:S01]  /*29f0*/  LEA R4, R0, UR48, 0x2 ;  /* 0x0000003000047c11 */ /* 0x002fe2000f8e10ff */
        /* <DEDUP_REMOVED lines=133> */
[----:B------:R-:W-:Y:S01]  /*3250*/  MOV R28, RZ ;  /* 0x000000ff001c7202 */ /* 0x000fe20000000f00 */
[----:B------:R-:W-:Y:S01]  /*3260*/  IMAD.MOV.U32 R3, RZ, RZ, RZ ;  /* 0x000000ffff037224 */ /* 0x000fe200078e00ff */
[----:B------:R-:W-:Y:S06]  /*3270*/  BAR.ARV 0xf, 0x100 ;  /* 0x03c4000000007b1d */ /* 0x000fec0000002000 */
[----:B------:R-:W-:Y:S05]  /*3280*/  BRA `(.L_x_1287) ;  /* 0x000000a400147947 */ /* 0x000fea0003800000 */
.L_x_1280:
[----:B------:R-:W-:Y:S02]  /*3290*/  ULDC UR11, c[0x0][0x9e4] ;  /* 0x00027900000b7ab9 */ /* 0x000fe40000000800 */
[----:B------:R-:W-:-:S06]  /*32a0*/  UISETP.GE.AND UP0, UPT, UR11, 0x1, UPT ;  /* 0x000000010b00788c */ /* 0x000fcc000bf06270 */
[----:B------:R-:W-:-:S13]  /*32b0*/  PLOP3.LUT P1, PT, PT, PT, UP0, 0x80, 0x0 ;  /* 0x000000000000781c */ /* 0x000fda0003f2f008 */
[----:B------:R-:W-:Y:S05]  /*32c0*/  @!P1 BRA `(.L_x_1296) ;  /* 0x0000000000409947 */ /* 0x000fea0003800000 */
[----:B------:R-:W-:Y:S01]  /*32d0*/  ISETP.LT.AND P0, PT, RZ, UR54, PT ;  /* 0x00000036ff007c0c */ /* 0x000fe2000bf01270 */
[----:B------:R-:W-:-:S12]  /*32e0*/  UIADD3 UR6, UR54, -0x1, URZ ;  /* 0xffffffff36067890 */ /* 0x000fd8000fffe03f */
[----:B------:R-:W-:Y:S05]  /*32f0*/  @P0 BRA `(.L_x_1297) ;  /* 0x00000000001c0947 */ /* 0x000fea0003800000 */
[----:B------:R-:W-:Y:S02]  /*3300*/  UISETP.NE.AND UP0, UPT, UR11, 0x1, UPT ;  /* 0x000000010b00788c */ /* 0x000fe4000bf05270 */
[----:B------:R-:W-:-:S09]  /*3310*/  UIADD3 UR6, -UR54, URZ, URZ ;  /* 0x0000003f36067290 */ /* 0x000fd2000fffe13f */
[----:B------:R-:W-:Y:S02]  /*3320*/  @UP0 ULDC.64 UR12, c[0x0][0x9e8] ;  /* 0x00027a00000c0ab9 */ /* 0x000fe40000000a00 */
[----:B------:R-:W-:-:S04]  /*3330*/  UIMAD.WIDE.U32 UR4, UR6, UR12, URZ ;  /* 0x0000000c060472a5 */ /* 0x000fc8000f8e003f */
[----:B------:R-:W-:-:S04]  /*3340*/  @UP0 USHF.R.U32.HI UR6, URZ, UR13, UR5 ;  /* 0x0000000d3f060299 */ /* 0x000fc80008011605 */
[----:B------:R-:W-:Y:S01]  /*3350*/  ULOP3.LUT UR6, URZ, UR6, URZ, 0x33, !UPT ;  /* 0x000000063f067292 */ /* 0x000fe2000f8e333f */
[----:B------:R-:W-:Y:S11]  /*3360*/  BRA `(.L_x_1298) ;  /* 0x0000000000107947 */ /* 0x000ff60003800000 */
.L_x_1297:
[----:B------:R-:W-:-:S11]  /*3370*/  UISETP.NE.AND UP0, UPT, UR11, 0x1, UPT ;  /* 0x000000010b00788c */ /* 0x000fd6000bf05270 */
[----:B------:R-:W-:Y:S02]  /*3380*/  @UP0 ULDC.64 UR12, c[0x0][0x9e8] ;  /* 0x00027a00000c0ab9 */ /* 0x000fe40000000a00 */
[----:B------:R-:W-:-:S04]  /*3390*/  UIMAD.WIDE.U32 UR4, UR6, UR12, URZ ;  /* 0x0000000c060472a5 */ /* 0x000fc8000f8e003f */
[----:B------:R-:W-:-:S12]  /*33a0*/  @UP0 USHF.R.U32.HI UR6, URZ, UR13, UR5 ;  /* 0x0000000d3f060299 */ /* 0x000fd80008011605 */
.L_x_1298:
[----:B------:R-:W-:-:S06]  /*33b0*/  UIMAD UR6, UR6, UR11, UR11 ;  /* 0x0000000b060672a4 */ /* 0x000fcc000f8e020b */
[----:B------:R-:W-:-:S07]  /*33c0*/  VIMNMX R0, R0, UR6, PT ;  /* 0x0000000600007c48 */ /* 0x000fce000bfe0100 */
.L_x_1296:
[----:B------:R-:W-:Y:S01]  /*33d0*/  VIADD R0, R0, 0x3f ;  /* 0x0000003f00007836 */ /* 0x000fe20000000000 */
[----:B------:R-:W-:Y:S01]  /*33e0*/  UIADD3 UR10, UR42, -UR10, URZ ;  /* 0x8000000a2a0a7290 */ /* 0x000fe2000fffe03f */
[----:B------:R-:W-:-:S03]  /*33f0*/  ULDC UR8, c[0x0][0x9dc] ;  /* 0x0002770000087ab9 */ /* 0x000fc60000000800 */
[----:B------:R-:W-:Y:S01]  /*3400*/  SHF.R.S32.HI R3, RZ, 0x1f, R0 ;  /* 0x0000001fff037819 */ /* 0x000fe20000011400 */
[----:B------:R-:W-:-:S03]  /*3410*/  UIMAD UR6, UR49, UR9, UR10 ;  /* 0x00000009310672a4 */ /* 0x000fc6000f8e020a */
[----:B------:R-:W-:Y:S01]  /*3420*/  LEA.HI R3, R3, R0, RZ, 0x6 ;  /* 0x0000000003037211 */ /* 0x000fe200078f30ff */
[----:B------:R-:W-:-:S03]  /*3430*/  UIADD3 UR8, UR6, -UR8, URZ ;  /* 0x8000000806087290 */ /* 0x000fc6000fffe03f */
[----:B------:R-:W-:-:S04]  /*3440*/  SHF.R.S32.HI R3, RZ, 0x6, R3 ;  /* 0x00000006ff037819 */ /* 0x000fc80000011403 */
[----:B------:R-:W-:Y:S01]  /*3450*/  VIMNMX R152, R3, UR7, PT ;  /* 0x0000000703987c48 */ /* 0x000fe2000bfe0100 */
[----:B------:R-:W-:Y:S06]  /*3460*/  @!P1 BRA `(.L_x_1299) ;  /* 0x0000000000449947 */ /* 0x000fec0003800000 */
[----:B------:R-:W-:-:S06]  /*3470*/  UISETP.GT.AND UP0, UPT, UR6, -0x1, UPT ;  /* 0xffffffff0600788c */ /* 0x000fcc000bf04270 */
[----:B------:R-:W-:-:S13]  /*3480*/  PLOP3.LUT P0, PT, PT, PT, UP0, 0x80, 0x0 ;  /* 0x000000000000781c */ /* 0x000fda0003f0f008 */
[----:B------:R-:W-:Y:S05]  /*3490*/  @P0 BRA `(.L_x_1300) ;  /* 0x00000000001c0947 */ /* 0x000fea0003800000 */
[----:B------:R-:W-:Y:S02]  /*34a0*/  UISETP.NE.AND UP0, UPT, UR11, 0x1, UPT ;  /* 0x000000010b00788c */ /* 0x000fe4000bf05270 */
[----:B------:R-:W-:-:S09]  /*34b0*/  ULOP3.LUT UR6, URZ, UR6, URZ, 0x33, !UPT ;  /* 0x000000063f067292 */ /* 0x000fd2000f8e333f */
[----:B------:R-:W-:Y:S02]  /*34c0*/  @UP0 ULDC.64 UR12, c[0x0][0x9e8] ;  /* 0x00027a00000c0ab9 */ /* 0x000fe40000000a00 */
[----:B------:R-:W-:-:S04]  /*34d0*/  UIMAD.WIDE.U32 UR4, UR6, UR12, URZ ;  /* 0x0000000c060472a5 */ /* 0x000fc8000f8e003f */
[----:B------:R-:W-:-:S04]  /*34e0*/  @UP0 USHF.R.U32.HI UR6, URZ, UR13, UR5 ;  /* 0x0000000d3f060299 */ /* 0x000fc80008011605 */
[----:B------:R-:W-:Y:S01]  /*34f0*/  ULOP3.LUT UR6, URZ, UR6, URZ, 0x33, !UPT ;  /* 0x000000063f067292 */ /* 0x000fe2000f8e333f */
[----:B------:R-:W-:Y:S11]  /*3500*/  BRA `(.L_x_1301) ;  /* 0x0000000000107947 */ /* 0x000ff60003800000 */
.L_x_1300:
[----:B------:R-:W-:-:S11]  /*3510*/  UISETP.NE.AND UP0, UPT, UR11, 0x1, UPT ;  /* 0x000000010b00788c */ /* 0x000fd6000bf05270 */
[----:B------:R-:W-:Y:S02]  /*3520*/  @UP0 ULDC.64 UR12, c[0x0][0x9e8] ;  /* 0x00027a00000c0ab9 */ /* 0x000fe40000000a00 */
[----:B------:R-:W-:-:S04]  /*3530*/  UIMAD.WIDE.U32 UR4, UR6, UR12, URZ ;  /* 0x0000000c060472a5 */ /* 0x000fc8000f8e003f */
[----:B------:R-:W-:-:S12]  /*3540*/  @UP0 USHF.R.U32.HI UR6, URZ, UR13, UR5 ;  /* 0x0000000d3f060299 */ /* 0x000fd80008011605 */
.L_x_1301:
[----:B------:R-:W-:-:S04]  /*3550*/  UIMAD UR6, UR6, UR11, URZ ;  /* 0x0000000b060672a4 */ /* 0x000fc8000f8e023f */
[----:B------:R-:W-:-:S04]  /*3560*/  UISETP.LT.AND UP0, UPT, UR8, UR6, UPT ;  /* 0x000000060800728c */ /* 0x000fc8000bf01270 */
[----:B------:R-:W-:-:S12]  /*3570*/  USEL UR8, UR8, UR6, !UP0 ;  /* 0x0000000608087287 */ /* 0x000fd8000c000000 */
.L_x_1299:
[----:B------:R-:W-:Y:S01]  /*3580*/  USHF.R.S32.HI UR4, URZ, 0x1f, UR8 ;  /* 0x0000001f3f047899 */ /* 0x000fe20008011408 */
[----:B------:R-:W-:Y:S02]  /*3590*/  PLOP3.LUT P0, PT, PT, PT, PT, 0x80, 0x0 ;  /* 0x000000000000781c */ /* 0x000fe40003f0f070 */
[----:B------:R-:W-:Y:S02]  /*35a0*/  CS2R R28, SRZ ;  /* 0x00000000001c7805 */ /* 0x000fe4000001ff00 */
[----:B------:R-:W-:Y:S01]  /*35b0*/  MOV R3, RZ ;  /* 0x000000ff00037202 */ /* 0x000fe20000000f00 */
[----:B------:R-:W-:Y:S01]  /*35c0*/  ULEA.HI UR4, UR4, UR8, URZ, 0x6 ;  /* 0x0000000804047291 */ /* 0x000fe2000f8f303f */
[----:B------:R-:W-:Y:S02]  /*35d0*/  CS2R R150, SRZ ;  /* 0x0000000000967805 */ /* 0x000fe4000001ff00 */
[----:B------:R-:W-:Y:S02]  /*35e0*/  CS2R R148, SRZ ;  /* 0x0000000000947805 */ /* 0x000fe4000001ff00 */
[----:B------:R-:W-:Y:S01]  /*35f0*/  CS2R R146, SRZ ;  /* 0x0000000000927805 */ /* 0x000fe2000001ff00 */
[----:B------:R-:W-:Y:S01]  /*3600*/  USHF.R.S32.HI UR4, URZ, 0x6, UR4 ;  /* 0x000000063f047899 */ /* 0x000fe20008011404 */
[----:B------:R-:W-:-:S02]  /*3610*/  CS2R R144, SRZ ;  /* 0x0000000000907805 */ /* 0x000fc4000001ff00 */
[----:B------:R-:W-:Y:S02]  /*3620*/  CS2R R142, SRZ ;  /* 0x00000000008e7805 */ /* 0x000fe4000001ff00 */
[----:B------:R-:W-:Y:S01]  /*3630*/  CS2R R140, SRZ ;  /* 0x00000000008c7805 */ /* 0x000fe2000001ff00 */
[----:B------:R-:W-:Y:S01]  /*3640*/  UISETP.LT.AND UP0, UPT, URZ, UR4, UPT ;  /* 0x000000043f00728c */ /* 0x000fe2000bf01270 */
[----:B------:R-:W-:Y:S02]  /*3650*/  CS2R R138, SRZ ;  /* 0x00000000008a7805 */ /* 0x000fe4000001ff00 */
[----:B------:R-:W-:Y:S02]  /*3660*/  CS2R R136, SRZ ;  /* 0x0000000000887805 */ /* 0x000fe4000001ff00 */
[----:B------:R-:W-:Y:S01]  /*3670*/  CS2R R134, SRZ ;  /* 0x0000000000867805 */ /* 0x000fe2000001ff00 */
[----:B------:R-:W-:Y:S01]  /*3680*/  USEL UR41, URZ, UR4, !UP0 ;  /* 0x000000043f297287 */ /* 0x000fe2000c000000 */
[----:B------:R-:W-:-:S02]  /*3690*/  CS2R R132, SRZ ;  /* 0x0000000000847805 */ /* 0x000fc4000001ff00 */
[----:B------:R-:W-:Y:S02]  /*36a0*/  CS2R R130, SRZ ;  /* 0x0000000000827805 */ /* 0x000fe4000001ff00 */
[----:B------:R-:W-:Y:S02]  /*36b0*/  CS2R R128, SRZ ;  /* 0x0000000000807805 */ /* 0x000fe4000001ff00 */
[----:B------:R-:W-:Y:S02]  /*36c0*/  CS2R R126, SRZ ;  /* 0x00000000007e7805 */ /* 0x000fe4000001ff00 */
[----:B------:R-:W-:Y:S02]  /*36d0*/  CS2R R124, SRZ ;  /* 0x00000000007c7805 */ /* 0x000fe4000001ff00 */
[----:B------:R-:W-:Y:S01]  /*36e0*/  ISETP.GT.AND P1, PT, R152, UR41, PT ;  /* 0x0000002998007c0c */ /* 0x000fe2000bf24270 */
[----:B------:R-:W-:Y:S01]  /*36f0*/  IMAD.MOV.U32 R172, RZ, RZ, RZ ;  /* 0x000000ffffac7224 */ /* 0x000fe200078e00ff */
        /* <DEDUP_REMOVED lines=49> */
[----:B------:R-:W-:Y:S01]  /*3a10*/  MOV R153, RZ ;  /* 0x000000ff00997202 */ /* 0x000fe20000000f00 */
[----:B------:R-:W-:Y:S06]  /*3a20*/  @!P1 BRA `(.L_x_1287) ;  /* 0x0000009c002c9947 */ /* 0x000fec0003800000 */
        /* <DEDUP_REMOVED lines=11> */
[----:B------:R-:W-:-:S04]  /*3ae0*/  ULOP3.LUT UR5, UR5, 0x3fff, URZ, 0xc0, !UPT ;  /* 0x00003fff05057892 */ /* 0x000fc8000f8ec03f */
[----:B------:R-:W-:-:S04]  /*3af0*/  ULOP3.LUT UR45, UR5, 0x2000000, URZ, 0xfc, !UPT ;  /* 0x02000000052d7892 */ /* 0x000fc8000f8efc3f */
[----:B------:R-:W-:Y:S08]  /*3b00*/  @!P0 BRA `(.L_x_1302) ;  /* 0x0000000000408947 */ /* 0x000ff00003800000 */
[----:B------:R-:W-:Y:S01]  /*3b10*/  MOV R0, 0x0 ;  /* 0x0000000000007802 */ /* 0x000fe20000000f00 */
[----:B------:R-:W-:Y:S01]  /*3b20*/  ULDC.64 UR4, c[0x4][0x88] ;  /* 0x0100220000047ab9 */ /* 0x000fe20000000a00 */
[----:B------:R-:W-:Y:S01]  /*3b30*/  ULDC.64 UR6, c[0x4][0x28] ;  /* 0x01000a0000067ab9 */ /* 0x000fe20000000a00 */
[----:B------:R-:W-:Y:S01]  /*3b40*/  IMAD.U32 R4, RZ, RZ, UR4 ;  /* 0x00000004ff047e24 */ /* 0x000fe2000f8e00ff */
[----:B------:R1:W2:Y:S01]  /*3b50*/  LDC.64 R14, c[0x4][R0] ;  /* 0x01000000000e7b82 */ /* 0x0002a20000000a00 */
[----:B------:R-:W-:Y:S01]  /*3b60*/  IMAD.U32 R5, RZ, RZ, UR5 ;  /* 0x00000005ff057e24 */ /* 0x000fe2000f8e00ff */
[----:B------:R-:W-:Y:S01]  /*3b70*/  ULDC.64 UR4, c[0x4][0x90] ;  /* 0x0100240000047ab9 */ /* 0x000fe20000000a00 */
[----:B------:R-:W-:Y:S01]  /*3b80*/  IMAD.U32 R10, RZ, RZ, UR6 ;  /* 0x00000006ff0a7e24 */ /* 0x000fe2000f8e00ff */
[----:B------:R-:W-:Y:S01]  /*3b90*/  MOV R6, UR4 ;  /* 0x0000000400067c02 */ /* 0x000fe20008000f00 */
[----:B------:R-:W-:Y:S01]  /*3ba0*/  IMAD.U32 R7, RZ, RZ, UR5 ;  /* 0x00000005ff077e24 */ /* 0x000fe2000f8e00ff */
[----:B------:R-:W-:Y:S01]  /*3bb0*/  MOV R11, UR7 ;  /* 0x00000007000b7c02 */ /* 0x000fe20008000f00 */
[----:B------:R-:W-:Y:S01]  /*3bc0*/  IMAD.MOV.U32 R8, RZ, RZ, 0x70 ;  /* 0x00000070ff087424 */ /* 0x000fe200078e00ff */
[----:B------:R-:W-:Y:S01]  /*3bd0*/  MOV R13, RZ ;  /* 0x000000ff000d7202 */ /* 0x000fe20000000f00 */
[----:B-1----:R-:W-:-:S07]  /*3be0*/  IMAD.MOV.U32 R12, RZ, RZ, 0x1 ;  /* 0x00000001ff0c7424 */ /* 0x002fce00078e00ff */
[----:B------:R-:W-:-:S07]  /*3bf0*/  LEPC R20, `(.L_x_1302) ;  /* 0x000000001014794e */ /* 0x000fce0000000000 */
[----:B--2---:R-:W-:Y:S05]  /*3c00*/  CALL.ABS.NOINC R14 ;  /* 0x000000000e007343 */ /* 0x004fea0003c00000 */
.L_x_1302:
[----:B------:R-:W-:Y:S01]  /*3c10*/  ULEA.HI UR4, UR37, UR37, URZ, 0x1 ;  /* 0x0000002525047291 */ /* 0x000fe2000f8f083f */
[----:B------:R-:W-:-:S03]  /*3c20*/  IMAD.U32 R3, RZ, RZ, UR47 ;  /* 0x0000002fff037e24 */ /* 0x000fc6000f8e00ff */
[----:B------:R-:W-:Y:S02]  /*3c30*/  ULOP3.LUT UR4, UR4, 0xfffffffe, URZ, 0xc0, !UPT ;  /* 0xfffffffe04047892 */ /* 0x000fe4000f8ec03f */
[----:B------:R-:W-:Y:S02]  /*3c40*/  ISETP.NE.AND P0, PT, R3, 0x3, PT ;  /* 0x000000030300780c */ /* 0x000fe40003f05270 */
[----:B------:R-:W-:-:S06]  /*3c50*/  UIADD3 UR4, UR37, -UR4, URZ ;  /* 0x8000000425047290 */ /* 0x000fcc000fffe03f */
[----:B------:R-:W-:-:S05]  /*3c60*/  IMAD.U32 R0, RZ, RZ, UR4 ;  /* 0x00000004ff007e24 */ /* 0x000fca000f8e00ff */
[----:B------:R-:W-:-:S04]  /*3c70*/  SHF.L.U32 R0, R0, 0x1f, RZ ;  /* 0x0000001f00007819 */ /* 0x000fc800000006ff */
[----:B------:R-:W1:Y:S02]  /*3c80*/  SYNCS.PHASECHK.TRANS64.TRYWAIT P1, [UR48+0x28c00], R0 ;  /* 0x028c0000ff0075a7 */ /* 0x000e640008020170 */
[----:B-1----:R-:W-:Y:S05]  /*3c90*/  @!P1 BRA `(.L_x_1303) ;  /* 0x000000e800849947 */ /* 0x002fea0003800000 */
.L_x_1448:
[----:B------:R-:W-:Y:S05]  /*3ca0*/  @!P0 BRA `(.L_x_1304) ;  /* 0x0000000000048947 */ /* 0x000fea0003800000 */
[----:B------:R-:W-:Y:S01]  /*3cb0*/  BPT.TRAP 0x1 ;  /* 0x000000040000795c */ /* 0x000fe20000300000 */
.L_x_1304:
[----:B------:R-:W-:Y:S01]  /*3cc0*/  IMAD.U32 R13, RZ, RZ, UR38 ;  /* 0x00000026ff0d7e24 */ /* 0x000fe2000f8e00ff */
[----:B------:R-:W-:-:S04]  /*3cd0*/  MOV R6, UR39 ;  /* 0x0000002700067c02 */ /* 0x000fc80008000f00 */
[----:B------:R-:W-:Y:S02]  /*3ce0*/  LEA R6, R6, UR48, 0x3 ;  /* 0x0000003006067c11 */ /* 0x000fe4000f8e18ff */
[----:B------:R-:W-:-:S04]  /*3cf0*/  SHF.L.U32 R13, R13, 0x1f, RZ ;  /* 0x0000001f0d0d7819 */ /* 0x000fc800000006ff */
[----:B------:R2:W3:Y:S01]  /*3d00*/  SYNCS.PHASECHK.TRANS64.TRYWAIT P1, [R6+URZ+0x28c30], R13 ;  /* 0x028c300d060075a7 */ /* 0x0004e2000802017f */
[----:B------:R-:W-:Y:S05]  /*3d10*/  @!P0 BRA `(.L_x_1305) ;  /* 0x0000000000048947 */ /* 0x000fea0003800000 */
[----:B------:R-:W-:Y:S01]  /*3d20*/  BPT.TRAP 0x1 ;  /* 0x000000040000795c */ /* 0x000fe20000300000 */
.L_x_1305:
[----:B---3--:R-:W-:Y:S05]  /*3d30*/  @P1 BRA `(.L_x_1306) ;  /* 0x0000000000081947 */ /* 0x008fea0003800000 */
[----:B------:R-:W3:Y:S02]  /*3d40*/  SYNCS.PHASECHK.TRANS64.TRYWAIT P1, [R6+URZ+0x28c30], R13 ;  /* 0x028c300d060075a7 */ /* 0x000ee4000802017f */
[----:B---3--:R-:W-:Y:S05]  /*3d50*/  @!P1 BRA `(.L_x_1307) ;  /* 0x000000e8006c9947 */ /* 0x008fea0003800000 */
.L_x_1306:
[----:B-1----:R-:W1:Y:S01]  /*3d60*/  S2R R3, SR_TID.X ;  /* 0x0000000000037919 */ /* 0x002e620000002100 */
[----:B------:R-:W-:-:S04]  /*3d70*/  UIADD3 UR4, UR48, 0x22400, URZ ;  /* 0x0002240030047890 */ /* 0x000fc8000fffe03f */
[----:B------:R-:W-:-:S04]  /*3d80*/  USHF.R.U32.HI UR4, URZ, 0x4, UR4 ;  /* 0x000000043f047899 */ /* 0x000fc80008011604 */
[----:B------:R-:W-:-:S06]  /*3d90*/  ULOP3.LUT UR4, UR4, 0x3fff, URZ, 0xc0, !UPT ;  /* 0x00003fff04047892 */ /* 0x000fcc000f8ec03f */
[----:B------:R-:W-:Y:S01]  /*3da0*/  IMAD.U32 R0, RZ, RZ, UR4 ;  /* 0x00000004ff007e24 */ /* 0x000fe2000f8e00ff */
        /* <DEDUP_REMOVED lines=10> */
[----:B------:R-:W1:Y:S01]  /*3e50*/  LDC R9, c[0x0][0x2e0] ;  /* 0x0000b800ff097b82 */ /* 0x000e620000000800 */
[----:B------:R-:W-:Y:S01]  /*3e60*/  UMOV UR7, 0x40000040 ;  /* 0x4000004000077882 */ /* 0x000fe20000000000 */
[----:B------:R-:W-:Y:S01]  /*3e70*/  UMOV UR5, 0x40000040 ;  /* 0x4000004000057882 */ /* 0x000fe20000000000 */
[----:B------:R-:W-:Y:S01]  /*3e80*/  ULOP3.LUT UR4, UR4, 0x3fff, URZ, 0xc0, !UPT ;  /* 0x00003fff04047892 */ /* 0x000fe2000f8ec03f */
[----:B------:R-:W-:Y:S01]  /*3e90*/  IMAD.MOV.U32 R5, RZ, RZ, -0x40 ;  /* 0xffffffc0ff057424 */ /* 0x000fe200078e00ff */
[----:B------:R-:W-:Y:S01]  /*3ea0*/  UMOV UR11, 0x40000040 ;  /* 0x40000040000b7882 */ /* 0x000fe20000000000 */
[----:B------:R-:W-:Y:S01]  /*3eb0*/  UMOV UR9, 0x40000040 ;  /* 0x4000004000097882 */ /* 0x000fe20000000000 */
[----:B------:R-:W-:Y:S01]  /*3ec0*/  ULEA UR18, UR39, UR18, 0x9 ;  /* 0x0000001227127291 */ /* 0x000fe2000f8e483f */
[----:B------:R-:W4:Y:S01]  /*3ed0*/  LDC.64 R10, c[0x0][0x9e0] ;  /* 0x00027800ff0a7b82 */ /* 0x000f220000000a00 */
[----:B------:R-:W-:Y:S01]  /*3ee0*/  ULOP3.LUT UR16, UR4, 0x10000, URZ, 0xfc, !UPT ;  /* 0x0001000004107892 */ /* 0x000fe2000f8efc3f */
[----:B------:R-:W-:Y:S01]  /*3ef0*/  IMAD R4, R152, R5, 0x41 ;  /* 0x0000004198047424 */ /* 0x000fe200078e0205 */
[----:B------:R-:W-:Y:S01]  /*3f00*/  UIADD3 UR6, UR18, 0x2, URZ ;  /* 0x0000000212067890 */ /* 0x000fe2000fffe03f */
[----:B------:R-:W-:Y:S01]  /*3f10*/  @!P1 IADD3 R3, R6, 0x28c40, RZ ;  /* 0x00028c4006039810 */ /* 0x000fe20007ffe0ff */
[----:B------:R-:W-:-:S02]  /*3f20*/  UIADD3 UR4, UR16, 0x2, URZ ;  /* 0x0000000210047890 */ /* 0x000fc4000fffe03f */
[----:B------:R-:W-:Y:S01]  /*3f30*/  UIADD3 UR10, UR18, 0x4, URZ ;  /* 0x00000004120a7890 */ /* 0x000fe2000fffe03f */
[----:B------:R-:W5:Y:S01]  /*3f40*/  LDC R12, c[0x0][0x288] ;  /* 0x0000a200ff0c7b82 */ /* 0x000f620000000800 */
[----:B------:R-:W-:Y:S02]  /*3f50*/  UIADD3 UR8, UR16, 0x4, URZ ;  /* 0x0000000410087890 */ /* 0x000fe4000fffe03f */
[----:B------:R-:W-:Y:S01]  /*3f60*/  HGMMA.64x64x16.F32.BF16 R24, gdesc[UR16], RZ, !UPT, gsb0 ;  /* 0x00e00000101879f0 */ /* 0x000fe2000c0018ff */
[----:B------:R-:W-:Y:S01]  /*3f70*/  UIADD3 UR14, UR18, 0x6, URZ ;  /* 0x00000006120e7890 */ /* 0x000fe2000fffe03f */
[----:B------:R-:W-:Y:S01]  /*3f80*/  @!P1 PRMT R3, RZ, 0x654, R3 ;  /* 0x00000654ff039816 */ /* 0x000fe20000000003 */
[----:B------:R-:W-:Y:S01]  /*3f90*/  UIADD3 UR12, UR16, 0x6, URZ ;  /* 0x00000006100c7890 */ /* 0x000fe2000fffe03f */
[----:B------:R-:W-:Y:S01]  /*3fa0*/  UMOV UR15, 0x40000040 ;  /* 0x40000040000f7882 */ /* 0x000fe20000000000 */
[----:B------:R-:W-:Y:S01]  /*3fb0*/  UMOV UR13, 0x40000040 ;  /* 0x40000040000d7882 */ /* 0x000fe20000000000 */
[----:B-1----:R-:W-:Y:S01]  /*3fc0*/  IMAD R5, R9, UR49, R4 ;  /* 0x0000003109057c24 */ /* 0x002fe2000f8e0204 */
[----:B----4-:R-:W-:-:S04]  /*3fd0*/  ISETP.GE.AND P2, PT, R11, 0x1, PT ;  /* 0x000000010b00780c */ /* 0x010fc80003f46270 */
[----:B-----5:R-:W-:Y:S01]  /*3fe0*/  IADD3 R7, R5, -R12, -R2 ;  /* 0x8000000c05077210 */ /* 0x020fe20007ffe802 */
[----:B------:R-:W-:Y:S01]  /*3ff0*/  VIADD R5, R16, UR42 ;  /* 0x0000002a10057c36 */ /* 0x000fe20008000000 */
[----:B------:R-:W-:Y:S02]  /*4000*/  WARPGROUP.DEPBAR.LE gsb0, 0x0 ;  /* 0x00008000000079c5 */ /* 0x000fe40000010000 */
[----:B------:R-:W-:-:S06]  /*4010*/  WARPGROUP.ARRIVE ;  /* 0x00000000000079c5 */ /* 0x000fcc0000000000 */
[----:B------:R-:W-:Y:S01]  /*4020*/  HGMMA.64x64x16.F32.BF16 R24, gdesc[UR4], R24, gsb0 ;  /* 0x00e00000041879f0 */ /* 0x000fe20008001818 */
[----:B------:R-:W-:Y:S02]  /*4030*/  ULDC.64 UR6, c[0x0][0x9d8] ;  /* 0x0002760000067ab9 */ /* 0x000fe40000000a00 */
[----:B------:R-:W-:-:S06]  /*4040*/  ULOP3.LUT UR20, URZ, UR7, URZ, 0x33, !UPT ;  /* 0x000000073f147292 */ /* 0x000fcc000f8e333f */
[----:B------:R-:W-:Y:S01]  /*4050*/  VIADD R58, R7, UR20 ;  /* 0x00000014073a7c36 */ /* 0x000fe20008000000 */
        /* <DEDUP_REMOVED lines=37> */
[----:B------:R4:W-:Y:S01]  /*42b0*/  @!P1 SYNCS.ARRIVE.TRANS64.RED.A1T0 RZ, [R3+URZ], RZ ;  /* 0x000000ff03ff99a7 */ /* 0x0009e2000810043f */
[----:B------:R-:W-:Y:S01]  /*42c0*/  FMUL.FTZ R46, R46, UR6 ;  /* 0x000000062e2e7c20 */ /* 0x000fe20008410000 */
[----:B------:R-:W-:Y:S01]  /*42d0*/  FMUL.FTZ R31, R31, UR6 ;  /* 0x000000061f1f7c20 */ /* 0x000fe20008410000 */
[----:B------:R-:W-:Y:S01]  /*42e0*/  FMUL.FTZ R47, R47, UR6 ;  /* 0x000000062f2f7c20 */ /* 0x000fe20008410000 */
[----:B------:R5:W1:Y:S08]  /*42f0*/  MUFU.TANH R26, R38 ;  /* 0x00000026001a7308 */ /* 0x000a700000002400 */
[----:B------:R-:W1:Y:S01]  /*4300*/  MUFU.TANH R24, R24 ;  /* 0x0000001800187308 */ /* 0x000e620000002400 */
[----:B-----5:R-:W-:-:S05]  /*4310*/  LEA R38, R152, 0xffffffc0, 0x6 ;  /* 0xffffffc098267811 */ /* 0x020fca00078e30ff */
[----:B----4-:R-:W-:Y:S02]  /*4320*/  IMAD R3, R9, UR49, -R38 ;  /* 0x0000003109037c24 */ /* 0x010fe4000f8e0a26 */
[----:B------:R-:W4:Y:S08]  /*4330*/  MUFU.TANH R25, R25 ;  /* 0x0000001900197308 */ /* 0x000f300000002400 */
[----:B------:R-:W1:Y:S08]  /*4340*/  MUFU.TANH R28, R28 ;  /* 0x0000001c001c7308 */ /* 0x000e700000002400 */
        /* <DEDUP_REMOVED lines=23> */
[----:B------:R5:W1:Y:S08]  /*44c0*/  MUFU.TANH R27, R39 ;  /* 0x00000027001b7308 */ /* 0x000a700000002400 */
[----:B------:R2:W1:Y:S01]  /*44d0*/  MUFU.TANH R30, R46 ;  /* 0x0000002e001e7308 */ /* 0x0004620000002400 */
[----:B-----5:R-:W-:-:S07]  /*44e0*/  IMAD.IADD R39, R7, 0x1, R10 ;  /* 0x0000000107277824 */ /* 0x020fce00078e020a */
[----:B------:R-:W1:Y:S01]  /*44f0*/  MUFU.TANH R21, R31 ;  /* 0x0000001f00157308 */ /* 0x000e620000002400 */
[----:B--2---:R-:W-:Y:S01]  /*4500*/  IADD3 R46, -R2, R3, RZ ;  /* 0x00000003022e7210 */ /* 0x004fe20007ffe1ff */
[----:B------:R-:W-:-:S06]  /*4510*/  IMAD.IADD R3, R58, 0x1, R5 ;  /* 0x000000013a037824 */ /* 0x000fcc00078e0205 */
[----:B------:R2:W1:Y:S02]  /*4520*/  MUFU.TANH R31, R47 ;  /* 0x0000002f001f7308 */ /* 0x0004640000002400 */
[----:B--2---:R-:W-:Y:S02]  /*4530*/  IADD3 R47, R4, -0x1, RZ ;  /* 0xffffffff042f7810 */ /* 0x004fe40007ffe0ff */
[----:B------:R-:W-:Y:S01]  /*4540*/  VIADDMNMX R4, R5, R39, R46, PT ;  /* 0x0000002705047246 */ /* 0x000fe2000380012e */
[----:B----4-:R-:W-:Y:S06]  /*4550*/  @!P2 BRA `(.L_x_1308) ;  /* 0x000000000054a947 */ /* 0x010fec0003800000 */
[----:B------:R-:W-:Y:S01]  /*4560*/  IMAD R8, R9, UR49, -R12 ;  /* 0x0000003109087c24 */ /* 0x000fe2000f8e0a0c */
[----:B------:R-:W-:Y:S03]  /*4570*/  BSSY B0, `(.L_x_1309) ;  /* 0x000000f000007945 */ /* 0x000fe60003800000 */
[----:B------:R-:W-:-:S05]  /*4580*/  IMAD.IADD R8, R5, 0x1, R8 ;  /* 0x0000000105087824 */ /* 0x000fca00078e0208 */
[----:B------:R-:W-:-:S13]  /*4590*/  ISETP.GT.AND P3, PT, R8, -0x1, PT ;  /* 0xffffffff0800780c */ /* 0x000fda0003f64270 */
[----:B------:R-:W-:Y:S05]  /*45a0*/  @P3 BRA `(.L_x_1310) ;  /* 0x00000000001c3947 */ /* 0x000fea0003800000 */
[----:B------:R-:W-:Y:S02]  /*45b0*/  ISETP.NE.AND P3, PT, R11, 0x1, PT ;  /* 0x000000010b00780c */ /* 0x000fe40003f65270 */
[----:B------:R-:W-:-:S11]  /*45c0*/  LOP3.LUT R7, RZ, R8, RZ, 0x33, !PT ;  /* 0x00000008ff077212 */ /* 0x000fd600078e33ff */
[----:B------:R-:W2:Y:S02]  /*45d0*/  @P3 LDC.64 R60, c[0x0][0x9e8] ;  /* 0x00027a00ff3c3b82 */ /* 0x000ea40000000a00 */
[----:B--2---:R-:W-:-:S05]  /*45e0*/  @P3 IMAD.HI.U32 R8, R7, R60, RZ ;  /* 0x0000003c07083227 */ /* 0x004fca00078e00ff */
[----:B------:R-:W-:-:S04]  /*45f0*/  @P3 SHF.R.U32.HI R7, RZ, R61, R8 ;  /* 0x0000003dff073219 */ /* 0x000fc80000011608 */
[----:B------:R-:W-:Y:S01]  /*4600*/  LOP3.LUT R8, RZ, R7, RZ, 0x33, !PT ;  /* 0x00000007ff087212 */ /* 0x000fe200078e33ff */
[----:B------:R-:W-:Y:S06]  /*4610*/  BRA `(.L_x_1311) ;  /* 0x0000000000107947 */ /* 0x000fec0003800000 */
.L_x_1310:
[----:B------:R-:W-:-:S13]  /*4620*/  ISETP.NE.AND P3, PT, R11, 0x1, PT ;  /* 0x000000010b00780c */ /* 0x000fda0003f65270 */
[----:B------:R-:W2:Y:S02]  /*4630*/  @P3 LDC.64 R60, c[0x0][0x9e8] ;  /* 0x00027a00ff3c3b82 */ /* 0x000ea40000000a00 */
[----:B--2---:R-:W-:-:S05]  /*4640*/  @P3 IMAD.HI.U32 R14, R8, R60, RZ ;  /* 0x0000003c080e3227 */ /* 0x004fca00078e00ff */
[----:B------:R-:W-:-:S07]  /*4650*/  @P3 SHF.R.U32.HI R8, RZ, R61, R14 ;  /* 0x0000003dff083219 */ /* 0x000fce000001160e */
.L_x_1311:
[----:B------:R-:W-:Y:S05]  /*4660*/  BSYNC B0 ;  /* 0x0000000000007941 */ /* 0x000fea0003800000 */
.L_x_1309:
[----:B------:R-:W-:-:S05]  /*4670*/  IMAD R7, R8, R11, -R38 ;  /* 0x0000000b08077224 */ /* 0x000fca00078e0a26 */
[----:B------:R-:W-:-:S04]  /*4680*/  IADD3 R8, -R2, R7, RZ ;  /* 0x0000000702087210 */ /* 0x000fc80007ffe1ff */
[----:B------:R-:W-:Y:S02]  /*4690*/  VIMNMX R3, R3, R8, !PT ;  /* 0x0000000803037248 */ /* 0x000fe40007fe0100 */
[----:B------:R-:W-:-:S07]  /*46a0*/  VIADDMNMX R4, R8, R11, R4, PT ;  /* 0x0000000b08047246 */ /* 0x000fce0003800104 */
.L_x_1308:
[C---:B------:R-:W-:Y:S02]  /*46b0*/  ISETP.GE.AND P3, PT, R47.reuse, 0x2, PT ;  /* 0x000000022f00780c */ /* 0x040fe40003f66270 */
[----:B------:R-:W-:Y:S02]  /*46c0*/  ISETP.GE.AND P4, PT, R47, 0x9, PT ;  /* 0x000000092f00780c */ /* 0x000fe40003f86270 */
[C---:B------:R-:W-:Y:S02]  /*46d0*/  ISETP.GT.AND P6, PT, R3.reuse, 0x1, !P3 ;  /* 0x000000010300780c */ /* 0x040fe40005fc4270 */
[----:B------:R-:W-:Y:S02]  /*46e0*/  ISETP.GT.AND P5, PT, R3, 0x8, !P4 ;  /* 0x000000080300780c */ /* 0x000fe400067a4270 */
[C---:B------:R-:W-:Y:S02]  /*46f0*/  ISETP.LT.OR P6, PT, R4.reuse, 0x2, P6 ;  /* 0x000000020400780c */ /* 0x040fe400037c1670 */
[----:B------:R-:W-:-:S02]  /*4700*/  ISETP.LT.OR P5, PT, R4, 0x9, P5 ;  /* 0x000000090400780c */ /* 0x000fc40002fa1670 */
[----:B------:R-:W-:Y:S02]  /*4710*/  FSEL R57, R25, -INF , !P6 ;  /* 0xff80000019397808 */ /* 0x000fe40007000000 */
[----:B------:R-:W-:Y:S02]  /*4720*/  ISETP.GE.AND P6, PT, R47, 0xa, PT ;  /* 0x0000000a2f00780c */ /* 0x000fe40003fc6270 */
[----:B-1----:R-:W-:Y:S02]  /*4730*/  FSEL R59, R28, -INF , !P5 ;  /* 0xff8000001c3b7808 */ /* 0x002fe40006800000 */
[----:B------:R-:W-:Y:S02]  /*4740*/  ISETP.GT.AND P5, PT, R3, 0x9, !P6 ;  /* 0x000000090300780c */ /* 0x000fe400077a4270 */
[----:B------:R-:W-:Y:S02]  /*4750*/  P2R R28, PR, RZ, 0x40 ;  /* 0x00000040ff1c7803 */ /* 0x000fe40000000000 */
[----:B------:R-:W-:-:S02]  /*4760*/  ISETP.LT.OR P5, PT, R4, 0xa, P5 ;  /* 0x0000000a0400780c */ /* 0x000fc40002fa1670 */
[----:B------:R-:W-:Y:S02]  /*4770*/  ISETP.GE.AND P6, PT, R47, 0x11, PT ;  /* 0x000000112f00780c */ /* 0x000fe40003fc6270 */
[----:B------:R-:W-:Y:S02]  /*4780*/  FSEL R61, R29, -INF , !P5 ;  /* 0xff8000001d3d7808 */ /* 0x000fe40006800000 */
[----:B------:R-:W-:Y:S02]  /*4790*/  ISETP.GT.AND P5, PT, R3, 0x10, !P6 ;  /* 0x000000100300780c */ /* 0x000fe400077a4270 */
[----:B------:R-:W-:Y:S02]  /*47a0*/  P2R R29, PR, RZ, 0x40 ;  /* 0x00000040ff1d7803 */ /* 0x000fe40000000000 */
[----:B------:R-:W-:Y:S02]  /*47b0*/  ISETP.LT.OR P5, PT, R4, 0x11, P5 ;  /* 0x000000110400780c */ /* 0x000fe40002fa1670 */
[----:B------:R-:W-:-:S02]  /*47c0*/  ISETP.GE.AND P6, PT, R47, 0x12, PT ;  /* 0x000000122f00780c */ /* 0x000fc40003fc6270 */
[----:B------:R-:W-:Y:S02]  /*47d0*/  FSEL R63, R32, -INF , !P5 ;  /* 0xff800000203f7808 */ /* 0x000fe40006800000 */
[----:B------:R-:W-:Y:S02]  /*47e0*/  ISETP.GT.AND P5, PT, R3, 0x11, !P6 ;  /* 0x000000110300780c */ /* 0x000fe400077a4270 */
[----:B------:R-:W-:Y:S02]  /*47f0*/  P2R R32, PR, RZ, 0x40 ;  /* 0x00000040ff207803 */ /* 0x000fe40000000000 */
[----:B------:R-:W-:Y:S02]  /*4800*/  ISETP.LT.OR P5, PT, R4, 0x12, P5 ;  /* 0x000000120400780c */ /* 0x000fe40002fa1670 */
[----:B------:R-:W-:Y:S02]  /*4810*/  ISETP.GE.AND P6, PT, R47, 0x19, PT ;  /* 0x000000192f00780c */ /* 0x000fe40003fc6270 */
[----:B------:R-:W-:-:S02]  /*4820*/  FSEL R65, R33, -INF , !P5 ;  /* 0xff80000021417808 */ /* 0x000fc40006800000 */
[----:B------:R-:W-:Y:S02]  /*4830*/  ISETP.GT.AND P5, PT, R3, 0x18, !P6 ;  /* 0x000000180300780c */ /* 0x000fe400077a4270 */
[----:B------:R-:W-:Y:S02]  /*4840*/  P2R R33, PR, RZ, 0x40 ;  /* 0x00000040ff217803 */ /* 0x000fe40000000000 */
[----:B------:R-:W-:Y:S02]  /*4850*/  ISETP.LT.OR P5, PT, R4, 0x19, P5 ;  /* 0x000000190400780c */ /* 0x000fe40002fa1670 */
[----:B------:R-:W-:Y:S02]  /*4860*/  ISETP.GE.AND P6, PT, R47, 0x1a, PT ;  /* 0x0000001a2f00780c */ /* 0x000fe40003fc6270 */
[----:B------:R-:W-:Y:S02]  /*4870*/  FSEL R67, R36, -INF , !P5 ;  /* 0xff80000024437808 */ /* 0x000fe40006800000 */
[----:B------:R-:W-:-:S02]  /*4880*/  ISETP.GT.AND P5, PT, R3, 0x19, !P6 ;  /* 0x000000190300780c */ /* 0x000fc400077a4270 */
[----:B------:R-:W-:Y:S02]  /*4890*/  P2R R36, PR, RZ, 0x40 ;  /* 0x00000040ff247803 */ /* 0x000fe40000000000 */
[----:B------:R-:W-:Y:S02]  /*48a0*/  ISETP.LT.OR P5, PT, R4, 0x1a, P5 ;  /* 0x0000001a0400780c */ /* 0x000fe40002fa1670 */
[----:B------:R-:W-:Y:S02]  /*48b0*/  ISETP.GE.AND P6, PT, R47, 0x21, PT ;  /* 0x000000212f00780c */ /* 0x000fe40003fc6270 */
[----:B------:R-:W-:Y:S02]  /*48c0*/  FSEL R69, R37, -INF , !P5 ;  /* 0xff80000025457808 */ /* 0x000fe40006800000 */
[----:B------:R-:W-:Y:S02]  /*48d0*/  ISETP.GT.AND P5, PT, R3, 0x20, !P6 ;  /* 0x000000200300780c */ /* 0x000fe400077a4270 */
[----:B------:R-:W-:-:S02]  /*48e0*/  P2R R60, PR, RZ, 0x40 ;  /* 0x00000040ff3c7803 */ /* 0x000fc40000000000 */
[----:B------:R-:W-:Y:S02]  /*48f0*/  ISETP.LT.OR P5, PT, R4, 0x21, P5 ;  /* 0x000000210400780c */ /* 0x000fe40002fa1670 */
[----:B------:R-:W-:Y:S02]  /*4900*/  ISETP.GE.AND P6, PT, R47, 0x22, PT ;  /* 0x000000222f00780c */ /* 0x000fe40003fc6270 */
[----:B------:R-:W-:Y:S02]  /*4910*/  FSEL R71, R40, -INF , !P5 ;  /* 0xff80000028477808 */ /* 0x000fe40006800000 */
        /* <DEDUP_REMOVED lines=22> */
[----:B------:R-:W-:-:S04]  /*4a80*/  ISETP.LT.OR P5, PT, R4, 0x32, P5 ;  /* 0x000000320400780c */ /* 0x000fc80002fa1670 */
[----:B------:R-:W-:Y:S02]  /*4a90*/  FSEL R49, R49, -INF , !P5 ;  /* 0xff80000031317808 */ /* 0x000fe40006800000 */
[----:B------:R-:W-:-:S04]  /*4aa0*/  ISETP.GE.AND P5, PT, R47, 0x39, PT ;  /* 0x000000392f00780c */ /* 0x000fc80003fa6270 */
[----:B------:R-:W-:-:S04]  /*4ab0*/  ISETP.GT.AND P6, PT, R3, 0x38, !P5 ;  /* 0x000000380300780c */ /* 0x000fc80006fc4270 */
[----:B------:R-:W-:-:S04]  /*4ac0*/  ISETP.LT.OR P6, PT, R4, 0x39, P6 ;  /* 0x000000390400780c */ /* 0x000fc800037c1670 */
[----:B------:R-:W-:Y:S02]  /*4ad0*/  FSEL R81, R52, -INF , !P6 ;  /* 0xff80000034517808 */ /* 0x000fe40007000000 */
[----:B------:R-:W-:-:S04]  /*4ae0*/  ISETP.GE.AND P6, PT, R47, 0x1, PT ;  /* 0x000000012f00780c */ /* 0x000fc80003fc6270 */
[----:B------:R-:W-:Y:S02]  /*4af0*/  P2R R14, PR, RZ, 0x40 ;  /* 0x00000040ff0e7803 */ /* 0x000fe40000000000 */
[----:B------:R-:W-:-:S04]  /*4b00*/  ISETP.GT.AND P6, PT, R3, RZ, !P6 ;  /* 0x000000ff0300720c */ /* 0x000fc800077c4270 */
[----:B------:R-:W-:-:S04]  /*4b10*/  ISETP.LT.OR P6, PT, R4, 0x1, P6 ;  /* 0x000000010400780c */ /* 0x000fc800037c1670 */
[----:B------:R-:W-:Y:S02]  /*4b20*/  FSEL R37, R24, -INF , !P6 ;  /* 0xff80000018257808 */ /* 0x000fe40007000000 */
[----:B------:R-:W-:-:S04]  /*4b30*/  ISETP.GE.AND P6, PT, R47, 0x3a, PT ;  /* 0x0000003a2f00780c */ /* 0x000fc80003fc6270 */
[----:B------:R-:W-:Y:S02]  /*4b40*/  P2R R47, PR, RZ, 0x40 ;  /* 0x00000040ff2f7803 */ /* 0x000fe40000000000 */
[----:B------:R-:W-:Y:S01]  /*4b50*/  ISETP.GT.AND P6, PT, R3, 0x39, !P6 ;  /* 0x000000390300780c */ /* 0x000fe200077c4270 */
[----:B------:R-:W-:-:S03]  /*4b60*/  VIADD R3, R5, 0x8 ;  /* 0x0000000805037836 */ /* 0x000fc60000000000 */
[----:B------:R-:W-:Y:S02]  /*4b70*/  ISETP.LT.OR P6, PT, R4, 0x3a, P6 ;  /* 0x0000003a0400780c */ /* 0x000fe400037c1670 */
[----:B------:R-:W-:Y:S02]  /*4b80*/  VIADDMNMX R4, R3, R39, R46, PT ;  /* 0x0000002703047246 */ /* 0x000fe4000380012e */
[----:B------:R-:W-:Y:S02]  /*4b90*/  FSEL R53, R53, -INF , !P6 ;  /* 0xff80000035357808 */ /* 0x000fe40007000000 */
[----:B------:R-:W-:Y:S01]  /*4ba0*/  IADD3 R3, R58, 0x8, R5 ;  /* 0x000000083a037810 */ /* 0x000fe20007ffe005 */
[----:B------:R-:W-:Y:S06]  /*4bb0*/  @!P2 BRA `(.L_x_1312) ;  /* 0x000000000054a947 */ /* 0x000fec0003800000 */
[----:B------:R-:W-:Y:S01]  /*4bc0*/  IMAD R8, R9, UR49, -R12 ;  /* 0x0000003109087c24 */ /* 0x000fe2000f8e0a0c */
[----:B------:R-:W-:Y:S04]  /*4bd0*/  BSSY B0, `(.L_x_1313) ;  /* 0x000000f000007945 */ /* 0x000fe80003800000 */
[----:B------:R-:W-:-:S04]  /*4be0*/  IADD3 R7, R8, 0x8, R5 ;  /* 0x0000000808077810 */ /* 0x000fc80007ffe005 */
        /* <DEDUP_REMOVED lines=9> */
.L_x_1314:
[----:B------:R-:W-:-:S13]  /*4c80*/  ISETP.NE.AND P6, PT, R11, 0x1, PT ;  /* 0x000000010b00780c */ /* 0x000fda0003fc5270 */
[----:B------:R-:W1:Y:S02]  /*4c90*/  @P6 LDC.64 R24, c[0x0][0x9e8] ;  /* 0x00027a00ff186b82 */ /* 0x000e640000000a00 */
[----:B-1----:R-:W-:-:S05]  /*4ca0*/  @P6 IMAD.HI.U32 R8, R7, R24, RZ ;  /* 0x0000001807086227 */ /* 0x002fca00078e00ff */
[----:B------:R-:W-:-:S07]  /*4cb0*/  @P6 SHF.R.U32.HI R7, RZ, R25, R8 ;  /* 0x00000019ff076219 */ /* 0x000fce0000011608 */
.L_x_1315:
[----:B------:R-:W-:Y:S05]  /*4cc0*/  BSYNC B0 ;  /* 0x0000000000007941 */ /* 0x000fea0003800000 */
.L_x_1313:
[----:B------:R-:W-:-:S04]  /*4cd0*/  IMAD R7, R7, R11, -R38 ;  /* 0x0000000b07077224 */ /* 0x000fc800078e0a26 */
[----:B------:R-:W-:-:S05]  /*4ce0*/  IMAD.IADD R8, R7, 0x1, -R2 ;  /* 0x0000000107087824 */ /* 0x000fca00078e0a02 */
[----:B------:R-:W-:Y:S02]  /*4cf0*/  VIMNMX R3, R3, R8, !PT ;  /* 0x0000000803037248 */ /* 0x000fe40007fe0100 */
[----:B------:R-:W-:-:S07]  /*4d00*/  VIADDMNMX R4, R8, R11, R4, PT ;  /* 0x0000000b08047246 */ /* 0x000fce0003800104 */
.L_x_1312:
[----:B------:R-:W-:Y:S01]  /*4d10*/  BAR.SYNC.DEFER_BLOCKING 0xf, 0x100 ;  /* 0x03c4000000007b1d */ /* 0x000fe20000010000 */
[----:B------:R-:W-:Y:S02]  /*4d20*/  ISETP.GT.AND P3, PT, R3, 0x1, !P3 ;  /* 0x000000010300780c */ /* 0x000fe40005f64270 */
[----:B------:R-:W-:Y:S02]  /*4d30*/  FMNMX.FTZ R7, R37, R57, !PT ;  /* 0x0000003925077209 */ /* 0x000fe40007810000 */
[----:B------:R-:W-:Y:S01]  /*4d40*/  ISETP.LT.OR P3, PT, R4, 0x2, P3 ;  /* 0x000000020400780c */ /* 0x000fe20001f61670 */
[----:B------:R-:W-:Y:S01]  /*4d50*/  ULDC UR10, c[0x0][0x988] ;  /* 0x00026200000a7ab9 */ /* 0x000fe20000000800 */
[----:B------:R-:W-:Y:S02]  /*4d60*/  FMNMX.FTZ R7, R59, R7, !PT ;  /* 0x000000073b077209 */ /* 0x000fe40007810000 */
[----:B------:R-:W-:Y:S02]  /*4d70*/  FSEL R15, R15, -INF , !P3 ;  /* 0xff8000000f0f7808 */ /* 0x000fe40005800000 */
[----:B------:R-:W-:-:S02]  /*4d80*/  ISETP.NE.AND P3, PT, R28, RZ, PT ;  /* 0x000000ff1c00720c */ /* 0x000fc40003f65270 */
[----:B------:R-:W-:Y:S02]  /*4d90*/  FMNMX.FTZ R7, R61, R7, !PT ;  /* 0x000000073d077209 */ /* 0x000fe40007810000 */
[----:B------:R-:W-:Y:S02]  /*4da0*/  ISETP.GT.AND P3, PT, R3, 0x9, !P3 ;  /* 0x000000090300780c */ /* 0x000fe40005f64270 */
[----:B------:R-:W-:Y:S02]  /*4db0*/  FMNMX.FTZ R7, R63, R7, !PT ;  /* 0x000000073f077209 */ /* 0x000fe40007810000 */
[----:B------:R-:W-:Y:S02]  /*4dc0*/  ISETP.LT.OR P3, PT, R4, 0xa, P3 ;  /* 0x0000000a0400780c */ /* 0x000fe40001f61670 */
[----:B------:R-:W-:Y:S02]  /*4dd0*/  FMNMX.FTZ R7, R65, R7, !PT ;  /* 0x0000000741077209 */ /* 0x000fe40007810000 */
[----:B------:R-:W-:-:S02]  /*4de0*/  FSEL R21, R21, -INF , !P3 ;  /* 0xff80000015157808 */ /* 0x000fc40005800000 */
[----:B------:R-:W-:Y:S02]  /*4df0*/  ISETP.NE.AND P3, PT, R29, RZ, PT ;  /* 0x000000ff1d00720c */ /* 0x000fe40003f65270 */
[----:B------:R-:W-:Y:S02]  /*4e00*/  FMNMX.FTZ R7, R67, R7, !PT ;  /* 0x0000000743077209 */ /* 0x000fe40007810000 */
[----:B------:R-:W-:Y:S02]  /*4e10*/  ISETP.GT.AND P3, PT, R3, 0x10, !P3 ;  /* 0x000000100300780c */ /* 0x000fe40005f64270 */
[----:B------:R-:W-:Y:S02]  /*4e20*/  FMNMX.FTZ R7, R69, R7, !PT ;  /* 0x0000000745077209 */ /* 0x000fe40007810000 */
[----:B------:R-:W-:Y:S02]  /*4e30*/  ISETP.LT.OR P3, PT, R4, 0x11, P3 ;  /* 0x000000110400780c */ /* 0x000fe40001f61670 */
[----:B------:R-:W-:-:S02]  /*4e40*/  FMNMX.FTZ R7, R71, R7, !PT ;  /* 0x0000000747077209 */ /* 0x000fc40007810000 */
[----:B------:R-:W-:Y:S02]  /*4e50*/  FSEL R24, R34, -INF , !P3 ;  /* 0xff80000022187808 */ /* 0x000fe40005800000 */
[----:B------:R-:W-:Y:S02]  /*4e60*/  ISETP.NE.AND P3, PT, R32, RZ, PT ;  /* 0x000000ff2000720c */ /* 0x000fe40003f65270 */
[----:B------:R-:W-:Y:S02]  /*4e70*/  FMNMX.FTZ R7, R73, R7, !PT ;  /* 0x0000000749077209 */ /* 0x000fe40007810000 */
[----:B------:R-:W-:Y:S02]  /*4e80*/  ISETP.GT.AND P3, PT, R3, 0x11, !P3 ;  /* 0x000000110300780c */ /* 0x000fe40005f64270 */
[----:B------:R-:W-:Y:S02]  /*4e90*/  FMNMX.FTZ R7, R75, R7, !PT ;  /* 0x000000074b077209 */ /* 0x000fe40007810000 */
[----:B------:R-:W-:-:S02]  /*4ea0*/  ISETP.LT.OR P3, PT, R4, 0x12, P3 ;  /* 0x000000120400780c */ /* 0x000fc40001f61670 */
[----:B------:R-:W-:Y:S02]  /*4eb0*/  FMNMX.FTZ R7, R77, R7, !PT ;  /* 0x000000074d077209 */ /* 0x000fe40007810000 */
[----:B------:R-:W-:Y:S02]  /*4ec0*/  FSEL R25, R35, -INF , !P3 ;  /* 0xff80000023197808 */ /* 0x000fe40005800000 */
[----:B------:R-:W-:Y:S02]  /*4ed0*/  ISETP.NE.AND P3, PT, R33, RZ, PT ;  /* 0x000000ff2100720c */ /* 0x000fe40003f65270 */
[----:B------:R-:W-:Y:S02]  /*4ee0*/  FMNMX.FTZ R7, R79, R7, !PT ;  /* 0x000000074f077209 */ /* 0x000fe40007810000 */
[----:B------:R-:W-:Y:S02]  /*4ef0*/  ISETP.GT.AND P3, PT, R3, 0x18, !P3 ;  /* 0x000000180300780c */ /* 0x000fe40005f64270 */
[----:B------:R-:W-:-:S02]  /*4f00*/  FMNMX.FTZ R7, R49, R7, !PT ;  /* 0x0000000731077209 */ /* 0x000fc40007810000 */
[----:B------:R-:W-:Y:S02]  /*4f10*/  ISETP.LT.OR P3, PT, R4, 0x19, P3 ;  /* 0x000000190400780c */ /* 0x000fe40001f61670 */
[----:B------:R-:W-:Y:S02]  /*4f20*/  FMNMX.FTZ R7, R81, R7, !PT ;  /* 0x0000000751077209 */ /* 0x000fe40007810000 */
[----:B------:R-:W-:Y:S02]  /*4f30*/  FSEL R26, R26, -INF , !P3 ;  /* 0xff8000001a1a7808 */ /* 0x000fe40005800000 */
[----:B------:R-:W-:Y:S02]  /*4f40*/  ISETP.NE.AND P3, PT, R36, RZ, PT ;  /* 0x000000ff2400720c */ /* 0x000fe40003f65270 */
[----:B------:R-:W-:Y:S02]  /*4f50*/  FMNMX.FTZ R32, R53, R7, !PT ;  /* 0x0000000735207209 */ /* 0x000fe40007810000 */
[----:B------:R-:W-:-:S02]  /*4f60*/  ISETP.GT.AND P3, PT, R3, 0x19, !P3 ;  /* 0x000000190300780c */ /* 0x000fc40005f64270 */
[----:B------:R-:W-:Y:S01]  /*4f70*/  ISETP.GT.AND P4, PT, R3, 0x8, !P4 ;  /* 0x000000080300780c */ /* 0x000fe20006784270 */
[----:B------:R-:W1:Y:S01]  /*4f80*/  SHFL.BFLY PT, R7, R32, 0x2, 0x1f ;  /* 0x0c401f0020077f89 */ /* 0x000e6200000e0000 */
[C---:B------:R-:W-:Y:S02]  /*4f90*/  ISETP.LT.OR P3, PT, R4.reuse, 0x1a, P3 ;  /* 0x0000001a0400780c */ /* 0x040fe40001f61670 */
[----:B------:R-:W-:Y:S02]  /*4fa0*/  ISETP.LT.OR P4, PT, R4, 0x9, P4 ;  /* 0x000000090400780c */ /* 0x000fe40002781670 */
[----:B------:R-:W-:Y:S02]  /*4fb0*/  FSEL R27, R27, -INF , !P3 ;  /* 0xff8000001b1b7808 */ /* 0x000fe40005800000 */
[----:B------:R-:W-:Y:S02]  /*4fc0*/  ISETP.NE.AND P3, PT, R60, RZ, PT ;  /* 0x000000ff3c00720c */ /* 0x000fe40003f65270 */
[----:B------:R-:W-:-:S02]  /*4fd0*/  FSEL R20, R20, -INF , !P4 ;  /* 0xff80000014147808 */ /* 0x000fc40006000000 */
[----:B------:R-:W-:Y:S02]  /*4fe0*/  ISETP.GT.AND P3, PT, R3, 0x20, !P3 ;  /* 0x000000200300780c */ /* 0x000fe40005f64270 */
[----:B------:R-:W-:Y:S02]  /*4ff0*/  ISETP.NE.AND P4, PT, R44, RZ, PT ;  /* 0x000000ff2c00720c */ /* 0x000fe40003f85270 */
[----:B------:R-:W-:Y:S02]  /*5000*/  ISETP.LT.OR P3, PT, R4, 0x21, P3 ;  /* 0x000000210400780c */ /* 0x000fe40001f61670 */
[----:B------:R-:W-:Y:S02]  /*5010*/  ISETP.NE.AND P6, PT, R14, RZ, PT ;  /* 0x000000ff0e00720c */ /* 0x000fe40003fc5270 */
[----:B------:R-:W-:Y:S02]  /*5020*/  FSEL R28, R42, -INF , !P3 ;  /* 0xff8000002a1c7808 */ /* 0x000fe40005800000 */
[----:B------:R-:W-:-:S02]  /*5030*/  ISETP.NE.AND P3, PT, R40, RZ, PT ;  /* 0x000000ff2800720c */ /* 0x000fc40003f65270 */
[C---:B------:R-:W-:Y:S02]  /*5040*/  ISETP.GT.AND P5, PT, R3.reuse, 0x38, !P5 ;  /* 0x000000380300780c */ /* 0x040fe40006fa4270 */
[----:B------:R-:W-:Y:S02]  /*5050*/  ISETP.GT.AND P3, PT, R3, 0x21, !P3 ;  /* 0x000000210300780c */ /* 0x000fe40005f64270 */
[----:B-1----:R-:W-:Y:S02]  /*5060*/  FMNMX.FTZ R34, R32, R7, !PT ;  /* 0x0000000720227209 */ /* 0x002fe40007810000 */
[C---:B------:R-:W-:Y:S02]  /*5070*/  ISETP.LT.OR P3, PT, R4.reuse, 0x22, P3 ;  /* 0x000000220400780c */ /* 0x040fe40001f61670 */
[----:B------:R-:W-:Y:S01]  /*5080*/  ISETP.LT.OR P5, PT, R4, 0x39, P5 ;  /* 0x000000390400780c */ /* 0x000fe20002fa1670 */
[----:B------:R-:W1:Y:S01]  /*5090*/  SHFL.BFLY PT, R7, R34, 0x1, 0x1f ;  /* 0x0c201f0022077f89 */ /* 0x000e6200000e0000 */
[----:B------:R-:W-:-:S02]  /*50a0*/  FSEL R29, R43, -INF , !P3 ;  /* 0xff8000002b1d7808 */ /* 0x000fc40005800000 */
[----:B------:R-:W-:-:S04]  /*50b0*/  ISETP.NE.AND P3, PT, R41, RZ, PT ;  /* 0x000000ff2900720c */ /* 0x000fc80003f65270 */
[----:B------:R-:W-:-:S04]  /*50c0*/  ISETP.GT.AND P3, PT, R3, 0x28, !P3 ;  /* 0x000000280300780c */ /* 0x000fc80005f64270 */
[----:B------:R-:W-:-:S04]  /*50d0*/  ISETP.LT.OR P3, PT, R4, 0x29, P3 ;  /* 0x000000290400780c */ /* 0x000fc80001f61670 */
[----:B------:R-:W-:Y:S02]  /*50e0*/  FSEL R30, R30, -INF , !P3 ;  /* 0xff8000001e1e7808 */ /* 0x000fe40005800000 */
[C---:B------:R-:W-:Y:S02]  /*50f0*/  ISETP.GT.AND P3, PT, R3.reuse, 0x29, !P4 ;  /* 0x000000290300780c */ /* 0x040fe40006764270 */
[----:B------:R-:W-:Y:S02]  /*5100*/  ISETP.NE.AND P4, PT, R48, RZ, PT ;  /* 0x000000ff3000720c */ /* 0x000fe40003f85270 */
[----:B------:R-:W-:Y:S02]  /*5110*/  ISETP.LT.OR P3, PT, R4, 0x2a, P3 ;  /* 0x0000002a0400780c */ /* 0x000fe40001f61670 */
[----:B------:R-:W-:Y:S02]  /*5120*/  ISETP.GT.AND P4, PT, R3, 0x31, !P4 ;  /* 0x000000310300780c */ /* 0x000fe40006784270 */
[----:B------:R-:W-:-:S02]  /*5130*/  FSEL R31, R31, -INF , !P3 ;  /* 0xff8000001f1f7808 */ /* 0x000fc40005800000 */
[----:B------:R-:W-:Y:S02]  /*5140*/  ISETP.GT.AND P3, PT, R3, RZ, !P6 ;  /* 0x000000ff0300720c */ /* 0x000fe40007764270 */
[----:B-1----:R-:W-:Y:S02]  /*5150*/  FMNMX.FTZ R7, R34, R7, !PT ;  /* 0x0000000722077209 */ /* 0x002fe40007810000 */
[----:B------:R-:W-:Y:S02]  /*5160*/  ISETP.LT.OR P3, PT, R4, 0x1, P3 ;  /* 0x000000010400780c */ /* 0x000fe40001f61670 */
[----:B------:R-:W-:Y:S01]  /*5170*/  ISETP.NE.AND P6, PT, R47, RZ, PT ;  /* 0x000000ff2f00720c */ /* 0x000fe20003fc5270 */
[C---:B------:R-:W-:Y:S01]  /*5180*/  FMUL.FTZ R8, R7.reuse, UR10 ;  /* 0x0000000a07087c20 */ /* 0x040fe20008410000 */
[----:B------:R-:W-:Y:S02]  /*5190*/  FSEL R14, R56, -INF , !P3 ;  /* 0xff800000380e7808 */ /* 0x000fe40005800000 */
[----:B------:R-:W-:-:S02]  /*51a0*/  FSETP.NEU.FTZ.AND P3, PT, R7, -INF , PT ;  /* 0xff8000000700780b */ /* 0x000fc40003f7d000 */
[----:B------:R-:W-:Y:S02]  /*51b0*/  FMNMX.FTZ R33, R14, R15, !PT ;  /* 0x0000000f0e217209 */ /* 0x000fe40007810000 */
[----:B------:R-:W-:Y:S02]  /*51c0*/  FSEL R36, R8, RZ, P3 ;  /* 0x000000ff08247208 */ /* 0x000fe40001800000 */
[----:B------:R-:W-:Y:S02]  /*51d0*/  FMNMX.FTZ R8, R20, R33, !PT ;  /* 0x0000002114087209 */ /* 0x000fe40007810000 */
[----:B------:R-:W-:Y:S01]  /*51e0*/  ISETP.NE.AND P3, PT, R45, RZ, PT ;  /* 0x000000ff2d00720c */ /* 0x000fe20003f65270 */
[--C-:B------:R-:W-:Y:S01]  /*51f0*/  FFMA.FTZ R34, R37, UR10, -R36.reuse ;  /* 0x0000000a25227c23 */ /* 0x100fe20008010824 */
[----:B------:R-:W-:Y:S01]  /*5200*/  FMNMX.FTZ R33, R21, R8, !PT ;  /* 0x0000000815217209 */ /* 0x000fe20007810000 */
[--C-:B------:R-:W-:Y:S01]  /*5210*/  FFMA.FTZ R37, R57, UR10, -R36.reuse ;  /* 0x0000000a39257c23 */ /* 0x100fe20008010824 */
[----:B------:R-:W-:Y:S01]  /*5220*/  ISETP.GT.AND P3, PT, R3, 0x30, !P3 ;  /* 0x000000300300780c */ /* 0x000fe20005f64270 */
[--C-:B------:R-:W-:Y:S01]  /*5230*/  FFMA.FTZ R38, R59, UR10, -R36.reuse ;  /* 0x0000000a3b267c23 */ /* 0x100fe20008010824 */
[----:B------:R-:W-:Y:S01]  /*5240*/  FMNMX.FTZ R8, R24, R33, !PT ;  /* 0x0000002118087209 */ /* 0x000fe20007810000 */
[----:B------:R-:W-:Y:S01]  /*5250*/  MUFU.EX2 R34, R34 ;  /* 0x0000002200227308 */ /* 0x000fe20000000800 */
[----:B------:R-:W-:Y:S01]  /*5260*/  ISETP.LT.OR P3, PT, R4, 0x31, P3 ;  /* 0x000000310400780c */ /* 0x000fe20001f61670 */
[--C-:B------:R-:W-:Y:S01]  /*5270*/  FFMA.FTZ R39, R61, UR10, -R36.reuse ;  /* 0x0000000a3d277c23 */ /* 0x100fe20008010824 */
[----:B------:R-:W-:Y:S01]  /*5280*/  FMNMX.FTZ R33, R25, R8, !PT ;  /* 0x0000000819217209 */ /* 0x000fe20007810000 */
[--C-:B------:R-:W-:Y:S01]  /*5290*/  FFMA.FTZ R40, R63, UR10, -R36.reuse ;  /* 0x0000000a3f287c23 */ /* 0x100fe20008010824 */
[----:B------:R-:W-:Y:S01]  /*52a0*/  ISETP.GT.AND P6, PT, R3, 0x39, !P6 ;  /* 0x000000390300780c */ /* 0x000fe200077c4270 */
[--C-:B------:R-:W-:Y:S01]  /*52b0*/  FFMA.FTZ R41, R65, UR10, -R36.reuse ;  /* 0x0000000a41297c23 */ /* 0x100fe20008010824 */
[----:B------:R-:W-:Y:S01]  /*52c0*/  FMNMX.FTZ R8, R26, R33, !PT ;  /* 0x000000211a087209 */ /* 0x000fe20007810000 */
[----:B------:R-:W1:Y:S01]  /*52d0*/  MUFU.EX2 R37, R37 ;  /* 0x0000002500257308 */ /* 0x000e620000000800 */
[----:B------:R-:W-:Y:S01]  /*52e0*/  ISETP.LT.OR P4, PT, R4, 0x32, P4 ;  /* 0x000000320400780c */ /* 0x000fe20002781670 */
[--C-:B------:R-:W-:Y:S01]  /*52f0*/  FFMA.FTZ R42, R67, UR10, -R36.reuse ;  /* 0x0000000a432a7c23 */ /* 0x100fe20008010824 */
[----:B------:R-:W-:Y:S01]  /*5300*/  FMNMX.FTZ R33, R27, R8, !PT ;  /* 0x000000081b217209 */ /* 0x000fe20007810000 */
[--C-:B------:R-:W-:Y:S01]  /*5310*/  FFMA.FTZ R43, R69, UR10, -R36.reuse ;  /* 0x0000000a452b7c23 */ /* 0x100fe20008010824 */
[----:B------:R-:W-:Y:S01]  /*5320*/  FSEL R3, R50, -INF , !P3 ;  /* 0xff80000032037808 */ /* 0x000fe20005800000 */
[--C-:B------:R-:W-:Y:S01]  /*5330*/  FFMA.FTZ R44, R71, UR10, -R36.reuse ;  /* 0x0000000a472c7c23 */ /* 0x100fe20008010824 */
[----:B------:R-:W-:Y:S01]  /*5340*/  FMNMX.FTZ R8, R28, R33, !PT ;  /* 0x000000211c087209 */ /* 0x000fe20007810000 */
[----:B------:R-:W2:Y:S01]  /*5350*/  MUFU.EX2 R38, R38 ;  /* 0x0000002600267308 */ /* 0x000ea20000000800 */
[----:B------:R-:W-:Y:S01]  /*5360*/  FSEL R32, R51, -INF , !P4 ;  /* 0xff80000033207808 */ /* 0x000fe20006000000 */
[--C-:B------:R-:W-:Y:S01]  /*5370*/  FFMA.FTZ R45, R73, UR10, -R36.reuse ;  /* 0x0000000a492d7c23 */ /* 0x100fe20008010824 */
[----:B------:R-:W-:Y:S01]  /*5380*/  FMNMX.FTZ R33, R29, R8, !PT ;  /* 0x000000081d217209 */ /* 0x000fe20007810000 */
[--C-:B------:R-:W-:Y:S01]  /*5390*/  FFMA.FTZ R46, R75, UR10, -R36.reuse ;  /* 0x0000000a4b2e7c23 */ /* 0x100fe20008010824 */
[----:B------:R-:W-:Y:S01]  /*53a0*/  ISETP.LT.OR P6, PT, R4, 0x3a, P6 ;  /* 0x0000003a0400780c */ /* 0x000fe200037c1670 */
[--C-:B------:R-:W-:Y:S01]  /*53b0*/  FFMA.FTZ R47, R77, UR10, -R36.reuse ;  /* 0x0000000a4d2f7c23 */ /* 0x100fe20008010824 */
[----:B------:R-:W-:Y:S01]  /*53c0*/  FMNMX.FTZ R8, R30, R33, !PT ;  /* 0x000000211e087209 */ /* 0x000fe20007810000 */
[----:B------:R-:W4:Y:S01]  /*53d0*/  MUFU.EX2 R39, R39 ;  /* 0x0000002700277308 */ /* 0x000f220000000800 */
[----:B------:R-:W-:Y:S01]  /*53e0*/  FSEL R4, R54, -INF , !P5 ;  /* 0xff80000036047808 */ /* 0x000fe20006800000 */
[----:B-1----:R-:W-:Y:S01]  /*53f0*/  FADD.FTZ R51, R34, R37 ;  /* 0x0000002522337221 */ /* 0x002fe20000010000 */
[----:B------:R-:W-:Y:S01]  /*5400*/  FMNMX.FTZ R8, R31, R8, !PT ;  /* 0x000000081f087209 */ /* 0x000fe20007810000 */
[--C-:B------:R-:W-:Y:S01]  /*5410*/  FFMA.FTZ R48, R79, UR10, -R36.reuse ;  /* 0x0000000a4f307c23 */ /* 0x100fe20008010824 */
[----:B------:R-:W-:Y:S01]  /*5420*/  FFMA.FTZ R49, R49, UR10, -R36 ;  /* 0x0000000a31317c23 */ /* 0x000fe20008010824 */
[----:B------:R-:W-:-:S02]  /*5430*/  F2FP.BF16.F32.PACK_AB R156, R37, R34 ;  /* 0x00000022259c723e */ /* 0x000fc400000010ff */
[----:B------:R-:W-:Y:S01]  /*5440*/  FMNMX.FTZ R33, R3, R8, !PT ;  /* 0x0000000803217209 */ /* 0x000fe20007810000 */
[----:B------:R-:W-:Y:S01]  /*5450*/  MUFU.EX2 R40, R40 ;  /* 0x0000002800287308 */ /* 0x000fe20000000800 */
[----:B--2---:R-:W-:Y:S02]  /*5460*/  FADD.FTZ R52, R38, R51 ;  /* 0x0000003326347221 */ /* 0x004fe40000010000 */
[----:B------:R-:W-:Y:S02]  /*5470*/  FMNMX.FTZ R35, R32, R33, !PT ;  /* 0x0000002120237209 */ /* 0x000fe40007810000 */
[----:B------:R-:W-:Y:S02]  /*5480*/  FSEL R33, R55, -INF , !P6 ;  /* 0xff80000037217808 */ /* 0x000fe40007000000 */
[----:B------:R-:W-:Y:S01]  /*5490*/  FMNMX.FTZ R8, R4, R35, !PT ;  /* 0x0000002304087209 */ /* 0x000fe20007810000 */
[----:B------:R-:W1:Y:S01]  /*54a0*/  MUFU.EX2 R41, R41 ;  /* 0x0000002900297308 */ /* 0x000e620000000800 */
[----:B----4-:R-:W-:-:S02]  /*54b0*/  F2FP.BF16.F32.PACK_AB R158, R39, R38 ;  /* 0x00000026279e723e */ /* 0x010fc400000010ff */
[----:B------:R-:W-:-:S05]  /*54c0*/  FMNMX.FTZ R8, R33, R8, !PT ;  /* 0x0000000821087209 */ /* 0x000fca0007810000 */
[----:B------:R-:W2:Y:S01]  /*54d0*/  SHFL.BFLY PT, R35, R8, 0x2, 0x1f ;  /* 0x0c401f0008237f89 */ /* 0x000ea200000e0000 */
[----:B------:R-:W-:Y:S08]  /*54e0*/  MUFU.EX2 R42, R42 ;  /* 0x0000002a002a7308 */ /* 0x000ff00000000800 */
[----:B------:R-:W4:Y:S01]  /*54f0*/  MUFU.EX2 R43, R43 ;  /* 0x0000002b002b7308 */ /* 0x000f220000000800 */
[----:B-1----:R-:W-:-:S07]  /*5500*/  F2FP.BF16.F32.PACK_AB R160, R41, R40 ;  /* 0x0000002829a0723e */ /* 0x002fce00000010ff */
[----:B------:R-:W-:Y:S01]  /*5510*/  MUFU.EX2 R44, R44 ;  /* 0x0000002c002c7308 */ /* 0x000fe20000000800 */
[----:B--2---:R-:W-:-:S07]  /*5520*/  FMNMX.FTZ R35, R8, R35, !PT ;  /* 0x0000002308237209 */ /* 0x004fce0007810000 */
[----:B------:R-:W1:Y:S01]  /*5530*/  MUFU.EX2 R45, R45 ;  /* 0x0000002d002d7308 */ /* 0x000e620000000800 */
[----:B----4-:R-:W-:Y:S01]  /*5540*/  F2FP.BF16.F32.PACK_AB R162, R43, R42 ;  /* 0x0000002a2ba2723e */ /* 0x010fe200000010ff */
[----:B------:R-:W2:Y:S06]  /*5550*/  SHFL.BFLY PT, R8, R35, 0x1, 0x1f ;  /* 0x0c201f0023087f89 */ /* 0x000eac00000e0000 */
[----:B------:R-:W-:Y:S08]  /*5560*/  MUFU.EX2 R46, R46 ;  /* 0x0000002e002e7308 */ /* 0x000ff00000000800 */
[----:B------:R-:W4:Y:S01]  /*5570*/  MUFU.EX2 R47, R47 ;  /* 0x0000002f002f7308 */ /* 0x000f220000000800 */
[----:B-1----:R-:W-:-:S07]  /*5580*/  F2FP.BF16.F32.PACK_AB R164, R45, R44 ;  /* 0x0000002c2da4723e */ /* 0x002fce00000010ff */
[----:B------:R-:W-:Y:S01]  /*5590*/  MUFU.EX2 R48, R48 ;  /* 0x0000003000307308 */ /* 0x000fe20000000800 */
[----:B--2---:R-:W-:Y:S01]  /*55a0*/  FMNMX.FTZ R8, R35, R8, !PT ;  /* 0x0000000823087209 */ /* 0x004fe20007810000 */
[--C-:B------:R-:W-:Y:S01]  /*55b0*/  FFMA.FTZ R35, R81, UR10, -R36.reuse ;  /* 0x0000000a51237c23 */ /* 0x100fe20008010824 */
[----:B------:R-:W-:Y:S01]  /*55c0*/  FFMA.FTZ R36, R53, UR10, -R36 ;  /* 0x0000000a35247c23 */ /* 0x000fe20008010824 */
[----:B------:R-:W-:Y:S01]  /*55d0*/  FADD.FTZ R53, R39, R52 ;  /* 0x0000003427357221 */ /* 0x000fe20000010000 */
[C---:B------:R-:W-:Y:S01]  /*55e0*/  FSETP.NEU.FTZ.AND P3, PT, R8.reuse, -INF , PT ;  /* 0xff8000000800780b */ /* 0x040fe20003f7d000 */
[----:B------:R-:W-:Y:S02]  /*55f0*/  FMUL.FTZ R50, R8, UR10 ;  /* 0x0000000a08327c20 */ /* 0x000fe40008410000 */
[----:B------:R-:W1:Y:S01]  /*5600*/  MUFU.EX2 R49, R49 ;  /* 0x0000003100317308 */ /* 0x000e620000000800 */
[----:B------:R-:W-:Y:S01]  /*5610*/  FADD.FTZ R54, R40, R53 ;  /* 0x0000003528367221 */ /* 0x000fe20000010000 */
[----:B----4-:R-:W-:-:S02]  /*5620*/  F2FP.BF16.F32.PACK_AB R166, R47, R46 ;  /* 0x0000002e2fa6723e */ /* 0x010fc400000010ff */
        /* <DEDUP_REMOVED lines=18> */
[----:B------:R-:W2:Y:S01]  /*5750*/  MUFU.EX2 R15, R15 ;  /* 0x0000000f000f7308 */ /* 0x000ea20000000800 */
[--C-:B------:R-:W-:Y:S01]  /*5760*/  FFMA.FTZ R4, R4, UR10, -R50.reuse ;  /* 0x0000000a04047c23 */ /* 0x100fe20008010832 */
[----:B------:R-:W-:Y:S01]  /*5770*/  FFMA.FTZ R33, R33, UR10, -R50 ;  /* 0x0000000a21217c23 */ /* 0x000fe20008010832 */
[----:B-1----:R-:W-:-:S05]  /*5780*/  F2FP.BF16.F32.PACK_AB R168, R49, R48 ;  /* 0x0000003031a8723e */ /* 0x002fca00000010ff */
[----:B------:R-:W1:Y:S08]  /*5790*/  MUFU.EX2 R20, R20 ;  /* 0x0000001400147308 */ /* 0x000e700000000800 */
[----:B------:R-:W4:Y:S01]  /*57a0*/  MUFU.EX2 R21, R21 ;  /* 0x0000001500157308 */ /* 0x000f220000000800 */
[----:B--2---:R-:W-:Y:S01]  /*57b0*/  FADD.FTZ R51, R14, R15 ;  /* 0x0000000f0e337221 */ /* 0x004fe20000010000 */
[----:B------:R-:W-:-:S06]  /*57c0*/  F2FP.BF16.F32.PACK_AB R157, R15, R14 ;  /* 0x0000000e0f9d723e */ /* 0x000fcc00000010ff */
[----:B------:R-:W2:Y:S01]  /*57d0*/  MUFU.EX2 R24, R24 ;  /* 0x0000001800187308 */ /* 0x000ea20000000800 */
[----:B-1----:R-:W-:-:S07]  /*57e0*/  FADD.FTZ R52, R20, R51 ;  /* 0x0000003314347221 */ /* 0x002fce0000010000 */
[----:B------:R-:W1:Y:S01]  /*57f0*/  MUFU.EX2 R25, R25 ;  /* 0x0000001900197308 */ /* 0x000e620000000800 */
[C---:B----4-:R-:W-:Y:S01]  /*5800*/  FADD.FTZ R51, R21.reuse, R52 ;  /* 0x0000003415337221 */ /* 0x050fe20000010000 */
[----:B------:R-:W-:Y:S01]  /*5810*/  FADD.FTZ R52, R42, R53 ;  /* 0x000000352a347221 */ /* 0x000fe20000010000 */
[----:B------:R-:W-:-:S05]  /*5820*/  F2FP.BF16.F32.PACK_AB R159, R21, R20 ;  /* 0x00000014159f723e */ /* 0x000fca00000010ff */
[----:B------:R-:W4:Y:S01]  /*5830*/  MUFU.EX2 R26, R26 ;  /* 0x0000001a001a7308 */ /* 0x000f220000000800 */
[----:B--2---:R-:W-:Y:S01]  /*5840*/  FADD.FTZ R50, R24, R51 ;  /* 0x0000003318327221 */ /* 0x004fe20000010000 */
[----:B------:R-:W-:Y:S01]  /*5850*/  FADD.FTZ R51, R43, R52 ;  /* 0x000000342b337221 */ /* 0x000fe20000010000 */
[----:B------:R2:W-:Y:S03]  /*5860*/  STSM.16.M88.4 [R18+0x26800], R156 ;  /* 0x0268009c12007844 */ /* 0x0005e60000000200 */
[----:B------:R-:W-:Y:S02]  /*5870*/  FADD.FTZ R38, R44, R51 ;  /* 0x000000332c267221 */ /* 0x000fe40000010000 */
[----:B------:R-:W5:Y:S01]  /*5880*/  MUFU.EX2 R27, R27 ;  /* 0x0000001b001b7308 */ /* 0x000f620000000800 */
[----:B-1----:R-:W-:Y:S01]  /*5890*/  FADD.FTZ R37, R25, R50 ;  /* 0x0000003219257221 */ /* 0x002fe20000010000 */
[----:B------:R-:W-:Y:S01]  /*58a0*/  FADD.FTZ R39, R45, R38 ;  /* 0x000000262d277221 */ /* 0x000fe20000010000 */
[----:B------:R-:W-:-:S05]  /*58b0*/  F2FP.BF16.F32.PACK_AB R161, R25, R24 ;  /* 0x0000001819a1723e */ /* 0x000fca00000010ff */
[----:B------:R-:W1:Y:S01]  /*58c0*/  MUFU.EX2 R28, R28 ;  /* 0x0000001c001c7308 */ /* 0x000e620000000800 */
[----:B----4-:R-:W-:-:S07]  /*58d0*/  FADD.FTZ R34, R26, R37 ;  /* 0x000000251a227221 */ /* 0x010fce0000010000 */
[----:B------:R-:W4:Y:S01]  /*58e0*/  MUFU.EX2 R29, R29 ;  /* 0x0000001d001d7308 */ /* 0x000f220000000800 */
[C---:B-----5:R-:W-:Y:S01]  /*58f0*/  FADD.FTZ R37, R27.reuse, R34 ;  /* 0x000000221b257221 */ /* 0x060fe20000010000 */
[----:B------:R-:W-:-:S05]  /*5900*/  F2FP.BF16.F32.PACK_AB R163, R27, R26 ;  /* 0x0000001a1ba3723e */ /* 0x000fca00000010ff */
[----:B------:R2:W-:Y:S01]  /*5910*/  STSM.16.M88.4 [R19], R160 ;  /* 0x000000a013007844 */ /* 0x0005e20000000200 */
[----:B------:R-:W5:Y:S01]  /*5920*/  MUFU.EX2 R30, R30 ;  /* 0x0000001e001e7308 */ /* 0x000f620000000800 */
[----:B-1----:R-:W-:-:S07]  /*5930*/  FADD.FTZ R14, R28, R37 ;  /* 0x000000251c0e7221 */ /* 0x002fce0000010000 */
[----:B------:R-:W1:Y:S01]  /*5940*/  MUFU.EX2 R31, R31 ;  /* 0x0000001f001f7308 */ /* 0x000e620000000800 */
[C---:B----4-:R-:W-:Y:S01]  /*5950*/  FADD.FTZ R15, R29.reuse, R14 ;  /* 0x0000000e1d0f7221 */ /* 0x050fe20000010000 */
[----:B------:R-:W-:Y:S01]  /*5960*/  FADD.FTZ R14, R46, R39 ;  /* 0x000000272e0e7221 */ /* 0x000fe20000010000 */
[----:B------:R-:W-:-:S03]  /*5970*/  F2FP.BF16.F32.PACK_AB R165, R29, R28 ;  /* 0x0000001c1da5723e */ /* 0x000fc600000010ff */
[----:B------:R-:W-:Y:S02]  /*5980*/  FADD.FTZ R47, R47, R14 ;  /* 0x0000000e2f2f7221 */ /* 0x000fe40000010000 */
[----:B------:R-:W-:Y:S01]  /*5990*/  MUFU.EX2 R3, R3 ;  /* 0x0000000300037308 */ /* 0x000fe20000000800 */
[----:B-----5:R-:W-:Y:S01]  /*59a0*/  FADD.FTZ R20, R30, R15 ;  /* 0x0000000f1e147221 */ /* 0x020fe20000010000 */
[----:B------:R-:W-:-:S04]  /*59b0*/  FADD.FTZ R48, R48, R47 ;  /* 0x0000002f30307221 */ /* 0x000fc80000010000 */
[----:B------:R-:W-:Y:S02]  /*59c0*/  FADD.FTZ R48, R49, R48 ;  /* 0x0000003031307221 */ /* 0x000fe40000010000 */
[----:B------:R-:W4:Y:S01]  /*59d0*/  MUFU.EX2 R32, R32 ;  /* 0x0000002000207308 */ /* 0x000f220000000800 */
[C---:B-1----:R-:W-:Y:S01]  /*59e0*/  FADD.FTZ R20, R31.reuse, R20 ;  /* 0x000000141f147221 */ /* 0x042fe20000010000 */
[----:B------:R-:W-:-:S05]  /*59f0*/  F2FP.BF16.F32.PACK_AB R167, R31, R30 ;  /* 0x0000001e1fa7723e */ /* 0x000fca00000010ff */
[----:B------:R2:W-:Y:S01]  /*5a00*/  STSM.16.M88.4 [R23], R164 ;  /* 0x000000a417007844 */ /* 0x0005e20000000200 */
[----:B------:R-:W1:Y:S08]  /*5a10*/  MUFU.EX2 R36, R36 ;  /* 0x0000002400247308 */ /* 0x000e700000000800 */
[----:B------:R-:W5:Y:S01]  /*5a20*/  MUFU.EX2 R4, R4 ;  /* 0x0000000400047308 */ /* 0x000f620000000800 */
[----:B----4-:R-:W-:Y:S01]  /*5a30*/  F2FP.BF16.F32.PACK_AB R169, R32, R3 ;  /* 0x0000000320a9723e */ /* 0x010fe200000010ff */
[----:B------:R-:W-:-:S04]  /*5a40*/  FADD.FTZ R3, R3, R20 ;  /* 0x0000001403037221 */ /* 0x000fc80000010000 */
[----:B------:R-:W-:Y:S02]  /*5a50*/  FADD.FTZ R3, R32, R3 ;  /* 0x0000000320037221 */ /* 0x000fe40000010000 */
[----:B------:R-:W4:Y:S01]  /*5a60*/  MUFU.EX2 R33, R33 ;  /* 0x0000002100217308 */ /* 0x000f220000000800 */
[----:B-1----:R-:W-:Y:S01]  /*5a70*/  F2FP.BF16.F32.PACK_AB R170, R36, R35 ;  /* 0x0000002324aa723e */ /* 0x002fe200000010ff */
[----:B------:R-:W-:Y:S01]  /*5a80*/  FADD.FTZ R35, R35, R48 ;  /* 0x0000003023237221 */ /* 0x000fe20000010000 */
[----:B-----5:R-:W-:Y:S01]  /*5a90*/  FADD.FTZ R14, R4, R3 ;  /* 0x00000003040e7221 */ /* 0x020fe20000010000 */
[C---:B----4-:R-:W-:Y:S02]  /*5aa0*/  F2FP.BF16.F32.PACK_AB R171, R33.reuse, R4 ;  /* 0x0000000421ab723e */ /* 0x050fe400000010ff */
[----:B------:R-:W-:Y:S01]  /*5ab0*/  FADD.FTZ R4, R36, R35 ;  /* 0x0000002324047221 */ /* 0x000fe20000010000 */
[----:B------:R-:W-:Y:S02]  /*5ac0*/  FADD.FTZ R3, R33, R14 ;  /* 0x0000000e21037221 */ /* 0x000fe40000010000 */
[----:B------:R2:W-:Y:S01]  /*5ad0*/  STSM.16.M88.4 [R22], R168 ;  /* 0x000000a816007844 */ /* 0x0005e20000000200 */
[----:B------:R-:W-:Y:S05]  /*5ae0*/  @!P0 BRA `(.L_x_1316) ;  /* 0x0000000000048947 */ /* 0x000fea0003800000 */
[----:B------:R-:W-:Y:S01]  /*5af0*/  BPT.TRAP 0x1 ;  /* 0x000000040000795c */ /* 0x000fe20000300000 */
.L_x_1316:
[----:B------:R1:W4:Y:S01]  /*5b00*/  SYNCS.PHASECHK.TRANS64.TRYWAIT P3, [R6+URZ+0x28c50], R13 ;  /* 0x028c500d060075a7 */ /* 0x000322000806017f */
[----:B------:R-:W-:Y:S05]  /*5b10*/  @!P0 BRA `(.L_x_1317) ;  /* 0x0000000000048947 */ /* 0x000fea0003800000 */
[----:B------:R-:W-:Y:S01]  /*5b20*/  BPT.TRAP 0x1 ;  /* 0x000000040000795c */ /* 0x000fe20000300000 */
.L_x_1317:
[----:B----4-:R-:W-:Y:S05]  /*5b30*/  @P3 BRA `(.L_x_1318) ;  /* 0x0000000000083947 */ /* 0x010fea0003800000 */
[----:B------:R-:W4:Y:S02]  /*5b40*/  SYNCS.PHASECHK.TRANS64.TRYWAIT P3, [R6+URZ+0x28c50], R13 ;  /* 0x028c500d060075a7 */ /* 0x000f24000806017f */
[----:B----4-:R-:W-:Y:S05]  /*5b50*/  @!P3 BRA `(.L_x_1319) ;  /* 0x000000cc0000b947 */ /* 0x010fea0003800000 */
.L_x_1318:
[----:B------:R-:W-:Y:S01]  /*5b60*/  ULEA UR11, UR39, UR45, 0xc ;  /* 0x0000002d270b7291 */ /* 0x000fe2000f8e603f */
[----:B------:R-:W-:Y:S01]  /*5b70*/  WARPGROUP.ARRIVE ;  /* 0x00000000000079c5 */ /* 0x000fe20000000000 */
[----:B------:R-:W-:Y:S01]  /*5b80*/  UMOV UR7, 0x40000040 ;  /* 0x4000004000077882 */ /* 0x000fe20000000000 */
[----:B-1-34-:R-:W-:-:S04]  /*5b90*/  @!P1 IADD3 R6, R6, 0x28c60, RZ ;  /* 0x00028c6006069810 */ /* 0x01afc80007ffe0ff */
[----:B------:R-:W-:Y:S01]  /*5ba0*/  UMOV UR6, UR11 ;  /* 0x0000000b00067c82 */ /* 0x000fe20008000000 */
[----:B------:R-:W-:Y:S01]  /*5bb0*/  @!P1 PRMT R6, RZ, 0x654, R6 ;  /* 0x00000654ff069816 */ /* 0x000fe20000000006 */
[----:B------:R-:W-:Y:S01]  /*5bc0*/  HGMMA.64x256x16.F32.BF16 R24, R156, gdesc[UR4].tnspB, RZ, !UPT, gsb0 ;  /* 0x43e000049c187df0 */ /* 0x000fe2000c0018ff */
        /* <DEDUP_REMOVED lines=28> */
[----:B-1----:R-:W-:-:S02]  /*5d90*/  IMAD R6, R9, UR49, -R12 ;  /* 0x0000003109067c24 */ /* 0x002fc4000f8e0a0c */
[----:B------:R-:W-:Y:S02]  /*5da0*/  VIADD R9, R152, 0xfffffffe ;  /* 0xfffffffe98097836 */ /* 0x000fe40000000000 */
[----:B------:R-:W-:-:S05]  /*5db0*/  VIADD R13, R6, UR42 ;  /* 0x0000002a060d7c36 */ /* 0x000fca0008000000 */
[----:B------:R-:W-:Y:S01]  /*5dc0*/  IADD3 R10, R13, R10, RZ ;  /* 0x0000000a0d0a7210 */ /* 0x000fe20007ffe0ff */
[----:B------:R-:W-:Y:S06]  /*5dd0*/  @!P2 BRA `(.L_x_1320) ;  /* 0x000000000040a947 */ /* 0x000fec0003800000 */
[C---:B------:R-:W-:Y:S01]  /*5de0*/  ISETP.GT.AND P3, PT, R13.reuse, RZ, PT ;  /* 0x000000ff0d00720c */ /* 0x040fe20003f64270 */
[----:B------:R-:W-:-:S12]  /*5df0*/  VIADD R12, R13, 0xffffffff ;  /* 0xffffffff0d0c7836 */ /* 0x000fd80000000000 */
[----:B------:R-:W-:Y:S05]  /*5e00*/  @P3 BRA `(.L_x_1321) ;  /* 0x00000000001c3947 */ /* 0x000fea0003800000 */
[----:B------:R-:W-:Y:S01]  /*5e10*/  ISETP.NE.AND P3, PT, R11, 0x1, PT ;  /* 0x000000010b00780c */ /* 0x000fe20003f65270 */
[----:B------:R-:W-:-:S12]  /*5e20*/  IMAD.MOV R13, RZ, RZ, -R13 ;  /* 0x000000ffff0d7224 */ /* 0x000fd800078e0a0d */
[----:B------:R-:W1:Y:S02]  /*5e30*/  @P3 LDC.64 R14, c[0x0][0x9e8] ;  /* 0x00027a00ff0e3b82 */ /* 0x000e640000000a00 */
[----:B-1----:R-:W-:-:S05]  /*5e40*/  @P3 IMAD.HI.U32 R12, R13, R14, RZ ;  /* 0x0000000e0d0c3227 */ /* 0x002fca00078e00ff */
[----:B------:R-:W-:-:S04]  /*5e50*/  @P3 SHF.R.U32.HI R13, RZ, R15, R12 ;  /* 0x0000000fff0d3219 */ /* 0x000fc8000001160c */
[----:B------:R-:W-:Y:S01]  /*5e60*/  LOP3.LUT R12, RZ, R13, RZ, 0x33, !PT ;  /* 0x0000000dff0c7212 */ /* 0x000fe200078e33ff */
[----:B------:R-:W-:Y:S06]  /*5e70*/  BRA `(.L_x_1322) ;  /* 0x0000000000107947 */ /* 0x000fec0003800000 */
.L_x_1321:
[----:B------:R-:W-:-:S13]  /*5e80*/  ISETP.NE.AND P3, PT, R11, 0x1, PT ;  /* 0x000000010b00780c */ /* 0x000fda0003f65270 */
[----:B------:R-:W1:Y:S02]  /*5e90*/  @P3 LDC.64 R14, c[0x0][0x9e8] ;  /* 0x00027a00ff0e3b82 */ /* 0x000e640000000a00 */
[----:B-1----:R-:W-:-:S05]  /*5ea0*/  @P3 IMAD.HI.U32 R14, R12, R14, RZ ;  /* 0x0000000e0c0e3227 */ /* 0x002fca00078e00ff */
[----:B------:R-:W-:-:S07]  /*5eb0*/  @P3 SHF.R.U32.HI R12, RZ, R15, R14 ;  /* 0x0000000fff0c3219 */ /* 0x000fce000001160e */
.L_x_1322:
[----:B------:R-:W-:-:S05]  /*5ec0*/  IMAD R11, R12, R11, R11 ;  /* 0x0000000b0c0b7224 */ /* 0x000fca00078e020b */
[----:B------:R-:W-:-:S07]  /*5ed0*/  VIMNMX R10, R10, R11, PT ;  /* 0x0000000b0a0a7248 */ /* 0x000fce0003fe0100 */
.L_x_1320:
[----:B------:R-:W-:Y:S01]  /*5ee0*/  SHF.R.S32.HI R11, RZ, 0x1f, R10 ;  /* 0x0000001fff0b7819 */ /* 0x000fe2000001140a */
[----:B------:R-:W-:Y:S01]  /*5ef0*/  ULDC UR25, c[0x0][0x9e4] ;  /* 0x0002790000197ab9 */ /* 0x000fe20000000800 */
[----:B------:R-:W-:Y:S01]  /*5f00*/  ULDC UR24, c[0x0][0x288] ;  /* 0x0000a20000187ab9 */ /* 0x000fe20000000800 */
[----:B------:R-:W-:Y:S01]  /*5f10*/  ULDC UR21, c[0x0][0x988] ;  /* 0x0002620000157ab9 */ /* 0x000fe20000000800 */
[----:B------:R-:W-:Y:S01]  /*5f20*/  LEA.HI R11, R11, R10, RZ, 0x6 ;  /* 0x0000000a0b0b7211 */ /* 0x000fe200078f30ff */
[----:B------:R-:W-:Y:S01]  /*5f30*/  ULDC UR23, c[0x0][0x9d8] ;  /* 0x0002760000177ab9 */ /* 0x000fe20000000800 */
[----:B------:R-:W-:Y:S02]  /*5f40*/  ULDC UR22, c[0x0][0x9e0] ;  /* 0x0002780000167ab9 */ /* 0x000fe40000000800 */
[----:B------:R-:W-:-:S04]  /*5f50*/  SHF.R.S32.HI R11, RZ, 0x6, R11 ;  /* 0x00000006ff0b7819 */ /* 0x000fc8000001140b */
[----:B------:R-:W-:-:S04]  /*5f60*/  VIMNMX R12, R11, UR41, !PT ;  /* 0x000000290b0c7c48 */ /* 0x000fc8000ffe0100 */
[----:B------:R-:W-:-:S13]  /*5f70*/  ISETP.GE.AND P3, PT, R9, R12, PT ;  /* 0x0000000c0900720c */ /* 0x000fda0003f66270 */
[----:B------:R-:W-:Y:S05]  /*5f80*/  @!P3 BRA `(.L_x_1323) ;  /* 0x0000002400acb947 */ /* 0x000fea0003800000 */
.L_x_1340:
[----:B------:R-:W-:-:S04]  /*5f90*/  UIADD3 UR26, UR39, 0x1, URZ ;  /* 0x00000001271a7890 */ /* 0x000fc8000fffe03f */
[----:B------:R-:W-:-:S04]  /*5fa0*/  UISETP.NE.AND UP0, UPT, UR26, 0x2, UPT ;  /* 0x000000021a00788c */ /* 0x000fc8000bf05270 */
[----:B------:R-:W-:Y:S02]  /*5fb0*/  USEL UR6, URZ, 0x1, UP0 ;  /* 0x000000013f067887 */ /* 0x000fe40008000000 */
[----:B------:R-:W-:Y:S02]  /*5fc0*/  USEL UR26, UR26, URZ, UP0 ;  /* 0x0000003f1a1a7287 */ /* 0x000fe40008000000 */
[----:B------:R-:W-:Y:S01]  /*5fd0*/  ULOP3.LUT UR38, UR38, UR6, URZ, 0x3c, !UPT ;  /* 0x0000000626267292 */ /* 0x000fe2000f8e3c3f */
[----:B-123--:R-:W-:Y:S11]  /*5fe0*/  @!P0 BRA `(.L_x_1324) ;  /* 0x0000000000048947 */ /* 0x00eff60003800000 */
[----:B------:R-:W-:Y:S01]  /*5ff0*/  BPT.TRAP 0x1 ;  /* 0x000000040000795c */ /* 0x000fe20000300000 */
.L_x_1324:
[----:B------:R-:W-:Y:S01]  /*6000*/  ULEA UR27, UR26, UR48, 0x3 ;  /* 0x000000301a1b7291 */ /* 0x000fe2000f8e183f */
[----:B------:R-:W-:-:S04]  /*6010*/  MOV R10, UR38 ;  /* 0x00000026000a7c02 */ /* 0x000fc80008000f00 */
[----:B------:R-:W-:-:S04]  /*6020*/  SHF.L.U32 R10, R10, 0x1f, RZ ;  /* 0x0000001f0a0a7819 */ /* 0x000fc800000006ff */
[----:B------:R1:W3:Y:S01]  /*6030*/  SYNCS.PHASECHK.TRANS64.TRYWAIT P3, [UR27+0x28c30], R10 ;  /* 0x028c300aff0075a7 */ /* 0x0002e2000806015b */
[----:B------:R-:W-:Y:S05]  /*6040*/  @!P0 BRA `(.L_x_1325) ;  /* 0x0000000000048947 */ /* 0x000fea0003800000 */
[----:B------:R-:W-:Y:S01]  /*6050*/  BPT.TRAP 0x1 ;  /* 0x000000040000795c */ /* 0x000fe20000300000 */
.L_x_1325:
[----:B---3--:R-:W-:Y:S05]  /*6060*/  @P3 BRA `(.L_x_1326) ;  /* 0x0000000000083947 */ /* 0x008fea0003800000 */
[----:B------:R-:W3:Y:S02]  /*6070*/  SYNCS.PHASECHK.TRANS64.TRYWAIT P3, [UR27+0x28c30], R10 ;  /* 0x028c300aff0075a7 */ /* 0x000ee4000806015b */
[----:B---3--:R-:W-:Y:S05]  /*6080*/  @!P3 BRA `(.L_x_1327) ;  /* 0x000000c400c8b947 */ /* 0x008fea0003800000 */
.L_x_1326:
[----:B------:R-:W-:Y:S01]  /*6090*/  R2UR UR18, R0 ;  /* 0x00000000001272ca */ /* 0x000fe200000e0000 */
[----:B--2---:R-:W-:Y:S01]  /*60a0*/  WARPGROUP.ARRIVE ;  /* 0x00000000000079c5 */ /* 0x004fe20000000000 */
[----:B------:R-:W-:Y:S01]  /*60b0*/  UMOV UR19, 0x40000040 ;  /* 0x4000004000137882 */ /* 0x000fe20000000000 */
[----:B------:R-:W-:Y:S01]  /*60c0*/  UMOV UR7, 0x40000040 ;  /* 0x4000004000077882 */ /* 0x000fe20000000000 */
[----:B------:R-:W-:Y:S01]  /*60d0*/  UMOV UR11, 0x40000040 ;  /* 0x40000040000b7882 */ /* 0x000fe20000000000 */
[----:B------:R-:W-:Y:S01]  /*60e0*/  UMOV UR15, 0x40000040 ;  /* 0x40000040000f7882 */ /* 0x000fe20000000000 */
[----:B------:R-:W2:Y:S01]  /*60f0*/  LDC R15, c[0x0][0x2e0] ;  /* 0x0000b800ff0f7b82 */ /* 0x000ea20000000800 */
[----:B------:R-:W-:-:S04]  /*6100*/  IMAD.U32 R13, RZ, RZ, UR27 ;  /* 0x0000001bff0d7e24 */ /* 0x000fc8000f8e00ff */
[----:B------:R-:W-:Y:S02]  /*6110*/  @!P1 VIADD R14, R13, 0x28c40 ;  /* 0x00028c400d0e9836 */ /* 0x000fe40000000000 */
[----:B------:R-:W-:-:S03]  /*6120*/  ULEA UR18, UR26, UR18, 0x9 ;  /* 0x000000121a127291 */ /* 0x000fc6000f8e483f */
[----:B------:R-:W-:Y:S01]  /*6130*/  @!P1 PRMT R14, RZ, 0x654, R14 ;  /* 0x00000654ff0e9816 */ /* 0x000fe2000000000e */
[----:B------:R-:W-:Y:S02]  /*6140*/  UIADD3 UR6, UR18, 0x2, URZ ;  /* 0x0000000212067890 */ /* 0x000fe4000fffe03f */
[----:B------:R-:W-:Y:S02]  /*6150*/  UIADD3 UR10, UR18, 0x4, URZ ;  /* 0x00000004120a7890 */ /* 0x000fe4000fffe03f */
[----:B------:R-:W-:Y:S02]  /*6160*/  UIADD3 UR14, UR18, 0x6, URZ ;  /* 0x00000006120e7890 */ /* 0x000fe4000fffe03f */
[----:B------:R-:W-:Y:S03]  /*6170*/  HGMMA.64x64x16.F32.BF16 R152, gdesc[UR16], RZ, !UPT, gsb0 ;  /* 0x00e00000109879f0 */ /* 0x000fe6000c0018ff */
        /* <DEDUP_REMOVED lines=12> */
[----:B---3--:R-:W-:Y:S01]  /*6240*/  FMUL.FTZ R11, R154, UR23 ;  /* 0x000000179a0b7c20 */ /* 0x008fe20008410000 */
        /* <DEDUP_REMOVED lines=27> */
[----:B------:R-:W-:Y:S01]  /*6400*/  SHF.L.U32 R178, R9, 0x6, RZ ;  /* 0x0000000609b27819 */ /* 0x000fe200000006ff */
[----:B------:R-:W-:Y:S01]  /*6410*/  FMUL.FTZ R167, R183, UR23 ;  /* 0x00000017b7a77c20 */ /* 0x000fe20008410000 */
[----:B------:R3:W-:Y:S01]  /*6420*/  @!P1 SYNCS.ARRIVE.TRANS64.RED.A1T0 RZ, [R14+URZ], RZ ;  /* 0x000000ff0eff99a7 */ /* 0x0007e2000810043f */
[----:B------:R-:W4:Y:S01]  /*6430*/  MUFU.TANH R192, R192 ;  /* 0x000000c000c07308 */ /* 0x000f220000002400 */
[----:B------:R-:W-:Y:S01]  /*6440*/  FMUL.FTZ R176, R176, UR23 ;  /* 0x00000017b0b07c20 */ /* 0x000fe20008410000 */
[----:B---3--:R-:W-:-:S06]  /*6450*/  IADD3 R14, -R178, 0x1, RZ ;  /* 0x00000001b20e7810 */ /* 0x008fcc0007ffe1ff */
[----:B------:R-:W3:Y:S01]  /*6460*/  MUFU.TANH R193, R193 ;  /* 0x000000c100c17308 */ /* 0x000ee20000002400 */
[----:B--2---:R-:W-:-:S07]  /*6470*/  IMAD R15, R15, UR49, R14 ;  /* 0x000000310f0f7c24 */ /* 0x004fce000f8e020e */
[----:B------:R-:W2:Y:S01]  /*6480*/  MUFU.TANH R11, R11 ;  /* 0x0000000b000b7308 */ /* 0x000ea20000002400 */
[----:B------:R-:W-:-:S04]  /*6490*/  IADD3 R174, R15, -UR24, -R2 ;  /* 0x800000180fae7c10 */ /* 0x000fc8000fffe802 */
[----:B------:R-:W-:-:S03]  /*64a0*/  IADD3 R177, R5, UR20, R174 ;  /* 0x0000001405b17c10 */ /* 0x000fc6000fffe0ae */
        /* <DEDUP_REMOVED lines=28> */
[----:B------:R5:W1:Y:S02]  /*6670*/  MUFU.TANH R199, R176 ;  /* 0x000000b000c77308 */ /* 0x000a640000002400 */
[----:B-----5:R-:W-:Y:S01]  /*6680*/  IADD3 R176, R5, UR22, R174 ;  /* 0x0000001605b07c10 */ /* 0x020fe2000fffe0ae */
[----:B--234-:R-:W-:Y:S06]  /*6690*/  @!P2 BRA `(.L_x_1328) ;  /* 0x000000000058a947 */ /* 0x01cfec0003800000 */
[----:B------:R-:W-:Y:S01]  /*66a0*/  IMAD.IADD R171, R5, 0x1, R6 ;  /* 0x0000000105ab7824 */ /* 0x000fe200078e0206 */
[----:B------:R-:W-:Y:S04]  /*66b0*/  BSSY B0, `(.L_x_1329) ;  /* 0x0000010000007945 */ /* 0x000fe80003800000 */
[----:B------:R-:W-:-:S13]  /*66c0*/  ISETP.GT.AND P3, PT, R171, -0x1, PT ;  /* 0xffffffffab00780c */ /* 0x000fda0003f64270 */
[----:B------:R-:W-:Y:S05]  /*66d0*/  @P3 BRA `(.L_x_1330) ;  /* 0x0000000000203947 */ /* 0x000fea0003800000 */
[----:B------:R-:W-:Y:S01]  /*66e0*/  IMAD.U32 R170, RZ, RZ, UR25 ;  /* 0x00000019ffaa7e24 */ /* 0x000fe2000f8e00ff */
[----:B------:R-:W-:-:S04]  /*66f0*/  LOP3.LUT R171, RZ, R171, RZ, 0x33, !PT ;  /* 0x000000abffab7212 */ /* 0x000fc800078e33ff */
[----:B------:R-:W-:-:S13]  /*6700*/  ISETP.NE.AND P3, PT, R170, 0x1, PT ;  /* 0x00000001aa00780c */ /* 0x000fda0003f65270 */
[----:B------:R-:W2:Y:S02]  /*6710*/  @P3 LDC.64 R14, c[0x0][0x9e8] ;  /* 0x00027a00ff0e3b82 */ /* 0x000ea40000000a00 */
[----:B--2---:R-:W-:-:S05]  /*6720*/  @P3 IMAD.HI.U32 R14, R171, R14, RZ ;  /* 0x0000000eab0e3227 */ /* 0x004fca00078e00ff */
[----:B------:R-:W-:-:S04]  /*6730*/  @P3 SHF.R.U32.HI R171, RZ, R15, R14 ;  /* 0x0000000fffab3219 */ /* 0x000fc8000001160e */
[----:B------:R-:W-:Y:S01]  /*6740*/  LOP3.LUT R171, RZ, R171, RZ, 0x33, !PT ;  /* 0x000000abffab7212 */ /* 0x000fe200078e33ff */
[----:B------:R-:W-:Y:S06]  /*6750*/  BRA `(.L_x_1331) ;  /* 0x0000000000147947 */ /* 0x000fec0003800000 */
.L_x_1330:
[----:B------:R-:W-:-:S04]  /*6760*/  MOV R170, UR25 ;  /* 0x0000001900aa7c02 */ /* 0x000fc80008000f00 */
[----:B------:R-:W-:-:S13]  /*6770*/  ISETP.NE.AND P3, PT, R170, 0x1, PT ;  /* 0x00000001aa00780c */ /* 0x000fda0003f65270 */
[----:B------:R-:W2:Y:S02]  /*6780*/  @P3 LDC.64 R14, c[0x0][0x9e8] ;  /* 0x00027a00ff0e3b82 */ /* 0x000ea40000000a00 */
[----:B--2---:R-:W-:-:S05]  /*6790*/  @P3 IMAD.HI.U32 R14, R171, R14, RZ ;  /* 0x0000000eab0e3227 */ /* 0x004fca00078e00ff */
[----:B------:R-:W-:-:S07]  /*67a0*/  @P3 SHF.R.U32.HI R171, RZ, R15, R14 ;  /* 0x0000000fffab3219 */ /* 0x000fce000001160e */
.L_x_1331:
[----:B------:R-:W-:Y:S05]  /*67b0*/  BSYNC B0 ;  /* 0x0000000000007941 */ /* 0x000fea0003800000 */
.L_x_1329:
[----:B------:R-:W-:-:S04]  /*67c0*/  IMAD R171, R171, R170, -R178 ;  /* 0x000000aaabab7224 */ /* 0x000fc800078e0ab2 */
[----:B------:R-:W-:-:S05]  /*67d0*/  IMAD.IADD R171, R171, 0x1, -R2 ;  /* 0x00000001abab7824 */ /* 0x000fca00078e0a02 */
[----:B------:R-:W-:Y:S02]  /*67e0*/  VIADDMNMX R176, R171, R170, R176, PT ;  /* 0x000000aaabb07246 */ /* 0x000fe400038001b0 */
[----:B------:R-:W-:-:S07]  /*67f0*/  VIMNMX R177, R177, R171, !PT ;  /* 0x000000abb1b17248 */ /* 0x000fce0007fe0100 */
.L_x_1328:
[----:B------:R-:W-:Y:S01]  /*6800*/  ISETP.GT.AND P3, PT, R9, -0x1, PT ;  /* 0xffffffff0900780c */ /* 0x000fe20003f64270 */
[C---:B------:R-:W-:Y:S01]  /*6810*/  VIADD R14, R174.reuse, UR22 ;  /* 0x00000016ae0e7c36 */ /* 0x040fe20008000000 */
[----:B------:R-:W-:Y:S02]  /*6820*/  IADD3 R174, R174, UR20, RZ ;  /* 0x00000014aeae7c10 */ /* 0x000fe4000fffe0ff */
[C---:B------:R-:W-:Y:S02]  /*6830*/  ISETP.GT.AND P4, PT, R177.reuse, RZ, P3 ;  /* 0x000000ffb100720c */ /* 0x040fe40001f84270 */
[C---:B------:R-:W-:Y:S02]  /*6840*/  ISETP.GT.AND P6, PT, R177.reuse, 0x1, P3 ;  /* 0x00000001b100780c */ /* 0x040fe40001fc4270 */
[----:B------:R-:W-:Y:S02]  /*6850*/  ISETP.LT.OR P5, PT, R176, 0x1, P4 ;  /* 0x00000001b000780c */ /* 0x000fe400027a1670 */
[----:B------:R-:W-:-:S02]  /*6860*/  ISETP.GT.AND P4, PT, R177, 0x8, P3 ;  /* 0x00000008b100780c */ /* 0x000fc40001f84270 */
[----:B------:R-:W-:Y:S02]  /*6870*/  FSEL R192, R192, -INF , !P5 ;  /* 0xff800000c0c07808 */ /* 0x000fe40006800000 */
[----:B------:R-:W-:Y:S02]  /*6880*/  ISETP.GT.AND P5, PT, R177, 0x9, P3 ;  /* 0x00000009b100780c */ /* 0x000fe40001fa4270 */
[C---:B------:R-:W-:Y:S02]  /*6890*/  ISETP.LT.OR P6, PT, R176.reuse, 0x2, P6 ;  /* 0x00000002b000780c */ /* 0x040fe400037c1670 */
[C---:B------:R-:W-:Y:S02]  /*68a0*/  ISETP.LT.OR P4, PT, R176.reuse, 0x9, P4 ;  /* 0x00000009b000780c */ /* 0x040fe40002781670 */
[----:B------:R-:W-:Y:S02]  /*68b0*/  ISETP.LT.OR P5, PT, R176, 0xa, P5 ;  /* 0x0000000ab000780c */ /* 0x000fe40002fa1670 */
[----:B------:R-:W-:-:S02]  /*68c0*/  FSEL R193, R193, -INF , !P6 ;  /* 0xff800000c1c17808 */ /* 0x000fc40007000000 */
[----:B-1----:R-:W-:Y:S02]  /*68d0*/  FSEL R194, R194, -INF , !P4 ;  /* 0xff800000c2c27808 */ /* 0x002fe40006000000 */
[----:B------:R-:W-:Y:S02]  /*68e0*/  FSEL R195, R195, -INF , !P5 ;  /* 0xff800000c3c37808 */ /* 0x000fe40006800000 */
[C---:B------:R-:W-:Y:S02]  /*68f0*/  ISETP.GT.AND P6, PT, R177.reuse, 0x10, P3 ;  /* 0x00000010b100780c */ /* 0x040fe40001fc4270 */
[C---:B------:R-:W-:Y:S02]  /*6900*/  ISETP.GT.AND P4, PT, R177.reuse, 0x11, P3 ;  /* 0x00000011b100780c */ /* 0x040fe40001f84270 */
[----:B------:R-:W-:Y:S02]  /*6910*/  ISETP.GT.AND P5, PT, R177, 0x18, P3 ;  /* 0x00000018b100780c */ /* 0x000fe40001fa4270 */
[----:B------:R-:W-:-:S02]  /*6920*/  ISETP.LT.OR P6, PT, R176, 0x11, P6 ;  /* 0x00000011b000780c */ /* 0x000fc400037c1670 */
[C---:B------:R-:W-:Y:S02]  /*6930*/  ISETP.LT.OR P4, PT, R176.reuse, 0x12, P4 ;  /* 0x00000012b000780c */ /* 0x040fe40002781670 */
[----:B------:R-:W-:Y:S02]  /*6940*/  ISETP.LT.OR P5, PT, R176, 0x19, P5 ;  /* 0x00000019b000780c */ /* 0x000fe40002fa1670 */
[----:B------:R-:W-:Y:S02]  /*6950*/  FSEL R196, R196, -INF , !P6 ;  /* 0xff800000c4c47808 */ /* 0x000fe40007000000 */
[----:B------:R-:W-:Y:S02]  /*6960*/  FSEL R173, R161, -INF , !P4 ;  /* 0xff800000a1ad7808 */ /* 0x000fe40006000000 */
[----:B------:R-:W-:Y:S02]  /*6970*/  FSEL R164, R164, -INF , !P5 ;  /* 0xff800000a4a47808 */ /* 0x000fe40006800000 */
[----:B------:R-:W-:-:S02]  /*6980*/  ISETP.GT.AND P6, PT, R177, 0x19, P3 ;  /* 0x00000019b100780c */ /* 0x000fc40001fc4270 */
[C---:B------:R-:W-:Y:S02]  /*6990*/  ISETP.GT.AND P4, PT, R177.reuse, 0x20, P3 ;  /* 0x00000020b100780c */ /* 0x040fe40001f84270 */
[----:B------:R-:W-:Y:S02]  /*69a0*/  ISETP.GT.AND P5, PT, R177, 0x21, P3 ;  /* 0x00000021b100780c */ /* 0x000fe40001fa4270 */
[C---:B------:R-:W-:Y:S02]  /*69b0*/  ISETP.LT.OR P6, PT, R176.reuse, 0x1a, P6 ;  /* 0x0000001ab000780c */ /* 0x040fe400037c1670 */
[C---:B------:R-:W-:Y:S02]  /*69c0*/  ISETP.LT.OR P4, PT, R176.reuse, 0x21, P4 ;  /* 0x00000021b000780c */ /* 0x040fe40002781670 */
[----:B------:R-:W-:Y:S02]  /*69d0*/  ISETP.LT.OR P5, PT, R176, 0x22, P5 ;  /* 0x00000022b000780c */ /* 0x000fe40002fa1670 */
[----:B------:R-:W-:-:S02]  /*69e0*/  FSEL R172, R165, -INF , !P6 ;  /* 0xff800000a5ac7808 */ /* 0x000fc40007000000 */
[----:B------:R-:W-:Y:S02]  /*69f0*/  FSEL R170, R168, -INF , !P4 ;  /* 0xff800000a8aa7808 */ /* 0x000fe40006000000 */
        /* <DEDUP_REMOVED lines=16> */
[----:B------:R-:W-:-:S02]  /*6b00*/  IADD3 R177, R174, 0x8, R5 ;  /* 0x00000008aeb17810 */ /* 0x000fc40007ffe005 */
[----:B------:R-:W-:Y:S02]  /*6b10*/  IADD3 R176, R14, 0x8, R5 ;  /* 0x000000080eb07810 */ /* 0x000fe40007ffe005 */
[----:B------:R-:W-:Y:S02]  /*6b20*/  FSEL R175, R175, -INF , !P6 ;  /* 0xff800000afaf7808 */ /* 0x000fe40007000000 */
[----:B------:R-:W-:Y:S02]  /*6b30*/  FSEL R174, R180, -INF , !P4 ;  /* 0xff800000b4ae7808 */ /* 0x000fe40006000000 */
[----:B------:R-:W-:Y:S01]  /*6b40*/  FSEL R168, R181, -INF , !P5 ;  /* 0xff800000b5a87808 */ /* 0x000fe20006800000 */
[----:B------:R-:W-:Y:S06]  /*6b50*/  @!P2 BRA `(.L_x_1332) ;  /* 0x00000000005ca947 */ /* 0x000fec0003800000 */
[----:B------:R-:W-:Y:S01]  /*6b60*/  IMAD.IADD R179, R5, 0x1, R6 ;  /* 0x0000000105b37824 */ /* 0x000fe200078e0206 */
[----:B------:R-:W-:Y:S03]  /*6b70*/  BSSY B0, `(.L_x_1333) ;  /* 0x0000011000007945 */ /* 0x000fe60003800000 */
[----:B------:R-:W-:-:S05]  /*6b80*/  VIADD R179, R179, 0x8 ;  /* 0x00000008b3b37836 */ /* 0x000fca0000000000 */
[----:B------:R-:W-:-:S13]  /*6b90*/  ISETP.GT.AND P4, PT, R179, -0x1, PT ;  /* 0xffffffffb300780c */ /* 0x000fda0003f84270 */
[----:B------:R-:W-:Y:S05]  /*6ba0*/  @P4 BRA `(.L_x_1334) ;  /* 0x0000000000204947 */ /* 0x000fea0003800000 */
[----:B------:R-:W-:Y:S02]  /*6bb0*/  MOV R180, UR25 ;  /* 0x0000001900b47c02 */ /* 0x000fe40008000f00 */
[----:B------:R-:W-:Y:S02]  /*6bc0*/  LOP3.LUT R179, RZ, R179, RZ, 0x33, !PT ;  /* 0x000000b3ffb37212 */ /* 0x000fe400078e33ff */
[----:B------:R-:W-:-:S13]  /*6bd0*/  ISETP.NE.AND P4, PT, R180, 0x1, PT ;  /* 0x00000001b400780c */ /* 0x000fda0003f85270 */
[----:B------:R-:W1:Y:S02]  /*6be0*/  @P4 LDC.64 R14, c[0x0][0x9e8] ;  /* 0x00027a00ff0e4b82 */ /* 0x000e640000000a00 */
[----:B-1----:R-:W-:-:S05]  /*6bf0*/  @P4 IMAD.HI.U32 R14, R179, R14, RZ ;  /* 0x0000000eb30e4227 */ /* 0x002fca00078e00ff */
[----:B------:R-:W-:-:S04]  /*6c00*/  @P4 SHF.R.U32.HI R179, RZ, R15, R14 ;  /* 0x0000000fffb34219 */ /* 0x000fc8000001160e */
[----:B------:R-:W-:Y:S01]  /*6c10*/  LOP3.LUT R179, RZ, R179, RZ, 0x33, !PT ;  /* 0x000000b3ffb37212 */ /* 0x000fe200078e33ff */
[----:B------:R-:W-:Y:S06]  /*6c20*/  BRA `(.L_x_1335) ;  /* 0x0000000000147947 */ /* 0x000fec0003800000 */
.L_x_1334:
[----:B------:R-:W-:-:S05]  /*6c30*/  IMAD.U32 R180, RZ, RZ, UR25 ;  /* 0x00000019ffb47e24 */ /* 0x000fca000f8e00ff */
[----:B------:R-:W-:-:S13]  /*6c40*/  ISETP.NE.AND P4, PT, R180, 0x1, PT ;  /* 0x00000001b400780c */ /* 0x000fda0003f85270 */
[----:B------:R-:W1:Y:S02]  /*6c50*/  @P4 LDC.64 R14, c[0x0][0x9e8] ;  /* 0x00027a00ff0e4b82 */ /* 0x000e640000000a00 */
[----:B-1----:R-:W-:-:S05]  /*6c60*/  @P4 IMAD.HI.U32 R14, R179, R14, RZ ;  /* 0x0000000eb30e4227 */ /* 0x002fca00078e00ff */
[----:B------:R-:W-:-:S07]  /*6c70*/  @P4 SHF.R.U32.HI R179, RZ, R15, R14 ;  /* 0x0000000fffb34219 */ /* 0x000fce000001160e */
.L_x_1335:
[----:B------:R-:W-:Y:S05]  /*6c80*/  BSYNC B0 ;  /* 0x0000000000007941 */ /* 0x000fea0003800000 */
.L_x_1333:
[----:B------:R-:W-:-:S04]  /*6c90*/  IMAD R179, R179, R180, -R178 ;  /* 0x000000b4b3b37224 */ /* 0x000fc800078e0ab2 */
[----:B------:R-:W-:-:S05]  /*6ca0*/  IMAD.IADD R179, R179, 0x1, -R2 ;  /* 0x00000001b3b37824 */ /* 0x000fca00078e0a02 */
[----:B------:R-:W-:Y:S02]  /*6cb0*/  VIADDMNMX R176, R179, R180, R176, PT ;  /* 0x000000b4b3b07246 */ /* 0x000fe400038001b0 */
[----:B------:R-:W-:-:S07]  /*6cc0*/  VIMNMX R177, R177, R179, !PT ;  /* 0x000000b3b1b17248 */ /* 0x000fce0007fe0100 */
.L_x_1332:
[----:B------:R-:W-:Y:S01]  /*6cd0*/  FMNMX.FTZ R14, R192, R7, !PT ;  /* 0x00000007c00e7209 */ /* 0x000fe20007810000 */
[----:B------:R-:W-:Y:S01]  /*6ce0*/  UMOV UR10, UR21 ;  /* 0x00000015000a7c82 */ /* 0x000fe20008000000 */
[----:B------:R-:W-:Y:S02]  /*6cf0*/  ISETP.GT.AND P4, PT, R177, 0x1, P3 ;  /* 0x00000001b100780c */ /* 0x000fe40001f84270 */
[----:B------:R-:W-:Y:S02]  /*6d00*/  FMNMX.FTZ R15, R193, R14, !PT ;  /* 0x0000000ec10f7209 */ /* 0x000fe40007810000 */
[----:B------:R-:W-:Y:S02]  /*6d10*/  ISETP.LT.OR P4, PT, R176, 0x2, P4 ;  /* 0x00000002b000780c */ /* 0x000fe40002781670 */
[----:B------:R-:W-:Y:S02]  /*6d20*/  FMNMX.FTZ R14, R194, R15, !PT ;  /* 0x0000000fc20e7209 */ /* 0x000fe40007810000 */
[----:B------:R-:W-:-:S02]  /*6d30*/  FSEL R20, R20, -INF , !P4 ;  /* 0xff80000014147808 */ /* 0x000fc40006000000 */
[----:B------:R-:W-:Y:S02]  /*6d40*/  FMNMX.FTZ R15, R195, R14, !PT ;  /* 0x0000000ec30f7209 */ /* 0x000fe40007810000 */
[----:B------:R-:W-:Y:S02]  /*6d50*/  ISETP.GT.AND P4, PT, R177, RZ, P3 ;  /* 0x000000ffb100720c */ /* 0x000fe40001f84270 */
[----:B------:R-:W-:Y:S02]  /*6d60*/  FMNMX.FTZ R14, R196, R15, !PT ;  /* 0x0000000fc40e7209 */ /* 0x000fe40007810000 */
[----:B------:R-:W-:Y:S02]  /*6d70*/  ISETP.LT.OR P4, PT, R176, 0x1, P4 ;  /* 0x00000001b000780c */ /* 0x000fe40002781670 */
[----:B------:R-:W-:Y:S02]  /*6d80*/  FMNMX.FTZ R15, R173, R14, !PT ;  /* 0x0000000ead0f7209 */ /* 0x000fe40007810000 */
[----:B------:R-:W-:-:S02]  /*6d90*/  ISETP.GT.AND P5, PT, R177, 0x8, P3 ;  /* 0x00000008b100780c */ /* 0x000fc40001fa4270 */
[----:B------:R-:W-:Y:S02]  /*6da0*/  FMNMX.FTZ R15, R164, R15, !PT ;  /* 0x0000000fa40f7209 */ /* 0x000fe40007810000 */
[----:B------:R-:W-:Y:S02]  /*6db0*/  FSEL R11, R11, -INF , !P4 ;  /* 0xff8000000b0b7808 */ /* 0x000fe40006000000 */
        /* <DEDUP_REMOVED lines=18> */
[C---:B------:R-:W-:Y:S01]  /*6ee0*/  ISETP.GT.AND P4, PT, R177.reuse, 0x18, P3 ;  /* 0x00000018b100780c */ /* 0x040fe20001f84270 */
[----:B------:R-:W1:Y:S01]  /*6ef0*/  SHFL.BFLY PT, R14, R15, 0x2, 0x1f ;  /* 0x0c401f000f0e7f89 */ /* 0x000e6200000e0000 */
[C---:B------:R-:W-:Y:S02]  /*6f00*/  ISETP.LT.OR P6, PT, R176.reuse, 0x12, P6 ;  /* 0x00000012b000780c */ /* 0x040fe400037c1670 */
[----:B------:R-:W-:Y:S02]  /*6f10*/  ISETP.GT.AND P5, PT, R177, 0x19, P3 ;  /* 0x00000019b100780c */ /* 0x000fe40001fa4270 */
[----:B------:R-:W-:-:S02]  /*6f20*/  ISETP.LT.OR P4, PT, R176, 0x19, P4 ;  /* 0x00000019b000780c */ /* 0x000fc40002781670 */
[----:B------:R-:W-:Y:S02]  /*6f30*/  FSEL R154, R154, -INF , !P6 ;  /* 0xff8000009a9a7808 */ /* 0x000fe40007000000 */
[----:B------:R-:W-:Y:S02]  /*6f40*/  ISETP.GT.AND P6, PT, R177, 0x20, P3 ;  /* 0x00000020b100780c */ /* 0x000fe40001fc4270 */
[C---:B------:R-:W-:Y:S02]  /*6f50*/  ISETP.LT.OR P5, PT, R176.reuse, 0x1a, P5 ;  /* 0x0000001ab000780c */ /* 0x040fe40002fa1670 */
[----:B------:R-:W-:Y:S02]  /*6f60*/  FSEL R155, R155, -INF , !P4 ;  /* 0xff8000009b9b7808 */ /* 0x000fe40006000000 */
[----:B------:R-:W-:Y:S02]  /*6f70*/  ISETP.GT.AND P4, PT, R177, 0x21, P3 ;  /* 0x00000021b100780c */ /* 0x000fe40001f84270 */
[----:B------:R-:W-:-:S02]  /*6f80*/  ISETP.LT.OR P6, PT, R176, 0x21, P6 ;  /* 0x00000021b000780c */ /* 0x000fc400037c1670 */
[----:B------:R-:W-:Y:S02]  /*6f90*/  FSEL R156, R156, -INF , !P5 ;  /* 0xff8000009c9c7808 */ /* 0x000fe40006800000 */
[----:B------:R-:W-:Y:S02]  /*6fa0*/  ISETP.GT.AND P5, PT, R177, 0x28, P3 ;  /* 0x00000028b100780c */ /* 0x000fe40001fa4270 */
[----:B------:R-:W-:Y:S02]  /*6fb0*/  ISETP.LT.OR P4, PT, R176, 0x22, P4 ;  /* 0x00000022b000780c */ /* 0x000fe40002781670 */
[----:B-1----:R-:W-:Y:S02]  /*6fc0*/  FMNMX.FTZ R178, R15, R14, !PT ;  /* 0x0000000e0fb27209 */ /* 0x002fe40007810000 */
[----:B------:R-:W-:Y:S02]  /*6fd0*/  FMNMX.FTZ R15, R11, R8, !PT ;  /* 0x000000080b0f7209 */ /* 0x000fe40007810000 */
[----:B------:R-:W-:Y:S01]  /*6fe0*/  FSEL R157, R157, -INF , !P6 ;  /* 0xff8000009d9d7808 */ /* 0x000fe20007000000 */
[----:B------:R-:W1:Y:S01]  /*6ff0*/  SHFL.BFLY PT, R179, R178, 0x1, 0x1f ;  /* 0x0c201f00b2b37f89 */ /* 0x000e6200000e0000 */
[----:B------:R-:W-:-:S02]  /*7000*/  FMNMX.FTZ R15, R20, R15, !PT ;  /* 0x0000000f140f7209 */ /* 0x000fc40007810000 */
[----:B------:R-:W-:Y:S02]  /*7010*/  ISETP.LT.OR P5, PT, R176, 0x29, P5 ;  /* 0x00000029b000780c */ /* 0x000fe40002fa1670 */
[----:B------:R-:W-:Y:S02]  /*7020*/  FSEL R158, R158, -INF , !P4 ;  /* 0xff8000009e9e7808 */ /* 0x000fe40006000000 */
[----:B------:R-:W-:Y:S02]  /*7030*/  ISETP.GT.AND P4, PT, R177, 0x29, P3 ;  /* 0x00000029b100780c */ /* 0x000fe40001f84270 */
[----:B------:R-:W-:Y:S02]  /*7040*/  FSEL R159, R159, -INF , !P5 ;  /* 0xff8000009f9f7808 */ /* 0x000fe40006800000 */
[----:B------:R-:W-:Y:S02]  /*7050*/  ISETP.GT.AND P5, PT, R177, 0x30, P3 ;  /* 0x00000030b100780c */ /* 0x000fe40001fa4270 */
[----:B------:R-:W-:-:S02]  /*7060*/  ISETP.LT.OR P4, PT, R176, 0x2a, P4 ;  /* 0x0000002ab000780c */ /* 0x000fc40002781670 */
[----:B------:R-:W-:Y:S02]  /*7070*/  ISETP.LT.OR P5, PT, R176, 0x31, P5 ;  /* 0x00000031b000780c */ /* 0x000fe40002fa1670 */
[----:B------:R-:W-:Y:S02]  /*7080*/  FSEL R160, R160, -INF , !P4 ;  /* 0xff800000a0a07808 */ /* 0x000fe40006000000 */
[C---:B------:R-:W-:Y:S02]  /*7090*/  ISETP.GT.AND P4, PT, R177.reuse, 0x31, P3 ;  /* 0x00000031b100780c */ /* 0x040fe40001f84270 */
[----:B------:R-:W-:Y:S02]  /*70a0*/  FSEL R162, R162, -INF , !P5 ;  /* 0xff800000a2a27808 */ /* 0x000fe40006800000 */
[----:B------:R-:W-:Y:S02]  /*70b0*/  ISETP.GT.AND P5, PT, R177, 0x38, P3 ;  /* 0x00000038b100780c */ /* 0x000fe40001fa4270 */
[----:B-1----:R-:W-:-:S02]  /*70c0*/  FMNMX.FTZ R14, R178, R179, !PT ;  /* 0x000000b3b20e7209 */ /* 0x002fc40007810000 */
[----:B------:R-:W-:Y:S02]  /*70d0*/  FMNMX.FTZ R178, R152, R15, !PT ;  /* 0x0000000f98b27209 */ /* 0x000fe40007810000 */
[----:B------:R-:W-:Y:S02]  /*70e0*/  ISETP.LT.OR P4, PT, R176, 0x32, P4 ;  /* 0x00000032b000780c */ /* 0x000fe40002781670 */
[----:B------:R-:W-:Y:S02]  /*70f0*/  FMNMX.FTZ R178, R21, R178, !PT ;  /* 0x000000b215b27209 */ /* 0x000fe40007810000 */
[----:B------:R-:W-:Y:S02]  /*7100*/  ISETP.GT.AND P3, PT, R177, 0x39, P3 ;  /* 0x00000039b100780c */ /* 0x000fe40001f64270 */
[----:B------:R-:W-:Y:S01]  /*7110*/  FMNMX.FTZ R15, R153, R178, !PT ;  /* 0x000000b2990f7209 */ /* 0x000fe20007810000 */
[----:B------:R-:W-:Y:S01]  /*7120*/  FMUL.FTZ R178, R14, UR10 ;  /* 0x0000000a0eb27c20 */ /* 0x000fe20008410000 */
[----:B------:R-:W-:-:S02]  /*7130*/  ISETP.LT.OR P5, PT, R176, 0x39, P5 ;  /* 0x00000039b000780c */ /* 0x000fc40002fa1670 */
[----:B------:R-:W-:Y:S02]  /*7140*/  FMNMX.FTZ R180, R154, R15, !PT ;  /* 0x0000000f9ab47209 */ /* 0x000fe40007810000 */
[----:B------:R-:W-:Y:S02]  /*7150*/  FSEL R163, R163, -INF , !P4 ;  /* 0xff800000a3a37808 */ /* 0x000fe40006000000 */
[----:B------:R-:W-:Y:S02]  /*7160*/  FMNMX.FTZ R15, R155, R180, !PT ;  /* 0x000000b49b0f7209 */ /* 0x000fe40007810000 */
[----:B------:R-:W-:Y:S02]  /*7170*/  FSETP.NEU.FTZ.AND P6, PT, R14, -INF , PT ;  /* 0xff8000000e00780b */ /* 0x000fe40003fdd000 */
[----:B------:R-:W-:Y:S02]  /*7180*/  FMNMX.FTZ R180, R156, R15, !PT ;  /* 0x0000000f9cb47209 */ /* 0x000fe40007810000 */
[----:B------:R-:W-:-:S02]  /*7190*/  ISETP.LT.OR P3, PT, R176, 0x3a, P3 ;  /* 0x0000003ab000780c */ /* 0x000fc40001f61670 */
[----:B------:R-:W-:Y:S02]  /*71a0*/  FMNMX.FTZ R179, R157, R180, !PT ;  /* 0x000000b49db37209 */ /* 0x000fe40007810000 */
[----:B------:R-:W-:Y:S02]  /*71b0*/  FSEL R166, R166, -INF , !P5 ;  /* 0xff800000a6a67808 */ /* 0x000fe40006800000 */
[----:B------:R-:W-:Y:S02]  /*71c0*/  FMNMX.FTZ R182, R158, R179, !PT ;  /* 0x000000b39eb67209 */ /* 0x000fe40007810000 */
[----:B------:R-:W-:Y:S02]  /*71d0*/  FSEL R178, R178, RZ, P6 ;  /* 0x000000ffb2b27208 */ /* 0x000fe40003000000 */
[----:B------:R-:W-:Y:S02]  /*71e0*/  FMNMX.FTZ R179, R159, R182, !PT ;  /* 0x000000b69fb37209 */ /* 0x000fe40007810000 */
[----:B------:R-:W-:Y:S01]  /*71f0*/  FSEL R167, R167, -INF , !P3 ;  /* 0xff800000a7a77808 */ /* 0x000fe20005800000 */
        /* <DEDUP_REMOVED lines=8> */
[----:B------:R-:W-:Y:S01]  /*7280*/  IADD3 R175, -R17, RZ, RZ ;  /* 0x000000ff11af7210 */ /* 0x000fe20007ffe1ff */
[--C-:B------:R-:W-:Y:S01]  /*7290*/  FFMA.FTZ R164, R164, UR10, -R178.reuse ;  /* 0x0000000aa4a47c23 */ /* 0x100fe200080108b2 */
[----:B------:R-:W-:Y:S01]  /*72a0*/  FMNMX.FTZ R179, R163, R182, !PT ;  /* 0x000000b6a3b37209 */ /* 0x000fe20007810000 */
[--C-:B------:R-:W-:Y:S01]  /*72b0*/  FFMA.FTZ R170, R170, UR10, -R178.reuse ;  /* 0x0000000aaaaa7c23 */ /* 0x100fe200080108b2 */
[----:B------:R-:W-:Y:S01]  /*72c0*/  MUFU.EX2 R180, R180 ;  /* 0x000000b400b47308 */ /* 0x000fe20000000800 */
[----:B------:R-:W-:Y:S01]  /*72d0*/  ISETP.NE.AND P3, PT, R2, R175, PT ;  /* 0x000000af0200720c */ /* 0x000fe20003f65270 */
[--C-:B------:R-:W-:Y:S01]  /*72e0*/  FFMA.FTZ R171, R171, UR10, -R178.reuse ;  /* 0x0000000aabab7c23 */ /* 0x100fe200080108b2 */
[----:B------:R-:W-:Y:S01]  /*72f0*/  FMNMX.FTZ R182, R166, R179, !PT ;  /* 0x000000b3a6b67209 */ /* 0x000fe20007810000 */
[--C-:B------:R-:W-:Y:S01]  /*7300*/  FFMA.FTZ R179, R196, UR10, -R178.reuse ;  /* 0x0000000ac4b37c23 */ /* 0x100fe200080108b2 */
[----:B------:R-:W-:-:S02]  /*7310*/  FFMA.FTZ R165, R165, UR10, -R178 ;  /* 0x0000000aa5a57c23 */ /* 0x000fc400080108b2 */
[----:B------:R-:W-:Y:S01]  /*7320*/  FMNMX.FTZ R181, R167, R182, !PT ;  /* 0x000000b6a7b57209 */ /* 0x000fe20007810000 */
[--C-:B------:R-:W-:Y:S01]  /*7330*/  FFMA.FTZ R182, R173, UR10, -R178.reuse ;  /* 0x0000000aadb67c23 */ /* 0x100fe200080108b2 */
[--C-:B------:R-:W-:Y:S01]  /*7340*/  FFMA.FTZ R173, R172, UR10, -R178.reuse ;  /* 0x0000000aacad7c23 */ /* 0x100fe200080108b2 */
[----:B------:R-:W-:Y:S01]  /*7350*/  FSEL R172, R14, RZ, P6 ;  /* 0x000000ff0eac7208 */ /* 0x000fe20003000000 */
[----:B------:R-:W-:Y:S01]  /*7360*/  MUFU.EX2 R177, R177 ;  /* 0x000000b100b17308 */ /* 0x000fe20000000800 */
[----:B-1----:R-:W1:Y:S03]  /*7370*/  SHFL.BFLY PT, R192, R181, 0x2, 0x1f ;  /* 0x0c401f00b5c07f89 */ /* 0x002e6600000e0000 */
[----:B------:R-:W-:Y:S01]  /*7380*/  FADD.FTZ R172, -R172, R7 ;  /* 0x00000007acac7221 */ /* 0x000fe20000010100 */
[--C-:B------:R-:W-:Y:S01]  /*7390*/  FFMA.FTZ R7, R161, UR10, -R178.reuse ;  /* 0x0000000aa1077c23 */ /* 0x100fe200080108b2 */
[--C-:B------:R-:W-:Y:S01]  /*73a0*/  FFMA.FTZ R161, R174, UR10, -R178.reuse ;  /* 0x0000000aaea17c23 */ /* 0x100fe200080108b2 */
[----:B------:R-:W-:Y:S01]  /*73b0*/  FFMA.FTZ R174, R168, UR10, -R178 ;  /* 0x0000000aa8ae7c23 */ /* 0x000fe200080108b2 */
[----:B------:R-:W-:Y:S01]  /*73c0*/  FMUL.FTZ R172, R172, UR10 ;  /* 0x0000000aacac7c20 */ /* 0x000fe20008410000 */
[----:B------:R-:W-:Y:S08]  /*73d0*/  MUFU.EX2 R176, R176 ;  /* 0x000000b000b07308 */ /* 0x000ff00000000800 */
[----:B------:R-:W2:Y:S01]  /*73e0*/  MUFU.EX2 R172, R172 ;  /* 0x000000ac00ac7308 */ /* 0x000ea20000000800 */
[----:B-1----:R-:W-:-:S07]  /*73f0*/  FMNMX.FTZ R183, R181, R192, !PT ;  /* 0x000000c0b5b77209 */ /* 0x002fce0007810000 */
[----:B------:R-:W1:Y:S01]  /*7400*/  MUFU.EX2 R179, R179 ;  /* 0x000000b300b37308 */ /* 0x000e620000000800 */
[----:B------:R-:W-:Y:S01]  /*7410*/  FFMA.FTZ R192, R169, UR10, -R178 ;  /* 0x0000000aa9c07c23 */ /* 0x000fe200080108b2 */
[----:B------:R-:W3:Y:S01]  /*7420*/  SHFL.BFLY PT, R196, R183, 0x1, 0x1f ;  /* 0x0c201f00b7c47f89 */ /* 0x000ee200000e0000 */
[----:B--2---:R-:W-:-:S05]  /*7430*/  FFMA.FTZ R175, R172, R4, R15 ;  /* 0x00000004acaf7223 */ /* 0x004fca000001000f */
[----:B------:R-:W2:Y:S01]  /*7440*/  MUFU.EX2 R182, R182 ;  /* 0x000000b600b67308 */ /* 0x000ea20000000800 */
[-C--:B------:R-:W-:Y:S01]  /*7450*/  FMUL.FTZ R24, R24, R172.reuse ;  /* 0x000000ac18187220 */ /* 0x080fe20000410000 */
[-C--:B------:R-:W-:Y:S01]  /*7460*/  FMUL.FTZ R25, R25, R172.reuse ;  /* 0x000000ac19197220 */ /* 0x080fe20000410000 */
[----:B------:R-:W-:Y:S01]  /*7470*/  FADD.FTZ R168, R180, R175 ;  /* 0x000000afb4a87221 */ /* 0x000fe20000010000 */
[-C--:B------:R-:W-:Y:S01]  /*7480*/  FMUL.FTZ R28, R28, R172.reuse ;  /* 0x000000ac1c1c7220 */ /* 0x080fe20000410000 */
[-C--:B------:R-:W-:Y:S01]  /*7490*/  FMUL.FTZ R29, R29, R172.reuse ;  /* 0x000000ac1d1d7220 */ /* 0x080fe20000410000 */
[-C--:B------:R-:W-:Y:S01]  /*74a0*/  FMUL.FTZ R32, R32, R172.reuse ;  /* 0x000000ac20207220 */ /* 0x080fe20000410000 */
[----:B------:R-:W-:Y:S01]  /*74b0*/  FADD.FTZ R175, R177, R168 ;  /* 0x000000a8b1af7221 */ /* 0x000fe20000010000 */
        /* <DEDUP_REMOVED lines=10> */
[----:B------:R-:W-:Y:S01]  /*7560*/  FMUL.FTZ R49, R49, R172 ;  /* 0x000000ac31317220 */ /* 0x000fe20000410000 */
[----:B---3--:R-:W-:Y:S01]  /*7570*/  FMNMX.FTZ R169, R183, R196, !PT ;  /* 0x000000c4b7a97209 */ /* 0x008fe20007810000 */
[-C--:B------:R-:W-:Y:S01]  /*7580*/  FMUL.FTZ R52, R52, R172.reuse ;  /* 0x000000ac34347220 */ /* 0x080fe20000410000 */
[-C--:B------:R-:W-:Y:S01]  /*7590*/  FMUL.FTZ R53, R53, R172.reuse ;  /* 0x000000ac35357220 */ /* 0x080fe20000410000 */
[-C--:B------:R-:W-:Y:S01]  /*75a0*/  FMUL.FTZ R56, R56, R172.reuse ;  /* 0x000000ac38387220 */ /* 0x080fe20000410000 */
[C---:B------:R-:W-:Y:S01]  /*75b0*/  FSETP.NEU.FTZ.AND P4, PT, R169.reuse, -INF , PT ;  /* 0xff800000a900780b */ /* 0x040fe20003f9d000 */
[----:B------:R-:W-:Y:S01]  /*75c0*/  FMUL.FTZ R4, R169, UR10 ;  /* 0x0000000aa9047c20 */ /* 0x000fe20008410000 */
[----:B------:R-:W3:Y:S01]  /*75d0*/  MUFU.EX2 R170, R170 ;  /* 0x000000aa00aa7308 */ /* 0x000ee20000000800 */
[-C--:B------:R-:W-:Y:S01]  /*75e0*/  FMUL.FTZ R57, R57, R172.reuse ;  /* 0x000000ac39397220 */ /* 0x080fe20000410000 */
[-C--:B------:R-:W-:Y:S01]  /*75f0*/  FMUL.FTZ R60, R60, R172.reuse ;  /* 0x000000ac3c3c7220 */ /* 0x080fe20000410000 */
[----:B------:R-:W-:Y:S01]  /*7600*/  FMUL.FTZ R61, R61, R172 ;  /* 0x000000ac3d3d7220 */ /* 0x000fe20000410000 */
[----:B------:R-:W-:Y:S01]  /*7610*/  FSEL R178, R4, RZ, P4 ;  /* 0x000000ff04b27208 */ /* 0x000fe20002000000 */
[----:B------:R-:W-:Y:S01]  /*7620*/  FADD.FTZ R4, R176, R175 ;  /* 0x000000afb0047221 */ /* 0x000fe20000010000 */
[----:B------:R-:W-:-:S02]  /*7630*/  IMAD.U32 R175, RZ, RZ, UR39 ;  /* 0x00000027ffaf7e24 */ /* 0x000fc4000f8e00ff */
[----:B------:R-:W-:Y:S01]  /*7640*/  FMUL.FTZ R64, R64, R172 ;  /* 0x000000ac40407220 */ /* 0x000fe20000410000 */
[----:B------:R-:W3:Y:S01]  /*7650*/  MUFU.EX2 R171, R171 ;  /* 0x000000ab00ab7308 */ /* 0x000ee20000000800 */
[----:B-1----:R-:W-:Y:S01]  /*7660*/  FADD.FTZ R181, R179, R4 ;  /* 0x00000004b3b57221 */ /* 0x002fe20000010000 */
[--C-:B------:R-:W-:Y:S01]  /*7670*/  FFMA.FTZ R168, R11, UR10, -R178.reuse ;  /* 0x0000000a0ba87c23 */ /* 0x100fe200080108b2 */
[----:B------:R-:W-:Y:S01]  /*7680*/  FSEL R11, R169, RZ, P4 ;  /* 0x000000ffa90b7208 */ /* 0x000fe20002000000 */
[--C-:B------:R-:W-:Y:S01]  /*7690*/  FFMA.FTZ R195, R157, UR10, -R178.reuse ;  /* 0x0000000a9dc37c23 */ /* 0x100fe200080108b2 */
[----:B--2---:R-:W-:Y:S01]  /*76a0*/  FADD.FTZ R181, R182, R181 ;  /* 0x000000b5b6b57221 */ /* 0x004fe20000010000 */
[--C-:B------:R-:W-:Y:S01]  /*76b0*/  FFMA.FTZ R20, R20, UR10, -R178.reuse ;  /* 0x0000000a14147c23 */ /* 0x100fe200080108b2 */
[--C-:B------:R-:W-:Y:S01]  /*76c0*/  FFMA.FTZ R152, R152, UR10, -R178.reuse ;  /* 0x0000000a98987c23 */ /* 0x100fe200080108b2 */
[----:B------:R-:W1:Y:S01]  /*76d0*/  MUFU.EX2 R165, R165 ;  /* 0x000000a500a57308 */ /* 0x000e620000000800 */
[----:B----4-:R-:W-:Y:S01]  /*76e0*/  FADD.FTZ R196, R164, R181 ;  /* 0x000000b5a4c47221 */ /* 0x010fe20000010000 */
[----:B------:R-:W-:Y:S01]  /*76f0*/  FFMA.FTZ R181, R154, UR10, -R178 ;  /* 0x0000000a9ab57c23 */ /* 0x000fe200080108b2 */
[----:B------:R-:W-:Y:S01]  /*7700*/  FADD.FTZ R4, -R11, R8 ;  /* 0x000000080b047221 */ /* 0x000fe20000010100 */
[----:B------:R-:W-:Y:S01]  /*7710*/  FFMA.FTZ R8, R21, UR10, -R178 ;  /* 0x0000000a15087c23 */ /* 0x000fe200080108b2 */
[----:B-----5:R-:W-:Y:S01]  /*7720*/  FADD.FTZ R193, R173, R196 ;  /* 0x000000c4adc17221 */ /* 0x020fe20000010000 */
[--C-:B------:R-:W-:Y:S01]  /*7730*/  FFMA.FTZ R183, R155, UR10, -R178.reuse ;  /* 0x0000000a9bb77c23 */ /* 0x100fe200080108b2 */
[----:B------:R-:W-:Y:S01]  /*7740*/  FMUL.FTZ R4, R4, UR10 ;  /* 0x0000000a04047c20 */ /* 0x000fe20008410000 */
[----:B------:R-:W2:Y:S01]  /*7750*/  MUFU.EX2 R192, R192 ;  /* 0x000000c000c07308 */ /* 0x000ea20000000800 */
[----:B---3--:R-:W-:Y:S01]  /*7760*/  FADD.FTZ R154, R170, R193 ;  /* 0x000000c1aa9a7221 */ /* 0x008fe20000010000 */
[--C-:B------:R-:W-:Y:S01]  /*7770*/  FFMA.FTZ R153, R153, UR10, -R178.reuse ;  /* 0x0000000a99997c23 */ /* 0x100fe200080108b2 */
[--C-:B------:R-:W-:Y:S01]  /*7780*/  FFMA.FTZ R201, R166, UR10, -R178.reuse ;  /* 0x0000000aa6c97c23 */ /* 0x100fe200080108b2 */
[----:B------:R-:W-:Y:S01]  /*7790*/  FFMA.FTZ R197, R159, UR10, -R178 ;  /* 0x0000000a9fc57c23 */ /* 0x000fe200080108b2 */
[----:B------:R-:W-:Y:S01]  /*77a0*/  FADD.FTZ R154, R171, R154 ;  /* 0x0000009aab9a7221 */ /* 0x000fe20000010000 */
[--C-:B------:R-:W-:Y:S01]  /*77b0*/  FFMA.FTZ R193, R156, UR10, -R178.reuse ;  /* 0x0000000a9cc17c23 */ /* 0x100fe200080108b2 */
[----:B------:R-:W-:Y:S01]  /*77c0*/  FFMA.FTZ R198, R160, UR10, -R178 ;  /* 0x0000000aa0c67c23 */ /* 0x000fe200080108b2 */
[----:B------:R-:W-:Y:S01]  /*77d0*/  MUFU.EX2 R7, R7 ;  /* 0x0000000700077308 */ /* 0x000fe20000000800 */
[----:B-1----:R-:W-:Y:S01]  /*77e0*/  FADD.FTZ R157, R165, R154 ;  /* 0x0000009aa59d7221 */ /* 0x002fe20000010000 */
[----:B------:R-:W-:Y:S01]  /*77f0*/  F2FP.BF16.F32.PACK_AB R160, R171, R170 ;  /* 0x000000aaaba0723e */ /* 0x000fe200000010ff */
[--C-:B------:R-:W-:Y:S01]  /*7800*/  FFMA.FTZ R196, R158, UR10, -R178.reuse ;  /* 0x0000000a9ec47c23 */ /* 0x100fe200080108b2 */
[----:B------:R-:W-:Y:S01]  /*7810*/  FFMA.FTZ R200, R163, UR10, -R178 ;  /* 0x0000000aa3c87c23 */ /* 0x000fe200080108b2 */
[----:B------:R-:W-:-:S02]  /*7820*/  @!P3 IMAD R175, R175, 0x40, R16 ;  /* 0x00000040afafb824 */ /* 0x000fc400078e0210 */
[--C-:B------:R-:W-:Y:S01]  /*7830*/  FFMA.FTZ R199, R162, UR10, -R178.reuse ;  /* 0x0000000aa2c77c23 */ /* 0x100fe200080108b2 */
[----:B------:R-:W-:Y:S01]  /*7840*/  FFMA.FTZ R178, R167, UR10, -R178 ;  /* 0x0000000aa7b27c23 */ /* 0x000fe200080108b2 */
[----:B------:R-:W1:Y:S01]  /*7850*/  MUFU.EX2 R194, R194 ;  /* 0x000000c200c27308 */ /* 0x000e620000000800 */
[----:B--2---:R-:W-:Y:S01]  /*7860*/  F2FP.BF16.F32.PACK_AB R162, R192, R165 ;  /* 0x000000a5c0a2723e */ /* 0x004fe200000010ff */
[-C--:B------:R-:W-:Y:S01]  /*7870*/  FMUL.FTZ R65, R65, R172.reuse ;  /* 0x000000ac41417220 */ /* 0x080fe20000410000 */
[----:B------:R-:W-:Y:S01]  /*7880*/  @!P3 LEA R175, R175, UR48, 0x2 ;  /* 0x00000030afafbc11 */ /* 0x000fe2000f8e10ff */
[-C--:B------:R-:W-:Y:S01]  /*7890*/  FMUL.FTZ R68, R68, R172.reuse ;  /* 0x000000ac44447220 */ /* 0x080fe20000410000 */
[----:B------:R-:W-:Y:S01]  /*78a0*/  F2FP.BF16.F32.PACK_AB R154, R176, R177 ;  /* 0x000000b1b09a723e */ /* 0x000fe200000010ff */
[----:B------:R-:W-:Y:S01]  /*78b0*/  FMUL.FTZ R69, R69, R172 ;  /* 0x000000ac45457220 */ /* 0x000fe20000410000 */
[----:B------:R-:W-:Y:S01]  /*78c0*/  F2FP.BF16.F32.PACK_AB R156, R182, R179 ;  /* 0x000000b3b69c723e */ /* 0x000fe200000010ff */
[----:B------:R-:W-:Y:S01]  /*78d0*/  MUFU.EX2 R161, R161 ;  /* 0x000000a100a17308 */ /* 0x000fe20000000800 */
[----:B------:R2:W-:Y:S01]  /*78e0*/  @!P3 STS [R175+0x28800], R172 ;  /* 0x028800acaf00b388 */ /* 0x0005e20000000800 */
[----:B------:R-:W-:Y:S01]  /*78f0*/  F2FP.BF16.F32.PACK_AB R158, R173, R164 ;  /* 0x000000a4ad9e723e */ /* 0x000fe200000010ff */
[-C--:B------:R-:W-:Y:S01]  /*7900*/  FMUL.FTZ R72, R72, R172.reuse ;  /* 0x000000ac48487220 */ /* 0x080fe20000410000 */
[-C--:B------:R-:W-:Y:S01]  /*7910*/  FMUL.FTZ R73, R73, R172.reuse ;  /* 0x000000ac49497220 */ /* 0x080fe20000410000 */
[-C--:B------:R-:W-:Y:S01]  /*7920*/  FMUL.FTZ R76, R76, R172.reuse ;  /* 0x000000ac4c4c7220 */ /* 0x080fe20000410000 */
[-C--:B------:R-:W-:Y:S01]  /*7930*/  FMUL.FTZ R77, R77, R172.reuse ;  /* 0x000000ac4d4d7220 */ /* 0x080fe20000410000 */
[-C--:B------:R-:W-:Y:S01]  /*7940*/  FMUL.FTZ R80, R80, R172.reuse ;  /* 0x000000ac50507220 */ /* 0x080fe20000410000 */
[----:B------:R-:W3:Y:S01]  /*7950*/  MUFU.EX2 R174, R174 ;  /* 0x000000ae00ae7308 */ /* 0x000ee20000000800 */
[----:B-1----:R-:W-:Y:S01]  /*7960*/  F2FP.BF16.F32.PACK_AB R164, R194, R7 ;  /* 0x00000007c2a4723e */ /* 0x002fe200000010ff */
[-C--:B------:R-:W-:Y:S01]  /*7970*/  FMUL.FTZ R81, R81, R172.reuse ;  /* 0x000000ac51517220 */ /* 0x080fe20000410000 */
[-C--:B------:R-:W-:Y:S01]  /*7980*/  FMUL.FTZ R84, R84, R172.reuse ;  /* 0x000000ac54547220 */ /* 0x080fe20000410000 */
[-C--:B------:R-:W-:Y:S01]  /*7990*/  FMUL.FTZ R85, R85, R172.reuse ;  /* 0x000000ac55557220 */ /* 0x080fe20000410000 */
[-C--:B------:R-:W-:Y:S01]  /*79a0*/  FMUL.FTZ R88, R88, R172.reuse ;  /* 0x000000ac58587220 */ /* 0x080fe20000410000 */
[-C--:B------:R-:W-:Y:S01]  /*79b0*/  FMUL.FTZ R89, R89, R172.reuse ;  /* 0x000000ac59597220 */ /* 0x080fe20000410000 */
[-C--:B------:R-:W-:Y:S01]  /*79c0*/  FMUL.FTZ R92, R92, R172.reuse ;  /* 0x000000ac5c5c7220 */ /* 0x080fe20000410000 */
[----:B------:R1:W4:Y:S01]  /*79d0*/  MUFU.EX2 R21, R4 ;  /* 0x0000000400157308 */ /* 0x0003220000000800 */
        /* <DEDUP_REMOVED lines=8> */
[----:B-1----:R-:W-:Y:S01]  /*7a60*/  FADD.FTZ R4, R192, R157 ;  /* 0x0000009dc0047221 */ /* 0x002fe20000010000 */
[----:B---3--:R-:W-:Y:S01]  /*7a70*/  F2FP.BF16.F32.PACK_AB R166, R174, R161 ;  /* 0x000000a1aea6723e */ /* 0x008fe200000010ff */
[-C--:B------:R-:W-:Y:S01]  /*7a80*/  FMUL.FTZ R108, R108, R172.reuse ;  /* 0x000000ac6c6c7220 */ /* 0x080fe20000410000 */
[-C--:B------:R-:W-:Y:S01]  /*7a90*/  FMUL.FTZ R109, R109, R172.reuse ;  /* 0x000000ac6d6d7220 */ /* 0x080fe20000410000 */
[----:B------:R-:W-:Y:S01]  /*7aa0*/  FADD.FTZ R157, R7, R4 ;  /* 0x00000004079d7221 */ /* 0x000fe20000010000 */
[-C--:B------:R-:W-:Y:S01]  /*7ab0*/  FMUL.FTZ R112, R112, R172.reuse ;  /* 0x000000ac70707220 */ /* 0x080fe20000410000 */
[-C--:B------:R-:W-:Y:S01]  /*7ac0*/  FMUL.FTZ R113, R113, R172.reuse ;  /* 0x000000ac71717220 */ /* 0x080fe20000410000 */
[----:B------:R-:W1:Y:S01]  /*7ad0*/  MUFU.EX2 R11, R20 ;  /* 0x00000014000b7308 */ /* 0x000e620000000800 */
[----:B------:R-:W-:Y:S01]  /*7ae0*/  FADD.FTZ R4, R194, R157 ;  /* 0x0000009dc2047221 */ /* 0x000fe20000010000 */
[----:B----4-:R2:W-:Y:S01]  /*7af0*/  @!P3 STS [R175+0x28820], R21 ;  /* 0x02882015af00b388 */ /* 0x0105e20000000800 */
        /* <DEDUP_REMOVED lines=13> */
[----:B------:R-:W2:Y:S01]  /*7bd0*/  MUFU.EX2 R8, R8 ;  /* 0x0000000800087308 */ /* 0x000ea20000000800 */
[----:B---3--:R-:W-:Y:S01]  /*7be0*/  F2FP.BF16.F32.PACK_AB R152, R180, R15 ;  /* 0x0000000fb498723e */ /* 0x008fe200000010ff */
[----:B------:R-:W-:Y:S01]  /*7bf0*/  FADD.FTZ R15, R161, R4 ;  /* 0x00000004a10f7221 */ /* 0x000fe20000010000 */
[-C--:B------:R-:W-:Y:S01]  /*7c00*/  FMUL.FTZ R140, R140, R172.reuse ;  /* 0x000000ac8c8c7220 */ /* 0x080fe20000410000 */
[-C--:B------:R-:W-:Y:S01]  /*7c10*/  FMUL.FTZ R141, R141, R172.reuse ;  /* 0x000000ac8d8d7220 */ /* 0x080fe20000410000 */
[-C--:B------:R-:W-:Y:S01]  /*7c20*/  FMUL.FTZ R144, R144, R172.reuse ;  /* 0x000000ac90907220 */ /* 0x080fe20000410000 */
[----:B------:R-:W-:Y:S01]  /*7c30*/  FADD.FTZ R4, R174, R15 ;  /* 0x0000000fae047221 */ /* 0x000fe20000010000 */
[----:B-----5:R-:W-:Y:S01]  /*7c40*/  FFMA.FTZ R174, R21, R3, R168 ;  /* 0x0000000315ae7223 */ /* 0x020fe200000100a8 */
[----:B------:R3:W5:Y:S01]  /*7c50*/  MUFU.EX2 R157, R153 ;  /* 0x00000099009d7308 */ /* 0x0007620000000800 */
[-C--:B------:R-:W-:Y:S01]  /*7c60*/  FMUL.FTZ R145, R145, R172.reuse ;  /* 0x000000ac91917220 */ /* 0x080fe20000410000 */
[-C--:B------:R-:W-:Y:S01]  /*7c70*/  FMUL.FTZ R148, R148, R172.reuse ;  /* 0x000000ac94947220 */ /* 0x080fe20000410000 */
[----:B-1----:R-:W-:Y:S01]  /*7c80*/  FADD.FTZ R174, R11, R174 ;  /* 0x000000ae0bae7221 */ /* 0x002fe20000010000 */
[----:B------:R-:W-:Y:S01]  /*7c90*/  FMUL.FTZ R149, R149, R172 ;  /* 0x000000ac95957220 */ /* 0x000fe20000410000 */
[-C--:B------:R-:W-:Y:S01]  /*7ca0*/  FMUL.FTZ R26, R26, R21.reuse ;  /* 0x000000151a1a7220 */ /* 0x080fe20000410000 */
[-C--:B------:R-:W-:Y:S01]  /*7cb0*/  FMUL.FTZ R27, R27, R21.reuse ;  /* 0x000000151b1b7220 */ /* 0x080fe20000410000 */
[----:B----4-:R-:W-:Y:S01]  /*7cc0*/  FADD.FTZ R3, R155, R174 ;  /* 0x000000ae9b037221 */ /* 0x010fe20000010000 */
[----:B------:R-:W1:Y:S01]  /*7cd0*/  MUFU.EX2 R20, R181 ;  /* 0x000000b500147308 */ /* 0x000e620000000800 */
[----:B---3--:R-:W-:Y:S01]  /*7ce0*/  F2FP.BF16.F32.PACK_AB R153, R11, R168 ;  /* 0x000000a80b99723e */ /* 0x008fe200000010ff */
[----:B------:R-:W-:Y:S01]  /*7cf0*/  FMUL.FTZ R30, R30, R21 ;  /* 0x000000151e1e7220 */ /* 0x000fe20000410000 */
[C---:B--2---:R-:W-:Y:S01]  /*7d00*/  FADD.FTZ R174, R8.reuse, R3 ;  /* 0x0000000308ae7221 */ /* 0x044fe20000010000 */
[----:B------:R-:W-:Y:S01]  /*7d10*/  F2FP.BF16.F32.PACK_AB R155, R8, R155 ;  /* 0x0000009b089b723e */ /* 0x000fe200000010ff */
[----:B------:R-:W-:Y:S01]  /*7d20*/  BAR.SYNC.DEFER_BLOCKING 0xf, 0x100 ;  /* 0x03c4000000007b1d */ /* 0x000fe20000010000 */
[-C--:B------:R-:W-:Y:S01]  /*7d30*/  FMUL.FTZ R31, R31, R21.reuse ;  /* 0x000000151f1f7220 */ /* 0x080fe20000410000 */
[-C--:B------:R-:W-:Y:S01]  /*7d40*/  FMUL.FTZ R34, R34, R21.reuse ;  /* 0x0000001522227220 */ /* 0x080fe20000410000 */
[-C--:B------:R-:W-:Y:S01]  /*7d50*/  FMUL.FTZ R35, R35, R21.reuse ;  /* 0x0000001523237220 */ /* 0x080fe20000410000 */
[----:B-----5:R-:W-:Y:S01]  /*7d60*/  FADD.FTZ R3, R157, R174 ;  /* 0x000000ae9d037221 */ /* 0x020fe20000010000 */
[-C--:B------:R-:W-:Y:S01]  /*7d70*/  FMUL.FTZ R38, R38, R21.reuse ;  /* 0x0000001526267220 */ /* 0x080fe20000410000 */
[----:B------:R-:W2:Y:S01]  /*7d80*/  MUFU.EX2 R159, R183 ;  /* 0x000000b7009f7308 */ /* 0x000ea20000000800 */
[-C--:B------:R-:W-:Y:S01]  /*7d90*/  FMUL.FTZ R39, R39, R21.reuse ;  /* 0x0000001527277220 */ /* 0x080fe20000410000 */
[-C--:B------:R-:W-:Y:S01]  /*7da0*/  FMUL.FTZ R42, R42, R21.reuse ;  /* 0x000000152a2a7220 */ /* 0x080fe20000410000 */
[-C--:B------:R-:W-:Y:S01]  /*7db0*/  FMUL.FTZ R43, R43, R21.reuse ;  /* 0x000000152b2b7220 */ /* 0x080fe20000410000 */
[-C--:B------:R-:W-:Y:S01]  /*7dc0*/  FMUL.FTZ R46, R46, R21.reuse ;  /* 0x000000152e2e7220 */ /* 0x080fe20000410000 */
[----:B------:R-:W-:Y:S01]  /*7dd0*/  FMUL.FTZ R47, R47, R21 ;  /* 0x000000152f2f7220 */ /* 0x000fe20000410000 */
[C---:B-1----:R-:W-:Y:S01]  /*7de0*/  FADD.FTZ R174, R20.reuse, R3 ;  /* 0x0000000314ae7221 */ /* 0x042fe20000010000 */
[----:B------:R-:W-:Y:S01]  /*7df0*/  F2FP.BF16.F32.PACK_AB R157, R20, R157 ;  /* 0x0000009d149d723e */ /* 0x000fe200000010ff */
        /* <DEDUP_REMOVED lines=9> */
[----:B--2---:R-:W-:Y:S01]  /*7e90*/  FADD.FTZ R3, R159, R174 ;  /* 0x000000ae9f037221 */ /* 0x004fe20000010000 */
[----:B------:R2:W-:Y:S01]  /*7ea0*/  STSM.16.M88.4 [R18+0x26800], R152 ;  /* 0x0268009812007844 */ /* 0x0005e20000000200 */
[-C--:B------:R-:W-:Y:S01]  /*7eb0*/  FMUL.FTZ R63, R63, R21.reuse ;  /* 0x000000153f3f7220 */ /* 0x080fe20000410000 */
[-C--:B------:R-:W-:Y:S01]  /*7ec0*/  FMUL.FTZ R66, R66, R21.reuse ;  /* 0x0000001542427220 */ /* 0x080fe20000410000 */
[-C--:B------:R-:W-:Y:S01]  /*7ed0*/  FMUL.FTZ R67, R67, R21.reuse ;  /* 0x0000001543437220 */ /* 0x080fe20000410000 */
[-C--:B------:R-:W-:Y:S01]  /*7ee0*/  FMUL.FTZ R70, R70, R21.reuse ;  /* 0x0000001546467220 */ /* 0x080fe20000410000 */
[----:B------:R-:W-:Y:S01]  /*7ef0*/  FMUL.FTZ R71, R71, R21 ;  /* 0x0000001547477220 */ /* 0x000fe20000410000 */
[----:B------:R-:W4:Y:S01]  /*7f00*/  MUFU.EX2 R196, R196 ;  /* 0x000000c400c47308 */ /* 0x000f220000000800 */
[C---:B-1----:R-:W-:Y:S01]  /*7f10*/  FADD.FTZ R174, R170.reuse, R3 ;  /* 0x00000003aaae7221 */ /* 0x042fe20000010000 */
[----:B------:R-:W-:Y:S01]  /*7f20*/  F2FP.BF16.F32.PACK_AB R159, R170, R159 ;  /* 0x0000009faa9f723e */ /* 0x000fe200000010ff */
[-C--:B------:R-:W-:Y:S01]  /*7f30*/  FMUL.FTZ R74, R74, R21.reuse ;  /* 0x000000154a4a7220 */ /* 0x080fe20000410000 */
[-C--:B------:R-:W-:Y:S01]  /*7f40*/  FMUL.FTZ R75, R75, R21.reuse ;  /* 0x000000154b4b7220 */ /* 0x080fe20000410000 */
[-C--:B------:R-:W-:Y:S01]  /*7f50*/  FMUL.FTZ R78, R78, R21.reuse ;  /* 0x000000154e4e7220 */ /* 0x080fe20000410000 */
[-C--:B------:R-:W-:Y:S01]  /*7f60*/  FMUL.FTZ R79, R79, R21.reuse ;  /* 0x000000154f4f7220 */ /* 0x080fe20000410000 */
[----:B------:R2:W-:Y:S01]  /*7f70*/  STSM.16.M88.4 [R19], R156 ;  /* 0x0000009c13007844 */ /* 0x0005e20000000200 */
[----:B------:R-:W1:Y:S01]  /*7f80*/  MUFU.EX2 R163, R197 ;  /* 0x000000c500a37308 */ /* 0x000e620000000800 */
        /* <DEDUP_REMOVED lines=8> */
[C---:B----4-:R-:W-:Y:S01]  /*8010*/  FADD.FTZ R174, R196.reuse, R3 ;  /* 0x00000003c4ae7221 */ /* 0x050fe20000010000 */
[----:B------:R-:W-:Y:S01]  /*8020*/  F2FP.BF16.F32.PACK_AB R161, R196, R161 ;  /* 0x000000a1c4a1723e */ /* 0x000fe200000010ff */
[-C--:B------:R-:W-:Y:S01]  /*8030*/  FMUL.FTZ R94, R94, R21.reuse ;  /* 0x000000155e5e7220 */ /* 0x080fe20000410000 */
[-C--:B------:R-:W-:Y:S01]  /*8040*/  FMUL.FTZ R95, R95, R21.reuse ;  /* 0x000000155f5f7220 */ /* 0x080fe20000410000 */
[-C--:B------:R-:W-:Y:S01]  /*8050*/  FMUL.FTZ R98, R98, R21.reuse ;  /* 0x0000001562627220 */ /* 0x080fe20000410000 */
[-C--:B------:R-:W-:Y:S01]  /*8060*/  FMUL.FTZ R99, R99, R21.reuse ;  /* 0x0000001563637220 */ /* 0x080fe20000410000 */
[-C--:B------:R-:W-:Y:S01]  /*8070*/  FMUL.FTZ R102, R102, R21.reuse ;  /* 0x0000001566667220 */ /* 0x080fe20000410000 */
[----:B------:R-:W4:Y:S01]  /*8080*/  MUFU.EX2 R165, R199 ;  /* 0x000000c700a57308 */ /* 0x000f220000000800 */
[----:B-1----:R-:W-:Y:S01]  /*8090*/  FADD.FTZ R3, R163, R174 ;  /* 0x000000aea3037221 */ /* 0x002fe20000010000 */
[-C--:B------:R-:W-:Y:S01]  /*80a0*/  FMUL.FTZ R103, R103, R21.reuse ;  /* 0x0000001567677220 */ /* 0x080fe20000410000 */
[-C--:B------:R-:W-:Y:S01]  /*80b0*/  FMUL.FTZ R106, R106, R21.reuse ;  /* 0x000000156a6a7220 */ /* 0x080fe20000410000 */
[-C--:B------:R-:W-:Y:S01]  /*80c0*/  FMUL.FTZ R107, R107, R21.reuse ;  /* 0x000000156b6b7220 */ /* 0x080fe20000410000 */
[-C--:B------:R-:W-:Y:S01]  /*80d0*/  FMUL.FTZ R110, R110, R21.reuse ;  /* 0x000000156e6e7220 */ /* 0x080fe20000410000 */
[-C--:B------:R-:W-:Y:S01]  /*80e0*/  FMUL.FTZ R111, R111, R21.reuse ;  /* 0x000000156f6f7220 */ /* 0x080fe20000410000 */
[----:B------:R-:W-:Y:S01]  /*80f0*/  FMUL.FTZ R114, R114, R21 ;  /* 0x0000001572727220 */ /* 0x000fe20000410000 */
[----:B------:R-:W1:Y:S01]  /*8100*/  MUFU.EX2 R200, R200 ;  /* 0x000000c800c87308 */ /* 0x000e620000000800 */
[C---:B---3--:R-:W-:Y:S01]  /*8110*/  FADD.FTZ R174, R198.reuse, R3 ;  /* 0x00000003c6ae7221 */ /* 0x048fe20000010000 */
[----:B------:R-:W-:Y:S01]  /*8120*/  F2FP.BF16.F32.PACK_AB R163, R198, R163 ;  /* 0x000000a3c6a3723e */ /* 0x000fe200000010ff */
[-C--:B------:R-:W-:Y:S01]  /*8130*/  FMUL.FTZ R115, R115, R21.reuse ;  /* 0x0000001573737220 */ /* 0x080fe20000410000 */
[-C--:B------:R-:W-:Y:S01]  /*8140*/  FMUL.FTZ R118, R118, R21.reuse ;  /* 0x0000001576767220 */ /* 0x080fe20000410000 */
[-C--:B------:R-:W-:Y:S01]  /*8150*/  FMUL.FTZ R119, R119, R21.reuse ;  /* 0x0000001577777220 */ /* 0x080fe20000410000 */
[-C--:B------:R-:W-:Y:S01]  /*8160*/  FMUL.FTZ R122, R122, R21.reuse ;  /* 0x000000157a7a7220 */ /* 0x080fe20000410000 */
[----:B------:R2:W-:Y:S01]  /*8170*/  STSM.16.M88.4 [R23], R160 ;  /* 0x000000a017007844 */ /* 0x0005e20000000200 */
[----:B------:R-:W3:Y:S01]  /*8180*/  MUFU.EX2 R167, R201 ;  /* 0x000000c900a77308 */ /* 0x000ee20000000800 */
[----:B----4-:R-:W-:Y:S01]  /*8190*/  FADD.FTZ R3, R165, R174 ;  /* 0x000000aea5037221 */ /* 0x010fe20000010000 */
[-C--:B------:R-:W-:Y:S01]  /*81a0*/  FMUL.FTZ R123, R123, R21.reuse ;  /* 0x000000157b7b7220 */ /* 0x080fe20000410000 */
        /* <DEDUP_REMOVED lines=12> */
[-C--:B------:R-:W-:Y:S01]  /*8270*/  FMUL.FTZ R143, R143, R21.reuse ;  /* 0x000000158f8f7220 */ /* 0x080fe20000410000 */
[-C--:B------:R-:W-:Y:S01]  /*8280*/  FMUL.FTZ R146, R146, R21.reuse ;  /* 0x0000001592927220 */ /* 0x080fe20000410000 */
[----:B---3--:R-:W-:Y:S01]  /*8290*/  FADD.FTZ R3, R167, R168 ;  /* 0x000000a8a7037221 */ /* 0x008fe20000010000 */
[-C--:B------:R-:W-:Y:S01]  /*82a0*/  FMUL.FTZ R147, R147, R21.reuse ;  /* 0x0000001593937220 */ /* 0x080fe20000410000 */
[-C--:B------:R-:W-:Y:S01]  /*82b0*/  FMUL.FTZ R150, R150, R21.reuse ;  /* 0x0000001596967220 */ /* 0x080fe20000410000 */
[----:B------:R-:W-:Y:S01]  /*82c0*/  FMUL.FTZ R151, R151, R21 ;  /* 0x0000001597977220 */ /* 0x000fe20000410000 */
[C---:B----4-:R-:W-:Y:S01]  /*82d0*/  F2FP.BF16.F32.PACK_AB R167, R178.reuse, R167 ;  /* 0x000000a7b2a7723e */ /* 0x050fe200000010ff */
[----:B------:R-:W-:-:S04]  /*82e0*/  FADD.FTZ R3, R178, R3 ;  /* 0x00000003b2037221 */ /* 0x000fc80000010000 */
[----:B------:R2:W-:Y:S01]  /*82f0*/  STSM.16.M88.4 [R22], R164 ;  /* 0x000000a416007844 */ /* 0x0005e20000000200 */
[----:B------:R-:W-:Y:S05]  /*8300*/  @!P0 BRA `(.L_x_1336) ;  /* 0x0000000000048947 */ /* 0x000fea0003800000 */
[----:B------:R-:W-:Y:S01]  /*8310*/  BPT.TRAP 0x1 ;  /* 0x000000040000795c */ /* 0x000fe20000300000 */
.L_x_1336:
[----:B------:R1:W3:Y:S01]  /*8320*/  SYNCS.PHASECHK.TRANS64.TRYWAIT P3, [UR27+0x28c50], R10 ;  /* 0x028c500aff0075a7 */ /* 0x0002e2000806015b */
[----:B------:R-:W-:Y:S05]  /*8330*/  @!P0 BRA `(.L_x_1337) ;  /* 0x0000000000048947 */ /* 0x000fea0003800000 */
[----:B------:R-:W-:Y:S01]  /*8340*/  BPT.TRAP 0x1 ;  /* 0x000000040000795c */ /* 0x000fe20000300000 */
.L_x_1337:
[----:B---3--:R-:W-:Y:S05]  /*8350*/  @P3 BRA `(.L_x_1338) ;  /* 0x0000000000083947 */ /* 0x008fea0003800000 */
[----:B------:R-:W3:Y:S02]  /*8360*/  SYNCS.PHASECHK.TRANS64.TRYWAIT P3, [UR27+0x28c50], R10 ;  /* 0x028c500aff0075a7 */ /* 0x000ee4000806015b */
[----:B---3--:R-:W-:Y:S05]  /*8370*/  @!P3 BRA `(.L_x_1339) ;  /* 0x000000a40024b947 */ /* 0x008fea0003800000 */
.L_x_1338:
[----:B------:R-:W-:Y:S01]  /*8380*/  ULEA UR11, UR26, UR45, 0xc ;  /* 0x0000002d1a0b7291 */ /* 0x000fe2000f8e603f */
[----:B------:R-:W-:Y:S01]  /*8390*/  WARPGROUP.ARRIVE ;  /* 0x00000000000079c5 */ /* 0x000fe20000000000 */
[----:B------:R-:W-:Y:S01]  /*83a0*/  UMOV UR7, 0x40000040 ;  /* 0x4000004000077882 */ /* 0x000fe20000000000 */
[----:B------:R-:W-:Y:S01]  /*83b0*/  ISETP.GT.AND P3, PT, R9, R12, PT ;  /* 0x0000000c0900720c */ /* 0x000fe20003f64270 */
[----:B------:R-:W-:Y:S01]  /*83c0*/  UMOV UR39, UR26 ;  /* 0x0000001a00277c82 */ /* 0x000fe20008000000 */
[----:B---3--:R-:W-:Y:S01]  /*83d0*/  @!P1 IADD3 R13, R13, 0x28c60, RZ ;  /* 0x00028c600d0d9810 */ /* 0x008fe20007ffe0ff */
[----:B------:R-:W-:Y:S01]  /*83e0*/  VIADD R9, R9, 0xffffffff ;  /* 0xffffffff09097836 */ /* 0x000fe20000000000 */
[----:B------:R-:W-:Y:S01]  /*83f0*/  UMOV UR6, UR11 ;  /* 0x0000000b00067c82 */ /* 0x000fe20008000000 */
[----:B------:R-:W-:Y:S01]  /*8400*/  MOV R8, R169 ;  /* 0x000000a900087202 */ /* 0x000fe20000000f00 */
[----:B------:R-:W-:Y:S01]  /*8410*/  HGMMA.64x256x16.F32.BF16 R24, R152, gdesc[UR4].tnspB, R24, gsb0 ;  /* 0x43e0000498187df0 */ /* 0x000fe20008001818 */
[----:B------:R-:W-:Y:S01]  /*8420*/  UIADD3 UR6, UR11, 0x80, URZ ;  /* 0x000000800b067890 */ /* 0x000fe2000fffe03f */
[----:B------:R-:W-:Y:S01]  /*8430*/  @!P1 PRMT R13, RZ, 0x654, R13 ;  /* 0x00000654ff0d9816 */ /* 0x000fe2000000000d */
[----:B------:R-:W-:Y:S01]  /*8440*/  UMOV UR7, 0x40000040 ;  /* 0x4000004000077882 */ /* 0x000fe20000000000 */
[----:B------:R-:W-:Y:S01]  /*8450*/  IMAD.MOV.U32 R7, RZ, RZ, R14 ;  /* 0x000000ffff077224 */ /* 0x000fe200078e000e */
[----:B------:R-:W-:-:S02]  /*8460*/  WARPGROUP.DEPBAR.LE gsb0, 0x0 ;  /* 0x00008000000079c5 */ /* 0x000fc40000010000 */
[----:B------:R-:W-:-:S15]  /*8470*/  WARPGROUP.ARRIVE ;  /* 0x00000000000079c5 */ /* 0x000fde0000000000 */
[----:B------:R-:W-:-:S06]  /*8480*/  NOP ;  /* 0x0000000000007918 */ /* 0x000fcc0000000000 */
        /* <DEDUP_REMOVED lines=24> */
[----:B------:R-:W-:Y:S01]  /*8610*/  MOV R8, R169 ;  /* 0x000000a900087202 */ /* 0x000fe20000000f00 */
[----:B------:R-:W-:Y:S01]  /*8620*/  IMAD.MOV.U32 R7, RZ, RZ, R14 ;  /* 0x000000ffff077224 */ /* 0x000fe200078e000e */
[----:B------:R-:W-:-:S06]  /*8630*/  UMOV UR39, UR26 ;  /* 0x0000001a00277c82 */ /* 0x000fcc0008000000 */
.L_x_1323:
[----:B------:R-:W-:Y:S01]  /*8640*/  ULDC UR14, c[0x0][0x9e4] ;  /* 0x00027900000e7ab9 */ /* 0x000fe20000000800 */
[----:B------:R-:W-:Y:S01]  /*8650*/  ULDC UR11, c[0x0][0x9dc] ;  /* 0x00027700000b7ab9 */ /* 0x000fe20000000800 */
[----:B------:R-:W-:Y:S02]  /*8660*/  UISETP.GE.AND UP0, UPT, UR14, 0x1, UPT ;  /* 0x000000010e00788c */ /* 0x000fe4000bf06270 */
[----:B------:R-:W-:-:S04]  /*8670*/  UIADD3 UR11, UR54, -UR11, URZ ;  /* 0x8000000b360b7290 */ /* 0x000fc8000fffe03f */
[----:B------:R-:W-:-:S13]  /*8680*/  PLOP3.LUT P6, PT, PT, PT, UP0, 0x80, 0x0 ;  /* 0x000000000000781c */ /* 0x000fda0003fcf008 */
[----:B------:R-:W-:Y:S05]  /*8690*/  @!P6 BRA `(.L_x_1341) ;  /* 0x000000000044e947 */ /* 0x000fea0003800000 */
        /* <DEDUP_REMOVED lines=10> */
.L_x_1342:
[----:B------:R-:W-:-:S11]  /*8740*/  UISETP.NE.AND UP0, UPT, UR14, 0x1, UPT ;  /* 0x000000010e00788c */ /* 0x000fd6000bf05270 */
[----:B------:R-:W-:Y:S02]  /*8750*/  @UP0 ULDC.64 UR18, c[0x0][0x9e8] ;  /* 0x00027a0000120ab9 */ /* 0x000fe40000000a00 */
[----:B------:R-:W-:-:S04]  /*8760*/  UIMAD.WIDE.U32 UR6, UR54, UR18, URZ ;  /* 0x00000012360672a5 */ /* 0x000fc8000f8e003f */
[----:B------:R-:W-:-:S12]  /*8770*/  @UP0 USHF.R.U32.HI UR54, URZ, UR19, UR7 ;  /* 0x000000133f360299 */ /* 0x000fd80008011607 */
.L_x_1343:
[----:B------:R-:W-:-:S04]  /*8780*/  UIMAD UR54, UR54, UR14, URZ ;  /* 0x0000000e363672a4 */ /* 0x000fc8000f8e023f */
[----:B------:R-:W-:-:S04]  /*8790*/  UISETP.LT.AND UP0, UPT, UR11, UR54, UPT ;  /* 0x000000360b00728c */ /* 0x000fc8000bf01270 */
[----:B------:R-:W-:-:S12]  /*87a0*/  USEL UR11, UR11, UR54, !UP0 ;  /* 0x000000360b0b7287 */ /* 0x000fd8000c000000 */
.L_x_1341:
[----:B------:R-:W-:-:S04]  /*87b0*/  UIADD3 UR11, UR11, 0x3f, URZ ;  /* 0x0000003f0b0b7890 */ /* 0x000fc8000fffe03f */
[----:B------:R-:W-:-:S04]  /*87c0*/  USHF.R.S32.HI UR6, URZ, 0x1f, UR11 ;  /* 0x0000001f3f067899 */ /* 0x000fc8000801140b */
[----:B------:R-:W-:-:S04]  /*87d0*/  ULEA.HI UR6, UR6, UR11, URZ, 0x6 ;  /* 0x0000000b06067291 */ /* 0x000fc8000f8f303f */
[----:B------:R-:W-:-:S04]  /*87e0*/  USHF.R.S32.HI UR6, URZ, 0x6, UR6 ;  /* 0x000000063f067899 */ /* 0x000fc80008011406 */
[----:B------:R-:W-:-:S04]  /*87f0*/  UISETP.LT.AND UP0, UPT, UR41, UR6, UPT ;  /* 0x000000062900728c */ /* 0x000fc8000bf01270 */
[----:B------:R-:W-:-:S06]  /*8800*/  USEL UR21, UR41, UR6, !UP0 ;  /* 0x0000000629157287 */ /* 0x000fcc000c000000 */
[----:B------:R-:W-:-:S13]  /*8810*/  ISETP.GE.AND P2, PT, R9, UR21, PT ;  /* 0x0000001509007c0c */ /* 0x000fda000bf46270 */
[----:B------:R-:W-:Y:S05]  /*8820*/  @!P2 BRA `(.L_x_1344) ;  /* 0x0000001c0038a947 */ /* 0x000fea0003800000 */
[----:B------:R-:W-:Y:S01]  /*8830*/  MOV R11, R8 ;  /* 0x00000008000b7202 */ /* 0x000fe20000000f00 */
[----:B------:R-:W-:Y:S01]  /*8840*/  IMAD.MOV.U32 R20, RZ, RZ, R7 ;  /* 0x000000ffff147224 */ /* 0x000fe200078e0007 */
[----:B-1----:R-:W-:Y:S01]  /*8850*/  MOV R10, R9 ;  /* 0x00000009000a7202 */ /* 0x002fe20000000f00 */
[----:B------:R-:W-:Y:S01]  /*8860*/  UMOV UR23, UR39 ;  /* 0x0000002700177c82 */ /* 0x000fe20008000000 */
[----:B------:R-:W-:Y:S01]  /*8870*/  ULDC UR22, c[0x0][0x988] ;  /* 0x0002620000167ab9 */ /* 0x000fe20000000800 */
[----:B------:R-:W-:-:S05]  /*8880*/  ULDC UR24, c[0x0][0x9d8] ;  /* 0x0002760000187ab9 */ /* 0x000fca0000000800 */
.L_x_1353:
[----:B------:R-:W-:Y:S01]  /*8890*/  UIADD3 UR39, UR23, 0x1, URZ ;  /* 0x0000000117277890 */ /* 0x000fe2000fffe03f */
[C---:B------:R-:W-:Y:S01]  /*88a0*/  ISETP.GT.AND P2, PT, R10.reuse, UR21, PT ;  /* 0x000000150a007c0c */ /* 0x040fe2000bf44270 */
[----:B------:R-:W-:Y:S02]  /*88b0*/  VIADD R10, R10, 0xffffffff ;  /* 0xffffffff0a0a7836 */ /* 0x000fe40000000000 */
[----:B------:R-:W-:-:S04]  /*88c0*/  UISETP.NE.AND UP0, UPT, UR39, 0x2, UPT ;  /* 0x000000022700788c */ /* 0x000fc8000bf05270 */
[----:B------:R-:W-:Y:S02]  /*88d0*/  USEL UR6, URZ, 0x1, UP0 ;  /* 0x000000013f067887 */ /* 0x000fe40008000000 */
[----:B------:R-:W-:Y:S02]  /*88e0*/  USEL UR39, UR39, URZ, UP0 ;  /* 0x0000003f27277287 */ /* 0x000fe40008000000 */
[----:B------:R-:W-:Y:S01]  /*88f0*/  ULOP3.LUT UR38, UR38, UR6, URZ, 0x3c, !UPT ;  /* 0x0000000626267292 */ /* 0x000fe2000f8e3c3f */
[----:B-1--4-:R-:W-:Y:S11]  /*8900*/  @!P0 BRA `(.L_x_1345) ;  /* 0x0000000000048947 */ /* 0x012ff60003800000 */
[----:B------:R-:W-:Y:S01]  /*8910*/  BPT.TRAP 0x1 ;  /* 0x000000040000795c */ /* 0x000fe20000300000 */
.L_x_1345:
[----:B------:R-:W-:Y:S01]  /*8920*/  ULEA UR25, UR39, UR48, 0x3 ;  /* 0x0000003027197291 */ /* 0x000fe2000f8e183f */
[----:B------:R-:W-:-:S04]  /*8930*/  MOV R9, UR38 ;  /* 0x0000002600097c02 */ /* 0x000fc80008000f00 */
[----:B------:R-:W-:-:S04]  /*8940*/  SHF.L.U32 R9, R9, 0x1f, RZ ;  /* 0x0000001f09097819 */ /* 0x000fc800000006ff */
[----:B------:R1:W4:Y:S01]  /*8950*/  SYNCS.PHASECHK.TRANS64.TRYWAIT P3, [UR25+0x28c30], R9 ;  /* 0x028c3009ff0075a7 */ /* 0x0003220008060159 */
[----:B------:R-:W-:Y:S05]  /*8960*/  @!P0 BRA `(.L_x_1346) ;  /* 0x0000000000048947 */ /* 0x000fea0003800000 */
[----:B------:R-:W-:Y:S01]  /*8970*/  BPT.TRAP 0x1 ;  /* 0x000000040000795c */ /* 0x000fe20000300000 */
.L_x_1346:
[----:B----4-:R-:W-:Y:S05]  /*8980*/  @P3 BRA `(.L_x_1347) ;  /* 0x0000000000083947 */ /* 0x010fea0003800000 */
[----:B------:R-:W4:Y:S02]  /*8990*/  SYNCS.PHASECHK.TRANS64.TRYWAIT P3, [UR25+0x28c30], R9 ;  /* 0x028c3009ff0075a7 */ /* 0x000f240008060159 */
[----:B----4-:R-:W-:Y:S05]  /*89a0*/  @!P3 BRA `(.L_x_1348) ;  /* 0x0000009c00acb947 */ /* 0x010fea0003800000 */
.L_x_1347:
[----:B------:R-:W-:Y:S01]  /*89b0*/  R2UR UR18, R0 ;  /* 0x00000000001272ca */ /* 0x000fe200000e0000 */
[----:B--2---:R-:W-:Y:S01]  /*89c0*/  WARPGROUP.ARRIVE ;  /* 0x00000000000079c5 */ /* 0x004fe20000000000 */
[----:B------:R-:W-:Y:S01]  /*89d0*/  UMOV UR19, 0x40000040 ;  /* 0x4000004000137882 */ /* 0x000fe20000000000 */
[----:B------:R-:W-:Y:S01]  /*89e0*/  UMOV UR7, 0x40000040 ;  /* 0x4000004000077882 */ /* 0x000fe20000000000 */
[----:B------:R-:W-:Y:S01]  /*89f0*/  UMOV UR11, 0x40000040 ;  /* 0x40000040000b7882 */ /* 0x000fe20000000000 */
[----:B------:R-:W-:-:S08]  /*8a00*/  UMOV UR15, 0x40000040 ;  /* 0x40000040000f7882 */ /* 0x000fd00000000000 */
[----:B------:R-:W-:-:S04]  /*8a10*/  ULEA UR18, UR39, UR18, 0x9 ;  /* 0x0000001227127291 */ /* 0x000fc8000f8e483f */
[----:B------:R-:W-:Y:S02]  /*8a20*/  UIADD3 UR6, UR18, 0x2, URZ ;  /* 0x0000000212067890 */ /* 0x000fe4000fffe03f */
[----:B------:R-:W-:Y:S02]  /*8a30*/  UIADD3 UR10, UR18, 0x4, URZ ;  /* 0x00000004120a7890 */ /* 0x000fe4000fffe03f */
[----:B------:R-:W-:Y:S02]  /*8a40*/  UIADD3 UR14, UR18, 0x6, URZ ;  /* 0x00000006120e7890 */ /* 0x000fe4000fffe03f */
[----:B------:R-:W-:Y:S03]  /*8a50*/  HGMMA.64x64x16.F32.BF16 R152, gdesc[UR16], RZ, !UPT, gsb0 ;  /* 0x00e00000109879f0 */ /* 0x000fe6000c0018ff */
[----:B------:R-:W-:Y:S02]  /*8a60*/  WARPGROUP.DEPBAR.LE gsb0, 0x0 ;  /* 0x00008000000079c5 */ /* 0x000fe40000010000 */
[----:B------:R-:W-:-:S06]  /*8a70*/  WARPGROUP.ARRIVE ;  /* 0x00000000000079c5 */ /* 0x000fcc0000000000 */
[----:B------:R-:W-:Y:S03]  /*8a80*/  HGMMA.64x64x16.F32.BF16 R152, gdesc[UR4], R152, gsb0 ;  /* 0x00e00000049879f0 */ /* 0x000fe60008001898 */
[----:B------:R-:W-:Y:S02]  /*8a90*/  WARPGROUP.DEPBAR.LE gsb0, 0x0 ;  /* 0x00008000000079c5 */ /* 0x000fe40000010000 */
[----:B------:R-:W-:-:S06]  /*8aa0*/  WARPGROUP.ARRIVE ;  /* 0x00000000000079c5 */ /* 0x000fcc0000000000 */
[----:B------:R-:W-:Y:S01]  /*8ab0*/  HGMMA.64x64x16.F32.BF16 R152, gdesc[UR8], R152, gsb0 ;  /* 0x00e00000089879f0 */ /* 0x000fe20008001898 */
[----:B------:R-:W-:Y:S02]  /*8ac0*/  UMOV UR10, UR22 ;  /* 0x00000016000a7c82 */ /* 0x000fe40008000000 */
[----:B------:R-:W-:Y:S02]  /*8ad0*/  WARPGROUP.DEPBAR.LE gsb0, 0x0 ;  /* 0x00008000000079c5 */ /* 0x000fe40000010000 */
[----:B------:R-:W-:-:S06]  /*8ae0*/  WARPGROUP.ARRIVE ;  /* 0x00000000000079c5 */ /* 0x000fcc0000000000 */
[----:B------:R-:W-:Y:S03]  /*8af0*/  HGMMA.64x64x16.F32.BF16 R152, gdesc[UR12], R152, gsb0 ;  /* 0x00e000000c9879f0 */ /* 0x000fe60008001898 */
[----:B------:R-:W-:Y:S02]  /*8b00*/  WARPGROUP.DEPBAR.LE gsb0, 0x0 ;  /* 0x00008000000079c5 */ /* 0x000fe40000010000 */
[----:B------:R-:W-:Y:S01]  /*8b10*/  FMUL.FTZ R21, R152, UR24 ;  /* 0x0000001898157c20 */ /* 0x000fe20008410000 */
[----:B----4-:R-:W-:Y:S01]  /*8b20*/  FMUL.FTZ R8, R153, UR24 ;  /* 0x0000001899087c20 */ /* 0x010fe20008410000 */
[----:B------:R-:W-:Y:S01]  /*8b30*/  FMUL.FTZ R152, R156, UR24 ;  /* 0x000000189c987c20 */ /* 0x000fe20008410000 */
[----:B------:R-:W-:Y:S01]  /*8b40*/  FMUL.FTZ R153, R157, UR24 ;  /* 0x000000189d997c20 */ /* 0x000fe20008410000 */
[----:B------:R-:W-:Y:S01]  /*8b50*/  FMUL.FTZ R12, R154, UR24 ;  /* 0x000000189a0c7c20 */ /* 0x000fe20008410000 */
[----:B------:R-:W-:Y:S01]  /*8b60*/  FMUL.FTZ R154, R160, UR24 ;  /* 0x00000018a09a7c20 */ /* 0x000fe20008410000 */
[----:B------:R-:W2:Y:S01]  /*8b70*/  MUFU.TANH R21, R21 ;  /* 0x0000001500157308 */ /* 0x000ea20000002400 */
[----:B---3--:R-:W-:Y:S01]  /*8b80*/  FMUL.FTZ R13, R155, UR24 ;  /* 0x000000189b0d7c20 */ /* 0x008fe20008410000 */
        /* <DEDUP_REMOVED lines=25> */
[----:B------:R-:W-:-:S05]  /*8d20*/  FMUL.FTZ R177, R183, UR24 ;  /* 0x00000018b7b17c20 */ /* 0x000fca0008410000 */
[----:B------:R-:W3:Y:S01]  /*8d30*/  MUFU.TANH R154, R154 ;  /* 0x0000009a009a7308 */ /* 0x000ee20000002400 */
[----:B----4-:R-:W-:-:S07]  /*8d40*/  FMNMX.FTZ R168, R152, R7, !PT ;  /* 0x0000000798a87209 */ /* 0x010fce0007810000 */
[----:B------:R-:W4:Y:S01]  /*8d50*/  MUFU.TANH R155, R155 ;  /* 0x0000009b009b7308 */ /* 0x000f220000002400 */
[----:B--2---:R-:W-:-:S07]  /*8d60*/  FMNMX.FTZ R7, R153, R168, !PT ;  /* 0x000000a899077209 */ /* 0x004fce0007810000 */
[----:B------:R-:W2:Y:S01]  /*8d70*/  MUFU.TANH R156, R156 ;  /* 0x0000009c009c7308 */ /* 0x000ea20000002400 */
[----:B---3--:R-:W-:-:S07]  /*8d80*/  FMNMX.FTZ R168, R154, R7, !PT ;  /* 0x000000079aa87209 */ /* 0x008fce0007810000 */
[----:B------:R-:W3:Y:S01]  /*8d90*/  MUFU.TANH R157, R157 ;  /* 0x0000009d009d7308 */ /* 0x000ee20000002400 */
[----:B----4-:R-:W-:Y:S01]  /*8da0*/  FMNMX.FTZ R7, R155, R168, !PT ;  /* 0x000000a89b077209 */ /* 0x010fe20007810000 */
[----:B------:R-:W-:-:S06]  /*8db0*/  FMUL.FTZ R168, R180, UR24 ;  /* 0x00000018b4a87c20 */ /* 0x000fcc0008410000 */
        /* <DEDUP_REMOVED lines=19> */
[----:B--2---:R-:W-:Y:S01]  /*8ef0*/  FMNMX.FTZ R7, R169, R172, !PT ;  /* 0x000000aca9077209 */ /* 0x004fe20007810000 */
[----:B------:R-:W-:Y:S01]  /*8f00*/  FMUL.FTZ R172, R174, UR24 ;  /* 0x00000018aeac7c20 */ /* 0x000fe20008410000 */
[----:B------:R-:W-:-:S03]  /*8f10*/  FMUL.FTZ R174, R179, UR24 ;  /* 0x00000018b3ae7c20 */ /* 0x000fc60008410000 */
[----:B------:R-:W2:Y:S02]  /*8f20*/  SHFL.BFLY PT, R176, R7, 0x2, 0x1f ;  /* 0x0c401f0007b07f89 */ /* 0x000ea400000e0000 */
[----:B------:R-:W5:Y:S08]  /*8f30*/  MUFU.TANH R14, R14 ;  /* 0x0000000e000e7308 */ /* 0x000f700000002400 */
[----:B------:R-:W1:Y:S08]  /*8f40*/  MUFU.TANH R15, R15 ;  /* 0x0000000f000f7308 */ /* 0x000e700000002400 */
[----:B------:R-:W1:Y:S01]  /*8f50*/  MUFU.TANH R162, R162 ;  /* 0x000000a200a27308 */ /* 0x000e620000002400 */
[----:B--2---:R-:W-:-:S02]  /*8f60*/  FMNMX.FTZ R180, R7, R176, !PT ;  /* 0x000000b007b47209 */ /* 0x004fc40007810000 */
[----:B---3--:R-:W-:-:S05]  /*8f70*/  FMNMX.FTZ R176, R12, R11, !PT ;  /* 0x0000000b0cb07209 */ /* 0x008fca0007810000 */
[----:B------:R-:W2:Y:S01]  /*8f80*/  MUFU.TANH R163, R163 ;  /* 0x000000a300a37308 */ /* 0x000ea20000002400 */
[----:B------:R-:W3:Y:S01]  /*8f90*/  SHFL.BFLY PT, R181, R180, 0x1, 0x1f ;  /* 0x0c201f00b4b57f89 */ /* 0x000ee200000e0000 */
[----:B----4-:R-:W-:Y:S01]  /*8fa0*/  FMNMX.FTZ R7, R13, R176, !PT ;  /* 0x000000b00d077209 */ /* 0x010fe20007810000 */
[----:B------:R-:W-:-:S03]  /*8fb0*/  FMUL.FTZ R176, R182, UR24 ;  /* 0x00000018b6b07c20 */ /* 0x000fc60008410000 */
[----:B-----5:R-:W-:Y:S02]  /*8fc0*/  FMNMX.FTZ R178, R14, R7, !PT ;  /* 0x000000070eb27209 */ /* 0x020fe40007810000 */
[----:B------:R-:W4:Y:S02]  /*8fd0*/  MUFU.TANH R166, R166 ;  /* 0x000000a600a67308 */ /* 0x000f240000002400 */
[----:B-1----:R-:W-:-:S04]  /*8fe0*/  FMNMX.FTZ R7, R15, R178, !PT ;  /* 0x000000b20f077209 */ /* 0x002fc80007810000 */
[----:B------:R-:W-:Y:S02]  /*8ff0*/  FMNMX.FTZ R178, R162, R7, !PT ;  /* 0x00000007a2b27209 */ /* 0x000fe40007810000 */
[----:B------:R-:W1:Y:S02]  /*9000*/  MUFU.TANH R167, R167 ;  /* 0x000000a700a77308 */ /* 0x000e640000002400 */
[----:B--2---:R-:W-:-:S06]  /*9010*/  FMNMX.FTZ R179, R163, R178, !PT ;  /* 0x000000b2a3b37209 */ /* 0x004fcc0007810000 */
[----:B------:R-:W2:Y:S01]  /*9020*/  MUFU.TANH R170, R170 ;  /* 0x000000aa00aa7308 */ /* 0x000ea20000002400 */
[----:B---3--:R-:W-:-:S05]  /*9030*/  FMNMX.FTZ R7, R180, R181, !PT ;  /* 0x000000b5b4077209 */ /* 0x008fca0007810000 */
[C---:B------:R-:W-:Y:S02]  /*9040*/  FADD.FTZ R178, -R7.reuse, R20 ;  /* 0x0000001407b27221 */ /* 0x040fe40000010100 */
[----:B------:R-:W3:Y:S01]  /*9050*/  MUFU.TANH R171, R171 ;  /* 0x000000ab00ab7308 */ /* 0x000ee20000002400 */
[----:B----4-:R-:W-:Y:S01]  /*9060*/  FMNMX.FTZ R20, R166, R179, !PT ;  /* 0x000000b3a6147209 */ /* 0x010fe20007810000 */
[----:B------:R-:W-:Y:S01]  /*9070*/  FMUL.FTZ R193, R7, UR10 ;  /* 0x0000000a07c17c20 */ /* 0x000fe20008410000 */
[----:B------:R-:W-:Y:S02]  /*9080*/  FMUL.FTZ R179, R178, UR10 ;  /* 0x0000000ab2b37c20 */ /* 0x000fe40008410000 */
[----:B-1----:R-:W-:Y:S01]  /*9090*/  FMNMX.FTZ R181, R167, R20, !PT ;  /* 0x00000014a7b57209 */ /* 0x002fe20007810000 */
        /* <DEDUP_REMOVED lines=13> */
[--C-:B------:R-:W-:Y:S01]  /*9170*/  FFMA.FTZ R159, R160, UR10, -R193.reuse ;  /* 0x0000000aa09f7c23 */ /* 0x100fe200080108c1 */
[--C-:B------:R-:W-:Y:S01]  /*9180*/  FFMA.FTZ R196, R169, UR10, -R193.reuse ;  /* 0x0000000aa9c47c23 */ /* 0x100fe200080108c1 */
[----:B------:R-:W-:-:S03]  /*9190*/  FFMA.FTZ R164, R164, UR10, -R193 ;  /* 0x0000000aa4a47c23 */ /* 0x000fc600080108c1 */
[----:B------:R-:W3:Y:S01]  /*91a0*/  MUFU.TANH R173, R173 ;  /* 0x000000ad00ad7308 */ /* 0x000ee20000002400 */
[----:B-1----:R-:W-:Y:S01]  /*91b0*/  FMNMX.FTZ R178, R172, R21, !PT ;  /* 0x00000015acb27209 */ /* 0x002fe20007810000 */
[----:B------:R-:W-:-:S06]  /*91c0*/  FFMA.FTZ R21, R8, UR10, -R193 ;  /* 0x0000000a08157c23 */ /* 0x000fcc00080108c1 */
[----:B------:R-:W1:Y:S01]  /*91d0*/  MUFU.TANH R174, R174 ;  /* 0x000000ae00ae7308 */ /* 0x000e620000002400 */
[----:B--2---:R-:W-:-:S07]  /*91e0*/  FMNMX.FTZ R178, R175, R178, !PT ;  /* 0x000000b2afb27209 */ /* 0x004fce0007810000 */
[----:B------:R-:W2:Y:S01]  /*91f0*/  MUFU.TANH R176, R176 ;  /* 0x000000b000b07308 */ /* 0x000ea20000002400 */
[----:B---3--:R-:W-:Y:S01]  /*9200*/  FMNMX.FTZ R181, R173, R178, !PT ;  /* 0x000000b2adb57209 */ /* 0x008fe20007810000 */
[----:B------:R-:W-:-:S06]  /*9210*/  FFMA.FTZ R178, R152, UR10, -R193 ;  /* 0x0000000a98b27c23 */ /* 0x000fcc00080108c1 */
[----:B------:R-:W3:Y:S01]  /*9220*/  MUFU.TANH R177, R177 ;  /* 0x000000b100b17308 */ /* 0x000ee20000002400 */
[----:B-1----:R-:W-:-:S07]  /*9230*/  FMNMX.FTZ R181, R174, R181, !PT ;  /* 0x000000b5aeb57209 */ /* 0x002fce0007810000 */
[----:B------:R-:W1:Y:S01]  /*9240*/  MUFU.EX2 R179, R179 ;  /* 0x000000b300b37308 */ /* 0x000e620000000800 */
[----:B--2---:R-:W-:Y:S01]  /*9250*/  FMNMX.FTZ R8, R176, R181, !PT ;  /* 0x000000b5b0087209 */ /* 0x004fe20007810000 */
[----:B------:R-:W-:-:S06]  /*9260*/  FFMA.FTZ R181, R156, UR10, -R193 ;  /* 0x0000000a9cb57c23 */ /* 0x000fcc00080108c1 */
[----:B------:R2:W4:Y:S01]  /*9270*/  MUFU.EX2 R20, R180 ;  /* 0x000000b400147308 */ /* 0x0005220000000800 */
[----:B---3--:R-:W-:-:S05]  /*9280*/  FMNMX.FTZ R8, R177, R8, !PT ;  /* 0x00000008b1087209 */ /* 0x008fca0007810000 */
[----:B------:R-:W3:Y:S02]  /*9290*/  SHFL.BFLY PT, R183, R8, 0x2, 0x1f ;  /* 0x0c401f0008b77f89 */ /* 0x000ee400000e0000 */
[----:B------:R-:W5:Y:S01]  /*92a0*/  MUFU.EX2 R21, R21 ;  /* 0x0000001500157308 */ /* 0x000f620000000800 */
[----:B--2---:R-:W-:Y:S01]  /*92b0*/  FFMA.FTZ R180, R154, UR10, -R193 ;  /* 0x0000000a9ab47c23 */ /* 0x004fe200080108c1 */
[-C--:B-1----:R-:W-:Y:S01]  /*92c0*/  FMUL.FTZ R24, R24, R179.reuse ;  /* 0x000000b318187220 */ /* 0x082fe20000410000 */
[-C--:B------:R-:W-:Y:S01]  /*92d0*/  FMUL.FTZ R25, R25, R179.reuse ;  /* 0x000000b319197220 */ /* 0x080fe20000410000 */
[-C--:B------:R-:W-:Y:S01]  /*92e0*/  FMUL.FTZ R28, R28, R179.reuse ;  /* 0x000000b31c1c7220 */ /* 0x080fe20000410000 */
[-C--:B------:R-:W-:Y:S01]  /*92f0*/  FMUL.FTZ R29, R29, R179.reuse ;  /* 0x000000b31d1d7220 */ /* 0x080fe20000410000 */
[-C--:B------:R-:W-:Y:S01]  /*9300*/  FMUL.FTZ R32, R32, R179.reuse ;  /* 0x000000b320207220 */ /* 0x080fe20000410000 */
[-C--:B------:R-:W-:Y:S01]  /*9310*/  FMUL.FTZ R33, R33, R179.reuse ;  /* 0x000000b321217220 */ /* 0x080fe20000410000 */
[----:B------:R-:W1:Y:S01]  /*9320*/  MUFU.EX2 R178, R178 ;  /* 0x000000b200b27308 */ /* 0x000e620000000800 */
[----:B----4-:R-:W-:Y:S01]  /*9330*/  FFMA.FTZ R4, R179, R4, R20 ;  /* 0x00000004b3047223 */ /* 0x010fe20000010014 */
[-C--:B------:R-:W-:Y:S01]  /*9340*/  FMUL.FTZ R36, R36, R179.reuse ;  /* 0x000000b324247220 */ /* 0x080fe20000410000 */
[-C--:B------:R-:W-:Y:S01]  /*9350*/  FMUL.FTZ R37, R37, R179.reuse ;  /* 0x000000b325257220 */ /* 0x080fe20000410000 */
        /* <DEDUP_REMOVED lines=9> */
[----:B------:R-:W-:Y:S01]  /*93f0*/  FMUL.FTZ R56, R56, R179 ;  /* 0x000000b338387220 */ /* 0x000fe20000410000 */
[----:B---3--:R-:W-:Y:S01]  /*9400*/  FMNMX.FTZ R183, R8, R183, !PT ;  /* 0x000000b708b77209 */ /* 0x008fe20007810000 */
[-C--:B------:R-:W-:Y:S01]  /*9410*/  FMUL.FTZ R57, R57, R179.reuse ;  /* 0x000000b339397220 */ /* 0x080fe20000410000 */
[----:B------:R-:W-:Y:S01]  /*9420*/  MUFU.EX2 R180, R180 ;  /* 0x000000b400b47308 */ /* 0x000fe20000000800 */
[-C--:B------:R-:W-:Y:S01]  /*9430*/  FMUL.FTZ R60, R60, R179.reuse ;  /* 0x000000b33c3c7220 */ /* 0x080fe20000410000 */
[-C--:B------:R-:W-:Y:S01]  /*9440*/  FMUL.FTZ R61, R61, R179.reuse ;  /* 0x000000b33d3d7220 */ /* 0x080fe20000410000 */
[----:B------:R-:W3:Y:S01]  /*9450*/  SHFL.BFLY PT, R8, R183, 0x1, 0x1f ;  /* 0x0c201f00b7087f89 */ /* 0x000ee200000e0000 */
        /* <DEDUP_REMOVED lines=23> */
[----:B---3--:R-:W-:Y:S01]  /*95d0*/  FMNMX.FTZ R8, R183, R8, !PT ;  /* 0x00000008b7087209 */ /* 0x008fe20007810000 */
[-C--:B------:R-:W-:Y:S01]  /*95e0*/  FMUL.FTZ R104, R104, R179.reuse ;  /* 0x000000b368687220 */ /* 0x080fe20000410000 */
[-C--:B------:R-:W-:Y:S01]  /*95f0*/  FMUL.FTZ R105, R105, R179.reuse ;  /* 0x000000b369697220 */ /* 0x080fe20000410000 */
[-C--:B------:R-:W-:Y:S01]  /*9600*/  FMUL.FTZ R108, R108, R179.reuse ;  /* 0x000000b36c6c7220 */ /* 0x080fe20000410000 */
[-C--:B------:R-:W-:Y:S01]  /*9610*/  FMUL.FTZ R109, R109, R179.reuse ;  /* 0x000000b36d6d7220 */ /* 0x080fe20000410000 */
[C---:B------:R-:W-:Y:S01]  /*9620*/  FADD.FTZ R11, -R8.reuse, R11 ;  /* 0x0000000b080b7221 */ /* 0x040fe20000010100 */
[----:B------:R-:W-:Y:S01]  /*9630*/  FMUL.FTZ R156, R8, UR10 ;  /* 0x0000000a089c7c20 */ /* 0x000fe20008410000 */
[----:B------:R-:W-:Y:S01]  /*9640*/  MUFU.EX2 R157, R157 ;  /* 0x0000009d009d7308 */ /* 0x000fe20000000800 */
[----:B------:R-:W-:Y:S01]  /*9650*/  FMUL.FTZ R112, R112, R179 ;  /* 0x000000b370707220 */ /* 0x000fe20000410000 */
[----:B------:R-:W-:Y:S01]  /*9660*/  FMUL.FTZ R168, R11, UR10 ;  /* 0x0000000a0ba87c20 */ /* 0x000fe20008410000 */
[--C-:B------:R-:W-:Y:S01]  /*9670*/  FFMA.FTZ R11, R12, UR10, -R156.reuse ;  /* 0x0000000a0c0b7c23 */ /* 0x100fe2000801089c */
[--C-:B------:R-:W-:Y:S01]  /*9680*/  FFMA.FTZ R12, R13, UR10, -R156.reuse ;  /* 0x0000000a0d0c7c23 */ /* 0x100fe2000801089c */
[--C-:B------:R-:W-:Y:S01]  /*9690*/  FFMA.FTZ R13, R14, UR10, -R156.reuse ;  /* 0x0000000a0e0d7c23 */ /* 0x100fe2000801089c */
[--C-:B------:R-:W-:Y:S01]  /*96a0*/  FFMA.FTZ R202, R171, UR10, -R156.reuse ;  /* 0x0000000aabca7c23 */ /* 0x100fe2000801089c */
[----:B------:R-:W-:Y:S01]  /*96b0*/  IMAD.MOV R171, RZ, RZ, -R17 ;  /* 0x000000ffffab7224 */ /* 0x000fe200078e0a11 */
[----:B------:R-:W-:Y:S01]  /*96c0*/  MUFU.EX2 R168, R168 ;  /* 0x000000a800a87308 */ /* 0x000fe20000000800 */
[--C-:B------:R-:W-:Y:S01]  /*96d0*/  FFMA.FTZ R14, R15, UR10, -R156.reuse ;  /* 0x0000000a0f0e7c23 */ /* 0x100fe2000801089c */
[--C-:B------:R-:W-:Y:S01]  /*96e0*/  FFMA.FTZ R15, R162, UR10, -R156.reuse ;  /* 0x0000000aa20f7c23 */ /* 0x100fe2000801089c */
[--C-:B------:R-:W-:Y:S01]  /*96f0*/  FFMA.FTZ R200, R167, UR10, -R156.reuse ;  /* 0x0000000aa7c87c23 */ /* 0x100fe2000801089c */
[----:B------:R-:W-:Y:S01]  /*9700*/  ISETP.NE.AND P3, PT, R2, R171, PT ;  /* 0x000000ab0200720c */ /* 0x000fe20003f65270 */
[----:B------:R-:W-:Y:S01]  /*9710*/  FFMA.FTZ R171, R173, UR10, -R156 ;  /* 0x0000000aadab7c23 */ /* 0x000fe2000801089c */
[----:B-----5:R-:W-:Y:S01]  /*9720*/  FADD.FTZ R173, R21, R4 ;  /* 0x0000000415ad7221 */ /* 0x020fe20000010000 */
[--C-:B------:R-:W-:Y:S01]  /*9730*/  FFMA.FTZ R198, R163, UR10, -R156.reuse ;  /* 0x0000000aa3c67c23 */ /* 0x100fe2000801089c */
[----:B------:R-:W3:Y:S01]  /*9740*/  MUFU.EX2 R11, R11 ;  /* 0x0000000b000b7308 */ /* 0x000ee20000000800 */
[--C-:B------:R-:W-:Y:S01]  /*9750*/  FFMA.FTZ R167, R170, UR10, -R156.reuse ;  /* 0x0000000aaaa77c23 */ /* 0x100fe2000801089c */
[----:B------:R-:W-:Y:S01]  /*9760*/  MOV R170, UR25 ;  /* 0x0000001900aa7c02 */ /* 0x000fe20008000f00 */
[----:B-1----:R-:W-:Y:S01]  /*9770*/  FADD.FTZ R4, R178, R173 ;  /* 0x000000adb2047221 */ /* 0x002fe20000010000 */
[--C-:B------:R-:W-:Y:S01]  /*9780*/  FFMA.FTZ R163, R166, UR10, -R156.reuse ;  /* 0x0000000aa6a37c23 */ /* 0x100fe2000801089c */
[----:B------:R-:W-:Y:S01]  /*9790*/  FFMA.FTZ R169, R172, UR10, -R156 ;  /* 0x0000000aaca97c23 */ /* 0x000fe2000801089c */
[----:B------:R-:W-:Y:S01]  /*97a0*/  @!P1 IADD3 R152, R170, 0x28c40, RZ ;  /* 0x00028c40aa989810 */ /* 0x000fe20007ffe0ff */
[----:B--2---:R-:W-:Y:S01]  /*97b0*/  FADD.FTZ R173, R153, R4 ;  /* 0x0000000499ad7221 */ /* 0x004fe20000010000 */
[----:B------:R-:W1:Y:S01]  /*97c0*/  MUFU.EX2 R12, R12 ;  /* 0x0000000c000c7308 */ /* 0x000e620000000800 */
[----:B------:R-:W-:Y:S01]  /*97d0*/  FFMA.FTZ R172, R175, UR10, -R156 ;  /* 0x0000000aafac7c23 */ /* 0x000fe2000801089c */
[----:B------:R-:W-:Y:S01]  /*97e0*/  @!P1 PRMT R152, RZ, 0x654, R152 ;  /* 0x00000654ff989816 */ /* 0x000fe20000000098 */
[----:B------:R-:W-:-:S02]  /*97f0*/  IMAD.U32 R175, RZ, RZ, UR23 ;  /* 0x00000017ffaf7e24 */ /* 0x000fc4000f8e00ff */
[--C-:B------:R-:W-:Y:S01]  /*9800*/  FFMA.FTZ R174, R174, UR10, -R156.reuse ;  /* 0x0000000aaeae7c23 */ /* 0x100fe2000801089c */
[----:B------:R-:W-:Y:S01]  /*9810*/  FFMA.FTZ R176, R176, UR10, -R156 ;  /* 0x0000000ab0b07c23 */ /* 0x000fe2000801089c */
[----:B------:R2:W-:Y:S01]  /*9820*/  @!P1 SYNCS.ARRIVE.TRANS64.RED.A1T0 RZ, [R152+URZ], RZ ;  /* 0x000000ff98ff99a7 */ /* 0x0005e2000810043f */
[----:B------:R-:W-:Y:S01]  /*9830*/  @!P3 IMAD R154, R175, 0x40, R16 ;  /* 0x00000040af9ab824 */ /* 0x000fe200078e0210 */
[----:B------:R-:W4:Y:S01]  /*9840*/  MUFU.EX2 R13, R13 ;  /* 0x0000000d000d7308 */ /* 0x000f220000000800 */
[----:B---3--:R-:W-:Y:S01]  /*9850*/  FFMA.FTZ R3, R168, R3, R11 ;  /* 0x00000003a8037223 */ /* 0x008fe2000001000b */
[----:B------:R-:W-:Y:S01]  /*9860*/  FFMA.FTZ R177, R177, UR10, -R156 ;  /* 0x0000000ab1b17c23 */ /* 0x000fe2000801089c */
[----:B------:R-:W-:Y:S01]  /*9870*/  F2FP.BF16.F32.PACK_AB R156, R155, R180 ;  /* 0x000000b49b9c723e */ /* 0x000fe200000010ff */
[----:B------:R-:W-:Y:S01]  /*9880*/  FMUL.FTZ R113, R113, R179 ;  /* 0x000000b371717220 */ /* 0x000fe20000410000 */
[----:B------:R-:W-:Y:S01]  /*9890*/  @!P3 LEA R154, R154, UR48, 0x2 ;  /* 0x000000309a9abc11 */ /* 0x000fe2000f8e10ff */
[----:B--2---:R-:W-:Y:S01]  /*98a0*/  FADD.FTZ R152, R180, R173 ;  /* 0x000000adb4987221 */ /* 0x004fe20000010000 */
[----:B------:R-:W-:Y:S01]  /*98b0*/  F2FP.BF16.F32.PACK_AB R158, R182, R181 ;  /* 0x000000b5b69e723e */ /* 0x000fe200000010ff */
[----:B------:R-:W2:Y:S01]  /*98c0*/  MUFU.EX2 R14, R14 ;  /* 0x0000000e000e7308 */ /* 0x000ea20000000800 */
[----:B-1----:R-:W-:Y:S01]  /*98d0*/  FADD.FTZ R4, R12, R3 ;  /* 0x000000030c047221 */ /* 0x002fe20000010000 */
[----:B------:R-:W-:Y:S01]  /*98e0*/  FADD.FTZ R152, R155, R152 ;  /* 0x000000989b987221 */ /* 0x000fe20000010000 */
[----:B------:R-:W-:Y:S01]  /*98f0*/  @!P3 STS [R154+0x28800], R179 ;  /* 0x028800b39a00b388 */ /* 0x000fe20000000800 */
[-C--:B------:R-:W-:Y:S01]  /*9900*/  FMUL.FTZ R116, R116, R179.reuse ;  /* 0x000000b374747220 */ /* 0x080fe20000410000 */
[-C--:B------:R-:W-:Y:S01]  /*9910*/  FMUL.FTZ R117, R117, R179.reuse ;  /* 0x000000b375757220 */ /* 0x080fe20000410000 */
[----:B------:R-:W-:Y:S01]  /*9920*/  FADD.FTZ R173, R181, R152 ;  /* 0x00000098b5ad7221 */ /* 0x000fe20000010000 */
[----:B------:R1:W-:Y:S01]  /*9930*/  @!P3 STS [R154+0x28820], R168 ;  /* 0x028820a89a00b388 */ /* 0x0003e20000000800 */
[----:B------:R-:W3:Y:S01]  /*9940*/  MUFU.EX2 R15, R15 ;  /* 0x0000000f000f7308 */ /* 0x000ee20000000800 */
[----:B----4-:R-:W-:Y:S01]  /*9950*/  FADD.FTZ R3, R13, R4 ;  /* 0x000000040d037221 */ /* 0x010fe20000010000 */
[----:B------:R-:W-:Y:S01]  /*9960*/  FADD.FTZ R152, R182, R173 ;  /* 0x000000adb6987221 */ /* 0x000fe20000010000 */
[-C--:B------:R-:W-:Y:S01]  /*9970*/  FMUL.FTZ R120, R120, R179.reuse ;  /* 0x000000b378787220 */ /* 0x080fe20000410000 */
[-C--:B------:R-:W-:Y:S01]  /*9980*/  FMUL.FTZ R121, R121, R179.reuse ;  /* 0x000000b379797220 */ /* 0x080fe20000410000 */
[-C--:B------:R-:W-:Y:S01]  /*9990*/  FMUL.FTZ R124, R124, R179.reuse ;  /* 0x000000b37c7c7220 */ /* 0x080fe20000410000 */
[----:B------:R-:W-:Y:S01]  /*99a0*/  FADD.FTZ R173, R157, R152 ;  /* 0x000000989dad7221 */ /* 0x000fe20000010000 */
[-C--:B------:R-:W-:Y:S01]  /*99b0*/  FMUL.FTZ R125, R125, R179.reuse ;  /* 0x000000b37d7d7220 */ /* 0x080fe20000410000 */
[----:B------:R-:W4:Y:S01]  /*99c0*/  MUFU.EX2 R198, R198 ;  /* 0x000000c600c67308 */ /* 0x000f220000000800 */
[----:B--2---:R-:W-:Y:S01]  /*99d0*/  FADD.FTZ R4, R14, R3 ;  /* 0x000000030e047221 */ /* 0x004fe20000010000 */
[----:B-1----:R-:W-:Y:S01]  /*99e0*/  F2FP.BF16.F32.PACK_AB R154, R153, R178 ;  /* 0x000000b2999a723e */ /* 0x002fe200000010ff */
[----:B------:R-:W-:Y:S01]  /*99f0*/  FMUL.FTZ R128, R128, R179 ;  /* 0x000000b380807220 */ /* 0x000fe20000410000 */
[----:B------:R-:W-:Y:S01]  /*9a00*/  F2FP.BF16.F32.PACK_AB R153, R12, R11 ;  /* 0x0000000b0c99723e */ /* 0x000fe200000010ff */
[----:B------:R-:W-:Y:S01]  /*9a10*/  FMUL.FTZ R129, R129, R179 ;  /* 0x000000b381817220 */ /* 0x000fe20000410000 */
[----:B------:R-:W-:Y:S01]  /*9a20*/  F2FP.BF16.F32.PACK_AB R155, R14, R13 ;  /* 0x0000000d0e9b723e */ /* 0x000fe200000010ff */
[-C--:B------:R-:W-:Y:S01]  /*9a30*/  FMUL.FTZ R132, R132, R179.reuse ;  /* 0x000000b384847220 */ /* 0x080fe20000410000 */
[----:B------:R-:W1:Y:S01]  /*9a40*/  MUFU.EX2 R163, R163 ;  /* 0x000000a300a37308 */ /* 0x000e620000000800 */
[----:B---3--:R-:W-:Y:S01]  /*9a50*/  FADD.FTZ R3, R15, R4 ;  /* 0x000000040f037221 */ /* 0x008fe20000010000 */
[-C--:B------:R-:W-:Y:S01]  /*9a60*/  FMUL.FTZ R133, R133, R179.reuse ;  /* 0x000000b385857220 */ /* 0x080fe20000410000 */
[-C--:B------:R-:W-:Y:S01]  /*9a70*/  FMUL.FTZ R136, R136, R179.reuse ;  /* 0x000000b388887220 */ /* 0x080fe20000410000 */
[-C--:B------:R-:W-:Y:S01]  /*9a80*/  FMUL.FTZ R137, R137, R179.reuse ;  /* 0x000000b389897220 */ /* 0x080fe20000410000 */
[-C--:B------:R-:W-:Y:S01]  /*9a90*/  FMUL.FTZ R140, R140, R179.reuse ;  /* 0x000000b38c8c7220 */ /* 0x080fe20000410000 */
[-C--:B------:R-:W-:Y:S01]  /*9aa0*/  FMUL.FTZ R141, R141, R179.reuse ;  /* 0x000000b38d8d7220 */ /* 0x080fe20000410000 */
[-C--:B------:R-:W-:Y:S01]  /*9ab0*/  FMUL.FTZ R144, R144, R179.reuse ;  /* 0x000000b390907220 */ /* 0x080fe20000410000 */
[----:B------:R-:W2:Y:S01]  /*9ac0*/  MUFU.EX2 R200, R200 ;  /* 0x000000c800c87308 */ /* 0x000ea20000000800 */
[----:B----4-:R-:W-:Y:S01]  /*9ad0*/  FADD.FTZ R4, R198, R3 ;  /* 0x00000003c6047221 */ /* 0x010fe20000010000 */
[-C--:B------:R-:W-:Y:S01]  /*9ae0*/  FMUL.FTZ R145, R145, R179.reuse ;  /* 0x000000b391917220 */ /* 0x080fe20000410000 */
[-C--:B------:R-:W-:Y:S01]  /*9af0*/  FMUL.FTZ R148, R148, R179.reuse ;  /* 0x000000b394947220 */ /* 0x080fe20000410000 */
[----:B------:R-:W-:Y:S01]  /*9b00*/  FMUL.FTZ R149, R149, R179 ;  /* 0x000000b395957220 */ /* 0x000fe20000410000 */
        /* <DEDUP_REMOVED lines=23> */
[----:B------:R-:W-:Y:S01]  /*9c80*/  F2FP.BF16.F32.PACK_AB R157, R198, R15 ;  /* 0x0000000fc69d723e */ /* 0x000fe200000010ff */
        /* <DEDUP_REMOVED lines=29> */
[C---:B-1----:R-:W-:Y:S01]  /*9e60*/  FADD.FTZ R173, R194.reuse, R173 ;  /* 0x000000adc2ad7221 */ /* 0x042fe20000010000 */
[----:B------:R-:W-:Y:S01]  /*9e70*/  F2FP.BF16.F32.PACK_AB R162, R194, R159 ;  /* 0x0000009fc2a2723e */ /* 0x000fe200000010ff */
[-C--:B------:R-:W-:Y:S01]  /*9e80*/  FMUL.FTZ R98, R98, R168.reuse ;  /* 0x000000a862627220 */ /* 0x080fe20000410000 */
[----:B------:R-:W-:Y:S01]  /*9e90*/  F2FP.BF16.F32.PACK_AB R159, R200, R163 ;  /* 0x000000a3c89f723e */ /* 0x000fe200000010ff */
[-C--:B------:R-:W-:Y:S01]  /*9ea0*/  FMUL.FTZ R99, R99, R168.reuse ;  /* 0x000000a863637220 */ /* 0x080fe20000410000 */
[-C--:B------:R-:W-:Y:S01]  /*9eb0*/  FMUL.FTZ R102, R102, R168.reuse ;  /* 0x000000a866667220 */ /* 0x080fe20000410000 */
[-C--:B------:R-:W-:Y:S01]  /*9ec0*/  FMUL.FTZ R103, R103, R168.reuse ;  /* 0x000000a867677220 */ /* 0x080fe20000410000 */
[----:B------:R-:W1:Y:S01]  /*9ed0*/  MUFU.EX2 R172, R172 ;  /* 0x000000ac00ac7308 */ /* 0x000e620000000800 */
[----:B--2---:R-:W-:Y:S01]  /*9ee0*/  FADD.FTZ R3, R169, R4 ;  /* 0x00000004a9037221 */ /* 0x004fe20000010000 */
[----:B------:R2:W-:Y:S01]  /*9ef0*/  STSM.16.M88.4 [R18+0x26800], R152 ;  /* 0x0268009812007844 */ /* 0x0005e20000000200 */
[-C--:B------:R-:W-:Y:S01]  /*9f00*/  FMUL.FTZ R106, R106, R168.reuse ;  /* 0x000000a86a6a7220 */ /* 0x080fe20000410000 */
[-C--:B------:R-:W-:Y:S01]  /*9f10*/  FMUL.FTZ R107, R107, R168.reuse ;  /* 0x000000a86b6b7220 */ /* 0x080fe20000410000 */
[-C--:B------:R-:W-:Y:S01]  /*9f20*/  FMUL.FTZ R110, R110, R168.reuse ;  /* 0x000000a86e6e7220 */ /* 0x080fe20000410000 */
[----:B------:R2:W-:Y:S01]  /*9f30*/  STSM.16.M88.4 [R19], R156 ;  /* 0x0000009c13007844 */ /* 0x0005e20000000200 */
[-C--:B------:R-:W-:Y:S01]  /*9f40*/  FMUL.FTZ R111, R111, R168.reuse ;  /* 0x000000a86f6f7220 */ /* 0x080fe20000410000 */
[----:B------:R-:W4:Y:S01]  /*9f50*/  MUFU.EX2 R161, R161 ;  /* 0x000000a100a17308 */ /* 0x000f220000000800 */
        /* <DEDUP_REMOVED lines=11> */
[-C--:B------:R-:W-:Y:S01]  /*a010*/  FMUL.FTZ R127, R127, R168.reuse ;  /* 0x000000a87f7f7220 */ /* 0x080fe20000410000 */
[-C--:B------:R-:W-:Y:S01]  /*a020*/  FMUL.FTZ R130, R130, R168.reuse ;  /* 0x000000a882827220 */ /* 0x080fe20000410000 */
[-C--:B------:R-:W-:Y:S01]  /*a030*/  FMUL.FTZ R131, R131, R168.reuse ;  /* 0x000000a883837220 */ /* 0x080fe20000410000 */
[----:B------:R-:W-:Y:S01]  /*a040*/  FMUL.FTZ R134, R134, R168 ;  /* 0x000000a886867220 */ /* 0x000fe20000410000 */
[----:B------:R-:W1:Y:S01]  /*a050*/  MUFU.EX2 R165, R165 ;  /* 0x000000a500a57308 */ /* 0x000e620000000800 */
[C---:B----4-:R-:W-:Y:S01]  /*a060*/  FADD.FTZ R20, R161.reuse, R20 ;  /* 0x00000014a1147221 */ /* 0x050fe20000010000 */
[----:B------:R-:W-:Y:S01]  /*a070*/  F2FP.BF16.F32.PACK_AB R164, R161, R164 ;  /* 0x000000a4a1a4723e */ /* 0x000fe200000010ff */
[-C--:B------:R-:W-:Y:S01]  /*a080*/  FMUL.FTZ R135, R135, R168.reuse ;  /* 0x000000a887877220 */ /* 0x080fe20000410000 */
[----:B------:R-:W-:Y:S01]  /*a090*/  F2FP.BF16.F32.PACK_AB R161, R202, R167 ;  /* 0x000000a7caa1723e */ /* 0x000fe200000010ff */
[-C--:B------:R-:W-:Y:S01]  /*a0a0*/  FMUL.FTZ R138, R138, R168.reuse ;  /* 0x000000a88a8a7220 */ /* 0x080fe20000410000 */
[-C--:B------:R-:W-:Y:S01]  /*a0b0*/  FMUL.FTZ R139, R139, R168.reuse ;  /* 0x000000a88b8b7220 */ /* 0x080fe20000410000 */
[-C--:B------:R-:W-:Y:S01]  /*a0c0*/  FMUL.FTZ R142, R142, R168.reuse ;  /* 0x000000a88e8e7220 */ /* 0x080fe20000410000 */
[----:B------:R-:W4:Y:S01]  /*a0d0*/  MUFU.EX2 R196, R196 ;  /* 0x000000c400c47308 */ /* 0x000f220000000800 */
[----:B---3--:R-:W-:Y:S01]  /*a0e0*/  FADD.FTZ R3, R171, R4 ;  /* 0x00000004ab037221 */ /* 0x008fe20000010000 */
[----:B------:R2:W-:Y:S01]  /*a0f0*/  STSM.16.M88.4 [R23], R160 ;  /* 0x000000a017007844 */ /* 0x0005e20000000200 */
[-C--:B------:R-:W-:Y:S01]  /*a100*/  FMUL.FTZ R143, R143, R168.reuse ;  /* 0x000000a88f8f7220 */ /* 0x080fe20000410000 */
[-C--:B------:R-:W-:Y:S01]  /*a110*/  FMUL.FTZ R146, R146, R168.reuse ;  /* 0x000000a892927220 */ /* 0x080fe20000410000 */
[-C--:B------:R-:W-:Y:S01]  /*a120*/  FMUL.FTZ R147, R147, R168.reuse ;  /* 0x000000a893937220 */ /* 0x080fe20000410000 */
[-C--:B------:R-:W-:Y:S01]  /*a130*/  FMUL.FTZ R150, R150, R168.reuse ;  /* 0x000000a896967220 */ /* 0x080fe20000410000 */
[----:B------:R-:W-:Y:S01]  /*a140*/  FMUL.FTZ R151, R151, R168 ;  /* 0x000000a897977220 */ /* 0x000fe20000410000 */
[----:B------:R-:W3:Y:S01]  /*a150*/  MUFU.EX2 R174, R174 ;  /* 0x000000ae00ae7308 */ /* 0x000ee20000000800 */
[----:B-1----:R-:W-:-:S07]  /*a160*/  FADD.FTZ R21, R165, R20 ;  /* 0x00000014a5157221 */ /* 0x002fce0000010000 */
[----:B------:R-:W1:Y:S01]  /*a170*/  MUFU.EX2 R176, R176 ;  /* 0x000000b000b07308 */ /* 0x000e620000000800 */
[C---:B----4-:R-:W-:Y:S01]  /*a180*/  F2FP.BF16.F32.PACK_AB R166, R196.reuse, R165 ;  /* 0x000000a5c4a6723e */ /* 0x050fe200000010ff */
[----:B------:R-:W-:-:S06]  /*a190*/  FADD.FTZ R4, R196, R21 ;  /* 0x00000015c4047221 */ /* 0x000fcc0000010000 */
[----:B------:R-:W4:Y:S01]  /*a1a0*/  MUFU.EX2 R177, R177 ;  /* 0x000000b100b17308 */ /* 0x000f220000000800 */
[C---:B---3--:R-:W-:Y:S01]  /*a1b0*/  FADD.FTZ R3, R174.reuse, R3 ;  /* 0x00000003ae037221 */ /* 0x048fe20000010000 */
[----:B------:R-:W-:-:S03]  /*a1c0*/  F2FP.BF16.F32.PACK_AB R165, R174, R171 ;  /* 0x000000abaea5723e */ /* 0x000fc600000010ff */
[----:B-1----:R-:W-:Y:S01]  /*a1d0*/  FADD.FTZ R12, R176, R3 ;  /* 0x00000003b00c7221 */ /* 0x002fe20000010000 */
[----:B----4-:R-:W-:-:S03]  /*a1e0*/  F2FP.BF16.F32.PACK_AB R167, R177, R176 ;  /* 0x000000b0b1a7723e */ /* 0x010fc600000010ff */
[----:B------:R-:W-:Y:S02]  /*a1f0*/  FADD.FTZ R3, R177, R12 ;  /* 0x0000000cb1037221 */ /* 0x000fe40000010000 */
[----:B------:R2:W-:Y:S01]  /*a200*/  STSM.16.M88.4 [R22], R164 ;  /* 0x000000a416007844 */ /* 0x0005e20000000200 */
[----:B------:R-:W-:Y:S05]  /*a210*/  @!P0 BRA `(.L_x_1349) ;  /* 0x0000000000048947 */ /* 0x000fea0003800000 */
[----:B------:R-:W-:Y:S01]  /*a220*/  BPT.TRAP 0x1 ;  /* 0x000000040000795c */ /* 0x000fe20000300000 */
.L_x_1349:
[----:B------:R1:W3:Y:S01]  /*a230*/  SYNCS.PHASECHK.TRANS64.TRYWAIT P3, [UR25+0x28c50], R9 ;  /* 0x028c5009ff0075a7 */ /* 0x0002e20008060159 */
[----:B------:R-:W-:Y:S05]  /*a240*/  @!P0 BRA `(.L_x_1350) ;  /* 0x0000000000048947 */ /* 0x000fea0003800000 */
[----:B------:R-:W-:Y:S01]  /*a250*/  BPT.TRAP 0x1 ;  /* 0x000000040000795c */ /* 0x000fe20000300000 */
.L_x_1350:
[----:B---3--:R-:W-:Y:S05]  /*a260*/  @P3 BRA `(.L_x_1351) ;  /* 0x0000000000083947 */ /* 0x008fea0003800000 */
[----:B------:R-:W3:Y:S02]  /*a270*/  SYNCS.PHASECHK.TRANS64.TRYWAIT P3, [UR25+0x28c50], R9 ;  /* 0x028c5009ff0075a7 */ /* 0x000ee40008060159 */
[----:B---3--:R-:W-:Y:S05]  /*a280*/  @!P3 BRA `(.L_x_1352) ;  /* 0x00000084008cb947 */ /* 0x008fea0003800000 */
.L_x_1351:
[----:B------:R-:W-:Y:S01]  /*a290*/  ULEA UR11, UR39, UR45, 0xc ;  /* 0x0000002d270b7291 */ /* 0x000fe2000f8e603f */
[----:B------:R-:W-:Y:S01]  /*a2a0*/  WARPGROUP.ARRIVE ;  /* 0x00000000000079c5 */ /* 0x000fe20000000000 */
[----:B------:R-:W-:Y:S01]  /*a2b0*/  UMOV UR7, 0x40000040 ;  /* 0x4000004000077882 */ /* 0x000fe20000000000 */
[----:B---3--:R-:W-:Y:S01]  /*a2c0*/  @!P1 IADD3 R170, R170, 0x28c60, RZ ;  /* 0x00028c60aaaa9810 */ /* 0x008fe20007ffe0ff */
[----:B------:R-:W-:Y:S01]  /*a2d0*/  UMOV UR23, UR39 ;  /* 0x0000002700177c82 */ /* 0x000fe20008000000 */
[----:B------:R-:W-:Y:S01]  /*a2e0*/  IMAD.MOV.U32 R11, RZ, RZ, R8 ;  /* 0x000000ffff0b7224 */ /* 0x000fe200078e0008 */
[----:B------:R-:W-:Y:S01]  /*a2f0*/  MOV R20, R7 ;  /* 0x0000000700147202 */ /* 0x000fe20000000f00 */
[----:B------:R-:W-:Y:S01]  /*a300*/  UMOV UR6, UR11 ;  /* 0x0000000b00067c82 */ /* 0x000fe20008000000 */
[----:B------:R-:W-:Y:S01]  /*a310*/  @!P1 PRMT R170, RZ, 0x654, R170 ;  /* 0x00000654ffaa9816 */ /* 0x000fe200000000aa */
[----:B------:R-:W-:Y:S01]  /*a320*/  HGMMA.64x256x16.F32.BF16 R24, R152, gdesc[UR4].tnspB, R24, gsb0 ;  /* 0x43e0000498187df0 */ /* 0x000fe20008001818 */
[----:B------:R-:W-:Y:S01]  /*a330*/  UIADD3 UR6, UR11, 0x80, URZ ;  /* 0x000000800b067890 */ /* 0x000fe2000fffe03f */
[----:B------:R-:W-:Y:S01]  /*a340*/  UMOV UR7, 0x40000040 ;  /* 0x4000004000077882 */ /* 0x000fe20000000000 */
[----:B------:R-:W-:-:S02]  /*a350*/  WARPGROUP.DEPBAR.LE gsb0, 0x0 ;  /* 0x00008000000079c5 */ /* 0x000fc40000010000 */
        /* <DEDUP_REMOVED lines=26> */
[----:B-1----:R-:W-:-:S07]  /*a500*/  IMAD.MOV.U32 R9, RZ, RZ, R10 ;  /* 0x000000ffff097224 */ /* 0x002fce00078e000a */
.L_x_1344:
[----:B------:R-:W-:-:S13]  /*a510*/  ISETP.GE.AND P2, PT, R9, UR41, PT ;  /* 0x0000002909007c0c */ /* 0x000fda000bf46270 */
[----:B------:R-:W-:Y:S05]  /*a520*/  @!P2 BRA `(.L_x_1354) ;  /* 0x0000002400c0a947 */ /* 0x000fea0003800000 */
[----:B------:R-:W-:Y:S01]  /*a530*/  MOV R14, R8 ;  /* 0x00000008000e7202 */ /* 0x000fe20000000f00 */
[----:B------:R-:W-:Y:S01]  /*a540*/  IMAD.MOV.U32 R11, RZ, RZ, R7 ;  /* 0x000000ffff0b7224 */ /* 0x000fe200078e0007 */
[----:B------:R-:W-:Y:S01]  /*a550*/  UMOV UR22, UR39 ;  /* 0x0000002700167c82 */ /* 0x000fe20008000000 */
[----:B------:R-:W-:Y:S01]  /*a560*/  ULDC UR24, c[0x0][0x9e4] ;  /* 0x0002790000187ab9 */ /* 0x000fe20000000800 */
[----:B------:R-:W-:Y:S01]  /*a570*/  ULDC UR25, c[0x0][0x288] ;  /* 0x0000a20000197ab9 */ /* 0x000fe20000000800 */
[----:B------:R-:W-:Y:S01]  /*a580*/  ULDC UR21, c[0x0][0x988] ;  /* 0x0002620000157ab9 */ /* 0x000fe20000000800 */
[----:B------:R-:W-:Y:S01]  /*a590*/  ULDC UR26, c[0x0][0x9d8] ;  /* 0x00027600001a7ab9 */ /* 0x000fe20000000800 */
[----:B------:R-:W-:-:S05]  /*a5a0*/  ULDC UR23, c[0x0][0x9e0] ;  /* 0x0002780000177ab9 */ /* 0x000fca0000000800 */
.L_x_1371:
[----:B------:R-:W-:-:S04]  /*a5b0*/  UIADD3 UR39, UR22, 0x1, URZ ;  /* 0x0000000116277890 */ /* 0x000fc8000fffe03f */
[----:B------:R-:W-:-:S04]  /*a5c0*/  UISETP.NE.AND UP0, UPT, UR39, 0x2, UPT ;  /* 0x000000022700788c */ /* 0x000fc8000bf05270 */
[----:B------:R-:W-:Y:S02]  /*a5d0*/  USEL UR6, URZ, 0x1, UP0 ;  /* 0x000000013f067887 */ /* 0x000fe40008000000 */
[----:B------:R-:W-:Y:S02]  /*a5e0*/  USEL UR39, UR39, URZ, UP0 ;  /* 0x0000003f27277287 */ /* 0x000fe40008000000 */
[----:B------:R-:W-:Y:S01]  /*a5f0*/  ULOP3.LUT UR38, UR38, UR6, URZ, 0x3c, !UPT ;  /* 0x0000000626267292 */ /* 0x000fe2000f8e3c3f */
[----:B---3--:R-:W-:Y:S11]  /*a600*/  @!P0 BRA `(.L_x_1355) ;  /* 0x0000000000048947 */ /* 0x008ff60003800000 */
[----:B------:R-:W-:Y:S01]  /*a610*/  BPT.TRAP 0x1 ;  /* 0x000000040000795c */ /* 0x000fe20000300000 */
.L_x_1355:
[----:B------:R-:W-:Y:S01]  /*a620*/  ULEA UR27, UR39, UR48, 0x3 ;  /* 0x00000030271b7291 */ /* 0x000fe2000f8e183f */
[----:B-1----:R-:W-:-:S04]  /*a630*/  MOV R10, UR38 ;  /* 0x00000026000a7c02 */ /* 0x002fc80008000f00 */
[----:B------:R-:W-:-:S04]  /*a640*/  SHF.L.U32 R10, R10, 0x1f, RZ ;  /* 0x0000001f0a0a7819 */ /* 0x000fc800000006ff */
[----:B------:R1:W1:Y:S01]  /*a650*/  SYNCS.PHASECHK.TRANS64.TRYWAIT P2, [UR27+0x28c30], R10 ;  /* 0x028c300aff0075a7 */ /* 0x000262000804015b */
[----:B------:R-:W-:Y:S05]  /*a660*/  @!P0 BRA `(.L_x_1356) ;  /* 0x0000000000048947 */ /* 0x000fea0003800000 */
[----:B------:R-:W-:Y:S01]  /*a670*/  BPT.TRAP 0x1 ;  /* 0x000000040000795c */ /* 0x000fe20000300000 */
.L_x_1356:
[----:B-1----:R-:W-:Y:S05]  /*a680*/  @P2 BRA `(.L_x_1357) ;  /* 0x0000000000082947 */ /* 0x002fea0003800000 */
[----:B------:R-:W1:Y:S02]  /*a690*/  SYNCS.PHASECHK.TRANS64.TRYWAIT P2, [UR27+0x28c30], R10 ;  /* 0x028c300aff0075a7 */ /* 0x000e64000804015b */
[----:B-1----:R-:W-:Y:S05]  /*a6a0*/  @!P2 BRA `(.L_x_1358) ;  /* 0x000000800098a947 */ /* 0x002fea0003800000 */
.L_x_1357:
[----:B------:R-:W-:Y:S01]  /*a6b0*/  R2UR UR18, R0 ;  /* 0x00000000001272ca */ /* 0x000fe200000e0000 */
[----:B--2-4-:R-:W-:Y:S01]  /*a6c0*/  WARPGROUP.ARRIVE ;  /* 0x00000000000079c5 */ /* 0x014fe20000000000 */
[----:B------:R-:W-:Y:S01]  /*a6d0*/  UMOV UR19, 0x40000040 ;  /* 0x4000004000137882 */ /* 0x000fe20000000000 */
[----:B------:R-:W-:Y:S01]  /*a6e0*/  UMOV UR7, 0x40000040 ;  /* 0x4000004000077882 */ /* 0x000fe20000000000 */
[----:B------:R-:W-:Y:S01]  /*a6f0*/  UMOV UR11, 0x40000040 ;  /* 0x40000040000b7882 */ /* 0x000fe20000000000 */
[----:B------:R-:W-:Y:S01]  /*a700*/  UMOV UR15, 0x40000040 ;  /* 0x40000040000f7882 */ /* 0x000fe20000000000 */
[----:B------:R-:W-:-:S07]  /*a710*/  IMAD.U32 R15, RZ, RZ, UR27 ;  /* 0x0000001bff0f7e24 */ /* 0x000fce000f8e00ff */
        /* <DEDUP_REMOVED lines=17> */
[----:B------:R-:W1:Y:S01]  /*a830*/  LDC R165, c[0x0][0x2e0] ;  /* 0x0000b800ffa57b82 */ /* 0x000e620000000800 */
[----:B------:R-:W-:Y:S01]  /*a840*/  @!P1 IADD3 R164, R15, 0x28c40, RZ ;  /* 0x00028c400fa49810 */ /* 0x000fe20007ffe0ff */
[----:B------:R-:W-:Y:S01]  /*a850*/  FMUL.FTZ R8, R154, UR26 ;  /* 0x0000001a9a087c20 */ /* 0x000fe20008410000 */
[----:B------:R-:W-:Y:S01]  /*a860*/  FMUL.FTZ R154, R163, UR26 ;  /* 0x0000001aa39a7c20 */ /* 0x000fe20008410000 */
[----:B------:R-:W-:Y:S01]  /*a870*/  FMUL.FTZ R7, R152, UR26 ;  /* 0x0000001a98077c20 */ /* 0x000fe20008410000 */
        /* <DEDUP_REMOVED lines=11> */
[----:B------:R-:W-:Y:S01]  /*a930*/  @!P1 PRMT R164, RZ, 0x654, R164 ;  /* 0x00000654ffa49816 */ /* 0x000fe200000000a4 */
[----:B------:R-:W-:-:S02]  /*a940*/  IMAD.SHL.U32 R179, R9, 0x40, RZ ;  /* 0x0000004009b37824 */ /* 0x000fc400078e00ff */
        /* <DEDUP_REMOVED lines=14> */
[----:B------:R2:W-:Y:S01]  /*aa30*/  @!P1 SYNCS.ARRIVE.TRANS64.RED.A1T0 RZ, [R164+URZ], RZ ;  /* 0x000000ffa4ff99a7 */ /* 0x0005e2000810043f */
[----:B------:R-:W3:Y:S01]  /*aa40*/  MUFU.TANH R7, R7 ;  /* 0x0000000700077308 */ /* 0x000ee20000002400 */
[----:B------:R-:W-:Y:S01]  /*aa50*/  FMUL.FTZ R177, R177, UR26 ;  /* 0x0000001ab1b17c20 */ /* 0x000fe20008410000 */
[----:B------:R-:W-:Y:S01]  /*aa60*/  FMUL.FTZ R180, R180, UR26 ;  /* 0x0000001ab4b47c20 */ /* 0x000fe20008410000 */
[----:B--2---:R-:W-:-:S05]  /*aa70*/  IADD3 R164, -R179, 0x1, RZ ;  /* 0x00000001b3a47810 */ /* 0x004fca0007ffe1ff */
[----:B------:R-:W2:Y:S01]  /*aa80*/  MUFU.TANH R12, R12 ;  /* 0x0000000c000c7308 */ /* 0x000ea20000002400 */
[----:B-1----:R-:W-:-:S07]  /*aa90*/  IMAD R165, R165, UR49, R164 ;  /* 0x00000031a5a57c24 */ /* 0x002fce000f8e02a4 */
[----:B------:R-:W1:Y:S01]  /*aaa0*/  MUFU.TANH R8, R8 ;  /* 0x0000000800087308 */ /* 0x000e620000002400 */
[----:B------:R-:W-:-:S07]  /*aab0*/  IADD3 R178, R165, -UR25, -R2 ;  /* 0x80000019a5b27c10 */ /* 0x000fce000fffe802 */
        /* <DEDUP_REMOVED lines=29> */
[----:B-----5:R-:W-:-:S02]  /*ac90*/  IADD3 R177, R5, UR23, R178 ;  /* 0x0000001705b17c10 */ /* 0x020fc4000fffe0b2 */
[----:B---3--:R-:W-:Y:S01]  /*aca0*/  IADD3 R180, R5, UR20, R178 ;  /* 0x0000001405b47c10 */ /* 0x008fe2000fffe0b2 */
[----:B--2-4-:R-:W-:Y:S06]  /*acb0*/  @!P6 BRA `(.L_x_1359) ;  /* 0x000000000058e947 */ /* 0x014fec0003800000 */
[----:B------:R-:W-:Y:S01]  /*acc0*/  IADD3 R170, R5, R6, RZ ;  /* 0x0000000605aa7210 */ /* 0x000fe20007ffe0ff */
[----:B------:R-:W-:Y:S03]  /*acd0*/  BSSY B0, `(.L_x_1360) ;  /* 0x0000010000007945 */ /* 0x000fe60003800000 */
        /* <DEDUP_REMOVED lines=10> */
.L_x_1361:
[----:B------:R-:W-:-:S04]  /*ad80*/  MOV R174, UR24 ;  /* 0x0000001800ae7c02 */ /* 0x000fc80008000f00 */
[----:B------:R-:W-:-:S13]  /*ad90*/  ISETP.NE.AND P2, PT, R174, 0x1, PT ;  /* 0x00000001ae00780c */ /* 0x000fda0003f45270 */
[----:B------:R-:W2:Y:S02]  /*ada0*/  @P2 LDC.64 R164, c[0x0][0x9e8] ;  /* 0x00027a00ffa42b82 */ /* 0x000ea40000000a00 */
[----:B--2---:R-:W-:-:S05]  /*adb0*/  @P2 IMAD.HI.U32 R164, R170, R164, RZ ;  /* 0x000000a4aaa42227 */ /* 0x004fca00078e00ff */
[----:B------:R-:W-:-:S07]  /*adc0*/  @P2 SHF.R.U32.HI R170, RZ, R165, R164 ;  /* 0x000000a5ffaa2219 */ /* 0x000fce00000116a4 */
.L_x_1362:
[----:B------:R-:W-:Y:S05]  /*add0*/  BSYNC B0 ;  /* 0x0000000000007941 */ /* 0x000fea0003800000 */
.L_x_1360:
[----:B------:R-:W-:-:S04]  /*ade0*/  IMAD R165, R170, R174, -R179 ;  /* 0x000000aeaaa57224 */ /* 0x000fc800078e0ab3 */
[----:B------:R-:W-:-:S05]  /*adf0*/  IMAD.IADD R165, R165, 0x1, -R2 ;  /* 0x00000001a5a57824 */ /* 0x000fca00078e0a02 */
[----:B------:R-:W-:Y:S02]  /*ae00*/  VIADDMNMX R177, R165, R174, R177, PT ;  /* 0x000000aea5b17246 */ /* 0x000fe400038001b1 */
[----:B------:R-:W-:-:S07]  /*ae10*/  VIMNMX R180, R180, R165, !PT ;  /* 0x000000a5b4b47248 */ /* 0x000fce0007fe0100 */
.L_x_1359:
[----:B------:R-:W-:-:S04]  /*ae20*/  ISETP.GT.AND P2, PT, R9, -0x1, PT ;  /* 0xffffffff0900780c */ /* 0x000fc80003f44270 */
[C---:B------:R-:W-:Y:S02]  /*ae30*/  ISETP.GT.AND P3, PT, R180.reuse, RZ, P2 ;  /* 0x000000ffb400720c */ /* 0x040fe40001764270 */
[C---:B------:R-:W-:Y:S02]  /*ae40*/  ISETP.GT.AND P5, PT, R180.reuse, 0x1, P2 ;  /* 0x00000001b400780c */ /* 0x040fe400017a4270 */
[----:B------:R-:W-:Y:S02]  /*ae50*/  ISETP.LT.OR P4, PT, R177, 0x1, P3 ;  /* 0x00000001b100780c */ /* 0x000fe40001f81670 */
[C---:B------:R-:W-:Y:S02]  /*ae60*/  ISETP.GT.AND P3, PT, R180.reuse, 0x8, P2 ;  /* 0x00000008b400780c */ /* 0x040fe40001764270 */
[----:B------:R-:W-:Y:S02]  /*ae70*/  FSEL R176, R7, -INF , !P4 ;  /* 0xff80000007b07808 */ /* 0x000fe40006000000 */
[----:B------:R-:W-:-:S02]  /*ae80*/  ISETP.GT.AND P4, PT, R180, 0x9, P2 ;  /* 0x00000009b400780c */ /* 0x000fc40001784270 */
[C---:B------:R-:W-:Y:S02]  /*ae90*/  ISETP.LT.OR P5, PT, R177.reuse, 0x2, P5 ;  /* 0x00000002b100780c */ /* 0x040fe40002fa1670 */
[C---:B------:R-:W-:Y:S02]  /*aea0*/  ISETP.LT.OR P3, PT, R177.reuse, 0x9, P3 ;  /* 0x00000009b100780c */ /* 0x040fe40001f61670 */
[----:B------:R-:W-:Y:S02]  /*aeb0*/  ISETP.LT.OR P4, PT, R177, 0xa, P4 ;  /* 0x0000000ab100780c */ /* 0x000fe40002781670 */
[----:B------:R-:W-:Y:S02]  /*aec0*/  FSEL R175, R12, -INF , !P5 ;  /* 0xff8000000caf7808 */ /* 0x000fe40006800000 */
[----:B-1----:R-:W-:Y:S02]  /*aed0*/  FSEL R174, R13, -INF , !P3 ;  /* 0xff8000000dae7808 */ /* 0x002fe40005800000 */
[----:B------:R-:W-:-:S02]  /*aee0*/  FSEL R192, R192, -INF , !P4 ;  /* 0xff800000c0c07808 */ /* 0x000fc40006000000 */
[C---:B------:R-:W-:Y:S02]  /*aef0*/  ISETP.GT.AND P5, PT, R180.reuse, 0x10, P2 ;  /* 0x00000010b400780c */ /* 0x040fe400017a4270 */
[C---:B------:R-:W-:Y:S02]  /*af00*/  ISETP.GT.AND P3, PT, R180.reuse, 0x11, P2 ;  /* 0x00000011b400780c */ /* 0x040fe40001764270 */
[----:B------:R-:W-:Y:S02]  /*af10*/  ISETP.GT.AND P4, PT, R180, 0x18, P2 ;  /* 0x00000018b400780c */ /* 0x000fe40001784270 */
[C---:B------:R-:W-:Y:S02]  /*af20*/  ISETP.LT.OR P5, PT, R177.reuse, 0x11, P5 ;  /* 0x00000011b100780c */ /* 0x040fe40002fa1670 */
[C---:B------:R-:W-:Y:S02]  /*af30*/  ISETP.LT.OR P3, PT, R177.reuse, 0x12, P3 ;  /* 0x00000012b100780c */ /* 0x040fe40001f61670 */
[----:B------:R-:W-:-:S02]  /*af40*/  ISETP.LT.OR P4, PT, R177, 0x19, P4 ;  /* 0x00000019b100780c */ /* 0x000fc40002781670 */
[----:B------:R-:W-:Y:S02]  /*af50*/  FSEL R193, R193, -INF , !P5 ;  /* 0xff800000c1c17808 */ /* 0x000fe40006800000 */
[----:B------:R-:W-:Y:S02]  /*af60*/  FSEL R171, R161, -INF , !P3 ;  /* 0xff800000a1ab7808 */ /* 0x000fe40005800000 */
[----:B------:R-:W-:Y:S02]  /*af70*/  FSEL R194, R194, -INF , !P4 ;  /* 0xff800000c2c27808 */ /* 0x000fe40006000000 */
[C---:B------:R-:W-:Y:S02]  /*af80*/  ISETP.GT.AND P5, PT, R180.reuse, 0x19, P2 ;  /* 0x00000019b400780c */ /* 0x040fe400017a4270 */
[C---:B------:R-:W-:Y:S02]  /*af90*/  ISETP.GT.AND P3, PT, R180.reuse, 0x20, P2 ;  /* 0x00000020b400780c */ /* 0x040fe40001764270 */
[----:B------:R-:W-:-:S02]  /*afa0*/  ISETP.GT.AND P4, PT, R180, 0x21, P2 ;  /* 0x00000021b400780c */ /* 0x000fc40001784270 */
[C---:B------:R-:W-:Y:S02]  /*afb0*/  ISETP.LT.OR P5, PT, R177.reuse, 0x1a, P5 ;  /* 0x0000001ab100780c */ /* 0x040fe40002fa1670 */
[C---:B------:R-:W-:Y:S02]  /*afc0*/  ISETP.LT.OR P3, PT, R177.reuse, 0x21, P3 ;  /* 0x00000021b100780c */ /* 0x040fe40001f61670 */
[----:B------:R-:W-:Y:S02]  /*afd0*/  ISETP.LT.OR P4, PT, R177, 0x22, P4 ;  /* 0x00000022b100780c */ /* 0x000fe40002781670 */
[----:B------:R-:W-:Y:S02]  /*afe0*/  FSEL R195, R195, -INF , !P5 ;  /* 0xff800000c3c37808 */ /* 0x000fe40006800000 */
[----:B------:R-:W-:Y:S02]  /*aff0*/  FSEL R168, R168, -INF , !P3 ;  /* 0xff800000a8a87808 */ /* 0x000fe40005800000 */
        /* <DEDUP_REMOVED lines=13> */
[C---:B------:R-:W-:Y:S01]  /*b0d0*/  IADD3 R12, R178.reuse, UR23, RZ ;  /* 0x00000017b20c7c10 */ /* 0x040fe2000fffe0ff */
[----:B------:R-:W-:Y:S01]  /*b0e0*/  VIADD R178, R178, UR20 ;  /* 0x00000014b2b27c36 */ /* 0x000fe20008000000 */
[C---:B------:R-:W-:Y:S02]  /*b0f0*/  ISETP.LT.OR P5, PT, R177.reuse, 0x32, P5 ;  /* 0x00000032b100780c */ /* 0x040fe40002fa1670 */
[C---:B------:R-:W-:Y:S02]  /*b100*/  ISETP.LT.OR P3, PT, R177.reuse, 0x39, P3 ;  /* 0x00000039b100780c */ /* 0x040fe40001f61670 */
[----:B------:R-:W-:Y:S02]  /*b110*/  ISETP.LT.OR P4, PT, R177, 0x3a, P4 ;  /* 0x0000003ab100780c */ /* 0x000fe40002781670 */
[--C-:B------:R-:W-:Y:S02]  /*b120*/  IADD3 R177, R12, 0x8, R5.reuse ;  /* 0x000000080cb17810 */ /* 0x100fe40007ffe005 */
[----:B------:R-:W-:-:S02]  /*b130*/  IADD3 R178, R178, 0x8, R5 ;  /* 0x00000008b2b27810 */ /* 0x000fc40007ffe005 */
[----:B------:R-:W-:Y:S02]  /*b140*/  FSEL R173, R197, -INF , !P5 ;  /* 0xff800000c5ad7808 */ /* 0x000fe40006800000 */
[----:B------:R-:W-:Y:S02]  /*b150*/  FSEL R172, R198, -INF , !P3 ;  /* 0xff800000c6ac7808 */ /* 0x000fe40005800000 */
[----:B------:R-:W-:Y:S01]  /*b160*/  FSEL R164, R181, -INF , !P4 ;  /* 0xff800000b5a47808 */ /* 0x000fe20006000000 */
[----:B------:R-:W-:Y:S06]  /*b170*/  @!P6 BRA `(.L_x_1363) ;  /* 0x00000000005ce947 */ /* 0x000fec0003800000 */
[----:B------:R-:W-:Y:S01]  /*b180*/  IADD3 R7, R5, R6, RZ ;  /* 0x0000000605077210 */ /* 0x000fe20007ffe0ff */
[----:B------:R-:W-:Y:S04]  /*b190*/  BSSY B0, `(.L_x_1364) ;  /* 0x0000011000007945 */ /* 0x000fe80003800000 */
        /* <DEDUP_REMOVED lines=11> */
.L_x_1365:
[----:B------:R-:W-:-:S05]  /*b250*/  IMAD.U32 R180, RZ, RZ, UR24 ;  /* 0x00000018ffb47e24 */ /* 0x000fca000f8e00ff */
[----:B------:R-:W-:-:S13]  /*b260*/  ISETP.NE.AND P3, PT, R180, 0x1, PT ;  /* 0x00000001b400780c */ /* 0x000fda0003f65270 */
[----:B------:R-:W1:Y:S02]  /*b270*/  @P3 LDC.64 R12, c[0x0][0x9e8] ;  /* 0x00027a00ff0c3b82 */ /* 0x000e640000000a00 */
[----:B-1----:R-:W-:-:S05]  /*b280*/  @P3 IMAD.HI.U32 R12, R7, R12, RZ ;  /* 0x0000000c070c3227 */ /* 0x002fca00078e00ff */
[----:B------:R-:W-:-:S07]  /*b290*/  @P3 SHF.R.U32.HI R7, RZ, R13, R12 ;  /* 0x0000000dff073219 */ /* 0x000fce000001160c */
.L_x_1366:
[----:B------:R-:W-:Y:S05]  /*b2a0*/  BSYNC B0 ;  /* 0x0000000000007941 */ /* 0x000fea0003800000 */
.L_x_1364:
[----:B------:R-:W-:-:S05]  /*b2b0*/  IMAD R7, R7, R180, -R179 ;  /* 0x000000b407077224 */ /* 0x000fca00078e0ab3 */
[----:B------:R-:W-:-:S04]  /*b2c0*/  IADD3 R7, -R2, R7, RZ ;  /* 0x0000000702077210 */ /* 0x000fc80007ffe1ff */
[----:B------:R-:W-:Y:S02]  /*b2d0*/  VIADDMNMX R177, R7, R180, R177, PT ;  /* 0x000000b407b17246 */ /* 0x000fe400038001b1 */
[----:B------:R-:W-:-:S07]  /*b2e0*/  VIMNMX R178, R178, R7, !PT ;  /* 0x00000007b2b27248 */ /* 0x000fce0007fe0100 */
.L_x_1363:
        /* <DEDUP_REMOVED lines=8> */
[C---:B------:R-:W-:Y:S02]  /*b370*/  ISETP.GT.AND P3, PT, R178.reuse, RZ, P2 ;  /* 0x000000ffb200720c */ /* 0x040fe40001764270 */
[----:B------:R-:W-:Y:S02]  /*b380*/  FMNMX.FTZ R12, R193, R12, !PT ;  /* 0x0000000cc10c7209 */ /* 0x000fe40007810000 */
[----:B------:R-:W-:Y:S02]  /*b390*/  ISETP.LT.OR P3, PT, R177, 0x1, P3 ;  /* 0x00000001b100780c */ /* 0x000fe40001f61670 */
[----:B------:R-:W-:Y:S02]  /*b3a0*/  FMNMX.FTZ R7, R171, R12, !PT ;  /* 0x0000000cab077209 */ /* 0x000fe40007810000 */
[----:B------:R-:W-:-:S02]  /*b3b0*/  ISETP.GT.AND P4, PT, R178, 0x8, P2 ;  /* 0x00000008b200780c */ /* 0x000fc40001784270 */
[----:B------:R-:W-:Y:S02]  /*b3c0*/  FMNMX.FTZ R12, R194, R7, !PT ;  /* 0x00000007c20c7209 */ /* 0x000fe40007810000 */
[----:B------:R-:W-:Y:S02]  /*b3d0*/  ISETP.LT.OR P4, PT, R177, 0x9, P4 ;  /* 0x00000009b100780c */ /* 0x000fe40002781670 */
[----:B------:R-:W-:Y:S02]  /*b3e0*/  FMNMX.FTZ R7, R195, R12, !PT ;  /* 0x0000000cc3077209 */ /* 0x000fe40007810000 */
[----:B------:R-:W-:Y:S02]  /*b3f0*/  ISETP.GT.AND P5, PT, R178, 0x9, P2 ;  /* 0x00000009b200780c */ /* 0x000fe400017a4270 */
[----:B------:R-:W-:Y:S02]  /*b400*/  FMNMX.FTZ R7, R168, R7, !PT ;  /* 0x00000007a8077209 */ /* 0x000fe40007810000 */
[----:B------:R-:W-:-:S02]  /*b410*/  FSEL R21, R21, -INF , !P4 ;  /* 0xff80000015157808 */ /* 0x000fc40006000000 */
        /* <DEDUP_REMOVED lines=13> */
[C---:B------:R-:W-:Y:S02]  /*b4f0*/  ISETP.LT.OR P5, PT, R177.reuse, 0x12, P5 ;  /* 0x00000012b100780c */ /* 0x040fe40002fa1670 */
[----:B------:R-:W-:Y:S01]  /*b500*/  ISETP.GT.AND P4, PT, R178, 0x19, P2 ;  /* 0x00000019b200780c */ /* 0x000fe20001784270 */
[----:B------:R-:W1:Y:S01]  /*b510*/  SHFL.BFLY PT, R7, R12, 0x2, 0x1f ;  /* 0x0c401f000c077f89 */ /* 0x000e6200000e0000 */
[----:B------:R-:W-:Y:S02]  /*b520*/  FSEL R154, R154, -INF , !P5 ;  /* 0xff8000009a9a7808 */ /* 0x000fe40006800000 */
[----:B------:R-:W-:Y:S02]  /*b530*/  ISETP.GT.AND P5, PT, R178, 0x20, P2 ;  /* 0x00000020b200780c */ /* 0x000fe400017a4270 */
[----:B------:R-:W-:-:S02]  /*b540*/  ISETP.LT.OR P4, PT, R177, 0x1a, P4 ;  /* 0x0000001ab100780c */ /* 0x000fc40002781670 */
[----:B------:R-:W-:Y:S02]  /*b550*/  ISETP.LT.OR P5, PT, R177, 0x21, P5 ;  /* 0x00000021b100780c */ /* 0x000fe40002fa1670 */
[----:B------:R-:W-:Y:S02]  /*b560*/  FSEL R156, R156, -INF , !P4 ;  /* 0xff8000009c9c7808 */ /* 0x000fe40006000000 */
[----:B------:R-:W-:Y:S02]  /*b570*/  ISETP.GT.AND P4, PT, R178, 0x28, P2 ;  /* 0x00000028b200780c */ /* 0x000fe40001784270 */
[----:B------:R-:W-:Y:S02]  /*b580*/  FSEL R157, R157, -INF , !P5 ;  /* 0xff8000009d9d7808 */ /* 0x000fe40006800000 */
[----:B------:R-:W-:-:S04]  /*b590*/  ISETP.LT.OR P4, PT, R177, 0x29, P4 ;  /* 0x00000029b100780c */ /* 0x000fc80002781670 */
[----:B------:R-:W-:Y:S02]  /*b5a0*/  FSEL R159, R159, -INF , !P4 ;  /* 0xff8000009f9f7808 */ /* 0x000fe40006000000 */
[----:B------:R-:W-:Y:S02]  /*b5b0*/  ISETP.GT.AND P4, PT, R178, 0x30, P2 ;  /* 0x00000030b200780c */ /* 0x000fe40001784270 */
[----:B-1----:R-:W-:Y:S02]  /*b5c0*/  FMNMX.FTZ R13, R12, R7, !PT ;  /* 0x000000070c0d7209 */ /* 0x002fe40007810000 */
[----:B------:R-:W-:-:S03]  /*b5d0*/  ISETP.LT.OR P4, PT, R177, 0x31, P4 ;  /* 0x00000031b100780c */ /* 0x000fc60002781670 */
[----:B------:R-:W1:Y:S01]  /*b5e0*/  SHFL.BFLY PT, R180, R13, 0x1, 0x1f ;  /* 0x0c201f000db47f89 */ /* 0x000e6200000e0000 */
[----:B------:R-:W-:Y:S02]  /*b5f0*/  FSEL R162, R162, -INF , !P4 ;  /* 0xff800000a2a27808 */ /* 0x000fe40006000000 */
[----:B------:R-:W-:-:S04]  /*b600*/  ISETP.GT.AND P4, PT, R178, 0x38, P2 ;  /* 0x00000038b200780c */ /* 0x000fc80001784270 */
[----:B------:R-:W-:-:S04]  /*b610*/  ISETP.LT.OR P4, PT, R177, 0x39, P4 ;  /* 0x00000039b100780c */ /* 0x000fc80002781670 */
[----:B------:R-:W-:Y:S02]  /*b620*/  FSEL R166, R166, -INF , !P4 ;  /* 0xff800000a6a67808 */ /* 0x000fe40006000000 */
[----:B-1----:R-:W-:Y:S02]  /*b630*/  FMNMX.FTZ R7, R13, R180, !PT ;  /* 0x000000b40d077209 */ /* 0x002fe40007810000 */
[----:B------:R-:W-:Y:S02]  /*b640*/  FSEL R13, R8, -INF , !P3 ;  /* 0xff800000080d7808 */ /* 0x000fe40005800000 */
[----:B------:R-:W-:Y:S01]  /*b650*/  ISETP.GT.AND P3, PT, R178, 0x18, P2 ;  /* 0x00000018b200780c */ /* 0x000fe20001764270 */
[----:B------:R-:W-:Y:S01]  /*b660*/  FMUL.FTZ R12, R7, UR10 ;  /* 0x0000000a070c7c20 */ /* 0x000fe20008410000 */
[----:B------:R-:W-:Y:S02]  /*b670*/  FMNMX.FTZ R179, R13, R14, !PT ;  /* 0x0000000e0db37209 */ /* 0x000fe40007810000 */
[----:B------:R-:W-:-:S02]  /*b680*/  ISETP.LT.OR P3, PT, R177, 0x19, P3 ;  /* 0x00000019b100780c */ /* 0x000fc40001f61670 */
[----:B------:R-:W-:Y:S02]  /*b690*/  FMNMX.FTZ R8, R20, R179, !PT ;  /* 0x000000b314087209 */ /* 0x000fe40007810000 */
[----:B------:R-:W-:Y:S02]  /*b6a0*/  FSEL R155, R155, -INF , !P3 ;  /* 0xff8000009b9b7808 */ /* 0x000fe40005800000 */
[----:B------:R-:W-:Y:S02]  /*b6b0*/  FMNMX.FTZ R179, R21, R8, !PT ;  /* 0x0000000815b37209 */ /* 0x000fe40007810000 */
[----:B------:R-:W-:Y:S02]  /*b6c0*/  ISETP.GT.AND P3, PT, R178, 0x21, P2 ;  /* 0x00000021b200780c */ /* 0x000fe40001764270 */
[----:B------:R-:W-:Y:S02]  /*b6d0*/  FMNMX.FTZ R8, R152, R179, !PT ;  /* 0x000000b398087209 */ /* 0x000fe40007810000 */
[----:B------:R-:W-:-:S02]  /*b6e0*/  ISETP.LT.OR P3, PT, R177, 0x22, P3 ;  /* 0x00000022b100780c */ /* 0x000fc40001f61670 */
[----:B------:R-:W-:Y:S02]  /*b6f0*/  FMNMX.FTZ R179, R153, R8, !PT ;  /* 0x0000000899b37209 */ /* 0x000fe40007810000 */
[----:B------:R-:W-:Y:S02]  /*b700*/  FSETP.NEU.FTZ.AND P5, PT, R7, -INF , PT ;  /* 0xff8000000700780b */ /* 0x000fe40003fbd000 */
[----:B------:R-:W-:Y:S02]  /*b710*/  FMNMX.FTZ R8, R154, R179, !PT ;  /* 0x000000b39a087209 */ /* 0x000fe40007810000 */
[----:B------:R-:W-:Y:S02]  /*b720*/  FSEL R158, R158, -INF , !P3 ;  /* 0xff8000009e9e7808 */ /* 0x000fe40005800000 */
[----:B------:R-:W-:Y:S02]  /*b730*/  FMNMX.FTZ R179, R155, R8, !PT ;  /* 0x000000089bb37209 */ /* 0x000fe40007810000 */
[----:B------:R-:W-:-:S02]  /*b740*/  ISETP.GT.AND P3, PT, R178, 0x29, P2 ;  /* 0x00000029b200780c */ /* 0x000fc40001764270 */
[----:B------:R-:W-:Y:S02]  /*b750*/  FMNMX.FTZ R8, R156, R179, !PT ;  /* 0x000000b39c087209 */ /* 0x000fe40007810000 */
[----:B------:R-:W-:Y:S02]  /*b760*/  FSEL R12, R12, RZ, P5 ;  /* 0x000000ff0c0c7208 */ /* 0x000fe40002800000 */
[----:B------:R-:W-:Y:S02]  /*b770*/  FMNMX.FTZ R181, R157, R8, !PT ;  /* 0x000000089db57209 */ /* 0x000fe40007810000 */
[----:B------:R-:W-:Y:S01]  /*b780*/  ISETP.LT.OR P3, PT, R177, 0x2a, P3 ;  /* 0x0000002ab100780c */ /* 0x000fe20001f61670 */
[--C-:B------:R-:W-:Y:S01]  /*b790*/  FFMA.FTZ R180, R176, UR10, -R12.reuse ;  /* 0x0000000ab0b47c23 */ /* 0x100fe2000801080c */
[----:B------:R-:W-:Y:S01]  /*b7a0*/  FMNMX.FTZ R8, R158, R181, !PT ;  /* 0x000000b59e087209 */ /* 0x000fe20007810000 */
[--C-:B------:R-:W-:Y:S01]  /*b7b0*/  FFMA.FTZ R176, R175, UR10, -R12.reuse ;  /* 0x0000000aafb07c23 */ /* 0x100fe2000801080c */
[----:B------:R-:W-:Y:S01]  /*b7c0*/  FSEL R160, R160, -INF , !P3 ;  /* 0xff800000a0a07808 */ /* 0x000fe20005800000 */
[--C-:B------:R-:W-:Y:S01]  /*b7d0*/  FFMA.FTZ R181, R170, UR10, -R12.reuse ;  /* 0x0000000aaab57c23 */ /* 0x100fe2000801080c */
[----:B------:R-:W-:Y:S01]  /*b7e0*/  ISETP.GT.AND P3, PT, R178, 0x31, P2 ;  /* 0x00000031b200780c */ /* 0x000fe20001764270 */
[----:B------:R1:W-:Y:S01]  /*b7f0*/  MUFU.EX2 R179, R180 ;  /* 0x000000b400b37308 */ /* 0x0003e20000000800 */
[----:B------:R-:W-:Y:S01]  /*b800*/  FMNMX.FTZ R175, R159, R8, !PT ;  /* 0x000000089faf7209 */ /* 0x000fe20007810000 */
[--C-:B------:R-:W-:Y:S01]  /*b810*/  FFMA.FTZ R174, R174, UR10, -R12.reuse ;  /* 0x0000000aaeae7c23 */ /* 0x100fe2000801080c */
[----:B------:R-:W-:Y:S01]  /*b820*/  ISETP.LT.OR P3, PT, R177, 0x32, P3 ;  /* 0x00000032b100780c */ /* 0x000fe20001f61670 */
[--C-:B------:R-:W-:Y:S01]  /*b830*/  FFMA.FTZ R192, R192, UR10, -R12.reuse ;  /* 0x0000000ac0c07c23 */ /* 0x100fe2000801080c */
[----:B------:R-:W-:Y:S01]  /*b840*/  FMNMX.FTZ R175, R160, R175, !PT ;  /* 0x000000afa0af7209 */ /* 0x000fe20007810000 */
[--C-:B------:R-:W-:Y:S01]  /*b850*/  FFMA.FTZ R182, R169, UR10, -R12.reuse ;  /* 0x0000000aa9b67c23 */ /* 0x100fe2000801080c */
[----:B------:R-:W-:Y:S01]  /*b860*/  ISETP.GT.AND P2, PT, R178, 0x39, P2 ;  /* 0x00000039b200780c */ /* 0x000fe20001744270 */
[----:B------:R-:W-:Y:S01]  /*b870*/  MUFU.EX2 R176, R176 ;  /* 0x000000b000b07308 */ /* 0x000fe20000000800 */
[----:B------:R-:W-:Y:S01]  /*b880*/  FSEL R163, R163, -INF , !P3 ;  /* 0xff800000a3a37808 */ /* 0x000fe20005800000 */
[----:B------:R-:W-:Y:S01]  /*b890*/  IMAD.MOV R169, RZ, RZ, -R17 ;  /* 0x000000ffffa97224 */ /* 0x000fe200078e0a11 */
[----:B------:R-:W-:Y:S01]  /*b8a0*/  FMNMX.FTZ R8, R162, R175, !PT ;  /* 0x000000afa2087209 */ /* 0x000fe20007810000 */
[--C-:B------:R-:W-:Y:S01]  /*b8b0*/  FFMA.FTZ R178, R171, UR10, -R12.reuse ;  /* 0x0000000aabb27c23 */ /* 0x100fe2000801080c */
[----:B------:R-:W-:Y:S01]  /*b8c0*/  ISETP.LT.OR P2, PT, R177, 0x3a, P2 ;  /* 0x0000003ab100780c */ /* 0x000fe20001741670 */
[--C-:B------:R-:W-:Y:S01]  /*b8d0*/  FFMA.FTZ R171, R194, UR10, -R12.reuse ;  /* 0x0000000ac2ab7c23 */ /* 0x100fe2000801080c */
[----:B------:R-:W-:Y:S01]  /*b8e0*/  FMNMX.FTZ R177, R163, R8, !PT ;  /* 0x00000008a3b17209 */ /* 0x000fe20007810000 */
[----:B------:R-:W-:Y:S01]  /*b8f0*/  MUFU.EX2 R174, R174 ;  /* 0x000000ae00ae7308 */ /* 0x000fe20000000800 */
[----:B------:R-:W-:Y:S01]  /*b900*/  FSEL R175, R167, -INF , !P2 ;  /* 0xff800000a7af7808 */ /* 0x000fe20005000000 */
[--C-:B-1----:R-:W-:Y:S01]  /*b910*/  FFMA.FTZ R180, R195, UR10, -R12.reuse ;  /* 0x0000000ac3b47c23 */ /* 0x102fe2000801080c */
[----:B------:R-:W-:Y:S01]  /*b920*/  FMNMX.FTZ R8, R166, R177, !PT ;  /* 0x000000b1a6087209 */ /* 0x000fe20007810000 */
[--C-:B------:R-:W-:Y:S01]  /*b930*/  FFMA.FTZ R177, R193, UR10, -R12.reuse ;  /* 0x0000000ac1b17c23 */ /* 0x100fe2000801080c */
[----:B------:R-:W-:Y:S01]  /*b940*/  FSEL R170, R7, RZ, P5 ;  /* 0x000000ff07aa7208 */ /* 0x000fe20002800000 */
[--C-:B------:R-:W-:Y:S01]  /*b950*/  FFMA.FTZ R168, R168, UR10, -R12.reuse ;  /* 0x0000000aa8a87c23 */ /* 0x100fe2000801080c */
[----:B------:R-:W-:Y:S01]  /*b960*/  FMNMX.FTZ R8, R175, R8, !PT ;  /* 0x00000008af087209 */ /* 0x000fe20007810000 */
[----:B------:R1:W-:Y:S01]  /*b970*/  MUFU.EX2 R167, R192 ;  /* 0x000000c000a77308 */ /* 0x0003e20000000800 */
[----:B------:R-:W-:Y:S01]  /*b980*/  ISETP.NE.AND P3, PT, R2, R169, PT ;  /* 0x000000a90200720c */ /* 0x000fe20003f65270 */
[----:B------:R-:W-:Y:S01]  /*b990*/  FADD.FTZ R170, -R170, R11 ;  /* 0x0000000baaaa7221 */ /* 0x000fe20000010100 */
[--C-:B------:R-:W-:Y:S01]  /*b9a0*/  FFMA.FTZ R11, R161, UR10, -R12.reuse ;  /* 0x0000000aa10b7c23 */ /* 0x100fe2000801080c */
[----:B------:R-:W2:Y:S01]  /*b9b0*/  SHFL.BFLY PT, R183, R8, 0x2, 0x1f ;  /* 0x0c401f0008b77f89 */ /* 0x000ea200000e0000 */
[--C-:B------:R-:W-:Y:S01]  /*b9c0*/  FFMA.FTZ R161, R172, UR10, -R12.reuse ;  /* 0x0000000aaca17c23 */ /* 0x100fe2000801080c */
[----:B------:R-:W-:Y:S01]  /*b9d0*/  FMUL.FTZ R170, R170, UR10 ;  /* 0x0000000aaaaa7c20 */ /* 0x000fe20008410000 */
[--C-:B------:R-:W-:Y:S01]  /*b9e0*/  FFMA.FTZ R165, R165, UR10, -R12.reuse ;  /* 0x0000000aa5a57c23 */ /* 0x100fe2000801080c */
[----:B------:R-:W-:Y:S01]  /*b9f0*/  MUFU.EX2 R177, R177 ;  /* 0x000000b100b17308 */ /* 0x000fe20000000800 */
[--C-:B-1----:R-:W-:Y:S01]  /*ba00*/  FFMA.FTZ R192, R173, UR10, -R12.reuse ;  /* 0x0000000aadc07c23 */ /* 0x102fe2000801080c */
[----:B------:R-:W-:-:S06]  /*ba10*/  FFMA.FTZ R172, R164, UR10, -R12 ;  /* 0x0000000aa4ac7c23 */ /* 0x000fcc000801080c */
[----:B------:R-:W1:Y:S08]  /*ba20*/  MUFU.EX2 R170, R170 ;  /* 0x000000aa00aa7308 */ /* 0x000e700000000800 */
[----:B------:R-:W3:Y:S01]  /*ba30*/  MUFU.EX2 R178, R178 ;  /* 0x000000b200b27308 */ /* 0x000ee20000000800 */
[----:B--2---:R-:W-:-:S07]  /*ba40*/  FMNMX.FTZ R183, R8, R183, !PT ;  /* 0x000000b708b77209 */ /* 0x004fce0007810000 */
[----:B------:R-:W2:Y:S01]  /*ba50*/  MUFU.EX2 R171, R171 ;  /* 0x000000ab00ab7308 */ /* 0x000ea20000000800 */
[----:B------:R-:W4:Y:S01]  /*ba60*/  SHFL.BFLY PT, R8, R183, 0x1, 0x1f ;  /* 0x0c201f00b7087f89 */ /* 0x000f2200000e0000 */
[----:B-1----:R-:W-:Y:S01]  /*ba70*/  FFMA.FTZ R169, R170, R4, R179 ;  /* 0x00000004aaa97223 */ /* 0x002fe200000100b3 */
[-C--:B------:R-:W-:Y:S01]  /*ba80*/  FMUL.FTZ R24, R24, R170.reuse ;  /* 0x000000aa18187220 */ /* 0x080fe20000410000 */
[-C--:B------:R-:W-:Y:S01]  /*ba90*/  FMUL.FTZ R25, R25, R170.reuse ;  /* 0x000000aa19197220 */ /* 0x080fe20000410000 */
[-C--:B------:R-:W-:Y:S01]  /*baa0*/  FMUL.FTZ R28, R28, R170.reuse ;  /* 0x000000aa1c1c7220 */ /* 0x080fe20000410000 */
[----:B------:R-:W-:Y:S01]  /*bab0*/  FADD.FTZ R173, R176, R169 ;  /* 0x000000a9b0ad7221 */ /* 0x000fe20000010000 */
        /* <DEDUP_REMOVED lines=16> */
[----:B------:R-:W-:Y:S01]  /*bbc0*/  FMUL.FTZ R57, R57, R170 ;  /* 0x000000aa39397220 */ /* 0x000fe20000410000 */
[----:B------:R-:W5:Y:S01]  /*bbd0*/  MUFU.EX2 R181, R181 ;  /* 0x000000b500b57308 */ /* 0x000f620000000800 */
[----:B----4-:R-:W-:Y:S01]  /*bbe0*/  FMNMX.FTZ R8, R183, R8, !PT ;  /* 0x00000008b7087209 */ /* 0x010fe20007810000 */
[-C--:B------:R-:W-:Y:S01]  /*bbf0*/  FMUL.FTZ R60, R60, R170.reuse ;  /* 0x000000aa3c3c7220 */ /* 0x080fe20000410000 */
[----:B------:R-:W-:Y:S01]  /*bc00*/  MOV R183, UR22 ;  /* 0x0000001600b77c02 */ /* 0x000fe20008000f00 */
[-C--:B------:R-:W-:Y:S01]  /*bc10*/  FMUL.FTZ R61, R61, R170.reuse ;  /* 0x000000aa3d3d7220 */ /* 0x080fe20000410000 */
[C---:B------:R-:W-:Y:S01]  /*bc20*/  FSETP.NEU.FTZ.AND P2, PT, R8.reuse, -INF , PT ;  /* 0xff8000000800780b */ /* 0x040fe20003f5d000 */
[----:B------:R-:W-:Y:S01]  /*bc30*/  FMUL.FTZ R4, R8, UR10 ;  /* 0x0000000a08047c20 */ /* 0x000fe20008410000 */
[-C--:B------:R-:W-:Y:S01]  /*bc40*/  FMUL.FTZ R64, R64, R170.reuse ;  /* 0x000000aa40407220 */ /* 0x080fe20000410000 */
[----:B------:R-:W-:Y:S01]  /*bc50*/  @!P3 IMAD R164, R183, 0x40, R16 ;  /* 0x00000040b7a4b824 */ /* 0x000fe200078e0210 */
[----:B------:R-:W4:Y:S01]  /*bc60*/  MUFU.EX2 R165, R165 ;  /* 0x000000a500a57308 */ /* 0x000f220000000800 */
[-C--:B------:R-:W-:Y:S01]  /*bc70*/  FMUL.FTZ R65, R65, R170.reuse ;  /* 0x000000aa41417220 */ /* 0x080fe20000410000 */
[----:B------:R-:W-:Y:S01]  /*bc80*/  FSEL R169, R4, RZ, P2 ;  /* 0x000000ff04a97208 */ /* 0x000fe20001000000 */
[----:B------:R-:W-:Y:S01]  /*bc90*/  FADD.FTZ R4, R174, R173 ;  /* 0x000000adae047221 */ /* 0x000fe20000010000 */
[-C--:B------:R-:W-:Y:S01]  /*bca0*/  FMUL.FTZ R68, R68, R170.reuse ;  /* 0x000000aa44447220 */ /* 0x080fe20000410000 */
[-C--:B------:R-:W-:Y:S01]  /*bcb0*/  FMUL.FTZ R69, R69, R170.reuse ;  /* 0x000000aa45457220 */ /* 0x080fe20000410000 */
[----:B------:R-:W-:Y:S01]  /*bcc0*/  FMUL.FTZ R72, R72, R170 ;  /* 0x000000aa48487220 */ /* 0x000fe20000410000 */
[----:B------:R-:W-:Y:S01]  /*bcd0*/  FADD.FTZ R4, R167, R4 ;  /* 0x00000004a7047221 */ /* 0x000fe20000010000 */
[--C-:B------:R-:W-:Y:S01]  /*bce0*/  FFMA.FTZ R12, R13, UR10, -R169.reuse ;  /* 0x0000000a0d0c7c23 */ /* 0x100fe200080108a9 */
[----:B------:R-:W-:Y:S01]  /*bcf0*/  FSEL R13, R8, RZ, P2 ;  /* 0x000000ff080d7208 */ /* 0x000fe20001000000 */
[----:B------:R-:W4:Y:S01]  /*bd00*/  MUFU.EX2 R182, R182 ;  /* 0x000000b600b67308 */ /* 0x000f220000000800 */
[----:B------:R-:W-:Y:S01]  /*bd10*/  FADD.FTZ R173, R177, R4 ;  /* 0x00000004b1ad7221 */ /* 0x000fe20000010000 */
[--C-:B------:R-:W-:Y:S01]  /*bd20*/  FFMA.FTZ R20, R20, UR10, -R169.reuse ;  /* 0x0000000a14147c23 */ /* 0x100fe200080108a9 */
[----:B------:R-:W-:Y:S01]  /*bd30*/  FFMA.FTZ R193, R155, UR10, -R169 ;  /* 0x0000000a9bc17c23 */ /* 0x000fe200080108a9 */
[----:B------:R-:W-:Y:S01]  /*bd40*/  FADD.FTZ R4, -R13, R14 ;  /* 0x0000000e0d047221 */ /* 0x000fe20000010100 */
[----:B---3--:R-:W-:Y:S01]  /*bd50*/  FADD.FTZ R194, R178, R173 ;  /* 0x000000adb2c27221 */ /* 0x008fe20000010000 */
[----:B------:R-:W-:Y:S01]  /*bd60*/  @!P3 LEA R14, R164, UR48, 0x2 ;  /* 0x00000030a40ebc11 */ /* 0x000fe2000f8e10ff */
[--C-:B------:R-:W-:Y:S01]  /*bd70*/  FFMA.FTZ R164, R21, UR10, -R169.reuse ;  /* 0x0000000a15a47c23 */ /* 0x100fe200080108a9 */
[----:B------:R-:W3:Y:S01]  /*bd80*/  MUFU.EX2 R11, R11 ;  /* 0x0000000b000b7308 */ /* 0x000ee20000000800 */
[----:B--2---:R-:W-:Y:S01]  /*bd90*/  FADD.FTZ R21, R171, R194 ;  /* 0x000000c2ab157221 */ /* 0x004fe20000010000 */
[--C-:B------:R-:W-:Y:S01]  /*bda0*/  FFMA.FTZ R173, R152, UR10, -R169.reuse ;  /* 0x0000000a98ad7c23 */ /* 0x100fe200080108a9 */
[----:B------:R-:W-:Y:S01]  /*bdb0*/  FMUL.FTZ R4, R4, UR10 ;  /* 0x0000000a04047c20 */ /* 0x000fe20008410000 */
[----:B------:R-:W-:Y:S01]  /*bdc0*/  FFMA.FTZ R153, R153, UR10, -R169 ;  /* 0x0000000a99997c23 */ /* 0x000fe200080108a9 */
[----:B-1----:R-:W-:Y:S01]  /*bdd0*/  FADD.FTZ R195, R180, R21 ;  /* 0x00000015b4c37221 */ /* 0x002fe20000010000 */
[--C-:B------:R-:W-:Y:S01]  /*bde0*/  FFMA.FTZ R198, R160, UR10, -R169.reuse ;  /* 0x0000000aa0c67c23 */ /* 0x100fe200080108a9 */
[----:B------:R-:W-:Y:S01]  /*bdf0*/  FFMA.FTZ R183, R154, UR10, -R169 ;  /* 0x0000000a9ab77c23 */ /* 0x000fe200080108a9 */
[----:B------:R-:W1:Y:S01]  /*be00*/  MUFU.EX2 R192, R192 ;  /* 0x000000c000c07308 */ /* 0x000e620000000800 */
[----:B-----5:R-:W-:Y:S01]  /*be10*/  FADD.FTZ R152, R168, R195 ;  /* 0x000000c3a8987221 */ /* 0x020fe20000010000 */
[--C-:B------:R-:W-:Y:S01]  /*be20*/  FFMA.FTZ R195, R157, UR10, -R169.reuse ;  /* 0x0000000a9dc37c23 */ /* 0x100fe200080108a9 */
[----:B------:R-:W-:Y:S01]  /*be30*/  F2FP.BF16.F32.PACK_AB R160, R181, R168 ;  /* 0x000000a8b5a0723e */ /* 0x000fe200000010ff */
[--C-:B------:R-:W-:Y:S01]  /*be40*/  FFMA.FTZ R197, R159, UR10, -R169.reuse ;  /* 0x0000000a9fc57c23 */ /* 0x100fe200080108a9 */
[----:B------:R-:W-:Y:S01]  /*be50*/  FADD.FTZ R152, R181, R152 ;  /* 0x00000098b5987221 */ /* 0x000fe20000010000 */
[----:B------:R-:W-:Y:S01]  /*be60*/  @!P3 STS [R14+0x28800], R170 ;  /* 0x028800aa0e00b388 */ /* 0x000fe20000000800 */
[--C-:B------:R-:W-:Y:S01]  /*be70*/  FFMA.FTZ R194, R156, UR10, -R169.reuse ;  /* 0x0000000a9cc27c23 */ /* 0x100fe200080108a9 */
[----:B------:R-:W-:Y:S01]  /*be80*/  MUFU.EX2 R12, R12 ;  /* 0x0000000c000c7308 */ /* 0x000fe20000000800 */
[----:B----4-:R-:W-:Y:S01]  /*be90*/  FADD.FTZ R157, R165, R152 ;  /* 0x00000098a59d7221 */ /* 0x010fe20000010000 */
[--C-:B------:R-:W-:Y:S01]  /*bea0*/  FFMA.FTZ R196, R158, UR10, -R169.reuse ;  /* 0x0000000a9ec47c23 */ /* 0x100fe200080108a9 */
[--C-:B------:R-:W-:Y:S01]  /*beb0*/  FFMA.FTZ R201, R166, UR10, -R169.reuse ;  /* 0x0000000aa6c97c23 */ /* 0x100fe200080108a9 */
[--C-:B------:R-:W-:Y:S01]  /*bec0*/  FFMA.FTZ R200, R163, UR10, -R169.reuse ;  /* 0x0000000aa3c87c23 */ /* 0x100fe200080108a9 */
[--C-:B------:R-:W-:Y:S01]  /*bed0*/  FFMA.FTZ R199, R162, UR10, -R169.reuse ;  /* 0x0000000aa2c77c23 */ /* 0x100fe200080108a9 */
[----:B------:R-:W-:Y:S01]  /*bee0*/  F2FP.BF16.F32.PACK_AB R162, R182, R165 ;  /* 0x000000a5b6a2723e */ /* 0x000fe200000010ff */
[----:B------:R-:W-:Y:S01]  /*bef0*/  FFMA.FTZ R169, R175, UR10, -R169 ;  /* 0x0000000aafa97c23 */ /* 0x000fe200080108a9 */
[----:B------:R2:W4:Y:S01]  /*bf00*/  MUFU.EX2 R21, R4 ;  /* 0x0000000400157308 */ /* 0x0005220000000800 */
[----:B------:R-:W-:Y:S01]  /*bf10*/  F2FP.BF16.F32.PACK_AB R154, R167, R174 ;  /* 0x000000aea79a723e */ /* 0x000fe200000010ff */
[-C--:B------:R-:W-:Y:S01]  /*bf20*/  FMUL.FTZ R73, R73, R170.reuse ;  /* 0x000000aa49497220 */ /* 0x080fe20000410000 */
[----:B------:R-:W-:Y:S01]  /*bf30*/  F2FP.BF16.F32.PACK_AB R152, R176, R179 ;  /* 0x000000b3b098723e */ /* 0x000fe200000010ff */
[-C--:B------:R-:W-:Y:S01]  /*bf40*/  FMUL.FTZ R76, R76, R170.reuse ;  /* 0x000000aa4c4c7220 */ /* 0x080fe20000410000 */
[----:B------:R-:W-:Y:S01]  /*bf50*/  F2FP.BF16.F32.PACK_AB R156, R178, R177 ;  /* 0x000000b1b29c723e */ /* 0x000fe200000010ff */
[-C--:B------:R-:W-:Y:S01]  /*bf60*/  FMUL.FTZ R77, R77, R170.reuse ;  /* 0x000000aa4d4d7220 */ /* 0x080fe20000410000 */
[----:B------:R-:W-:Y:S01]  /*bf70*/  F2FP.BF16.F32.PACK_AB R158, R180, R171 ;  /* 0x000000abb49e723e */ /* 0x000fe200000010ff */
[----:B------:R-:W5:Y:S01]  /*bf80*/  MUFU.EX2 R161, R161 ;  /* 0x000000a100a17308 */ /* 0x000f620000000800 */
[----:B--2---:R-:W-:Y:S01]  /*bf90*/  FADD.FTZ R4, R182, R157 ;  /* 0x0000009db6047221 */ /* 0x004fe20000010000 */
[-C--:B------:R-:W-:Y:S01]  /*bfa0*/  FMUL.FTZ R80, R80, R170.reuse ;  /* 0x000000aa50507220 */ /* 0x080fe20000410000 */
[-C--:B------:R-:W-:Y:S01]  /*bfb0*/  FMUL.FTZ R81, R81, R170.reuse ;  /* 0x000000aa51517220 */ /* 0x080fe20000410000 */
[-C--:B------:R-:W-:Y:S01]  /*bfc0*/  FMUL.FTZ R84, R84, R170.reuse ;  /* 0x000000aa54547220 */ /* 0x080fe20000410000 */
[----:B---3--:R-:W-:Y:S01]  /*bfd0*/  FADD.FTZ R157, R11, R4 ;  /* 0x000000040b9d7221 */ /* 0x008fe20000010000 */
[-C--:B------:R-:W-:Y:S01]  /*bfe0*/  FMUL.FTZ R85, R85, R170.reuse ;  /* 0x000000aa55557220 */ /* 0x080fe20000410000 */
[-C--:B------:R-:W-:Y:S01]  /*bff0*/  FMUL.FTZ R88, R88, R170.reuse ;  /* 0x000000aa58587220 */ /* 0x080fe20000410000 */
[----:B------:R-:W2:Y:S01]  /*c000*/  MUFU.EX2 R13, R20 ;  /* 0x00000014000d7308 */ /* 0x000ea20000000800 */
[----:B-1----:R-:W-:Y:S01]  /*c010*/  FADD.FTZ R4, R192, R157 ;  /* 0x0000009dc0047221 */ /* 0x002fe20000010000 */
[----:B----4-:R-:W-:Y:S01]  /*c020*/  FFMA.FTZ R168, R21, R3, R12 ;  /* 0x0000000315a87223 */ /* 0x010fe2000001000c */
[----:B------:R1:W-:Y:S01]  /*c030*/  @!P3 STS [R14+0x28820], R21 ;  /* 0x028820150e00b388 */ /* 0x0003e20000000800 */
[-C--:B------:R-:W-:Y:S01]  /*c040*/  FMUL.FTZ R89, R89, R170.reuse ;  /* 0x000000aa59597220 */ /* 0x080fe20000410000 */
[-C--:B------:R-:W-:Y:S01]  /*c050*/  FMUL.FTZ R92, R92, R170.reuse ;  /* 0x000000aa5c5c7220 */ /* 0x080fe20000410000 */
[-C--:B------:R-:W-:Y:S01]  /*c060*/  FMUL.FTZ R93, R93, R170.reuse ;  /* 0x000000aa5d5d7220 */ /* 0x080fe20000410000 */
[-C--:B------:R-:W-:Y:S01]  /*c070*/  FMUL.FTZ R96, R96, R170.reuse ;  /* 0x000000aa60607220 */ /* 0x080fe20000410000 */
[----:B------:R-:W3:Y:S01]  /*c080*/  MUFU.EX2 R172, R172 ;  /* 0x000000ac00ac7308 */ /* 0x000ee20000000800 */
[----:B-----5:R-:W-:Y:S01]  /*c090*/  FADD.FTZ R159, R161, R4 ;  /* 0x00000004a19f7221 */ /* 0x020fe20000010000 */
[-C--:B------:R-:W-:Y:S01]  /*c0a0*/  FMUL.FTZ R97, R97, R170.reuse ;  /* 0x000000aa61617220 */ /* 0x080fe20000410000 */
[-C--:B------:R-:W-:Y:S01]  /*c0b0*/  FMUL.FTZ R100, R100, R170.reuse ;  /* 0x000000aa64647220 */ /* 0x080fe20000410000 */
[-C--:B------:R-:W-:Y:S01]  /*c0c0*/  FMUL.FTZ R101, R101, R170.reuse ;  /* 0x000000aa65657220 */ /* 0x080fe20000410000 */
[-C--:B------:R-:W-:Y:S01]  /*c0d0*/  FMUL.FTZ R104, R104, R170.reuse ;  /* 0x000000aa68687220 */ /* 0x080fe20000410000 */
[-C--:B------:R-:W-:Y:S01]  /*c0e0*/  FMUL.FTZ R105, R105, R170.reuse ;  /* 0x000000aa69697220 */ /* 0x080fe20000410000 */
[-C--:B------:R-:W-:Y:S01]  /*c0f0*/  FMUL.FTZ R108, R108, R170.reuse ;  /* 0x000000aa6c6c7220 */ /* 0x080fe20000410000 */
[----:B------:R4:W5:Y:S01]  /*c100*/  MUFU.EX2 R155, R164 ;  /* 0x000000a4009b7308 */ /* 0x0009620000000800 */
        /* <DEDUP_REMOVED lines=11> */
[----:B----4-:R-:W-:Y:S01]  /*c1c0*/  F2FP.BF16.F32.PACK_AB R164, R192, R11 ;  /* 0x0000000bc0a4723e */ /* 0x010fe200000010ff */
[-C--:B------:R-:W-:Y:S01]  /*c1d0*/  FMUL.FTZ R124, R124, R170.reuse ;  /* 0x000000aa7c7c7220 */ /* 0x080fe20000410000 */
[-C--:B------:R-:W-:Y:S01]  /*c1e0*/  FMUL.FTZ R125, R125, R170.reuse ;  /* 0x000000aa7d7d7220 */ /* 0x080fe20000410000 */
[-C--:B------:R-:W-:Y:S01]  /*c1f0*/  FMUL.FTZ R128, R128, R170.reuse ;  /* 0x000000aa80807220 */ /* 0x080fe20000410000 */
[----:B------:R3:W4:Y:S01]  /*c200*/  MUFU.EX2 R157, R153 ;  /* 0x00000099009d7308 */ /* 0x0007220000000800 */
[----:B-----5:R-:W-:Y:S01]  /*c210*/  FADD.FTZ R3, R155, R168 ;  /* 0x000000a89b037221 */ /* 0x020fe20000010000 */
[-C--:B------:R-:W-:Y:S01]  /*c220*/  FMUL.FTZ R129, R129, R170.reuse ;  /* 0x000000aa81817220 */ /* 0x080fe20000410000 */
[-C--:B------:R-:W-:Y:S01]  /*c230*/  FMUL.FTZ R132, R132, R170.reuse ;  /* 0x000000aa84847220 */ /* 0x080fe20000410000 */
[-C--:B------:R-:W-:Y:S01]  /*c240*/  FMUL.FTZ R133, R133, R170.reuse ;  /* 0x000000aa85857220 */ /* 0x080fe20000410000 */
[-C--:B------:R-:W-:Y:S01]  /*c250*/  FMUL.FTZ R136, R136, R170.reuse ;  /* 0x000000aa88887220 */ /* 0x080fe20000410000 */
[-C--:B------:R-:W-:Y:S01]  /*c260*/  FMUL.FTZ R137, R137, R170.reuse ;  /* 0x000000aa89897220 */ /* 0x080fe20000410000 */
[----:B------:R-:W-:Y:S01]  /*c270*/  FMUL.FTZ R140, R140, R170 ;  /* 0x000000aa8c8c7220 */ /* 0x000fe20000410000 */
[----:B-1----:R-:W1:Y:S01]  /*c280*/  MUFU.EX2 R14, R183 ;  /* 0x000000b7000e7308 */ /* 0x002e620000000800 */
[C---:B--2---:R-:W-:Y:S01]  /*c290*/  FADD.FTZ R168, R20.reuse, R3 ;  /* 0x0000000314a87221 */ /* 0x044fe20000010000 */
[----:B---3--:R-:W-:Y:S01]  /*c2a0*/  F2FP.BF16.F32.PACK_AB R153, R13, R12 ;  /* 0x0000000c0d99723e */ /* 0x008fe200000010ff */
[-C--:B------:R-:W-:Y:S01]  /*c2b0*/  FMUL.FTZ R141, R141, R170.reuse ;  /* 0x000000aa8d8d7220 */ /* 0x080fe20000410000 */
[----:B------:R-:W-:Y:S01]  /*c2c0*/  F2FP.BF16.F32.PACK_AB R155, R20, R155 ;  /* 0x0000009b149b723e */ /* 0x000fe200000010ff */
[----:B------:R-:W-:Y:S01]  /*c2d0*/  BAR.SYNC.DEFER_BLOCKING 0xf, 0x100 ;  /* 0x03c4000000007b1d */ /* 0x000fe20000010000 */
[-C--:B------:R-:W-:Y:S01]  /*c2e0*/  FMUL.FTZ R144, R144, R170.reuse ;  /* 0x000000aa90907220 */ /* 0x080fe20000410000 */
[-C--:B------:R-:W-:Y:S01]  /*c2f0*/  FMUL.FTZ R145, R145, R170.reuse ;  /* 0x000000aa91917220 */ /* 0x080fe20000410000 */
[-C--:B------:R-:W-:Y:S01]  /*c300*/  FMUL.FTZ R148, R148, R170.reuse ;  /* 0x000000aa94947220 */ /* 0x080fe20000410000 */
[----:B----4-:R-:W-:Y:S01]  /*c310*/  FADD.FTZ R3, R157, R168 ;  /* 0x000000a89d037221 */ /* 0x010fe20000010000 */
[----:B------:R-:W-:Y:S01]  /*c320*/  FMUL.FTZ R149, R149, R170 ;  /* 0x000000aa95957220 */ /* 0x000fe20000410000 */
        /* <DEDUP_REMOVED lines=84> */
[-C--:B------:R-:W-:Y:S01]  /*c870*/  FMUL.FTZ R138, R138, R21.reuse ;  /* 0x000000158a8a7220 */ /* 0x080fe20000410000 */
[-C--:B------:R-:W-:Y:S01]  /*c880*/  FMUL.FTZ R139, R139, R21.reuse ;  /* 0x000000158b8b7220 */ /* 0x080fe20000410000 */
[-C--:B------:R-:W-:Y:S01]  /*c890*/  FMUL.FTZ R142, R142, R21.reuse ;  /* 0x000000158e8e7220 */ /* 0x080fe20000410000 */
[-C--:B------:R-:W-:Y:S01]  /*c8a0*/  FMUL.FTZ R143, R143, R21.reuse ;  /* 0x000000158f8f7220 */ /* 0x080fe20000410000 */
[----:B------:R-:W-:Y:S01]  /*c8b0*/  FMUL.FTZ R146, R146, R21 ;  /* 0x0000001592927220 */ /* 0x000fe20000410000 */
[C---:B----4-:R-:W-:Y:S01]  /*c8c0*/  F2FP.BF16.F32.PACK_AB R167, R168.reuse, R167 ;  /* 0x000000a7a8a7723e */ /* 0x050fe200000010ff */
[----:B------:R-:W-:Y:S01]  /*c8d0*/  FADD.FTZ R3, R168, R3 ;  /* 0x00000003a8037221 */ /* 0x000fe20000010000 */
[-C--:B------:R-:W-:Y:S01]  /*c8e0*/  FMUL.FTZ R147, R147, R21.reuse ;  /* 0x0000001593937220 */ /* 0x080fe20000410000 */
[-C--:B------:R-:W-:Y:S01]  /*c8f0*/  FMUL.FTZ R150, R150, R21.reuse ;  /* 0x0000001596967220 */ /* 0x080fe20000410000 */
[----:B------:R-:W-:Y:S01]  /*c900*/  FMUL.FTZ R151, R151, R21 ;  /* 0x0000001597977220 */ /* 0x000fe20000410000 */
[----:B------:R2:W-:Y:S01]  /*c910*/  STSM.16.M88.4 [R22], R164 ;  /* 0x000000a416007844 */ /* 0x0005e20000000200 */
[----:B------:R-:W-:Y:S05]  /*c920*/  @!P0 BRA `(.L_x_1367) ;  /* 0x0000000000048947 */ /* 0x000fea0003800000 */
[----:B------:R-:W-:Y:S01]  /*c930*/  BPT.TRAP 0x1 ;  /* 0x000000040000795c */ /* 0x000fe20000300000 */
.L_x_1367:
[----:B------:R1:W3:Y:S01]  /*c940*/  SYNCS.PHASECHK.TRANS64.TRYWAIT P2, [UR27+0x28c50], R10 ;  /* 0x028c500aff0075a7 */ /* 0x0002e2000804015b */
[----:B------:R-:W-:Y:S05]  /*c950*/  @!P0 BRA `(.L_x_1368) ;  /* 0x0000000000048947 */ /* 0x000fea0003800000 */
[----:B------:R-:W-:Y:S01]  /*c960*/  BPT.TRAP 0x1 ;  /* 0x000000040000795c */ /* 0x000fe20000300000 */
.L_x_1368:
[----:B---3--:R-:W-:Y:S05]  /*c970*/  @P2 BRA `(.L_x_1369) ;  /* 0x0000000000082947 */ /* 0x008fea0003800000 */
[----:B------:R-:W3:Y:S02]  /*c980*/  SYNCS.PHASECHK.TRANS64.TRYWAIT P2, [UR27+0x28c50], R10 ;  /* 0x028c500aff0075a7 */ /* 0x000ee4000804015b */
[----:B---3--:R-:W-:Y:S05]  /*c990*/  @!P2 BRA `(.L_x_1370) ;  /* 0x0000005c00f4a947 */ /* 0x008fea0003800000 */
.L_x_1369:
[----:B------:R-:W-:Y:S01]  /*c9a0*/  ULEA UR11, UR39, UR45, 0xc ;  /* 0x0000002d270b7291 */ /* 0x000fe2000f8e603f */
[----:B------:R-:W-:Y:S01]  /*c9b0*/  WARPGROUP.ARRIVE ;  /* 0x00000000000079c5 */ /* 0x000fe20000000000 */
[----:B------:R-:W-:Y:S01]  /*c9c0*/  UMOV UR7, 0x40000040 ;  /* 0x4000004000077882 */ /* 0x000fe20000000000 */
[----:B------:R-:W-:Y:S01]  /*c9d0*/  ISETP.GT.AND P2, PT, R9, UR41, PT ;  /* 0x0000002909007c0c */ /* 0x000fe2000bf44270 */
        /* <DEDUP_REMOVED lines=37> */
.L_x_1354:
[----:B------:R-:W5:Y:S01]  /*cc30*/  SHFL.BFLY PT, R5, R4, 0x2, 0x1f ;  /* 0x0c401f0004057f89 */ /* 0x000f6200000e0000 */
[----:B---3--:R-:W-:Y:S01]  /*cc40*/  IADD3 R13, -R17, RZ, RZ ;  /* 0x000000ff110d7210 */ /* 0x008fe20007ffe1ff */
[----:B-1----:R-:W-:Y:S01]  /*cc50*/  IMAD.MOV.U32 R10, RZ, RZ, RZ ;  /* 0x000000ffff0a7224 */ /* 0x002fe200078e00ff */
[----:B------:R-:W-:Y:S01]  /*cc60*/  UIADD3 UR37, UR37, 0x1, URZ ;  /* 0x0000000125257890 */ /* 0x000fe2000fffe03f */
[----:B------:R-:W1:Y:S01]  /*cc70*/  SHFL.BFLY PT, R6, R3, 0x2, 0x1f ;  /* 0x0c401f0003067f89 */ /* 0x000e6200000e0000 */
[----:B------:R-:W-:Y:S08]  /*cc80*/  BAR.ARV 0x8, 0xa0 ;  /* 0x0202800000007b1d */ /* 0x000ff00000002000 */
[----:B------:R-:W-:Y:S01]  /*cc90*/  BAR.SYNC.DEFER_BLOCKING 0xf, 0x100 ;  /* 0x03c4000000007b1d */ /* 0x000fe20000010000 */
[----:B------:R-:W-:Y:S01]  /*cca0*/  ISETP.NE.AND P0, PT, R2, R13, PT ;  /* 0x0000000d0200720c */ /* 0x000fe20003f05270 */
[----:B------:R-:W-:-:S02]  /*ccb0*/  IMAD.U32 R12, RZ, RZ, UR10 ;  /* 0x0000000aff0c7e24 */ /* 0x000fc4000f8e00ff */
[----:B-----5:R-:W-:Y:S01]  /*ccc0*/  FADD.FTZ R5, R5, R4 ;  /* 0x0000000405057221 */ /* 0x020fe20000010000 */
[----:B------:R-:W-:Y:S02]  /*ccd0*/  IMAD.U32 R4, RZ, RZ, UR10 ;  /* 0x0000000aff047e24 */ /* 0x000fe4000f8e00ff */
[----:B-1----:R-:W-:Y:S02]  /*cce0*/  FADD.FTZ R6, R6, R3 ;  /* 0x0000000306067221 */ /* 0x002fe40000010000 */
[----:B------:R-:W1:Y:S01]  /*ccf0*/  SHFL.BFLY PT, R0, R5, 0x1, 0x1f ;  /* 0x0c201f0005007f89 */ /* 0x000e6200000e0000 */
[----:B------:R-:W-:Y:S01]  /*cd00*/  MOV R3, UR39 ;  /* 0x0000002700037c02 */ /* 0x000fe20008000f00 */
[----:B------:R-:W-:Y:S02]  /*cd10*/  UIADD3 UR39, UR39, 0x1, URZ ;  /* 0x0000000127277890 */ /* 0x000fe4000fffe03f */
[----:B------:R-:W3:Y:S01]  /*cd20*/  SHFL.BFLY PT, R9, R6, 0x1, 0x1f ;  /* 0x0c201f0006097f89 */ /* 0x000ee200000e0000 */
[----:B------:R-:W-:Y:S01]  /*cd30*/  @!P0 LEA R3, R3, R16, 0x6 ;  /* 0x0000001003038211 */ /* 0x000fe200078e30ff */
[----:B------:R-:W-:-:S04]  /*cd40*/  UISETP.NE.AND UP0, UPT, UR39, 0x2, UPT ;  /* 0x000000022700788c */ /* 0x000fc8000bf05270 */
[----:B------:R-:W-:Y:S02]  /*cd50*/  USEL UR4, URZ, 0x1, UP0 ;  /* 0x000000013f047887 */ /* 0x000fe40008000000 */
[----:B------:R-:W-:Y:S02]  /*cd60*/  USEL UR39, UR39, URZ, UP0 ;  /* 0x0000003f27277287 */ /* 0x000fe40008000000 */
[----:B------:R-:W-:Y:S01]  /*cd70*/  ULOP3.LUT UR38, UR38, UR4, URZ, 0x3c, !UPT ;  /* 0x0000000426267292 */ /* 0x000fe2000f8e3c3f */
[----:B-1----:R-:W-:Y:S01]  /*cd80*/  FADD.FTZ R11, R5, R0 ;  /* 0x00000000050b7221 */ /* 0x002fe20000010000 */
[----:B------:R-:W-:Y:S01]  /*cd90*/  IMAD.MOV.U32 R0, RZ, RZ, RZ ;  /* 0x000000ffff007224 */ /* 0x000fe200078e00ff */
[----:B------:R-:W-:Y:S01]  /*cda0*/  @!P0 LEA R5, R3, UR48, 0x2 ;  /* 0x0000003003058c11 */ /* 0x000fe2000f8e10ff */
[----:B---3--:R-:W-:Y:S02]  /*cdb0*/  FADD.FTZ R9, R6, R9 ;  /* 0x0000000906097221 */ /* 0x008fe40000010000 */
[----:B------:R-:W-:-:S02]  /*cdc0*/  FSETP.NE.FTZ.AND P1, PT, R11, RZ, PT ;  /* 0x000000ff0b00720b */ /* 0x000fc40003f35000 */
[----:B------:R-:W-:Y:S02]  /*cdd0*/  MOV R3, 0xff800000 ;  /* 0xff80000000037802 */ /* 0x000fe40000000f00 */
[----:B------:R-:W-:-:S09]  /*cde0*/  FSETP.NE.FTZ.AND P2, PT, R9, RZ, PT ;  /* 0x000000ff0900720b */ /* 0x000fd20003f55000 */
[----:B------:R-:W2:Y:S01]  /*cdf0*/  @P1 MUFU.RCP R10, R11 ;  /* 0x0000000b000a1308 */ /* 0x000ea20000001000 */
[----:B------:R-:W-:-:S03]  /*ce00*/  @P1 FMUL.FTZ R4, R4, 0.69314718246459960938 ;  /* 0x3f31721804041820 */ /* 0x000fc60000410000 */
[----:B------:R-:W-:-:S04]  /*ce10*/  @P2 FMUL.FTZ R12, R12, 0.69314718246459960938 ;  /* 0x3f3172180c0c2820 */ /* 0x000fc80000410000 */
[----:B------:R-:W1:Y:S08]  /*ce20*/  @P2 MUFU.RCP R0, R9 ;  /* 0x0000000900002308 */ /* 0x000e700000001000 */
[----:B------:R-:W3:Y:S01]  /*ce30*/  @P1 MUFU.LG2 R6, R11 ;  /* 0x0000000b00061308 */ /* 0x000ee20000000c00 */
        /* <DEDUP_REMOVED lines=64> */
[----:B------:R2:W-:Y:S01]  /*d240*/  @!P0 STS [R5+0x28800], R10 ;  /* 0x0288000a05008388 */ /* 0x0005e20000000800 */
[----:B------:R-:W-:Y:S01]  /*d250*/  MOV R28, 0xff800000 ;  /* 0xff800000001c7802 */ /* 0x000fe20000000f00 */
[-C--:B-1----:R-:W-:Y:S01]  /*d260*/  FMUL.FTZ R27, R27, R0.reuse ;  /* 0x000000001b1b7220 */ /* 0x082fe20000410000 */
[-C--:B------:R-:W-:Y:S01]  /*d270*/  FMUL.FTZ R30, R30, R0.reuse ;  /* 0x000000001e1e7220 */ /* 0x080fe20000410000 */
[----:B------:R1:W-:Y:S01]  /*d280*/  @!P0 STS [R5+0x28820], R0 ;  /* 0x0288200005008388 */ /* 0x0003e20000000800 */
[----:B------:R-:W-:Y:S01]  /*d290*/  PLOP3.LUT P0, PT, PT, PT, PT, 0x8, 0x0 ;  /* 0x000000000000781c */ /* 0x000fe20003f0e170 */
[-C--:B------:R-:W-:Y:S01]  /*d2a0*/  FMUL.FTZ R31, R31, R0.reuse ;  /* 0x000000001f1f7220 */ /* 0x080fe20000410000 */
[-C--:B------:R-:W-:Y:S01]  /*d2b0*/  FMUL.FTZ R34, R34, R0.reuse ;  /* 0x0000000022227220 */ /* 0x080fe20000410000 */
[-C--:B------:R-:W-:Y:S01]  /*d2c0*/  FMUL.FTZ R35, R35, R0.reuse ;  /* 0x0000000023237220 */ /* 0x080fe20000410000 */
[-C--:B------:R-:W-:Y:S01]  /*d2d0*/  FMUL.FTZ R38, R38, R0.reuse ;  /* 0x0000000026267220 */ /* 0x080fe20000410000 */
[----:B--2---:R3:W2:Y:S01]  /*d2e0*/  @P2 MUFU.LG2 R10, R9 ;  /* 0x00000009000a2308 */ /* 0x0046a20000000c00 */
        /* <DEDUP_REMOVED lines=16> */
[----:B--2---:R-:W-:Y:S01]  /*d3f0*/  @P2 FMUL.FTZ R11, R10, 0.69314718246459960938 ;  /* 0x3f3172180a0b2820 */ /* 0x004fe20000410000 */
        /* <DEDUP_REMOVED lines=26> */
[-C--:B----4-:R-:W-:Y:S01]  /*d5a0*/  FMUL.FTZ R170, R119, R0.reuse ;  /* 0x0000000077aa7220 */ /* 0x090fe20000410000 */
        /* <DEDUP_REMOVED lines=19> */
.L_x_1287:
[----:B------:R-:W1:Y:S08]  /*d6e0*/  S2UR UR4, SR_CgaCtaId ;  /* 0x00000000000479c3 */ /* 0x000e700000008800 */
[----:B------:R-:W-:Y:S06]  /*d6f0*/  BAR.SYNC.DEFER_BLOCKING 0x5, 0x120 ;  /* 0x0144800000007b1d */ /* 0x000fec0000010000 */
[----:B------:R-:W-:-:S02]  /*d700*/  UMOV UR48, 0x400 ;  /* 0x0000040000307882 */ /* 0x000fc40000000000 */
[----:B-1----:R-:W-:-:S09]  /*d710*/  ULEA UR48, UR4, UR48, 0x18 ;  /* 0x0000003004307291 */ /* 0x002fd2000f8ec03f */
[----:B------:R-:W1:Y:S02]  /*d720*/  LDS R0, [UR48+0x28cd0] ;  /* 0x028cd030ff007984 */ /* 0x000e640008000800 */
[----:B-1----:R-:W-:Y:S01]  /*d730*/  R2UR UR4, R0 ;  /* 0x00000000000472ca */ /* 0x002fe200000e0000 */
[----:B------:R-:W-:Y:S06]  /*d740*/  BAR.ARV 0x4, 0x120 ;  /* 0x0104800000007b1d */ /* 0x000fec0000002000 */
[----:B------:R-:W-:Y:S08]  /*d750*/  @P0 BRA `(.L_x_1372) ;  /* 0x00000010004c0947 */ /* 0x000ff00003800000 */
        /* <DEDUP_REMOVED lines=26> */
[----:B------:R-:W-:Y:S01]  /*d900*/  LOP3.LUT R0, R173, 0x380, RZ, 0xc0, !PT ;  /* 0x00000380ad007812 */ /* 0x000fe200078ec0ff */
[----:B------:R-:W-:Y:S01]  /*d910*/  IMAD.X R9, RZ, RZ, R7, P2 ;  /* 0x000000ffff097224 */ /* 0x000fe200010e0607 */
[----:B------:R-:W-:-:S02]  /*d920*/  IADD3 R181, P6, R6, 0x2020, RZ ;  /* 0x0000202006b57810 */ /* 0x000fc40007fde0ff */
[----:B------:R-:W-:Y:S02]  /*d930*/  SHF.R.U64 R0, R0, 0x3, RZ ;  /* 0x0000000300007819 */ /* 0x000fe400000012ff */
[----:B------:R-:W-:Y:S01]  /*d940*/  LOP3.LUT R4, R175, 0x380, RZ, 0xc0, !PT ;  /* 0x00000380af047812 */ /* 0x000fe200078ec0ff */
[--C-:B------:R-:W-:Y:S01]  /*d950*/  IMAD.X R21, RZ, RZ, R7.reuse, P6 ;  /* 0x000000ffff157224 */ /* 0x100fe200030e0607 */
[----:B------:R-:W-:Y:S02]  /*d960*/  IADD3 R177, P4, R6, 0x60, RZ ;  /* 0x0000006006b17810 */ /* 0x000fe40007f9e0ff */
[----:B------:R-:W-:Y:S02]  /*d970*/  LOP3.LUT R8, R0, R173, RZ, 0x3c, !PT ;  /* 0x000000ad00087212 */ /* 0x000fe400078e3cff */
[----:B------:R-:W-:Y:S01]  /*d980*/  LOP3.LUT R0, R181, 0x380, RZ, 0xc0, !PT ;  /* 0x00000380b5007812 */ /* 0x000fe200078ec0ff */
[----:B------:R-:W-:Y:S01]  /*d990*/  IMAD.X R13, RZ, RZ, R7, P4 ;  /* 0x000000ffff0d7224 */ /* 0x000fe200020e0607 */
[----:B------:R-:W-:-:S02]  /*d9a0*/  SHF.R.U64 R4, R4, 0x3, RZ ;  /* 0x0000000304047819 */ /* 0x000fc400000012ff */
[----:B------:R-:W-:Y:S02]  /*d9b0*/  IADD3 R183, P1, R6, 0x2040, RZ ;  /* 0x0000204006b77810 */ /* 0x000fe40007f3e0ff */
[----:B------:R-:W-:Y:S02]  /*d9c0*/  SHF.R.U64 R0, R0, 0x3, RZ ;  /* 0x0000000300007819 */ /* 0x000fe400000012ff */
[----:B------:R-:W-:Y:S02]  /*d9d0*/  IADD3 R197, P4, R6, 0x4020, RZ ;  /* 0x0000402006c57810 */ /* 0x000fe40007f9e0ff */
[----:B------:R-:W-:Y:S02]  /*d9e0*/  LOP3.LUT R10, R4, R175, RZ, 0x3c, !PT ;  /* 0x000000af040a7212 */ /* 0x000fe400078e3cff */
[C---:B------:R-:W-:Y:S01]  /*d9f0*/  LOP3.LUT R111, R6.reuse, 0x380, RZ, 0xc0, !PT ;  /* 0x00000380066f7812 */ /* 0x040fe200078ec0ff */
[----:B------:R-:W-:Y:S01]  /*da00*/  IMAD.X R99, RZ, RZ, R7, P4 ;  /* 0x000000ffff637224 */ /* 0x000fe200020e0607 */
[----:B------:R-:W-:-:S02]  /*da10*/  IADD3 R179, P5, R6, 0x2000, RZ ;  /* 0x0000200006b37810 */ /* 0x000fc40007fbe0ff */
[C---:B------:R-:W-:Y:S02]  /*da20*/  IADD3 R193, P2, R6.reuse, 0x2060, RZ ;  /* 0x0000206006c17810 */ /* 0x040fe40007f5e0ff */
[----:B------:R-:W-:Y:S02]  /*da30*/  LOP3.LUT R4, R183, 0x380, RZ, 0xc0, !PT ;  /* 0x00000380b7047812 */ /* 0x000fe400078ec0ff */
[----:B------:R-:W-:Y:S01]  /*da40*/  IADD3.X R11, RZ, R7, RZ, P3, !PT ;  /* 0x00000007ff0b7210 */ /* 0x000fe20001ffe4ff */
[----:B------:R-:W-:Y:S01]  /*da50*/  IMAD.X R91, RZ, RZ, R7, P2 ;  /* 0x000000ffff5b7224 */ /* 0x000fe200010e0607 */
[----:B------:R-:W-:Y:S02]  /*da60*/  IADD3 R195, P3, R6, 0x4000, RZ ;  /* 0x0000400006c37810 */ /* 0x000fe40007f7e0ff */
[----:B------:R-:W-:Y:S02]  /*da70*/  LOP3.LUT R20, R0, R181, RZ, 0x3c, !PT ;  /* 0x000000b500147212 */ /* 0x000fe400078e3cff */
[----:B------:R-:W-:-:S02]  /*da80*/  LOP3.LUT R0, R197, 0x380, RZ, 0xc0, !PT ;  /* 0x00000380c5007812 */ /* 0x000fc400078ec0ff */
[-C--:B------:R-:W-:Y:S02]  /*da90*/  IADD3.X R15, RZ, R7.reuse, RZ, P5, !PT ;  /* 0x00000007ff0f7210 */ /* 0x080fe40002ffe4ff */
[----:B------:R-:W-:Y:S02]  /*daa0*/  SHF.R.U64 R111, R111, 0x3, RZ ;  /* 0x000000036f6f7819 */ /* 0x000fe400000012ff */
[----:B------:R-:W-:Y:S02]  /*dab0*/  SHF.R.U64 R4, R4, 0x3, RZ ;  /* 0x0000000304047819 */ /* 0x000fe400000012ff */
[C---:B------:R-:W-:Y:S02]  /*dac0*/  IADD3 R199, P5, R6.reuse, 0x4040, RZ ;  /* 0x0000404006c77810 */ /* 0x040fe40007fbe0ff */
[----:B------:R-:W-:Y:S02]  /*dad0*/  IADD3.X R25, RZ, R7, RZ, P1, !PT ;  /* 0x00000007ff197210 */ /* 0x000fe40000ffe4ff */
[----:B------:R-:W-:-:S02]  /*dae0*/  IADD3 R114, P2, R6, 0x6020, RZ ;  /* 0x0000602006727810 */ /* 0x000fc40007f5e0ff */
[----:B------:R-:W-:Y:S02]  /*daf0*/  IADD3.X R95, RZ, R7, RZ, P3, !PT ;  /* 0x00000007ff5f7210 */ /* 0x000fe40001ffe4ff */
[C---:B------:R-:W-:Y:S01]  /*db00*/  IADD3 R201, P6, R6.reuse, 0x4060, RZ ;  /* 0x0000406006c97810 */ /* 0x040fe20007fde0ff */
[--C-:B------:R-:W-:Y:S01]  /*db10*/  IMAD.X R115, RZ, RZ, R7.reuse, P2 ;  /* 0x000000ffff737224 */ /* 0x100fe200010e0607 */
[C---:B------:R-:W-:Y:S02]  /*db20*/  IADD3 R203, P1, R6.reuse, 0x6000, RZ ;  /* 0x0000600006cb7810 */ /* 0x040fe40007f3e0ff */
[C---:B------:R-:W-:Y:S01]  /*db30*/  IADD3 R118, P3, R6.reuse, 0x6040, RZ ;  /* 0x0000604006767810 */ /* 0x040fe20007f7e0ff */
[----:B------:R-:W-:Y:S01]  /*db40*/  IMAD.X R107, RZ, RZ, R7, P6 ;  /* 0x000000ffff6b7224 */ /* 0x000fe200030e0607 */
[----:B------:R-:W-:Y:S02]  /*db50*/  IADD3 R205, P4, R6, 0x6060, RZ ;  /* 0x0000606006cd7810 */ /* 0x000fe40007f9e0ff */
[----:B------:R-:W-:-:S02]  /*db60*/  SHF.R.U64 R0, R0, 0x3, RZ ;  /* 0x0000000300007819 */ /* 0x000fc400000012ff */
[----:B------:R-:W-:Y:S01]  /*db70*/  LOP3.LUT R6, R111, R6, RZ, 0x3c, !PT ;  /* 0x000000066f067212 */ /* 0x000fe200078e3cff */
[----:B------:R-:W-:Y:S01]  /*db80*/  IMAD.X R123, RZ, RZ, R7, P4 ;  /* 0x000000ffff7b7224 */ /* 0x000fe200020e0607 */
[----:B------:R-:W-:Y:S02]  /*db90*/  LOP3.LUT R24, R4, R183, RZ, 0x3c, !PT ;  /* 0x000000b704187212 */ /* 0x000fe400078e3cff */
[----:B------:R-:W-:Y:S02]  /*dba0*/  LOP3.LUT R12, R177, 0x380, RZ, 0xc0, !PT ;  /* 0x00000380b10c7812 */ /* 0x000fe400078ec0ff */
[----:B------:R-:W-:Y:S02]  /*dbb0*/  LOP3.LUT R4, R199, 0x380, RZ, 0xc0, !PT ;  /* 0x00000380c7047812 */ /* 0x000fe400078ec0ff */
[----:B------:R-:W-:Y:S02]  /*dbc0*/  LOP3.LUT R14, R179, 0x380, RZ, 0xc0, !PT ;  /* 0x00000380b30e7812 */ /* 0x000fe400078ec0ff */
[----:B------:R-:W-:-:S02]  /*dbd0*/  LOP3.LUT R27, R114, 0x380, RZ, 0xc0, !PT ;  /* 0x00000380721b7812 */ /* 0x000fc400078ec0ff */
[----:B------:R-:W-:Y:S02]  /*dbe0*/  LOP3.LUT R98, R0, R197, RZ, 0x3c, !PT ;  /* 0x000000c500627212 */ /* 0x000fe400078e3cff */
[-C--:B------:R-:W-:Y:S02]  /*dbf0*/  IADD3.X R103, RZ, R7.reuse, RZ, P5, !PT ;  /* 0x00000007ff677210 */ /* 0x080fe40002ffe4ff */
[-C--:B------:R-:W-:Y:S02]  /*dc00*/  IADD3.X R111, RZ, R7.reuse, RZ, P1, !PT ;  /* 0x00000007ff6f7210 */ /* 0x080fe40000ffe4ff */
[-C--:B------:R-:W-:Y:S02]  /*dc10*/  IADD3.X R119, RZ, R7.reuse, RZ, P3, !PT ;  /* 0x00000007ff777210 */ /* 0x080fe40001ffe4ff */
[----:B------:R-:W-:Y:S02]  /*dc20*/  MOV R0, R6 ;  /* 0x0000000600007202 */ /* 0x000fe40000000f00 */
[----:B------:R-:W-:-:S02]  /*dc30*/  SHF.R.U64 R12, R12, 0x3, RZ ;  /* 0x000000030c0c7819 */ /* 0x000fc400000012ff */
[----:B------:R-:W-:Y:S02]  /*dc40*/  LOP3.LUT R90, R193, 0x380, RZ, 0xc0, !PT ;  /* 0x00000380c15a7812 */ /* 0x000fe400078ec0ff */
[----:B------:R-:W-:Y:S02]  /*dc50*/  SHF.R.U64 R4, R4, 0x3, RZ ;  /* 0x0000000304047819 */ /* 0x000fe400000012ff */
[----:B------:R-:W-:Y:S02]  /*dc60*/  LOP3.LUT R7, R118, 0x380, RZ, 0xc0, !PT ;  /* 0x0000038076077812 */ /* 0x000fe400078ec0ff */
[----:B------:R-:W-:Y:S02]  /*dc70*/  SHF.R.U64 R14, R14, 0x3, RZ ;  /* 0x000000030e0e7819 */ /* 0x000fe400000012ff */
[----:B------:R-:W-:Y:S02]  /*dc80*/  LOP3.LUT R94, R195, 0x380, RZ, 0xc0, !PT ;  /* 0x00000380c35e7812 */ /* 0x000fe400078ec0ff */
[----:B------:R-:W-:-:S02]  /*dc90*/  SHF.R.U64 R27, R27, 0x3, RZ ;  /* 0x000000031b1b7819 */ /* 0x000fc400000012ff */
[----:B------:R-:W-:Y:S02]  /*dca0*/  LOP3.LUT R106, R201, 0x380, RZ, 0xc0, !PT ;  /* 0x00000380c96a7812 */ /* 0x000fe400078ec0ff */
[----:B------:R-:W-:Y:S02]  /*dcb0*/  F2FP.BF16.F32.PACK_AB R6, R29, R156 ;  /* 0x0000009c1d06723e */ /* 0x000fe400000010ff */
[----:B------:R-:W-:Y:S02]  /*dcc0*/  LOP3.LUT R12, R12, R177, RZ, 0x3c, !PT ;  /* 0x000000b10c0c7212 */ /* 0x000fe400078e3cff */
[----:B------:R-:W-:Y:S02]  /*dcd0*/  SHF.R.U64 R90, R90, 0x3, RZ ;  /* 0x000000035a5a7819 */ /* 0x000fe400000012ff */
[----:B------:R-:W-:Y:S02]  /*dce0*/  LOP3.LUT R102, R4, R199, RZ, 0x3c, !PT ;  /* 0x000000c704667212 */ /* 0x000fe400078e3cff */
[----:B------:R-:W-:-:S02]  /*dcf0*/  LOP3.LUT R122, R205, 0x380, RZ, 0xc0, !PT ;  /* 0x00000380cd7a7812 */ /* 0x000fc400078ec0ff */
[----:B------:R-:W-:Y:S02]  /*dd00*/  SHF.R.U64 R29, R7, 0x3, RZ ;  /* 0x00000003071d7819 */ /* 0x000fe400000012ff */
[----:B------:R-:W-:Y:S02]  /*dd10*/  LOP3.LUT R14, R14, R179, RZ, 0x3c, !PT ;  /* 0x000000b30e0e7212 */ /* 0x000fe400078e3cff */
[----:B------:R-:W-:Y:S02]  /*dd20*/  SHF.R.U64 R94, R94, 0x3, RZ ;  /* 0x000000035e5e7819 */ /* 0x000fe400000012ff */
[----:B------:R-:W-:Y:S02]  /*dd30*/  LOP3.LUT R110, R203, 0x380, RZ, 0xc0, !PT ;  /* 0x00000380cb6e7812 */ /* 0x000fe400078ec0ff */
[----:B------:R-:W-:Y:S02]  /*dd40*/  F2FP.BF16.F32.PACK_AB R4, R153, R162 ;  /* 0x000000a29904723e */ /* 0x000fe400000010ff */
[----:B------:R-:W-:-:S02]  /*dd50*/  F2FP.BF16.F32.PACK_AB R7, R31, R30 ;  /* 0x0000001e1f07723e */ /* 0x000fc400000010ff */
[----:B------:R-:W-:Y:S02]  /*dd60*/  LOP3.LUT R114, R27, R114, RZ, 0x3c, !PT ;  /* 0x000000721b727212 */ /* 0x000fe400078e3cff */
[----:B------:R-:W-:Y:S01]  /*dd70*/  SHF.R.U64 R106, R106, 0x3, RZ ;  /* 0x000000036a6a7819 */ /* 0x000fe200000012ff */
[----:B------:R1:W-:Y:S01]  /*dd80*/  STSM.16.M88.4 [R0], R4 ;  /* 0x0000000400007844 */ /* 0x0003e20000000200 */
[----:B------:R-:W-:Y:S02]  /*dd90*/  MOV R27, R8 ;  /* 0x00000008001b7202 */ /* 0x000fe40000000f00 */
[----:B------:R-:W-:Y:S02]  /*dda0*/  MOV R10, R10 ;  /* 0x0000000a000a7202 */ /* 0x000fe40000000f00 */
[----:B------:R-:W-:Y:S01]  /*ddb0*/  LOP3.LUT R90, R90, R193, RZ, 0x3c, !PT ;  /* 0x000000c15a5a7212 */ /* 0x000fe200078e3cff */
[----:B------:R2:W-:Y:S01]  /*ddc0*/  STSM.16.M88.4 [R27], R32 ;  /* 0x000000201b007844 */ /* 0x0005e20000000200 */
[----:B------:R-:W-:-:S02]  /*ddd0*/  SHF.R.U64 R122, R122, 0x3, RZ ;  /* 0x000000037a7a7819 */ /* 0x000fc400000012ff */
[----:B------:R-:W-:Y:S01]  /*dde0*/  MOV R12, R12 ;  /* 0x0000000c000c7202 */ /* 0x000fe20000000f00 */
[----:B------:R2:W-:Y:S01]  /*ddf0*/  STSM.16.M88.4 [R10], R40 ;  /* 0x000000280a007844 */ /* 0x0005e20000000200 */
[----:B------:R-:W-:Y:S02]  /*de00*/  F2FP.BF16.F32.PACK_AB R64, R65, R64 ;  /* 0x000000404140723e */ /* 0x000fe400000010ff */
[----:B------:R-:W-:Y:S01]  /*de10*/  LOP3.LUT R94, R94, R195, RZ, 0x3c, !PT ;  /* 0x000000c35e5e7212 */ /* 0x000fe200078e3cff */
        /* <DEDUP_REMOVED lines=8> */
[----:B------:R-:W-:Y:S02]  /*dea0*/  LOP3.LUT R106, R106, R201, RZ, 0x3c, !PT ;  /* 0x000000c96a6a7212 */ /* 0x000fe400078e3cff */
        /* <DEDUP_REMOVED lines=13> */
[----:B------:R-:W-:Y:S02]  /*df80*/  F2FP.BF16.F32.PACK_AB R82, R85, R84 ;  /* 0x000000545552723e */ /* 0x000fe400000010ff */
[----:B------:R-:W-:Y:S02]  /*df90*/  F2FP.BF16.F32.PACK_AB R83, R87, R86 ;  /* 0x000000565753723e */ /* 0x000fe400000010ff */
[----:B------:R-:W-:-:S02]  /*dfa0*/  F2FP.BF16.F32.PACK_AB R88, R89, R88 ;  /* 0x000000585958723e */ /* 0x000fc400000010ff */
[----:B------:R-:W-:Y:S01]  /*dfb0*/  LOP3.LUT R110, R110, R203, RZ, 0x3c, !PT ;  /* 0x000000cb6e6e7212 */ /* 0x000fe200078e3cff */
[----:B------:R2:W-:Y:S01]  /*dfc0*/  STSM.16.M88.4 [R9], R80 ;  /* 0x0000005009007844 */ /* 0x0005e20000000200 */
[----:B------:R-:W-:Y:S02]  /*dfd0*/  MOV R94, R94 ;  /* 0x0000005e005e7202 */ /* 0x000fe40000000f00 */
[----:B------:R-:W-:Y:S02]  /*dfe0*/  MOV R8, R98 ;  /* 0x0000006200087202 */ /* 0x000fe40000000f00 */
[----:B------:R-:W-:Y:S02]  /*dff0*/  F2FP.BF16.F32.PACK_AB R89, R154, R26 ;  /* 0x0000001a9a59723e */ /* 0x000fe400000010ff */
[----:B------:R-:W-:Y:S02]  /*e000*/  F2FP.BF16.F32.PACK_AB R90, R93, R92 ;  /* 0x0000005c5d5a723e */ /* 0x000fe400000010ff */
[----:B------:R-:W-:-:S02]  /*e010*/  F2FP.BF16.F32.PACK_AB R91, R157, R155 ;  /* 0x0000009b9d5b723e */ /* 0x000fc400000010ff */
[----:B------:R-:W-:Y:S02]  /*e020*/  F2FP.BF16.F32.PACK_AB R96, R97, R96 ;  /* 0x000000606160723e */ /* 0x000fe400000010ff */
[----:B-1----:R-:W-:Y:S01]  /*e030*/  MOV R5, R106 ;  /* 0x0000006a00057202 */ /* 0x002fe20000000f00 */
[----:B------:R2:W-:Y:S01]  /*e040*/  STSM.16.M88.4 [R94], R88 ;  /* 0x000000585e007844 */ /* 0x0005e20000000200 */
[----:B------:R-:W-:Y:S02]  /*e050*/  F2FP.BF16.F32.PACK_AB R97, R159, R158 ;  /* 0x0000009e9f61723e */ /* 0x000fe400000010ff */
        /* <DEDUP_REMOVED lines=23> */
[----:B------:R-:W-:-:S02]  /*e1d0*/  F2FP.BF16.F32.PACK_AB R129, R131, R130 ;  /* 0x000000828381723e */ /* 0x000fc400000010ff */
[----:B------:R-:W-:Y:S01]  /*e1e0*/  F2FP.BF16.F32.PACK_AB R136, R137, R136 ;  /* 0x000000888988723e */ /* 0x000fe200000010ff */
[----:B------:R2:W-:Y:S01]  /*e1f0*/  STSM.16.M88.4 [R110], R120 ;  /* 0x000000786e007844 */ /* 0x0005e20000000200 */
        /* <DEDUP_REMOVED lines=21> */
[----:B------:R-:W1:Y:S01]  /*e350*/  LDC.64 R6, c[0x0][0xb78] ;  /* 0x0002de00ff067b82 */ /* 0x000e620000000a00 */
[----:B------:R-:W-:Y:S01]  /*e360*/  USHF.R.S32.HI UR5, URZ, 0x1f, UR43 ;  /* 0x0000001f3f057899 */ /* 0x000fe2000801142b */
[----:B--2---:R-:W-:Y:S01]  /*e370*/  IADD3 R9, -R17, RZ, RZ ;  /* 0x000000ff11097210 */ /* 0x004fe20007ffe1ff */
[----:B------:R-:W-:Y:S02]  /*e380*/  ULDC.64 UR8, c[0x0][0xb70] ;  /* 0x0002dc0000087ab9 */ /* 0x000fe40000000a00 */
[----:B------:R-:W-:Y:S01]  /*e390*/  UIMAD UR5, UR5, UR8, URZ ;  /* 0x00000008050572a4 */ /* 0x000fe2000f8e023f */
[----:B------:R-:W-:Y:S01]  /*e3a0*/  ISETP.NE.AND P0, PT, R2, R9, PT ;  /* 0x000000090200720c */ /* 0x000fe20003f05270 */
[----:B------:R-:W-:Y:S01]  /*e3b0*/  UIMAD.WIDE.U32 UR6, UR43, UR8, URZ ;  /* 0x000000082b0672a5 */ /* 0x000fe2000f8e003f */
[----:B------:R-:W-:Y:S01]  /*e3c0*/  IADD3 R9, R16, UR42, RZ ;  /* 0x0000002a10097c10 */ /* 0x000fe2000fffe0ff */
[----:B------:R-:W-:Y:S02]  /*e3d0*/  UIMAD UR5, UR43, UR9, UR5 ;  /* 0x000000092b0572a4 */ /* 0x000fe4000f8e0205 */
[----:B------:R-:W-:-:S02]  /*e3e0*/  USHF.R.S32.HI UR8, URZ, 0x1f, UR44 ;  /* 0x0000001f3f087899 */ /* 0x000fc4000801142c */
[----:B------:R-:W-:Y:S02]  /*e3f0*/  UIADD3 UR5, UR7, UR5, URZ ;  /* 0x0000000507057290 */ /* 0x000fe4000fffe03f */
[----:B------:R-:W-:Y:S01]  /*e400*/  MOV R5, UR7 ;  /* 0x0000000700057c02 */ /* 0x000fe20008000f00 */
[----:B------:R-:W-:Y:S01]  /*e410*/  IMAD.U32 R4, RZ, RZ, UR6 ;  /* 0x00000006ff047e24 */ /* 0x000fe2000f8e00ff */
[----:B------:R-:W-:Y:S01]  /*e420*/  ULDC.64 UR6, c[0x0][0xb40] ;  /* 0x0002d00000067ab9 */ /* 0x000fe20000000a00 */
[C---:B------:R-:W-:Y:S02]  /*e430*/  VIADD R8, R9.reuse, 0x8 ;  /* 0x0000000809087836 */ /* 0x040fe40000000000 */
[----:B------:R-:W-:Y:S01]  /*e440*/  IMAD.U32 R5, RZ, RZ, UR5 ;  /* 0x00000005ff057e24 */ /* 0x000fe2000f8e00ff */
[----:B------:R-:W-:Y:S02]  /*e450*/  ULDC UR5, c[0x0][0xa88] ;  /* 0x0002a20000057ab9 */ /* 0x000fe40000000800 */
[----:B------:R-:W-:Y:S01]  /*e460*/  ISETP.GE.OR P1, PT, R9, UR5, P0 ;  /* 0x0000000509007c0c */ /* 0x000fe20008726670 */
[----:B-1----:R-:W-:Y:S01]  /*e470*/  IMAD R0, R6, UR8, RZ ;  /* 0x0000000806007c24 */ /* 0x002fe2000f8e02ff */
[----:B------:R-:W-:Y:S01]  /*e480*/  ISETP.GE.OR P0, PT, R8, UR5, P0 ;  /* 0x0000000508007c0c */ /* 0x000fe20008706670 */
[----:B------:R-:W-:-:S04]  /*e490*/  IMAD.WIDE.U32 R4, R6, UR44, R4 ;  /* 0x0000002c06047c25 */ /* 0x000fc8000f8e0004 */
[----:B------:R-:W-:Y:S01]  /*e4a0*/  IMAD R6, R7, UR44, R0 ;  /* 0x0000002c07067c24 */ /* 0x000fe2000f8e0200 */
[----:B------:R-:W-:Y:S02]  /*e4b0*/  SHF.R.S32.HI R7, RZ, 0x1f, R9 ;  /* 0x0000001fff077819 */ /* 0x000fe40000011409 */
[----:B------:R-:W-:-:S04]  /*e4c0*/  IADD3 R0, P2, R9, R4, RZ ;  /* 0x0000000409007210 */ /* 0x000fc80007f5e0ff */
[----:B------:R-:W-:Y:S02]  /*e4d0*/  IADD3.X R7, R7, R5, R6, P2, !PT ;  /* 0x0000000507077210 */ /* 0x000fe400017fe406 */
[----:B------:R-:W-:-:S04]  /*e4e0*/  LEA R4, P2, R0, UR6, 0x2 ;  /* 0x0000000600047c11 */ /* 0x000fc8000f8410ff */
[----:B------:R-:W-:-:S05]  /*e4f0*/  LEA.HI.X R5, R0, UR7, R7, 0x2, P2 ;  /* 0x0000000700057c11 */ /* 0x000fca00090f1407 */
[----:B------:R1:W-:Y:S04]  /*e500*/  @!P1 STG.E desc[UR50][R4.64], R3 ;  /* 0x0000000304009986 */ /* 0x0003e8000c101932 */
[----:B------:R1:W-:Y:S02]  /*e510*/  @!P0 STG.E desc[UR50][R4.64+0x20], R28 ;  /* 0x0000201c04008986 */ /* 0x0003e4000c101932 */
.L_x_1373:
[----:B--2---:R-:W2:Y:S02]  /*e520*/  SHFL.IDX PT, R0, R189, RZ, 0x1f ;  /* 0x00001fffbd007589 */ /* 0x004ea400000e0000 */
[----:B--2---:R-:W-:-:S13]  /*e530*/  ISETP.NE.AND P0, PT, R0, 0x7, PT ;  /* 0x000000070000780c */ /* 0x004fda0003f05270 */
[----:B------:R-:W-:Y:S05]  /*e540*/  @P0 BRA `(.L_x_1374) ;  /* 0x0000000800f80947 */ /* 0x000fea0003800000 */
[----:B------:R-:W-:Y:S01]  /*e550*/  BAR.SYNC.DEFER_BLOCKING 0x1, 0x120 ;  /* 0x0044800000007b1d */ /* 0x000fe20000010000 */
[----:B------:R-:W-:-:S05]  /*e560*/  ELECT P0, URZ, PT ;  /* 0x00000000003f782f */ /* 0x000fca0003800000 */
[----:B------:R-:W-:Y:S08]  /*e570*/  BSSY B0, `(.L_x_1375) ;  /* 0x0000030000007945 */ /* 0x000ff00003800000 */
[----:B------:R-:W-:Y:S05]  /*e580*/  @!P0 BRA `(.L_x_1376) ;  /* 0x0000000000b88947 */ /* 0x000fea0003800000 */
[----:B------:R-:W-:Y:S02]  /*e590*/  UIADD3 UR6, UP0, UR52, 0x9f0, URZ ;  /* 0x000009f034067890 */ /* 0x000fe4000ff1e03f */
[----:B------:R-:W-:Y:S02]  /*e5a0*/  UIADD3 UR5, UR48, 0x2000, URZ ;  /* 0x0000200030057890 */ /* 0x000fe4000fffe03f */
[----:B------:R-:W-:Y:S02]  /*e5b0*/  UIADD3.X UR7, URZ, UR53, URZ, UP0, !UPT ;  /* 0x000000353f077290 */ /* 0x000fe400087fe43f */
[----:B------:R-:W-:Y:S01]  /*e5c0*/  UIADD3 UR9, UR48, 0x4000, URZ ;  /* 0x0000400030097890 */ /* 0x000fe2000fffe03f */
[----:B------:R-:W-:Y:S01]  /*e5d0*/  UMOV UR41, URZ ;  /* 0x0000003f00297c82 */ /* 0x000fe20008000000 */
[----:B------:R-:W-:Y:S01]  /*e5e0*/  UMOV UR45, URZ ;  /* 0x0000003f002d7c82 */ /* 0x000fe20008000000 */
[----:B------:R-:W-:Y:S01]  /*e5f0*/  UMOV UR40, UR48 ;  /* 0x0000003000287c82 */ /* 0x000fe20008000000 */
[----:B------:R-:W-:Y:S01]  /*e600*/  UMOV UR8, 0x40 ;  /* 0x0000004000087882 */ /* 0x000fe20000000000 */
[----:B------:R-:W-:-:S02]  /*e610*/  UIADD3 UR11, UR48, 0x6000, URZ ;  /* 0x00006000300b7890 */ /* 0x000fc4000fffe03f */
        /* <DEDUP_REMOVED lines=37> */
.L_x_1376:
[----:B------:R-:W-:Y:S05]  /*e870*/  BSYNC B0 ;  /* 0x0000000000007941 */ /* 0x000fea0003800000 */
.L_x_1375:
[----:B------:R-:W-:Y:S05]  /*e880*/  BRA `(.L_x_1374) ;  /* 0x0000000800287947 */ /* 0x000fea0003800000 */
.L_x_1372:
[----:B------:R-:W1:Y:S01]  /*e890*/  LDC.64 R8, c[0x0][0xae0] ;  /* 0x0002b800ff087b82 */ /* 0x000e620000000a00 */
[----:B------:R-:W-:Y:S01]  /*e8a0*/  ISETP.GT.AND P0, PT, R191, 0x3f, PT ;  /* 0x0000003fbf00780c */ /* 0x000fe20003f04270 */
[----:B------:R-:W-:Y:S01]  /*e8b0*/  USHF.R.S32.HI UR5, URZ, 0x1f, UR43 ;  /* 0x0000001f3f057899 */ /* 0x000fe2000801142b */
[----:B------:R-:W-:Y:S01]  /*e8c0*/  BSSY B0, `(.L_x_1377) ;  /* 0x000001a000007945 */ /* 0x000fe20003800000 */
[----:B------:R-:W-:Y:S01]  /*e8d0*/  USHF.R.S32.HI UR8, URZ, 0x1f, UR44 ;  /* 0x0000001f3f087899 */ /* 0x000fe2000801142c */
[----:B------:R-:W-:-:S09]  /*e8e0*/  IADD3 R12, R184, 0x40, RZ ;  /* 0x00000040b80c7810 */ /* 0x000fd20007ffe0ff */
[----:B------:R-:W-:Y:S05]  /*e8f0*/  @P0 BRA `(.L_x_1378) ;  /* 0x0000000000580947 */ /* 0x000fea0003800000 */
[----:B------:R-:W2:Y:S01]  /*e900*/  S2R R4, SR_TID.X ;  /* 0x0000000000047919 */ /* 0x000ea20000002100 */
[----:B------:R-:W-:Y:S01]  /*e910*/  IMAD.U32 R5, RZ, RZ, UR42 ;  /* 0x0000002aff057e24 */ /* 0x000fe2000f8e00ff */
[----:B------:R-:W-:-:S04]  /*e920*/  ULDC UR6, c[0x0][0xa88] ;  /* 0x0002a20000067ab9 */ /* 0x000fc80000000800 */
[----:B--2---:R-:W-:-:S04]  /*e930*/  IADD3 R4, R5, -0x80, R4 ;  /* 0xffffff8005047810 */ /* 0x004fc80007ffe004 */
[----:B------:R-:W-:-:S13]  /*e940*/  ISETP.GE.AND P0, PT, R4, UR6, PT ;  /* 0x0000000604007c0c */ /* 0x000fda000bf06270 */
[----:B------:R-:W-:Y:S05]  /*e950*/  @P0 BRA `(.L_x_1378) ;  /* 0x0000000000400947 */ /* 0x000fea0003800000 */
[----:B------:R-:W2:Y:S01]  /*e960*/  LDC.64 R6, c[0x0][0xb70] ;  /* 0x0002dc00ff067b82 */ /* 0x000ea20000000a00 */
[----:B------:R-:W-:Y:S01]  /*e970*/  SHF.R.S32.HI R5, RZ, 0x1f, R4 ;  /* 0x0000001fff057819 */ /* 0x000fe20000011404 */
[----:B------:R-:W-:-:S06]  /*e980*/  ULDC.64 UR6, c[0x0][0xb40] ;  /* 0x0002d00000067ab9 */ /* 0x000fcc0000000a00 */
[----:B------:R-:W3:Y:S01]  /*e990*/  LDC.64 R10, c[0x0][0xb78] ;  /* 0x0002de00ff0a7b82 */ /* 0x000ee20000000a00 */
[C---:B--2---:R-:W-:Y:S02]  /*e9a0*/  IMAD R0, R6.reuse, UR5, RZ ;  /* 0x0000000506007c24 */ /* 0x044fe4000f8e02ff */
[----:B------:R-:W-:-:S04]  /*e9b0*/  IMAD.WIDE.U32 R4, R6, UR43, R4 ;  /* 0x0000002b06047c25 */ /* 0x000fc8000f8e0004 */
[----:B------:R-:W-:Y:S02]  /*e9c0*/  IMAD R3, R7, UR43, R0 ;  /* 0x0000002b07037c24 */ /* 0x000fe4000f8e0200 */
[----:B---3--:R-:W-:-:S03]  /*e9d0*/  IMAD R0, R10, UR8, RZ ;  /* 0x000000080a007c24 */ /* 0x008fc6000f8e02ff */
[----:B------:R-:W-:Y:S01]  /*e9e0*/  IADD3 R5, R5, R3, RZ ;  /* 0x0000000305057210 */ /* 0x000fe20007ffe0ff */
[----:B------:R-:W-:Y:S02]  /*e9f0*/  IMAD R3, R11, UR44, R0 ;  /* 0x0000002c0b037c24 */ /* 0x000fe4000f8e0200 */
[----:B------:R-:W-:-:S04]  /*ea00*/  IMAD.WIDE.U32 R4, R10, UR44, R4 ;  /* 0x0000002c0a047c25 */ /* 0x000fc8000f8e0004 */
[----:B------:R-:W-:Y:S01]  /*ea10*/  IMAD.IADD R3, R5, 0x1, R3 ;  /* 0x0000000105037824 */ /* 0x000fe200078e0203 */
[----:B------:R-:W-:-:S04]  /*ea20*/  LEA R6, P0, R4, UR6, 0x2 ;  /* 0x0000000604067c11 */ /* 0x000fc8000f8010ff */
[----:B------:R-:W-:Y:S02]  /*ea30*/  LEA.HI.X R7, R4, UR7, R3, 0x2, P0 ;  /* 0x0000000704077c11 */ /* 0x000fe400080f1403 */
[----:B------:R-:W-:-:S05]  /*ea40*/  MOV R3, 0xff800000 ;  /* 0xff80000000037802 */ /* 0x000fca0000000f00 */
[----:B------:R2:W-:Y:S02]  /*ea50*/  STG.E desc[UR50][R6.64], R3 ;  /* 0x0000000306007986 */ /* 0x0005e4000c101932 */
.L_x_1378:
[----:B------:R-:W-:Y:S05]  /*ea60*/  BSYNC B0 ;  /* 0x0000000000007941 */ /* 0x000fea0003800000 */
.L_x_1377:
[----:B------:R-:W-:Y:S01]  /*ea70*/  ULDC.64 UR6, c[0x0][0xa88] ;  /* 0x0002a20000067ab9 */ /* 0x000fe20000000a00 */
[----:B-12---:R-:W-:Y:S01]  /*ea80*/  IMAD R6, R8, UR5, RZ ;  /* 0x0000000508067c24 */ /* 0x006fe2000f8e02ff */
[----:B------:R-:W-:Y:S01]  /*ea90*/  ISETP.GE.AND P1, PT, R12, UR7, PT ;  /* 0x000000070c007c0c */ /* 0x000fe2000bf26270 */
[----:B------:R-:W1:Y:S01]  /*eaa0*/  LDC.64 R10, c[0x0][0xae8] ;  /* 0x0002ba00ff0a7b82 */ /* 0x000e620000000a00 */
[C---:B------:R-:W-:Y:S01]  /*eab0*/  ISETP.GE.AND P0, PT, R184.reuse, UR7, PT ;  /* 0x00000007b8007c0c */ /* 0x040fe2000bf06270 */
[C---:B------:R-:W-:Y:S01]  /*eac0*/  VIADD R15, R184.reuse, 0xc0 ;  /* 0x000000c0b80f7836 */ /* 0x040fe20000000000 */
[----:B------:R-:W-:Y:S01]  /*ead0*/  SEL R3, RZ, 0xffffffff, P1 ;  /* 0xffffffffff037807 */ /* 0x000fe20000800000 */
[----:B------:R-:W-:Y:S01]  /*eae0*/  IMAD R7, R9, UR43, R6 ;  /* 0x0000002b09077c24 */ /* 0x000fe2000f8e0206 */
[C---:B------:R-:W-:Y:S01]  /*eaf0*/  IADD3 R14, R184.reuse, 0x80, RZ ;  /* 0x00000080b80e7810 */ /* 0x040fe20007ffe0ff */
[----:B------:R-:W-:Y:S01]  /*eb00*/  VIADD R21, R184, 0x140 ;  /* 0x00000140b8157836 */ /* 0x000fe20000000000 */
[----:B------:R-:W-:Y:S01]  /*eb10*/  SEL R0, RZ, 0x1, P0 ;  /* 0x00000001ff007807 */ /* 0x000fe20000000000 */
[----:B------:R-:W2:Y:S01]  /*eb20*/  LDC R9, c[0x0][0xdac] ;  /* 0x00036b00ff097b82 */ /* 0x000ea20000000800 */
[----:B------:R-:W-:Y:S01]  /*eb30*/  IMAD.SHL.U32 R3, R3, 0x2, RZ ;  /* 0x0000000203037824 */ /* 0x000fe200078e00ff */
[----:B------:R-:W-:Y:S01]  /*eb40*/  ISETP.GE.AND P0, PT, R14, UR7, PT ;  /* 0x000000070e007c0c */ /* 0x000fe2000bf06270 */
[C---:B------:R-:W-:Y:S01]  /*eb50*/  VIADD R4, R184.reuse, 0x180 ;  /* 0x00000180b8047836 */ /* 0x040fe20000000000 */
[----:B------:R-:W-:Y:S01]  /*eb60*/  ISETP.GE.AND P2, PT, R15, UR7, PT ;  /* 0x000000070f007c0c */ /* 0x000fe2000bf46270 */
[----:B------:R-:W-:Y:S01]  /*eb70*/  UIADD3 UR42, -UR42, UR6, URZ ;  /* 0x000000062a2a7290 */ /* 0x000fe2000fffe13f */
[----:B------:R-:W-:Y:S01]  /*eb80*/  LOP3.LUT R0, R3, 0x2, R0, 0xe2, !PT ;  /* 0x0000000203007812 */ /* 0x000fe200078ee200 */
[----:B------:R-:W-:Y:S01]  /*eb90*/  ULOP3.LUT UR40, URZ, UR40, URZ, 0x33, !UPT ;  /* 0x000000283f287292 */ /* 0x000fe2000f8e333f */
[----:B------:R-:W-:Y:S01]  /*eba0*/  IADD3 R20, R184, 0x100, RZ ;  /* 0x00000100b8147810 */ /* 0x000fe20007ffe0ff */
[----:B------:R-:W-:Y:S01]  /*ebb0*/  BSSY B0, `(.L_x_1379) ;  /* 0x0000038000007945 */ /* 0x000fe20003800000 */
[----:B------:R-:W-:-:S02]  /*ebc0*/  SEL R3, RZ, 0x4, P0 ;  /* 0x00000004ff037807 */ /* 0x000fc40000000000 */
[----:B------:R-:W-:Y:S02]  /*ebd0*/  SEL R6, RZ, 0x8, P2 ;  /* 0x00000008ff067807 */ /* 0x000fe40001000000 */
[----:B------:R-:W-:Y:S02]  /*ebe0*/  SHF.R.S32.HI R185, RZ, 0x1f, R184 ;  /* 0x0000001fffb97819 */ /* 0x000fe400000114b8 */
[----:B------:R-:W-:Y:S02]  /*ebf0*/  IADD3 R5, R184, 0x1c0, RZ ;  /* 0x000001c0b8057810 */ /* 0x000fe40007ffe0ff */
[----:B------:R-:W-:Y:S02]  /*ec00*/  ISETP.GE.AND P2, PT, R21, UR7, PT ;  /* 0x0000000715007c0c */ /* 0x000fe4000bf46270 */
[----:B------:R-:W-:Y:S02]  /*ec10*/  ISETP.GE.AND P0, PT, R20, UR7, PT ;  /* 0x0000000714007c0c */ /* 0x000fe4000bf06270 */
[----:B------:R-:W-:-:S02]  /*ec20*/  LOP3.LUT R0, R6, R0, R3, 0xfe, !PT ;  /* 0x0000000006007212 */ /* 0x000fc400078efe03 */
[----:B------:R-:W-:Y:S02]  /*ec30*/  ISETP.GE.AND P3, PT, R4, UR7, PT ;  /* 0x0000000704007c0c */ /* 0x000fe4000bf66270 */
[----:B------:R-:W-:Y:S01]  /*ec40*/  ISETP.GE.AND P1, PT, R5, UR7, PT ;  /* 0x0000000705007c0c */ /* 0x000fe2000bf26270 */
[----:B------:R-:W-:Y:S01]  /*ec50*/  IMAD.WIDE.U32 R4, R8, UR43, R184 ;  /* 0x0000002b08047c25 */ /* 0x000fe2000f8e00b8 */
[----:B------:R-:W-:Y:S02]  /*ec60*/  SEL R6, RZ, 0x20, P2 ;  /* 0x00000020ff067807 */ /* 0x000fe40001000000 */
[C---:B------:R-:W-:Y:S01]  /*ec70*/  ISETP.GE.AND P2, PT, R186.reuse, UR42, PT ;  /* 0x0000002aba007c0c */ /* 0x040fe2000bf46270 */
[----:B------:R-:W-:Y:S01]  /*ec80*/  IMAD.IADD R5, R5, 0x1, R7 ;  /* 0x0000000105057824 */ /* 0x000fe200078e0207 */
[----:B------:R-:W-:Y:S02]  /*ec90*/  IADD3 R8, R186, 0x20, RZ ;  /* 0x00000020ba087810 */ /* 0x000fe40007ffe0ff */
[----:B------:R-:W-:-:S02]  /*eca0*/  SEL R3, RZ, 0x10, P0 ;  /* 0x00000010ff037807 */ /* 0x000fc40000000000 */
[----:B------:R-:W-:Y:S01]  /*ecb0*/  ISETP.GE.AND P0, PT, R8, UR42, PT ;  /* 0x0000002a08007c0c */ /* 0x000fe2000bf06270 */
[----:B-1----:R-:W-:Y:S01]  /*ecc0*/  IMAD R8, R10, UR8, RZ ;  /* 0x000000080a087c24 */ /* 0x002fe2000f8e02ff */
[----:B------:R-:W-:Y:S02]  /*ecd0*/  LOP3.LUT R3, R6, R0, R3, 0xfe, !PT ;  /* 0x0000000006037212 */ /* 0x000fe400078efe03 */
[----:B------:R-:W-:Y:S01]  /*ece0*/  SEL R0, RZ, 0x40, P3 ;  /* 0x00000040ff007807 */ /* 0x000fe20001800000 */
[----:B------:R-:W-:Y:S01]  /*ecf0*/  IMAD R11, R11, UR44, R8 ;  /* 0x0000002c0b0b7c24 */ /* 0x000fe2000f8e0208 */
[----:B------:R-:W-:Y:S02]  /*ed00*/  SHF.R.S32.HI R187, RZ, 0x1f, R186 ;  /* 0x0000001fffbb7819 */ /* 0x000fe400000114ba */
[----:B--2---:R-:W-:Y:S01]  /*ed10*/  IADD3 R7, R9, UR40, RZ ;  /* 0x0000002809077c10 */ /* 0x004fe2000fffe0ff */
[----:B------:R-:W-:Y:S01]  /*ed20*/  IMAD.WIDE.U32 R8, R10, UR44, R4 ;  /* 0x0000002c0a087c25 */ /* 0x000fe2000f8e0004 */
[----:B------:R-:W-:-:S02]  /*ed30*/  LOP3.LUT R3, R3, R0, RZ, 0xfc, !PT ;  /* 0x0000000003037212 */ /* 0x000fc400078efcff */
[----:B------:R-:W-:Y:S01]  /*ed40*/  SEL R0, RZ, 0x80, P1 ;  /* 0x00000080ff007807 */ /* 0x000fe20000800000 */
[----:B------:R-:W-:-:S03]  /*ed50*/  IMAD.WIDE R6, R7, 0x40, R186 ;  /* 0x0000004007067825 */ /* 0x000fc600078e02ba */
[----:B------:R-:W-:Y:S01]  /*ed60*/  LOP3.LUT R0, R3, R0, RZ, 0xfc, !PT ;  /* 0x0000000003007212 */ /* 0x000fe200078efcff */
[----:B------:R-:W-:Y:S01]  /*ed70*/  IMAD.IADD R13, R9, 0x1, R11 ;  /* 0x00000001090d7824 */ /* 0x000fe200078e020b */
[----:B------:R-:W-:Y:S06]  /*ed80*/  @P2 BRA `(.L_x_1380) ;  /* 0x0000000000682947 */ /* 0x000fec0003800000 */
[----:B------:R-:W-:Y:S01]  /*ed90*/  ULDC.64 UR8, c[0x0][0xad8] ;  /* 0x0002b60000087ab9 */ /* 0x000fe20000000a00 */
[----:B------:R-:W-:Y:S01]  /*eda0*/  MOV R4, R8 ;  /* 0x0000000800047202 */ /* 0x000fe20000000f00 */
[----:B------:R-:W-:Y:S01]  /*edb0*/  IMAD R11, R7, UR8, RZ ;  /* 0x00000008070b7c24 */ /* 0x000fe2000f8e02ff */
[----:B------:R-:W-:Y:S01]  /*edc0*/  ISETP.GE.AND P6, PT, R184, UR7, PT ;  /* 0x00000007b8007c0c */ /* 0x000fe2000bfc6270 */
[----:B------:R-:W-:Y:S01]  /*edd0*/  IMAD.MOV.U32 R5, RZ, RZ, R13 ;  /* 0x000000ffff057224 */ /* 0x000fe200078e000d */
[----:B------:R-:W-:Y:S01]  /*ede0*/  ISETP.GE.AND P1, PT, R12, UR7, PT ;  /* 0x000000070c007c0c */ /* 0x000fe2000bf26270 */
[C---:B------:R-:W-:Y:S01]  /*edf0*/  IMAD R11, R6.reuse, UR9, R11 ;  /* 0x00000009060b7c24 */ /* 0x040fe2000f8e020b */
        /* <DEDUP_REMOVED lines=19> */
.L_x_1380:
[----:B------:R-:W-:Y:S05]  /*ef30*/  BSYNC B0 ;  /* 0x0000000000007941 */ /* 0x000fea0003800000 */
.L_x_1379:
[----:B------:R-:W-:Y:S04]  /*ef40*/  BSSY B0, `(.L_x_1374) ;  /* 0x000001e000007945 */ /* 0x000fe80003800000 */
[----:B------:R-:W-:Y:S05]  /*ef50*/  @P0 BRA `(.L_x_1381) ;  /* 0x0000000000700947 */ /* 0x000fea0003800000 */
[----:B------:R-:W-:Y:S01]  /*ef60*/  IADD3 R9, P0, R6, 0x20, RZ ;  /* 0x0000002006097810 */ /* 0x000fe20007f1e0ff */
[----:B------:R-:W-:Y:S01]  /*ef70*/  ULDC.64 UR8, c[0x0][0xad8] ;  /* 0x0002b60000087ab9 */ /* 0x000fe20000000a00 */
[----:B------:R-:W-:Y:S01]  /*ef80*/  MOV R4, R8 ;  /* 0x0000000800047202 */ /* 0x000fe20000000f00 */
        /* <DEDUP_REMOVED lines=25> */
.L_x_1381:
[----:B------:R-:W-:Y:S05]  /*f120*/  BSYNC B0 ;  /* 0x0000000000007941 */ /* 0x000fea0003800000 */
.L_x_1374:
[----:B------:R-:W3:Y:S02]  /*f130*/  LDC R0, c[0x0][0xda8] ;  /* 0x00036a00ff007b82 */ /* 0x000ee40000000800 */
[----:B---3--:R-:W-:-:S13]  /*f140*/  ISETP.LE.AND P0, PT, R0, UR4, PT ;  /* 0x0000000400007c0c */ /* 0x008fda000bf03270 */
[----:B------:R-:W-:Y:S05]  /*f150*/  @!P0 BRA `(.L_x_1382) ;  /* 0xffffff1c005c8947 */ /* 0x000fea000383ffff */
[----:B------:R-:W-:Y:S05]  /*f160*/  EXIT ;  /* 0x000000000000794d */ /* 0x000fea0003800000 */
.L_x_1276:
[----:B------:R-:W-:-:S08]  /*f170*/  NOP ;  /* 0x0000000000007918 */ /* 0x000fd00000000000 */
[----:B------:R-:W1:-:S00]  /*f180*/  USETMAXREG.DEALLOC.CTAPOOL 0x18 ;  /* 0x00000018000079c8 */ /* 0x000e4000080e0500 */
[----:B-1----:R-:W-:-:S06]  /*f190*/  LOP3.LUT R0, R0, 0x3, RZ, 0xc0, !PT ;  /* 0x0000000300007812 */ /* 0x002fcc00078ec0ff */
[----:B------:R-:W1:Y:S02]  /*f1a0*/  SHFL.IDX PT, R0, R0, RZ, 0x1f ;  /* 0x00001fff00007589 */ /* 0x000e6400000e0000 */
[----:B-1----:R-:W-:-:S13]  /*f1b0*/  ISETP.NE.AND P0, PT, R0, RZ, PT ;  /* 0x000000ff0000720c */ /* 0x002fda0003f05270 */
[----:B------:R-:W-:Y:S05]  /*f1c0*/  @P0 EXIT ;  /* 0x000000000000094d */ /* 0x000fea0003800000 */
[----:B------:R-:W1:Y:S01]  /*f1d0*/  S2UR UR4, SR_CTAID.X ;  /* 0x00000000000479c3 */ /* 0x000e620000002500 */
[----:B------:R-:W-:Y:S01]  /*f1e0*/  UMOV UR45, URZ ;  /* 0x0000003f002d7c82 */ /* 0x000fe20008000000 */
[----:B------:R-:W-:Y:S01]  /*f1f0*/  IMAD.MOV.U32 R16, RZ, RZ, RZ ;  /* 0x000000ffff107224 */ /* 0x000fe200078e00ff */
[----:B------:R-:W-:-:S05]  /*f200*/  MOV R17, 0x1 ;  /* 0x0000000100117802 */ /* 0x000fca0000000f00 */
[----:B------:R-:W1:Y:S02]  /*f210*/  LDC R0, c[0x0][0xda8] ;  /* 0x00036a00ff007b82 */ /* 0x000e640000000800 */
[----:B-1----:R-:W-:-:S13]  /*f220*/  ISETP.LE.AND P0, PT, R0, UR4, PT ;  /* 0x0000000400007c0c */ /* 0x002fda000bf03270 */
[----:B------:R-:W-:Y:S05]  /*f230*/  @P0 BRA `(.L_x_1383) ;  /* 0x00000030001c0947 */ /* 0x000fea0003800000 */
[----:B------:R-:W-:Y:S01]  /*f240*/  LOP3.LUT R19, R19, 0x1f, RZ, 0xc0, !PT ;  /* 0x0000001f13137812 */ /* 0x000fe200078ec0ff */
[----:B------:R-:W-:Y:S01]  /*f250*/  IMAD.U32 R18, RZ, RZ, UR4 ;  /* 0x00000004ff127e24 */ /* 0x000fe2000f8e00ff */
[----:B------:R-:W-:Y:S01]  /*f260*/  MOV R17, 0x1 ;  /* 0x0000000100117802 */ /* 0x000fe20000000f00 */
[----:B------:R-:W-:Y:S01]  /*f270*/  IMAD.MOV.U32 R16, RZ, RZ, RZ ;  /* 0x000000ffff107224 */ /* 0x000fe200078e00ff */
[----:B------:R-:W-:Y:S01]  /*f280*/  ULDC UR44, c[0x0][0xc] ;  /* 0x00000300002c7ab9 */ /* 0x000fe20000000800 */
[----:B------:R-:W-:Y:S01]  /*f290*/  ULDC.64 UR46, c[0x0][0x198] ;  /* 0x00006600002e7ab9 */ /* 0x000fe20000000a00 */
[----:B------:R-:W-:-:S05]  /*f2a0*/  UMOV UR45, URZ ;  /* 0x0000003f002d7c82 */ /* 0x000fca0008000000 */
.L_x_1437:
[----:B------:R-:W-:Y:S01]  /*f2b0*/  ULDC UR10, c[0x0][0xdd0] ;  /* 0x00037400000a7ab9 */ /* 0x000fe20000000800 */
[----:B------:R-:W1:Y:S01]  /*f2c0*/  LDC R0, c[0x0][0xde8] ;  /* 0x00037a00ff007b82 */ /* 0x000e620000000800 */
[C---:B------:R-:W-:Y:S01]  /*f2d0*/  R2UR UR8, R18.reuse ;  /* 0x00000000120872ca */ /* 0x040fe200000e0000 */
[----:B------:R-:W-:Y:S01]  /*f2e0*/  UISETP.NE.AND UP0, UPT, UR10, 0x1, UPT ;  /* 0x000000010a00788c */ /* 0x000fe2000bf05270 */
[----:B------:R-:W-:-:S10]  /*f2f0*/  R2UR UR9, R18 ;  /* 0x00000000120972ca */ /* 0x000fd400000e0000 */
[----:B------:R-:W-:Y:S01]  /*f300*/  @UP0 ULDC UR6, c[0x0][0xdd4] ;  /* 0x0003750000060ab9 */ /* 0x000fe20000000800 */
[----:B------:R-:W-:Y:S01]  /*f310*/  @UP0 ULDC UR11, c[0x0][0xdd8] ;  /* 0x00037600000b0ab9 */ /* 0x000fe20000000800 */
[----:B------:R-:W-:-:S04]  /*f320*/  UIMAD.WIDE.U32 UR6, UR8, UR6, URZ ;  /* 0x00000006080672a5 */ /* 0x000fc8000f8e003f */
[----:B------:R-:W-:-:S04]  /*f330*/  @UP0 USHF.R.U32.HI UR8, URZ, UR11, UR7 ;  /* 0x0000000b3f080299 */ /* 0x000fc80008011607 */
[----:B------:R-:W-:Y:S02]  /*f340*/  UIADD3 UR6, -UR8, URZ, URZ ;  /* 0x0000003f08067290 */ /* 0x000fe4000fffe13f */
[----:B-1----:R-:W-:Y:S02]  /*f350*/  ISETP.LE.AND P0, PT, R0, UR8, PT ;  /* 0x0000000800007c0c */ /* 0x002fe4000bf03270 */
[----:B------:R-:W-:-:S11]  /*f360*/  UIMAD UR10, UR10, UR6, UR9 ;  /* 0x000000060a0a72a4 */ /* 0x000fd6000f8e0209 */
[----:B------:R-:W-:Y:S05]  /*f370*/  @!P0 BRA `(.L_x_1384) ;  /* 0x0000000000208947 */ /* 0x000fea0003800000 */
        /* <DEDUP_REMOVED lines=8> */
.L_x_1384:
[----:B------:R-:W-:Y:S01]  /*f400*/  ULDC UR11, c[0x0][0xdc4] ;  /* 0x00037100000b7ab9 */ /* 0x000fe20000000800 */
[----:B------:R-:W-:Y:S01]  /*f410*/  UMOV UR9, UR10 ;  /* 0x0000000a00097c82 */ /* 0x000fe20008000000 */
[----:B------:R-:W-:-:S11]  /*f420*/  UISETP.NE.AND UP0, UPT, UR11, 0x1, UPT ;  /* 0x000000010b00788c */ /* 0x000fd6000bf05270 */
[----:B------:R-:W-:Y:S02]  /*f430*/  @UP0 ULDC.64 UR12, c[0x0][0xdc8] ;  /* 0x00037200000c0ab9 */ /* 0x000fe40000000a00 */
[----:B------:R-:W-:-:S04]  /*f440*/  UIMAD.WIDE.U32 UR6, UR10, UR12, URZ ;  /* 0x0000000c0a0672a5 */ /* 0x000fc8000f8e003f */
[----:B------:R-:W-:-:S04]  /*f450*/  @UP0 USHF.R.U32.HI UR9, URZ, UR13, UR7 ;  /* 0x0000000d3f090299 */ /* 0x000fc80008011607 */
[----:B------:R-:W-:-:S12]  /*f460*/  UIMAD UR6, UR9, UR11, URZ ;  /* 0x0000000b090672a4 */ /* 0x000fd8000f8e023f */
.L_x_1385:
[----:B------:R-:W-:Y:S01]  /*f470*/  ULDC.64 UR12, c[0x0][0x3f8] ;  /* 0x0000fe00000c7ab9 */ /* 0x000fe20000000a00 */
[----:B------:R-:W-:Y:S02]  /*f480*/  UIADD3 UR10, UR10, -UR6, URZ ;  /* 0x800000060a0a7290 */ /* 0x000fe4000fffe03f */
[----:B------:R-:W-:Y:S02]  /*f490*/  UISETP.NE.U32.AND UP0, UPT, UR12, URZ, UPT ;  /* 0x0000003f0c00728c */ /* 0x000fe4000bf05070 */
[----:B------:R-:W-:Y:S01]  /*f4a0*/  ULOP3.LUT UR9, URZ, UR9, URZ, 0x33, !UPT ;  /* 0x000000093f097292 */ /* 0x000fe2000f8e333f */
[----:B------:R-:W-:Y:S01]  /*f4b0*/  ULDC UR12, c[0x0][0xdb8] ;  /* 0x00036e00000c7ab9 */ /* 0x000fe20000000800 */
[----:B------:R-:W-:Y:S01]  /*f4c0*/  ULDC.64 UR6, c[0x0][0x9e0] ;  /* 0x0002780000067ab9 */ /* 0x000fe20000000a00 */
[----:B------:R-:W-:Y:S01]  /*f4d0*/  UISETP.NE.AND UP1, UPT, UR12, 0x1, UPT ;  /* 0x000000010c00788c */ /* 0x000fe2000bf25270 */
[----:B------:R-:W-:Y:S01]  /*f4e0*/  ULDC UR11, c[0x0][0xdc4] ;  /* 0x00037100000b7ab9 */ /* 0x000fe20000000800 */
[----:B------:R-:W-:Y:S01]  /*f4f0*/  ULDC UR41, c[0x0][0xdac] ;  /* 0x00036b0000297ab9 */ /* 0x000fe20000000800 */
[----:B------:R-:W-:-:S02]  /*f500*/  UISETP.GE.AND UP2, UPT, UR7, 0x1, UPT ;  /* 0x000000010700788c */ /* 0x000fc4000bf46270 */
[----:B------:R-:W-:Y:S02]  /*f510*/  UIMAD UR11, UR8, UR11, UR10 ;  /* 0x0000000b080b72a4 */ /* 0x000fe4000f8e020a */
[----:B------:R-:W-:Y:S02]  /*f520*/  UIADD3 UR41, UR9, UR41, URZ ;  /* 0x0000002909297290 */ /* 0x000fe4000fffe03f */
[----:B------:R-:W-:Y:S01]  /*f530*/  UISETP.NE.AND.EX UP0, UPT, UR13, URZ, UPT, UP0 ;  /* 0x0000003f0d00728c */ /* 0x000fe2000bf05300 */
[----:B------:R-:W-:Y:S01]  /*f540*/  PLOP3.LUT P1, PT, PT, PT, UP2, 0x80, 0x0 ;  /* 0x000000000000781c */ /* 0x000fe20003f2f028 */
[----:B------:R-:W-:Y:S01]  /*f550*/  @UP1 ULDC UR8, c[0x0][0xdbc] ;  /* 0x00036f0000081ab9 */ /* 0x000fe20000000800 */
[----:B------:R-:W-:Y:S02]  /*f560*/  USHF.L.U32 UR41, UR41, 0x6, URZ ;  /* 0x0000000629297899 */ /* 0x000fe4000800063f */
[----:B------:R-:W-:Y:S01]  /*f570*/  UIMAD.WIDE.U32 UR8, UR11, UR8, URZ ;  /* 0x000000080b0872a5 */ /* 0x000fe2000f8e003f */
[----:B------:R-:W-:Y:S01]  /*f580*/  ULDC UR13, c[0x0][0x404] ;  /* 0x00010100000d7ab9 */ /* 0x000fe20000000800 */
[----:B------:R-:W-:Y:S01]  /*f590*/  ULDC UR14, c[0x0][0x288] ;  /* 0x0000a200000e7ab9 */ /* 0x000fe20000000800 */
[----:B------:R-:W-:Y:S01]  /*f5a0*/  @UP1 ULDC UR16, c[0x0][0xdc0] ;  /* 0x0003700000101ab9 */ /* 0x000fe20000000800 */
[----:B------:R-:W-:Y:S01]  /*f5b0*/  UMOV UR43, UR11 ;  /* 0x0000000b002b7c82 */ /* 0x000fe20008000000 */
[----:B------:R-:W-:-:S02]  /*f5c0*/  USEL UR13, UR13, 0x1, UP0 ;  /* 0x000000010d0d7887 */ /* 0x000fc40008000000 */
[----:B------:R-:W-:Y:S02]  /*f5d0*/  UIADD3 UR10, UR41, 0x40, -UR14 ;  /* 0x00000040290a7890 */ /* 0x000fe4000fffe80e */
[----:B------:R-:W-:Y:S01]  /*f5e0*/  @UP1 USHF.R.U32.HI UR43, URZ, UR16, UR9 ;  /* 0x000000103f2b1299 */ /* 0x000fe20008011609 */
[----:B------:R-:W-:Y:S02]  /*f5f0*/  ULDC UR15, c[0x0][0x2e0] ;  /* 0x0000b800000f7ab9 */ /* 0x000fe40000000800 */
[----:B------:R-:W-:Y:S02]  /*f600*/  UIMAD UR8, UR13, UR15, UR10 ;  /* 0x0000000f0d0872a4 */ /* 0x000fe4000f8e020a */
[----:B------:R-:W-:Y:S02]  /*f610*/  UIADD3 UR42, -UR43, URZ, URZ ;  /* 0x0000003f2b2a7290 */ /* 0x000fe4000fffe13f */
[----:B------:R-:W-:Y:S02]  /*f620*/  UIADD3 UR6, UR8, UR6, URZ ;  /* 0x0000000608067290 */ /* 0x000fe4000fffe03f */
[----:B------:R-:W-:Y:S01]  /*f630*/  UIMAD UR42, UR12, UR42, UR11 ;  /* 0x0000002a0c2a72a4 */ /* 0x000fe2000f8e020b */
[----:B------:R-:W-:Y:S11]  /*f640*/  @!P1 BRA `(.L_x_1386) ;  /* 0x0000000000449947 */ /* 0x000ff60003800000 */
        /* <DEDUP_REMOVED lines=10> */
.L_x_1387:
[----:B------:R-:W-:-:S11]  /*f6f0*/  UISETP.NE.AND UP0, UPT, UR7, 0x1, UPT ;  /* 0x000000010700788c */ /* 0x000fd6000bf05270 */
[----:B------:R-:W-:Y:S02]  /*f700*/  @UP0 ULDC.64 UR16, c[0x0][0x9e8] ;  /* 0x00027a0000100ab9 */ /* 0x000fe40000000a00 */
[----:B------:R-:W-:-:S04]  /*f710*/  UIMAD.WIDE.U32 UR8, UR10, UR16, URZ ;  /* 0x000000100a0872a5 */ /* 0x000fc8000f8e003f */
[----:B------:R-:W-:-:S12]  /*f720*/  @UP0 USHF.R.U32.HI UR10, URZ, UR17, UR9 ;  /* 0x000000113f0a0299 */ /* 0x000fd80008011609 */
.L_x_1388:
[----:B------:R-:W-:-:S04]  /*f730*/  UIMAD UR10, UR10, UR7, UR7 ;  /* 0x000000070a0a72a4 */ /* 0x000fc8000f8e0207 */
[----:B------:R-:W-:-:S04]  /*f740*/  UISETP.LT.AND UP0, UPT, UR6, UR10, UPT ;  /* 0x0000000a0600728c */ /* 0x000fc8000bf01270 */
[----:B------:R-:W-:-:S12]  /*f750*/  USEL UR6, UR6, UR10, UP0 ;  /* 0x0000000a06067287 */ /* 0x000fd80008000000 */
.L_x_1386:
[----:B------:R-:W-:Y:S02]  /*f760*/  UIMAD UR9, UR13, UR15, 0x3f ;  /* 0x0000003f0d0974a4 */ /* 0x000fe4000f8e020f */
[----:B------:R-:W-:Y:S02]  /*f770*/  UIADD3 UR6, UR6, 0x3f, URZ ;  /* 0x0000003f06067890 */ /* 0x000fe4000fffe03f */
[----:B------:R-:W-:Y:S02]  /*f780*/  USHF.R.S32.HI UR10, URZ, 0x1f, UR9 ;  /* 0x0000001f3f0a7899 */ /* 0x000fe40008011409 */
[----:B------:R-:W-:Y:S02]  /*f790*/  USHF.R.S32.HI UR8, URZ, 0x1f, UR6 ;  /* 0x0000001f3f087899 */ /* 0x000fe40008011406 */
[----:B------:R-:W-:Y:S02]  /*f7a0*/  ULEA.HI UR10, UR10, UR9, URZ, 0x6 ;  /* 0x000000090a0a7291 */ /* 0x000fe4000f8f303f */
[----:B------:R-:W-:-:S02]  /*f7b0*/  ULEA.HI UR8, UR8, UR6, URZ, 0x6 ;  /* 0x0000000608087291 */ /* 0x000fc4000f8f303f */
[----:B------:R-:W-:Y:S02]  /*f7c0*/  UIADD3 UR6, UR41, -UR14, URZ ;  /* 0x8000000e29067290 */ /* 0x000fe4000fffe03f */
[----:B------:R-:W-:Y:S02]  /*f7d0*/  USHF.R.S32.HI UR39, URZ, 0x6, UR10 ;  /* 0x000000063f277899 */ /* 0x000fe4000801140a */
[----:B------:R-:W-:Y:S02]  /*f7e0*/  USHF.R.S32.HI UR8, URZ, 0x6, UR8 ;  /* 0x000000063f087899 */ /* 0x000fe40008011408 */
[----:B------:R-:W-:Y:S02]  /*f7f0*/  UIMAD UR6, UR13, UR15, UR6 ;  /* 0x0000000f0d0672a4 */ /* 0x000fe4000f8e0206 */
[----:B------:R-:W-:Y:S01]  /*f800*/  UISETP.LT.AND UP0, UPT, UR39, UR8, UPT ;  /* 0x000000082700728c */ /* 0x000fe2000bf01270 */
[----:B------:R-:W-:Y:S02]  /*f810*/  ULDC UR10, c[0x0][0x9dc] ;  /* 0x00027700000a7ab9 */ /* 0x000fe40000000800 */
[----:B------:R-:W-:-:S02]  /*f820*/  UIADD3 UR10, UR6, -UR10, URZ ;  /* 0x8000000a060a7290 */ /* 0x000fc4000fffe03f */
[----:B------:R-:W-:Y:S01]  /*f830*/  USEL UR39, UR39, UR8, UP0 ;  /* 0x0000000827277287 */ /* 0x000fe20008000000 */
[----:B------:R-:W-:Y:S11]  /*f840*/  @!P1 BRA `(.L_x_1389) ;  /* 0x0000000000449947 */ /* 0x000ff60003800000 */
        /* <DEDUP_REMOVED lines=10> */
.L_x_1390:
[----:B------:R-:W-:-:S11]  /*f8f0*/  UISETP.NE.AND UP0, UPT, UR7, 0x1, UPT ;  /* 0x000000010700788c */ /* 0x000fd6000bf05270 */
[----:B------:R-:W-:Y:S02]  /*f900*/  @UP0 ULDC.64 UR12, c[0x0][0x9e8] ;  /* 0x00027a00000c0ab9 */ /* 0x000fe40000000a00 */
[----:B------:R-:W-:-:S04]  /*f910*/  UIMAD.WIDE.U32 UR8, UR6, UR12, URZ ;  /* 0x0000000c060872a5 */ /* 0x000fc8000f8e003f */
[----:B------:R-:W-:-:S12]  /*f920*/  @UP0 USHF.R.U32.HI UR6, URZ, UR13, UR9 ;  /* 0x0000000d3f060299 */ /* 0x000fd80008011609 */
.L_x_1391:
[----:B------:R-:W-:-:S04]  /*f930*/  UIMAD UR6, UR6, UR7, URZ ;  /* 0x00000007060672a4 */ /* 0x000fc8000f8e023f */
[----:B------:R-:W-:-:S04]  /*f940*/  UISETP.LT.AND UP0, UPT, UR10, UR6, UPT ;  /* 0x000000060a00728c */ /* 0x000fc8000bf01270 */
[----:B------:R-:W-:-:S12]  /*f950*/  USEL UR10, UR10, UR6, !UP0 ;  /* 0x000000060a0a7287 */ /* 0x000fd8000c000000 */
.L_x_1389:
[----:B------:R-:W-:Y:S01]  /*f960*/  USHF.R.S32.HI UR6, URZ, 0x1f, UR10 ;  /* 0x0000001f3f067899 */ /* 0x000fe2000801140a */
[----:B------:R-:W-:Y:S03]  /*f970*/  BSSY B6, `(.L_x_1392) ;  /* 0x0000284000067945 */ /* 0x000fe60003800000 */
[----:B------:R-:W-:-:S04]  /*f980*/  ULEA.HI UR6, UR6, UR10, URZ, 0x6 ;  /* 0x0000000a06067291 */ /* 0x000fc8000f8f303f */
[----:B------:R-:W-:-:S04]  /*f990*/  USHF.R.S32.HI UR6, URZ, 0x6, UR6 ;  /* 0x000000063f067899 */ /* 0x000fc80008011406 */
[----:B------:R-:W-:-:S04]  /*f9a0*/  UISETP.LT.AND UP0, UPT, URZ, UR6, UPT ;  /* 0x000000063f00728c */ /* 0x000fc8000bf01270 */
[----:B------:R-:W-:-:S04]  /*f9b0*/  USEL UR38, URZ, UR6, !UP0 ;  /* 0x000000063f267287 */ /* 0x000fc8000c000000 */
[----:B------:R-:W-:-:S06]  /*f9c0*/  UISETP.GT.AND UP0, UPT, UR39, UR38, UPT ;  /* 0x000000262700728c */ /* 0x000fcc000bf04270 */
[----:B------:R-:W-:-:S13]  /*f9d0*/  PLOP3.LUT P0, PT, PT, PT, UP0, 0x80, 0x0 ;  /* 0x000000000000781c */ /* 0x000fda0003f0f008 */
[----:B------:R-:W-:Y:S05]  /*f9e0*/  @P0 BRA `(.L_x_1393) ;  /* 0x0000000000400947 */ /* 0x000fea0003800000 */
[----:B------:R-:W-:Y:S02]  /*f9f0*/  ISETP.NE.AND P0, PT, R19, RZ, PT ;  /* 0x000000ff1300720c */ /* 0x000fe40003f05270 */
[----:B------:R-:W-:-:S11]  /*fa00*/  MOV R13, R18 ;  /* 0x00000012000d7202 */ /* 0x000fd60000000f00 */
[----:B------:R-:W-:Y:S05]  /*fa10*/  @P0 BRA `(.L_x_1394) ;  /* 0x0000002400e40947 */ /* 0x000fea0003800000 */
[----:B------:R-:W1:Y:S01]  /*fa20*/  S2R R5, SR_LANEID ;  /* 0x0000000000057919 */ /* 0x000e620000000000 */
[----:B------:R-:W-:Y:S01]  /*fa30*/  VOTEU.ANY UR6, UPT, PT ;  /* 0x0000000000067886 */ /* 0x000fe200038e0100 */
[----:B------:R-:W2:Y:S01]  /*fa40*/  LDC.64 R2, c[0x0][0xdf0] ;  /* 0x00037c00ff027b82 */ /* 0x000ea20000000a00 */
[----:B------:R-:W1:Y:S02]  /*fa50*/  FLO.U32 R0, UR6 ;  /* 0x0000000600007d00 */ /* 0x000e6400080e0000 */
[----:B-1----:R-:W-:-:S06]  /*fa60*/  ISETP.EQ.U32.AND P0, PT, R0, R5, PT ;  /* 0x000000050000720c */ /* 0x002fcc0003f02070 */
[----:B------:R-:W2:Y:S07]  /*fa70*/  POPC R5, UR6 ;  /* 0x0000000600057d09 */ /* 0x000eae0008000000 */
[----:B--2---:R-:W2:Y:S01]  /*fa80*/  @P0 ATOMG.E.ADD.STRONG.GPU PT, R3, desc[UR50][R2.64], R5 ;  /* 0x00000005020309a8 */ /* 0x004ea200081ee1f2 */
[----:B------:R-:W1:Y:S02]  /*fa90*/  S2R R4, SR_LTMASK ;  /* 0x0000000000047919 */ /* 0x000e640000003900 */
[----:B-1----:R-:W-:-:S04]  /*faa0*/  LOP3.LUT R4, R4, UR6, RZ, 0xc0, !PT ;  /* 0x0000000604047c12 */ /* 0x002fc8000f8ec0ff */
[----:B------:R-:W1:Y:S01]  /*fab0*/  POPC R13, R4 ;  /* 0x00000004000d7309 */ /* 0x000e620000000000 */
[----:B--2---:R-:W1:Y:S02]  /*fac0*/  SHFL.IDX PT, R0, R3, R0, 0x1f ;  /* 0x00001f0003007589 */ /* 0x004e6400000e0000 */
[----:B-1----:R-:W-:Y:S01]  /*fad0*/  IADD3 R13, R0, UR44, R13 ;  /* 0x0000002c000d7c10 */ /* 0x002fe2000fffe00d */
[----:B------:R-:W-:Y:S06]  /*fae0*/  BRA `(.L_x_1394) ;  /* 0x0000002400b07947 */ /* 0x000fec0003800000 */
.L_x_1393:
[----:B------:R-:W1:Y:S01]  /*faf0*/  S2UR UR4, SR_CgaCtaId ;  /* 0x00000000000479c3 */ /* 0x000e620000008800 */
[----:B------:R-:W-:Y:S02]  /*fb00*/  UMOV UR37, 0x400 ;  /* 0x0000040000257882 */ /* 0x000fe40000000000 */
[----:B-1----:R-:W-:-:S04]  /*fb10*/  ULEA UR37, UR4, UR37, 0x18 ;  /* 0x0000002504257291 */ /* 0x002fc8000f8ec03f */
[----:B------:R-:W-:-:S04]  /*fb20*/  UIADD3 UR4, UR37, 0x22400, URZ ;  /* 0x0002240025047890 */ /* 0x000fc8000fffe03f */
[----:B------:R-:W-:-:S06]  /*fb30*/  ULOP3.LUT UP0, URZ, UR4, 0x3ff, URZ, 0xc0, !UPT ;  /* 0x000003ff043f7892 */ /* 0x000fcc000f80c03f */
[----:B------:R-:W-:-:S13]  /*fb40*/  PLOP3.LUT P0, PT, PT, PT, UP0, 0x80, 0x0 ;  /* 0x000000000000781c */ /* 0x000fda0003f0f008 */
[----:B------:R-:W-:Y:S05]  /*fb50*/  @!P0 BRA `(.L_x_1395) ;  /* 0x0000000000408947 */ /* 0x000fea0003800000 */
[----:B------:R-:W-:Y:S01]  /*fb60*/  MOV R2, 0x0 ;  /* 0x0000000000027802 */ /* 0x000fe20000000f00 */
[----:B------:R-:W-:Y:S01]  /*fb70*/  ULDC.64 UR6, c[0x4][0x88] ;  /* 0x0100220000067ab9 */ /* 0x000fe20000000a00 */
[----:B------:R-:W-:Y:S01]  /*fb80*/  ULDC.64 UR8, c[0x4][0x90] ;  /* 0x0100240000087ab9 */ /* 0x000fe20000000a00 */
[----:B------:R-:W-:Y:S01]  /*fb90*/  ULDC.64 UR4, c[0x4][0x8] ;  /* 0x0100020000047ab9 */ /* 0x000fe20000000a00 */
[----:B------:R-:W-:Y:S01]  /*fba0*/  IMAD.U32 R4, RZ, RZ, UR6 ;  /* 0x00000006ff047e24 */ /* 0x000fe2000f8e00ff */
[----:B------:R-:W-:Y:S01]  /*fbb0*/  MOV R5, UR7 ;  /* 0x0000000700057c02 */ /* 0x000fe20008000f00 */
[----:B------:R-:W1:Y:S01]  /*fbc0*/  LDC.64 R2, c[0x4][R2] ;  /* 0x0100000002027b82 */ /* 0x000e620000000a00 */
[----:B------:R-:W-:Y:S01]  /*fbd0*/  IMAD.U32 R6, RZ, RZ, UR8 ;  /* 0x00000008ff067e24 */ /* 0x000fe2000f8e00ff */
[----:B------:R-:W-:Y:S01]  /*fbe0*/  MOV R7, UR9 ;  /* 0x0000000900077c02 */ /* 0x000fe20008000f00 */
[----:B------:R-:W-:Y:S01]  /*fbf0*/  IMAD.U32 R10, RZ, RZ, UR4 ;  /* 0x00000004ff0a7e24 */ /* 0x000fe2000f8e00ff */
[----:B------:R-:W-:Y:S01]  /*fc00*/  MOV R11, UR5 ;  /* 0x00000005000b7c02 */ /* 0x000fe20008000f00 */
[----:B------:R-:W-:Y:S01]  /*fc10*/  IMAD.MOV.U32 R8, RZ, RZ, 0x70 ;  /* 0x00000070ff087424 */ /* 0x000fe200078e00ff */
[----:B------:R-:W-:Y:S01]  /*fc20*/  MOV R12, 0x1 ;  /* 0x00000001000c7802 */ /* 0x000fe20000000f00 */
[----:B------:R-:W-:-:S07]  /*fc30*/  IMAD.MOV.U32 R13, RZ, RZ, RZ ;  /* 0x000000ffff0d7224 */ /* 0x000fce00078e00ff */
[----:B------:R-:W-:-:S07]  /*fc40*/  LEPC R20, `(.L_x_1395) ;  /* 0x000000001014794e */ /* 0x000fce0000000000 */
[----:B-1----:R-:W-:Y:S05]  /*fc50*/  CALL.ABS.NOINC R2 ;  /* 0x0000000002007343 */ /* 0x002fea0003c00000 */
.L_x_1395:
        /* <DEDUP_REMOVED lines=13> */
[----:B------:R-:W-:Y:S01]  /*fd30*/  MOV R10, UR4 ;  /* 0x00000004000a7c02 */ /* 0x000fe20008000f00 */
[----:B------:R-:W-:Y:S01]  /*fd40*/  IMAD.U32 R11, RZ, RZ, UR5 ;  /* 0x00000005ff0b7e24 */ /* 0x000fe2000f8e00ff */
[----:B------:R-:W-:Y:S01]  /*fd50*/  MOV R8, 0x70 ;  /* 0x0000007000087802 */ /* 0x000fe20000000f00 */
[----:B------:R-:W-:Y:S01]  /*fd60*/  IMAD.MOV.U32 R12, RZ, RZ, 0x1 ;  /* 0x00000001ff0c7424 */ /* 0x000fe200078e00ff */
[----:B-1----:R-:W-:-:S07]  /*fd70*/  MOV R13, RZ ;  /* 0x000000ff000d7202 */ /* 0x002fce0000000f00 */
[----:B------:R-:W-:-:S07]  /*fd80*/  LEPC R20, `(.L_x_1397) ;  /* 0x000000001014794e */ /* 0x000fce0000000000 */
[----:B--2---:R-:W-:Y:S05]  /*fd90*/  CALL.ABS.NOINC R2 ;  /* 0x0000000002007343 */ /* 0x004fea0003c00000 */
.L_x_1397:
        /* <DEDUP_REMOVED lines=16> */
.L_x_1396:
[----:B------:R-:W-:Y:S01]  /*fea0*/  ULDC.64 UR4, c[0x0][0x9f8] ;  /* 0x00027e0000047ab9 */ /* 0x000fe20000000a00 */
[----:B------:R-:W-:Y:S01]  /*feb0*/  MOV R5, UR43 ;  /* 0x0000002b00057c02 */ /* 0x000fe20008000f00 */
[----:B------:R-:W-:Y:S01]  /*fec0*/  IMAD.U32 R6, RZ, RZ, UR43 ;  /* 0x0000002bff067e24 */ /* 0x000fe2000f8e00ff */
[----:B------:R-:W-:Y:S01]  /*fed0*/  ISETP.NE.U32.AND P0, PT, RZ, UR4, PT ;  /* 0x00000004ff007c0c */ /* 0x000fe2000bf05070 */
[----:B------:R-:W1:Y:S03]  /*fee0*/  LDC R0, c[0x0][0x428] ;  /* 0x00010a00ff007b82 */ /* 0x000e660000000800 */
[----:B------:R-:W-:-:S13]  /*fef0*/  ISETP.NE.AND.EX P0, PT, RZ, UR5, PT, P0 ;  /* 0x00000005ff007c0c */ /* 0x000fda000bf05300 */
[----:B------:R-:W2:Y:S02]  /*ff00*/  @P0 LDC.64 R2, c[0x0][0x9f8] ;  /* 0x00027e00ff020b82 */ /* 0x000ea40000000a00 */
[----:B--2---:R-:W-:-:S05]  /*ff10*/  @P0 IMAD.WIDE R2, R5, 0x4, R2 ;  /* 0x0000000405020825 */ /* 0x004fca00078e0202 */
[----:B------:R2:W3:Y:S01]  /*ff20*/  @P0 LDG.E R6, desc[UR50][R2.64] ;  /* 0x0000003202060981 */ /* 0x0004e2000c1e1900 */
[----:B-1----:R-:W-:Y:S01]  /*ff30*/  ISETP.NE.AND P0, PT, R0, 0x1, PT ;  /* 0x000000010000780c */ /* 0x002fe20003f05270 */
[----:B------:R-:W-:Y:S01]  /*ff40*/  UMOV UR40, URZ ;  /* 0x0000003f00287c82 */ /* 0x000fe20008000000 */
[----:B------:R-:W-:Y:S01]  /*ff50*/  ISETP.NE.AND P1, PT, R19, RZ, PT ;  /* 0x000000ff1300720c */ /* 0x000fe20003f25270 */
[----:B------:R-:W-:Y:S01]  /*ff60*/  IMAD.U32 R10, RZ, RZ, UR39 ;  /* 0x00000027ff0a7e24 */ /* 0x000fe2000f8e00ff */
[----:B------:R-:W-:Y:S01]  /*ff70*/  MOV R0, UR42 ;  /* 0x0000002a00007c02 */ /* 0x000fe20008000f00 */
[----:B------:R-:W-:-:S03]  /*ff80*/  UMOV UR6, 0xffffffff ;  /* 0xffffffff00067882 */ /* 0x000fc60000000000 */
[----:B------:R-:W-:Y:S01]  /*ff90*/  IADD3 R10, R10, -0x1, RZ ;  /* 0xffffffff0a0a7810 */ /* 0x000fe20007ffe0ff */
[----:B--2---:R-:W1:Y:S06]  /*ffa0*/  LDC.64 R2, c[0x0][0x3f8] ;  /* 0x0000fe00ff027b82 */ /* 0x004e6c0000000a00 */
[----:B------:R-:W-:Y:S02]  /*ffb0*/  VOTEU.ALL UP1, P1 ;  /* 0x00000000003f7886 */ /* 0x000fe40000820000 */
[----:B------:R-:W2:Y:S03]  /*ffc0*/  @P0 LDC R4, c[0x0][0x42c] ;  /* 0x00010b00ff040b82 */ /* 0x000ea60000000800 */
[----:B------:R-:W-:-:S04]  /*ffd0*/  @!UP1 UIADD3 UR4, UP0, UR46, 0x270, URZ ;  /* 0x000002702e049890 */ /* 0x000fc8000ff1e03f */
[----:B------:R-:W-:Y:S01]  /*ffe0*/  @!UP1 UIADD3.X UR5, URZ, UR47, URZ, UP0, !UPT ;  /* 0x0000002f3f059290 */ /* 0x000fe200087fe43f */
[----:B------:R-:W4:Y:S08]  /*fff0*/  @P0 LDC R5, c[0x0][0x430] ;  /* 0x00010c00ff050b82 */ /* 0x000f300000000800 */
[----:B------:R1:W-:Y:S01]  /*10000*/  @!UP1 UTMAPF.L2.4D [UR40], [UR4] ;  /* 0x00000028040095b8 */ /* 0x0003e20008018000 */
[----:B--2---:R-:W-:-:S05]  /*10010*/  @P0 IMAD.HI.U32 R4, R4, UR42, RZ ;  /* 0x0000002a04040c27 */ /* 0x004fca000f8e00ff */
[----:B----4-:R-:W-:Y:S02]  /*10020*/  @P0 SHF.R.U32.HI R0, RZ, R5, R4 ;  /* 0x00000005ff000219 */ /* 0x010fe40000011604 */
[----:B-1----:R-:W-:-:S04]  /*10030*/  ISETP.NE.U32.AND P0, PT, R2, RZ, PT ;  /* 0x000000ff0200720c */ /* 0x002fc80003f05070 */
[----:B------:R-:W-:-:S04]  /*10040*/  ISETP.NE.AND.EX P0, PT, R3, RZ, PT, P0 ;  /* 0x000000ff0300720c */ /* 0x000fc80003f05300 */
[----:B---3--:R-:W-:Y:S01]  /*10050*/  SEL R4, R6, RZ, !P0 ;  /* 0x000000ff06047207 */ /* 0x008fe20004000000 */
[----:B------:R-:W-:Y:S08]  /*10060*/  BRA.DIV UR6, `(.L_x_1398) ;  /* 0x0000002a06547947 */ /* 0x000ff0000b800000 */
.L_x_1450:
[----:B------:R-:W-:Y:S01]  /*10070*/  UMOV UR4, 0xffffffff ;  /* 0xffffffff00047882 */ /* 0x000fe20000000000 */
[----:B------:R-:W-:Y:S02]  /*10080*/  SHF.R.S32.HI R7, RZ, 0x1f, R6 ;  /* 0x0000001fff077819 */ /* 0x000fe40000011406 */
[----:B------:R-:W-:Y:S05]  /*10090*/  BRA.DIV UR4, `(.L_x_1399) ;  /* 0x0000002a04747947 */ /* 0x000fea000b800000 */
[----:B------:R-:W-:-:S13]  /*100a0*/  ELECT P6, URZ, PT ;  /* 0x00000000003f782f */ /* 0x000fda00038c0000 */
.L_x_1453:
[----:B------:R-:W-:Y:S05]  /*100b0*/  @!P6 BRA `(.L_x_1400) ;  /* 0x0000000000c4e947 */ /* 0x000fea0003800000 */
[----:B------:R-:W-:Y:S01]  /*100c0*/  IMAD.MOV.U32 R4, RZ, RZ, R6 ;  /* 0x000000ffff047224 */ /* 0x000fe200078e0006 */
[----:B------:R-:W-:Y:S06]  /*100d0*/  @!P0 BRA `(.L_x_1401) ;  /* 0x0000000000488947 */ /* 0x000fec0003800000 */
[----:B------:R-:W1:Y:S01]  /*100e0*/  LDC R11, c[0x0][0x41c] ;  /* 0x00010700ff0b7b82 */ /* 0x000e620000000800 */
[----:B------:R-:W-:Y:S01]  /*100f0*/  MOV R12, R10 ;  /* 0x0000000a000c7202 */ /* 0x000fe20000000f00 */
[----:B------:R-:W-:Y:S02]  /*10100*/  ULDC.64 UR4, c[0x0][0x408] ;  /* 0x0001020000047ab9 */ /* 0x000fe40000000a00 */
        /* <DEDUP_REMOVED lines=11> */
[----:B------:R-:W-:-:S05]  /*101c0*/  LEA.HI.X R9, R4, R3, R5, 0x2, P2 ;  /* 0x0000000304097211 */ /* 0x000fca00010f1405 */
[----:B------:R1:W5:Y:S01]  /*101d0*/  LDG.E R4, desc[UR50][R8.64] ;  /* 0x0000003208047981 */ /* 0x000362000c1e1900 */
[----:B------:R-:W-:-:S04]  /*101e0*/  IMAD.MOV R5, RZ, RZ, -R12 ;  /* 0x000000ffff057224 */ /* 0x000fc800078e0a0c */
[----:B------:R-:W-:-:S07]  /*101f0*/  IMAD R10, R11, R5, R10 ;  /* 0x000000050b0a7224 */ /* 0x000fce00078e020a */
.L_x_1401:
[----:B-1----:R-:W-:Y:S01]  /*10200*/  LEA R8, R16, UR37, 0x3 ;  /* 0x0000002510087c11 */ /* 0x002fe2000f8e18ff */
[----:B------:R-:W1:Y:S01]  /*10210*/  S2R R9, SR_TID.X ;  /* 0x0000000000097919 */ /* 0x000e620000002100 */
[----:B------:R-:W-:-:S04]  /*10220*/  SHF.L.U32 R5, R17, 0x1f, RZ ;  /* 0x0000001f11057819 */ /* 0x000fc800000006ff */
[----:B------:R-:W2:Y:S01]  /*10230*/  SYNCS.PHASECHK.TRANS64.TRYWAIT P2, [R8+URZ+0x28c40], R5 ;  /* 0x028c4005080075a7 */ /* 0x000ea2000804017f */
[----:B-1----:R-:W-:-:S04]  /*10240*/  LOP3.LUT R9, R9, 0x7f, RZ, 0xc0, !PT ;  /* 0x0000007f09097812 */ /* 0x002fc800078ec0ff */
[----:B------:R-:W-:Y:S01]  /*10250*/  ISETP.NE.AND P3, PT, R9, RZ, PT ;  /* 0x000000ff0900720c */ /* 0x000fe20003f65270 */
[----:B--2---:R-:W-:-:S12]  /*10260*/  @!P2 BRA `(.L_x_1402) ;  /* 0x000000280020a947 */ /* 0x004fd80003800000 */
.L_x_1454:
[----:B------:R-:W-:Y:S05]  /*10270*/  @P3 BRA `(.L_x_1403) ;  /* 0x0000000000143947 */ /* 0x000fea0003800000 */
[----:B------:R-:W-:Y:S02]  /*10280*/  ISETP.NE.AND P2, PT, R19, RZ, PT ;  /* 0x000000ff1300720c */ /* 0x000fe40003f45270 */
[----:B-1----:R-:W-:-:S04]  /*10290*/  MOV R5, 0x2000 ;  /* 0x0000200000057802 */ /* 0x002fc80000000f00 */
[----:B------:R2:W-:Y:S07]  /*102a0*/  SYNCS.ARRIVE.TRANS64 RZ, [R8+URZ+0x28c30], R5 ;  /* 0x028c300508ff79a7 */ /* 0x0005ee000800003f */
[----:B------:R-:W-:Y:S05]  /*102b0*/  @!P2 BRA `(.L_x_1403) ;  /* 0x000000000004a947 */ /* 0x000fea0003800000 */
[----:B------:R-:W-:Y:S01]  /*102c0*/  BPT.TRAP 0x1 ;  /* 0x000000040000795c */ /* 0x000fe20000300000 */
.L_x_1403:
        /* <DEDUP_REMOVED lines=8> */
[----:B-----5:R-:W-:Y:S01]  /*10350*/  R2UR UR13, R4 ;  /* 0x00000000040d72ca */ /* 0x020fe200000e0000 */
[----:B------:R-:W-:-:S04]  /*10360*/  UMOV UR10, URZ ;  /* 0x0000003f000a7c82 */ /* 0x000fc80008000000 */
[----:B------:R-:W-:Y:S02]  /*10370*/  ULEA UR8, UR8, UR37, 0xd ;  /* 0x0000002508087291 */ /* 0x000fe4000f8e683f */
[----:B------:R-:W-:Y:S02]  /*10380*/  UIADD3 UR9, UR9, 0x28c30, URZ ;  /* 0x00028c3009097890 */ /* 0x000fe4000fffe03f */
[----:B------:R-:W-:Y:S02]  /*10390*/  USHF.L.U32 UR11, UR11, 0x6, URZ ;  /* 0x000000060b0b7899 */ /* 0x000fe4000800063f */
[----:B------:R-:W-:-:S09]  /*103a0*/  UIADD3 UR8, UR8, 0x22400, URZ ;  /* 0x0002240008087890 */ /* 0x000fd2000fffe03f */
[----:B------:R3:W-:Y:S02]  /*103b0*/  UTMALDG.4D [UR8], [UR4], desc[UR6] ;  /* 0x00000608040075b4 */ /* 0x0007e40008019000 */
[----:B---3--:R-:W-:Y:S01]  /*103c0*/  NOP ;  /* 0x0000000000007918 */ /* 0x008fe20000000000 */
.L_x_1400:
[----:B------:R-:W-:Y:S05]  /*103d0*/  WARPSYNC.ALL ;  /* 0x0000000000007948 */ /* 0x000fea0003800000 */
[----:B------:R-:W-:Y:S01]  /*103e0*/  BAR.SYNC.DEFER_BLOCKING 0x8, 0xa0 ;  /* 0x0202800000007b1d */ /* 0x000fe20000010000 */
[----:B------:R-:W-:Y:S01]  /*103f0*/  ELECT P2, URZ, PT ;  /* 0x00000000003f782f */ /* 0x000fe20003840000 */
[----:B------:R-:W-:Y:S02]  /*10400*/  UIADD3 UR45, UR45, 0x1, URZ ;  /* 0x000000012d2d7890 */ /* 0x000fe4000fffe03f */
[----:B------:R-:W-:Y:S02]  /*10410*/  UIADD3 UR6, UP0, UR46, 0x270, URZ ;  /* 0x000002702e067890 */ /* 0x000fe4000ff1e03f */
[----:B------:R-:W-:-:S02]  /*10420*/  ULEA.HI UR4, UR45, UR45, URZ, 0x1 ;  /* 0x0000002d2d047291 */ /* 0x000fc4000f8f083f */
[----:B------:R-:W-:Y:S02]  /*10430*/  UIADD3 UR8, UR37, 0x20400, URZ ;  /* 0x0002040025087890 */ /* 0x000fe4000fffe03f */
[----:B------:R-:W-:Y:S02]  /*10440*/  ULOP3.LUT UR4, UR4, 0xfffffffe, URZ, 0xc0, !UPT ;  /* 0xfffffffe04047892 */ /* 0x000fe4000f8ec03f */
[----:B------:R-:W-:Y:S02]  /*10450*/  UIADD3 UR9, UR37, 0x28c00, URZ ;  /* 0x00028c0025097890 */ /* 0x000fe4000fffe03f */
[----:B-12---:R-:W-:Y:S01]  /*10460*/  @P2 IMAD.MOV.U32 R5, RZ, RZ, 0x2000 ;  /* 0x00002000ff052424 */ /* 0x006fe200078e00ff */
[----:B------:R-:W-:Y:S02]  /*10470*/  UIADD3 UR4, UR45, -UR4, URZ ;  /* 0x800000042d047290 */ /* 0x000fe4000fffe03f */
[----:B------:R-:W-:Y:S01]  /*10480*/  UIADD3.X UR7, URZ, UR47, URZ, UP0, !UPT ;  /* 0x0000002f3f077290 */ /* 0x000fe200087fe43f */
[----:B------:R-:W-:Y:S01]  /*10490*/  UMOV UR11, UR41 ;  /* 0x00000029000b7c82 */ /* 0x000fe20008000000 */
[----:B------:R-:W-:Y:S01]  /*104a0*/  UMOV UR12, UR42 ;  /* 0x0000002a000c7c82 */ /* 0x000fe20008000000 */
[----:B------:R-:W-:Y:S01]  /*104b0*/  UMOV UR13, UR43 ;  /* 0x0000002b000d7c82 */ /* 0x000fe20008000000 */
[----:B------:R-:W-:Y:S01]  /*104c0*/  UMOV UR5, 0x12f00000 ;  /* 0x12f0000000057882 */ /* 0x000fe20000000000 */
[----:B------:R-:W-:Y:S01]  /*104d0*/  UMOV UR10, URZ ;  /* 0x0000003f000a7c82 */ /* 0x000fe20008000000 */
[----:B------:R1:W-:Y:S02]  /*104e0*/  @P2 SYNCS.ARRIVE.TRANS64 RZ, [UR37+0x28c00], R5 ;  /* 0x028c0005ffff29a7 */ /* 0x0003e40008000025 */
[----:B-1----:R-:W-:Y:S01]  /*104f0*/  MOV R5, UR4 ;  /* 0x0000000400057c02 */ /* 0x002fe20008000f00 */
[----:B------:R-:W-:-:S02]  /*10500*/  UMOV UR4, 0x0 ;  /* 0x0000000000047882 */ /* 0x000fc40000000000 */
[----:B------:R1:W-:Y:S01]  /*10510*/  UTMALDG.4D [UR8], [UR6], desc[UR4] ;  /* 0x00000408060075b4 */ /* 0x0003e20008019000 */
[----:B------:R-:W-:-:S04]  /*10520*/  SHF.L.U32 R5, R5, 0x1f, RZ ;  /* 0x0000001f05057819 */ /* 0x000fc800000006ff */
[----:B------:R-:W2:Y:S02]  /*10530*/  SYNCS.PHASECHK.TRANS64.TRYWAIT P2, [UR37+0x28c20], R5 ;  /* 0x028c2005ff0075a7 */ /* 0x000ea40008040165 */
[----:B-12---:R-:W-:Y:S05]  /*10540*/  @!P2 BRA `(.L_x_1404) ;  /* 0x00000024007ca947 */ /* 0x006fea0003800000 */
.L_x_1455:
[----:B------:R-:W-:Y:S01]  /*10550*/  ULDC.64 UR4, c[0x0][0x408] ;  /* 0x0001020000047ab9 */ /* 0x000fe20000000a00 */
[----:B------:R-:W-:Y:S04]  /*10560*/  BSSY B0, `(.L_x_1405) ;  /* 0x0000042000007945 */ /* 0x000fe80003800000 */
[----:B------:R-:W-:Y:S05]  /*10570*/  @!P6 BRA `(.L_x_1406) ;  /* 0x000000040000e947 */ /* 0x000fea0003800000 */
[----:B-1----:R-:W-:Y:S01]  /*10580*/  LEA R8, R16, UR37, 0x3 ;  /* 0x0000002510087c11 */ /* 0x002fe2000f8e18ff */
[----:B------:R-:W1:Y:S01]  /*10590*/  S2R R9, SR_TID.X ;  /* 0x0000000000097919 */ /* 0x000e620000002100 */
[----:B------:R-:W-:-:S04]  /*105a0*/  SHF.L.U32 R5, R17, 0x1f, RZ ;  /* 0x0000001f11057819 */ /* 0x000fc800000006ff */
[----:B------:R-:W2:Y:S01]  /*105b0*/  SYNCS.PHASECHK.TRANS64.TRYWAIT P2, [R8+URZ+0x28c60], R5 ;  /* 0x028c6005080075a7 */ /* 0x000ea2000804017f */
[----:B-1----:R-:W-:-:S04]  /*105c0*/  LOP3.LUT R9, R9, 0x7f, RZ, 0xc0, !PT ;  /* 0x0000007f09097812 */ /* 0x002fc800078ec0ff */
[----:B------:R-:W-:Y:S01]  /*105d0*/  ISETP.NE.AND P3, PT, R9, RZ, PT ;  /* 0x000000ff0900720c */ /* 0x000fe20003f65270 */
[----:B--2---:R-:W-:-:S12]  /*105e0*/  @!P2 BRA `(.L_x_1407) ;  /* 0x00000024006ca947 */ /* 0x004fd80003800000 */
.L_x_1456:
[----:B------:R-:W-:Y:S05]  /*105f0*/  @P3 BRA `(.L_x_1408) ;  /* 0x0000000000143947 */ /* 0x000fea0003800000 */
[----:B------:R-:W-:Y:S01]  /*10600*/  ISETP.NE.AND P2, PT, R19, RZ, PT ;  /* 0x000000ff1300720c */ /* 0x000fe20003f45270 */
[----:B-1----:R-:W-:-:S04]  /*10610*/  IMAD.MOV.U32 R5, RZ, RZ, 0x10000 ;  /* 0x00010000ff057424 */ /* 0x002fc800078e00ff */
[----:B------:R2:W-:Y:S08]  /*10620*/  SYNCS.ARRIVE.TRANS64 RZ, [R8+URZ+0x28c50], R5 ;  /* 0x028c500508ff79a7 */ /* 0x0005f0000800003f */
[----:B------:R-:W-:Y:S05]  /*10630*/  @!P2 BRA `(.L_x_1408) ;  /* 0x000000000004a947 */ /* 0x000fea0003800000 */
[----:B------:R-:W-:Y:S01]  /*10640*/  BPT.TRAP 0x1 ;  /* 0x000000040000795c */ /* 0x000fe20000300000 */
.L_x_1408:
        /* <DEDUP_REMOVED lines=13> */
[----:B------:R-:W-:-:S02]  /*10720*/  ULEA UR16, UR16, UR37, 0x10 ;  /* 0x0000002510107291 */ /* 0x000fc4000f8e803f */
[----:B------:R-:W-:Y:S02]  /*10730*/  USHF.L.U32 UR11, UR11, 0x6, URZ ;  /* 0x000000060b0b7899 */ /* 0x000fe4000800063f */
[----:B------:R-:W-:Y:S02]  /*10740*/  UIADD3 UR9, UR9, 0x28c50, URZ ;  /* 0x00028c5009097890 */ /* 0x000fe4000fffe03f */
[----:B------:R-:W-:Y:S02]  /*10750*/  UIADD3 UR8, UR16, 0x400, URZ ;  /* 0x0000040010087890 */ /* 0x000fe4000fffe03f */
[----:B------:R-:W-:Y:S02]  /*10760*/  UIADD3 UR17, UR16, 0x2400, URZ ;  /* 0x0000240010117890 */ /* 0x000fe4000fffe03f */
[----:B------:R-:W-:Y:S02]  /*10770*/  UIADD3 UR19, UR16, 0x4400, URZ ;  /* 0x0000440010137890 */ /* 0x000fe4000fffe03f */
[----:B------:R-:W-:Y:S01]  /*10780*/  UIADD3 UR21, UR16, 0x6400, URZ ;  /* 0x0000640010157890 */ /* 0x000fe2000fffe03f */
[----:B------:R-:W-:-:S02]  /*10790*/  UMOV UR23, 0x100 ;  /* 0x0000010000177882 */ /* 0x000fc40000000000 */
[----:B------:R3:W-:Y:S01]  /*107a0*/  UTMALDG.4D [UR8], [UR14], desc[UR6] ;  /* 0x000006080e0075b4 */ /* 0x0007e20008019000 */
[----:B------:R-:W-:Y:S01]  /*107b0*/  UMOV UR24, 0x140 ;  /* 0x0000014000187882 */ /* 0x000fe20000000000 */
[----:B---3--:R-:W-:Y:S01]  /*107c0*/  UMOV UR8, UR17 ;  /* 0x0000001100087c82 */ /* 0x008fe20008000000 */
[----:B------:R-:W-:Y:S01]  /*107d0*/  UMOV UR10, UR18 ;  /* 0x00000012000a7c82 */ /* 0x000fe20008000000 */
[----:B------:R-:W-:Y:S01]  /*107e0*/  UIADD3 UR17, UR16, 0x8400, URZ ;  /* 0x0000840010117890 */ /* 0x000fe2000fffe03f */
[----:B------:R3:W-:Y:S01]  /*107f0*/  UTMALDG.4D [UR8], [UR14], desc[UR6] ;  /* 0x000006080e0075b4 */ /* 0x0007e20008019000 */
[----:B------:R-:W-:Y:S01]  /*10800*/  UIADD3 UR18, UR16, 0xa400, URZ ;  /* 0x0000a40010127890 */ /* 0x000fe2000fffe03f */
[----:B---3--:R-:W-:Y:S01]  /*10810*/  UMOV UR8, UR19 ;  /* 0x0000001300087c82 */ /* 0x008fe20008000000 */
[----:B------:R-:W-:Y:S01]  /*10820*/  UMOV UR10, UR20 ;  /* 0x00000014000a7c82 */ /* 0x000fe20008000000 */
[----:B------:R-:W-:Y:S01]  /*10830*/  UIADD3 UR19, UR16, 0xc400, URZ ;  /* 0x0000c40010137890 */ /* 0x000fe2000fffe03f */
[----:B------:R3:W-:Y:S02]  /*10840*/  UTMALDG.4D [UR8], [UR14], desc[UR6] ;  /* 0x000006080e0075b4 */ /* 0x0007e40008019000 */
[----:B---3--:R-:W-:Y:S01]  /*10850*/  UMOV UR8, UR21 ;  /* 0x0000001500087c82 */ /* 0x008fe20008000000 */
[----:B------:R-:W-:-:S02]  /*10860*/  UMOV UR10, UR22 ;  /* 0x00000016000a7c82 */ /* 0x000fc40008000000 */
[----:B------:R3:W-:Y:S02]  /*10870*/  UTMALDG.4D [UR8], [UR14], desc[UR6] ;  /* 0x000006080e0075b4 */ /* 0x0007e40008019000 */
[----:B---3--:R-:W-:Y:S01]  /*10880*/  UMOV UR8, UR17 ;  /* 0x0000001100087c82 */ /* 0x008fe20008000000 */
[----:B------:R-:W-:Y:S01]  /*10890*/  UMOV UR10, UR23 ;  /* 0x00000017000a7c82 */ /* 0x000fe20008000000 */
[----:B------:R-:W-:Y:S01]  /*108a0*/  UIADD3 UR17, UR16, 0xe400, URZ ;  /* 0x0000e40010117890 */ /* 0x000fe2000fffe03f */
[----:B------:R3:W-:Y:S02]  /*108b0*/  UTMALDG.4D [UR8], [UR14], desc[UR6] ;  /* 0x000006080e0075b4 */ /* 0x0007e40008019000 */
[----:B------:R-:W-:Y:S01]  /*108c0*/  UMOV UR16, 0x180 ;  /* 0x0000018000107882 */ /* 0x000fe20000000000 */
[----:B---3--:R-:W-:Y:S01]  /*108d0*/  UMOV UR8, UR18 ;  /* 0x0000001200087c82 */ /* 0x008fe20008000000 */
[----:B------:R-:W-:Y:S02]  /*108e0*/  UMOV UR10, UR24 ;  /* 0x00000018000a7c82 */ /* 0x000fe40008000000 */
[----:B------:R3:W-:Y:S02]  /*108f0*/  UTMALDG.4D [UR8], [UR14], desc[UR6] ;  /* 0x000006080e0075b4 */ /* 0x0007e40008019000 */
[----:B---3--:R-:W-:Y:S01]  /*10900*/  UMOV UR8, UR19 ;  /* 0x0000001300087c82 */ /* 0x008fe20008000000 */
[----:B------:R-:W-:Y:S01]  /*10910*/  UMOV UR10, UR16 ;  /* 0x00000010000a7c82 */ /* 0x000fe20008000000 */
[----:B------:R-:W-:Y:S01]  /*10920*/  UMOV UR16, 0x1c0 ;  /* 0x000001c000107882 */ /* 0x000fe20000000000 */
[----:B------:R3:W-:Y:S02]  /*10930*/  UTMALDG.4D [UR8], [UR14], desc[UR6] ;  /* 0x000006080e0075b4 */ /* 0x0007e40008019000 */
[----:B---3--:R-:W-:Y:S01]  /*10940*/  UMOV UR8, UR17 ;  /* 0x0000001100087c82 */ /* 0x008fe20008000000 */
[----:B------:R-:W-:-:S02]  /*10950*/  UMOV UR10, UR16 ;  /* 0x00000010000a7c82 */ /* 0x000fc40008000000 */
[----:B------:R3:W-:Y:S02]  /*10960*/  UTMALDG.4D [UR8], [UR14], desc[UR6] ;  /* 0x000006080e0075b4 */ /* 0x0007e40008019000 */
[----:B---3--:R-:W-:Y:S01]  /*10970*/  NOP ;  /* 0x0000000000007918 */ /* 0x008fe20000000000 */
.L_x_1406:
[----:B------:R-:W-:Y:S05]  /*10980*/  BSYNC B0 ;  /* 0x0000000000007941 */ /* 0x000fea0003800000 */
.L_x_1405:
[----:B------:R-:W-:-:S04]  /*10990*/  UIADD3 UR6, UR39, -0x2, URZ ;  /* 0xfffffffe27067890 */ /* 0x000fc8000fffe03f */
[----:B------:R-:W-:-:S06]  /*109a0*/  UISETP.GE.AND UP0, UPT, UR6, UR38, UPT ;  /* 0x000000260600728c */ /* 0x000fcc000bf06270 */
[----:B------:R-:W-:-:S13]  /*109b0*/  PLOP3.LUT P2, PT, PT, PT, UP0, 0x80, 0x0 ;  /* 0x000000000000781c */ /* 0x000fda0003f4f008 */
[----:B------:R-:W-:Y:S05]  /*109c0*/  @!P2 BRA `(.L_x_1409) ;  /* 0x0000001400a4a947 */ /* 0x000fea0003800000 */
[----:B------:R-:W-:Y:S02]  /*109d0*/  LOP3.LUT R9, RZ, UR38, RZ, 0x33, !PT ;  /* 0x00000026ff097c12 */ /* 0x000fe4000f8e33ff */
[----:B-12---:R-:W-:-:S04]  /*109e0*/  IADD3 R8, RZ, -UR39, RZ ;  /* 0x80000027ff087c10 */ /* 0x006fc8000fffe0ff */
[----:B------:R-:W-:Y:S02]  /*109f0*/  VIADDMNMX R9, R8, 0x1, R9, !PT ;  /* 0x0000000108097846 */ /* 0x000fe40007800109 */
[----:B------:R-:W-:-:S03]  /*10a00*/  MOV R8, UR6 ;  /* 0x0000000600087c02 */ /* 0x000fc60008000f00 */
[----:B------:R-:W-:-:S05]  /*10a10*/  VIADD R5, R9, UR39 ;  /* 0x0000002709057c36 */ /* 0x000fca0008000000 */
[----:B------:R-:W-:-:S04]  /*10a20*/  LOP3.LUT R5, R5, 0x1, RZ, 0xc0, !PT ;  /* 0x0000000105057812 */ /* 0x000fc800078ec0ff */
[----:B------:R-:W-:-:S13]  /*10a30*/  ISETP.NE.U32.AND P2, PT, R5, 0x1, PT ;  /* 0x000000010500780c */ /* 0x000fda0003f45070 */
[----:B------:R-:W-:Y:S05]  /*10a40*/  @P2 BRA `(.L_x_1410) ;  /* 0x0000000400cc2947 */ /* 0x000fea0003800000 */
[----:B------:R-:W-:Y:S01]  /*10a50*/  VIADD R16, R16, 0x1 ;  /* 0x0000000110107836 */ /* 0x000fe20000000000 */
[----:B------:R-:W-:Y:S04]  /*10a60*/  BSSY B0, `(.L_x_1411) ;  /* 0x000006f000007945 */ /* 0x000fe80003800000 */
[----:B------:R-:W-:-:S04]  /*10a70*/  ISETP.NE.AND P2, PT, R16, 0x2, PT ;  /* 0x000000021000780c */ /* 0x000fc80003f45270 */
[----:B------:R-:W-:Y:S02]  /*10a80*/  SEL R10, RZ, 0x1, P2 ;  /* 0x00000001ff0a7807 */ /* 0x000fe40001000000 */
[----:B------:R-:W-:Y:S02]  /*10a90*/  SEL R16, R16, RZ, P2 ;  /* 0x000000ff10107207 */ /* 0x000fe40001000000 */
[----:B------:R-:W-:Y:S01]  /*10aa0*/  LOP3.LUT R17, R17, R10, RZ, 0x3c, !PT ;  /* 0x0000000a11117212 */ /* 0x000fe200078e3cff */
[----:B------:R-:W-:Y:S06]  /*10ab0*/  @!P6 BRA `(.L_x_1412) ;  /* 0x0000000400a4e947 */ /* 0x000fec0003800000 */
[----:B------:R-:W-:Y:S05]  /*10ac0*/  @!P0 BRA `(.L_x_1413) ;  /* 0x0000000000488947 */ /* 0x000fea0003800000 */
        /* <DEDUP_REMOVED lines=11> */
[----:B------:R-:W-:-:S03]  /*10b80*/  IMAD.WIDE.U32 R4, R6, UR6, R4 ;  /* 0x0000000606047c25 */ /* 0x000fc6000f8e0004 */
[----:B------:R-:W-:Y:S02]  /*10b90*/  LEA R2, P2, R4, R2, 0x2 ;  /* 0x0000000204027211 */ /* 0x000fe400078410ff */
[----:B------:R-:W-:-:S04]  /*10ba0*/  IADD3 R5, R13, R5, RZ ;  /* 0x000000050d057210 */ /* 0x000fc80007ffe0ff */
[----:B------:R-:W-:-:S05]  /*10bb0*/  LEA.HI.X R3, R4, R3, R5, 0x2, P2 ;  /* 0x0000000304037211 */ /* 0x000fca00010f1405 */
[----:B------:R1:W5:Y:S01]  /*10bc0*/  LDG.E R4, desc[UR50][R2.64] ;  /* 0x0000003202047981 */ /* 0x000362000c1e1900 */
[----:B------:R-:W-:-:S04]  /*10bd0*/  IMAD.MOV R5, RZ, RZ, -R11 ;  /* 0x000000ffff057224 */ /* 0x000fc800078e0a0b */
[----:B------:R-:W-:-:S07]  /*10be0*/  IMAD R8, R10, R5, R8 ;  /* 0x000000050a087224 */ /* 0x000fce00078e0208 */
.L_x_1413:
[----:B-1----:R-:W-:Y:S01]  /*10bf0*/  LEA R2, R16, UR37, 0x3 ;  /* 0x0000002510027c11 */ /* 0x002fe2000f8e18ff */
[----:B------:R-:W1:Y:S01]  /*10c00*/  S2R R5, SR_TID.X ;  /* 0x0000000000057919 */ /* 0x000e620000002100 */
[----:B------:R-:W-:-:S04]  /*10c10*/  SHF.L.U32 R3, R17, 0x1f, RZ ;  /* 0x0000001f11037819 */ /* 0x000fc800000006ff */
[----:B------:R-:W2:Y:S01]  /*10c20*/  SYNCS.PHASECHK.TRANS64.TRYWAIT P3, [R2+URZ+0x28c40], R3 ;  /* 0x028c4003020075a7 */ /* 0x000ea2000806017f */
[----:B-1----:R-:W-:-:S04]  /*10c30*/  LOP3.LUT R5, R5, 0x7f, RZ, 0xc0, !PT ;  /* 0x0000007f05057812 */ /* 0x002fc800078ec0ff */
[----:B------:R-:W-:Y:S01]  /*10c40*/  ISETP.NE.AND P2, PT, R5, RZ, PT ;  /* 0x000000ff0500720c */ /* 0x000fe20003f45270 */
[----:B--2---:R-:W-:-:S12]  /*10c50*/  @!P3 BRA `(.L_x_1414) ;  /* 0x0000001c00e4b947 */ /* 0x004fd80003800000 */
.L_x_1457:
[----:B------:R-:W-:Y:S05]  /*10c60*/  @P2 BRA `(.L_x_1415) ;  /* 0x0000000000142947 */ /* 0x000fea0003800000 */
[----:B------:R-:W-:Y:S02]  /*10c70*/  ISETP.NE.AND P3, PT, R19, RZ, PT ;  /* 0x000000ff1300720c */ /* 0x000fe40003f65270 */
[----:B------:R-:W-:-:S04]  /*10c80*/  MOV R5, 0x2000 ;  /* 0x0000200000057802 */ /* 0x000fc80000000f00 */
[----:B------:R2:W-:Y:S07]  /*10c90*/  SYNCS.ARRIVE.TRANS64 RZ, [R2+URZ+0x28c30], R5 ;  /* 0x028c300502ff79a7 */ /* 0x0005ee000800003f */
[----:B------:R-:W-:Y:S05]  /*10ca0*/  @!P3 BRA `(.L_x_1415) ;  /* 0x000000000004b947 */ /* 0x000fea0003800000 */
[----:B------:R-:W-:Y:S01]  /*10cb0*/  BPT.TRAP 0x1 ;  /* 0x000000040000795c */ /* 0x000fe20000300000 */
.L_x_1415:
[----:B------:R-:W-:Y:S01]  /*10cc0*/  R2UR UR8, R16 ;  /* 0x00000000100872ca */ /* 0x000fe200000e0000 */
        /* <DEDUP_REMOVED lines=9> */
[----:B------:R-:W-:-:S03]  /*10d60*/  UMOV UR10, URZ ;  /* 0x0000003f000a7c82 */ /* 0x000fc60008000000 */
[----:B------:R-:W-:Y:S02]  /*10d70*/  ULEA UR8, UR8, UR37, 0xd ;  /* 0x0000002508087291 */ /* 0x000fe4000f8e683f */
[----:B------:R-:W-:Y:S02]  /*10d80*/  UIADD3 UR9, UR9, 0x28c30, URZ ;  /* 0x00028c3009097890 */ /* 0x000fe4000fffe03f */
[----:B------:R-:W-:-:S09]  /*10d90*/  UIADD3 UR8, UR8, 0x22400, URZ ;  /* 0x0002240008087890 */ /* 0x000fd2000fffe03f */
[----:B------:R3:W-:Y:S01]  /*10da0*/  UTMALDG.4D [UR8], [UR6], desc[UR14] ;  /* 0x00000e08060075b4 */ /* 0x0007e20008019000 */
[----:B------:R-:W4:Y:S02]  /*10db0*/  SYNCS.PHASECHK.TRANS64.TRYWAIT P3, [R2+URZ+0x28c60], R3 ;  /* 0x028c6003020075a7 */ /* 0x000f24000806017f */
[----:B---34-:R-:W-:Y:S05]  /*10dc0*/  @!P3 BRA `(.L_x_1416) ;  /* 0x0000001c009cb947 */ /* 0x018fea0003800000 */
.L_x_1458:
[----:B------:R-:W-:Y:S05]  /*10dd0*/  @P2 BRA `(.L_x_1417) ;  /* 0x0000000000142947 */ /* 0x000fea0003800000 */
[----:B------:R-:W-:Y:S02]  /*10de0*/  ISETP.NE.AND P2, PT, R19, RZ, PT ;  /* 0x000000ff1300720c */ /* 0x000fe40003f45270 */
[----:B-1-3--:R-:W-:-:S04]  /*10df0*/  MOV R3, 0x10000 ;  /* 0x0001000000037802 */ /* 0x00afc80000000f00 */
[----:B------:R4:W-:Y:S07]  /*10e00*/  SYNCS.ARRIVE.TRANS64 RZ, [R2+URZ+0x28c50], R3 ;  /* 0x028c500302ff79a7 */ /* 0x0009ee000800003f */
[----:B------:R-:W-:Y:S05]  /*10e10*/  @!P2 BRA `(.L_x_1417) ;  /* 0x000000000004a947 */ /* 0x000fea0003800000 */
[----:B------:R-:W-:Y:S01]  /*10e20*/  BPT.TRAP 0x1 ;  /* 0x000000040000795c */ /* 0x000fe20000300000 */
.L_x_1417:
        /* <DEDUP_REMOVED lines=14> */
[----:B------:R-:W-:Y:S02]  /*10f10*/  UIADD3 UR9, UR9, 0x28c50, URZ ;  /* 0x00028c5009097890 */ /* 0x000fe4000fffe03f */
[----:B------:R-:W-:Y:S02]  /*10f20*/  UIADD3 UR8, UR16, 0x400, URZ ;  /* 0x0000040010087890 */ /* 0x000fe4000fffe03f */
[----:B------:R-:W-:Y:S02]  /*10f30*/  UIADD3 UR17, UR16, 0x2400, URZ ;  /* 0x0000240010117890 */ /* 0x000fe4000fffe03f */
[----:B------:R-:W-:Y:S02]  /*10f40*/  UIADD3 UR19, UR16, 0x4400, URZ ;  /* 0x0000440010137890 */ /* 0x000fe4000fffe03f */
[----:B------:R-:W-:Y:S01]  /*10f50*/  UIADD3 UR21, UR16, 0x6400, URZ ;  /* 0x0000640010157890 */ /* 0x000fe2000fffe03f */
[----:B------:R-:W-:Y:S02]  /*10f60*/  UMOV UR23, 0x100 ;  /* 0x0000010000177882 */ /* 0x000fe40000000000 */
[----:B------:R5:W-:Y:S01]  /*10f70*/  UTMALDG.4D [UR8], [UR14], desc[UR6] ;  /* 0x000006080e0075b4 */ /* 0x000be20008019000 */
[----:B------:R-:W-:Y:S01]  /*10f80*/  UMOV UR24, 0x140 ;  /* 0x0000014000187882 */ /* 0x000fe20000000000 */
[----:B-----5:R-:W-:Y:S01]  /*10f90*/  UMOV UR8, UR17 ;  /* 0x0000001100087c82 */ /* 0x020fe20008000000 */
[----:B------:R-:W-:Y:S01]  /*10fa0*/  UMOV UR10, UR18 ;  /* 0x00000012000a7c82 */ /* 0x000fe20008000000 */
[----:B------:R-:W-:Y:S01]  /*10fb0*/  UIADD3 UR17, UR16, 0x8400, URZ ;  /* 0x0000840010117890 */ /* 0x000fe2000fffe03f */
[----:B------:R5:W-:Y:S01]  /*10fc0*/  UTMALDG.4D [UR8], [UR14], desc[UR6] ;  /* 0x000006080e0075b4 */ /* 0x000be20008019000 */
[----:B------:R-:W-:Y:S01]  /*10fd0*/  UIADD3 UR18, UR16, 0xa400, URZ ;  /* 0x0000a40010127890 */ /* 0x000fe2000fffe03f */
[----:B-----5:R-:W-:Y:S01]  /*10fe0*/  UMOV UR8, UR19 ;  /* 0x0000001300087c82 */ /* 0x020fe20008000000 */
[----:B------:R-:W-:Y:S01]  /*10ff0*/  UMOV UR10, UR20 ;  /* 0x00000014000a7c82 */ /* 0x000fe20008000000 */
[----:B------:R-:W-:Y:S01]  /*11000*/  UIADD3 UR19, UR16, 0xc400, URZ ;  /* 0x0000c40010137890 */ /* 0x000fe2000fffe03f */
[----:B------:R5:W-:Y:S02]  /*11010*/  UTMALDG.4D [UR8], [UR14], desc[UR6] ;  /* 0x000006080e0075b4 */ /* 0x000be40008019000 */
[----:B-----5:R-:W-:Y:S01]  /*11020*/  UMOV UR8, UR21 ;  /* 0x0000001500087c82 */ /* 0x020fe20008000000 */
[----:B------:R-:W-:-:S02]  /*11030*/  UMOV UR10, UR22 ;  /* 0x00000016000a7c82 */ /* 0x000fc40008000000 */
[----:B------:R5:W-:Y:S02]  /*11040*/  UTMALDG.4D [UR8], [UR14], desc[UR6] ;  /* 0x000006080e0075b4 */ /* 0x000be40008019000 */
[----:B-----5:R-:W-:Y:S01]  /*11050*/  UMOV UR8, UR17 ;  /* 0x0000001100087c82 */ /* 0x020fe20008000000 */
[----:B------:R-:W-:Y:S01]  /*11060*/  UMOV UR10, UR23 ;  /* 0x00000017000a7c82 */ /* 0x000fe20008000000 */
[----:B------:R-:W-:Y:S01]  /*11070*/  UIADD3 UR17, UR16, 0xe400, URZ ;  /* 0x0000e40010117890 */ /* 0x000fe2000fffe03f */
[----:B------:R5:W-:Y:S02]  /*11080*/  UTMALDG.4D [UR8], [UR14], desc[UR6] ;  /* 0x000006080e0075b4 */ /* 0x000be40008019000 */
[----:B------:R-:W-:Y:S01]  /*11090*/  UMOV UR16, 0x180 ;  /* 0x0000018000107882 */ /* 0x000fe20000000000 */
[----:B-----5:R-:W-:Y:S01]  /*110a0*/  UMOV UR8, UR18 ;  /* 0x0000001200087c82 */ /* 0x020fe20008000000 */
[----:B------:R-:W-:Y:S02]  /*110b0*/  UMOV UR10, UR24 ;  /* 0x00000018000a7c82 */ /* 0x000fe40008000000 */
[----:B------:R5:W-:Y:S02]  /*110c0*/  UTMALDG.4D [UR8], [UR14], desc[UR6] ;  /* 0x000006080e0075b4 */ /* 0x000be40008019000 */
[----:B-----5:R-:W-:Y:S01]  /*110d0*/  UMOV UR8, UR19 ;  /* 0x0000001300087c82 */ /* 0x020fe20008000000 */
[----:B------:R-:W-:Y:S01]  /*110e0*/  UMOV UR10, UR16 ;  /* 0x00000010000a7c82 */ /* 0x000fe20008000000 */
[----:B------:R-:W-:Y:S01]  /*110f0*/  UMOV UR16, 0x1c0 ;  /* 0x000001c000107882 */ /* 0x000fe20000000000 */
[----:B------:R5:W-:Y:S02]  /*11100*/  UTMALDG.4D [UR8], [UR14], desc[UR6] ;  /* 0x000006080e0075b4 */ /* 0x000be40008019000 */
[----:B-----5:R-:W-:Y:S01]  /*11110*/  UMOV UR8, UR17 ;  /* 0x0000001100087c82 */ /* 0x020fe20008000000 */
[----:B------:R-:W-:-:S02]  /*11120*/  UMOV UR10, UR16 ;  /* 0x00000010000a7c82 */ /* 0x000fc40008000000 */
[----:B------:R1:W-:Y:S02]  /*11130*/  UTMALDG.4D [UR8], [UR14], desc[UR6] ;  /* 0x000006080e0075b4 */ /* 0x0003e40008019000 */
[----:B-1----:R-:W-:Y:S01]  /*11140*/  NOP ;  /* 0x0000000000007918 */ /* 0x002fe20000000000 */
.L_x_1412:
[----:B------:R-:W-:Y:S05]  /*11150*/  BSYNC B0 ;  /* 0x0000000000007941 */ /* 0x000fea0003800000 */
.L_x_1411:
[----:B------:R-:W-:-:S06]  /*11160*/  UIADD3 UR6, UR39, -0x3, URZ ;  /* 0xfffffffd27067890 */ /* 0x000fcc000fffe03f */
[----:B------:R-:W-:-:S07]  /*11170*/  IMAD.U32 R8, RZ, RZ, UR6 ;  /* 0x00000006ff087e24 */ /* 0x000fce000f8e00ff */
.L_x_1410:
[----:B------:R-:W-:Y:S01]  /*11180*/  ULOP3.LUT UR6, URZ, UR39, URZ, 0x33, !UPT ;  /* 0x000000273f067292 */ /* 0x000fe2000f8e333f */
[----:B------:R-:W-:Y:S01]  /*11190*/  IADD3 R9, R9, -0x2, RZ ;  /* 0xfffffffe09097810 */ /* 0x000fe20007ffe0ff */
[----:B------:R-:W-:Y:S04]  /*111a0*/  BSSY B0, `(.L_x_1409) ;  /* 0x00000eb000007945 */ /* 0x000fe80003800000 */
[----:B------:R-:W-:-:S13]  /*111b0*/  ISETP.NE.AND P2, PT, R9, UR6, PT ;  /* 0x0000000609007c0c */ /* 0x000fda000bf45270 */
[----:B------:R-:W-:Y:S05]  /*111c0*/  @!P2 BRA `(.L_x_1418) ;  /* 0x0000000c00a0a947 */ /* 0x000fea0003800000 */
.L_x_1433:
[----:B------:R-:W-:Y:S01]  /*111d0*/  VIADD R9, R16, 0x1 ;  /* 0x0000000110097836 */ /* 0x000fe20000000000 */
[----:B------:R-:W-:Y:S05]  /*111e0*/  YIELD ;  /* 0x0000000000007946 */ /* 0x000fea0003800000 */
[----:B------:R-:W-:Y:S01]  /*111f0*/  ISETP.NE.AND P2, PT, R9, 0x2, PT ;  /* 0x000000020900780c */ /* 0x000fe20003f45270 */
[----:B------:R-:W-:Y:S03]  /*11200*/  BSSY B1, `(.L_x_1419) ;  /* 0x000006f000017945 */ /* 0x000fe60003800000 */
[----:B-1234-:R-:W-:-:S02]  /*11210*/  SEL R2, RZ, 0x1, P2 ;  /* 0x00000001ff027807 */ /* 0x01efc40001000000 */
[----:B------:R-:W-:Y:S02]  /*11220*/  SEL R9, R9, RZ, P2 ;  /* 0x000000ff09097207 */ /* 0x000fe40001000000 */
[----:B------:R-:W-:Y:S01]  /*11230*/  LOP3.LUT R17, R17, R2, RZ, 0x3c, !PT ;  /* 0x0000000211117212 */ /* 0x000fe200078e3cff */
[----:B------:R-:W-:Y:S06]  /*11240*/  @!P6 BRA `(.L_x_1420) ;  /* 0x0000000400a8e947 */ /* 0x000fec0003800000 */
[----:B------:R-:W-:Y:S01]  /*11250*/  MOV R10, R8 ;  /* 0x00000008000a7202 */ /* 0x000fe20000000f00 */
[----:B------:R-:W-:Y:S06]  /*11260*/  @!P0 BRA `(.L_x_1421) ;  /* 0x0000000000488947 */ /* 0x000fec0003800000 */
[----:B------:R-:W1:Y:S01]  /*11270*/  LDC R10, c[0x0][0x41c] ;  /* 0x00010700ff0a7b82 */ /* 0x000e620000000800 */
[----:B------:R-:W-:Y:S02]  /*11280*/  IMAD.MOV.U32 R11, RZ, RZ, R8 ;  /* 0x000000ffff0b7224 */ /* 0x000fe400078e0008 */
[----:B------:R-:W-:-:S04]  /*11290*/  IMAD R13, R7, UR4, RZ ;  /* 0x00000004070d7c24 */ /* 0x000fc8000f8e02ff */
[----:B------:R-:W-:Y:S01]  /*112a0*/  IMAD R13, R6, UR5, R13 ;  /* 0x00000005060d7c24 */ /* 0x000fe2000f8e020d */
[----:B------:R-:W2:Y:S01]  /*112b0*/  LDC.64 R4, c[0x0][0x3f8] ;  /* 0x0000fe00ff047b82 */ /* 0x000ea20000000a00 */
[----:B-1----:R-:W-:-:S13]  /*112c0*/  ISETP.NE.AND P2, PT, R10, 0x1, PT ;  /* 0x000000010a00780c */ /* 0x002fda0003f45270 */
[----:B------:R-:W1:Y:S02]  /*112d0*/  @P2 LDC.64 R2, c[0x0][0x420] ;  /* 0x00010800ff022b82 */ /* 0x000e640000000a00 */
[----:B-1----:R-:W-:-:S05]  /*112e0*/  @P2 IMAD.HI.U32 R2, R8, R2, RZ ;  /* 0x0000000208022227 */ /* 0x002fca00078e00ff */
[----:B------:R-:W-:-:S04]  /*112f0*/  @P2 SHF.R.U32.HI R11, RZ, R3, R2 ;  /* 0x00000003ff0b2219 */ /* 0x000fc80000011602 */
[----:B------:R-:W-:Y:S02]  /*11300*/  SHF.R.S32.HI R3, RZ, 0x1f, R11 ;  /* 0x0000001fff037819 */ /* 0x000fe4000001140b */
[----:B------:R-:W-:-:S05]  /*11310*/  MOV R2, R11 ;  /* 0x0000000b00027202 */ /* 0x000fca0000000f00 */
[----:B------:R-:W-:-:S04]  /*11320*/  IMAD.WIDE.U32 R2, R6, UR4, R2 ;  /* 0x0000000406027c25 */ /* 0x000fc8000f8e0002 */
[----:B------:R-:W-:Y:S01]  /*11330*/  IMAD.IADD R3, R13, 0x1, R3 ;  /* 0x000000010d037824 */ /* 0x000fe200078e0203 */
[----:B--2---:R-:W-:-:S04]  /*11340*/  LEA R4, P2, R2, R4, 0x2 ;  /* 0x0000000402047211 */ /* 0x004fc800078410ff */
[----:B------:R-:W-:-:S05]  /*11350*/  LEA.HI.X R5, R2, R5, R3, 0x2, P2 ;  /* 0x0000000502057211 */ /* 0x000fca00010f1403 */
[----:B------:R1:W5:Y:S01]  /*11360*/  LDG.E R4, desc[UR50][R4.64] ;  /* 0x0000003204047981 */ /* 0x000362000c1e1900 */
[----:B------:R-:W-:-:S05]  /*11370*/  IADD3 R3, -R11, RZ, RZ ;  /* 0x000000ff0b037210 */ /* 0x000fca0007ffe1ff */
[----:B------:R-:W-:-:S07]  /*11380*/  IMAD R10, R10, R3, R8 ;  /* 0x000000030a0a7224 */ /* 0x000fce00078e0208 */
.L_x_1421:
[----:B------:R-:W-:Y:S01]  /*11390*/  LEA R3, R9, UR37, 0x3 ;  /* 0x0000002509037c11 */ /* 0x000fe2000f8e18ff */
[----:B-1----:R-:W1:Y:S01]  /*113a0*/  S2R R5, SR_TID.X ;  /* 0x0000000000057919 */ /* 0x002e620000002100 */
[----:B------:R-:W-:-:S04]  /*113b0*/  SHF.L.U32 R2, R17, 0x1f, RZ ;  /* 0x0000001f11027819 */ /* 0x000fc800000006ff */
[----:B------:R-:W2:Y:S01]  /*113c0*/  SYNCS.PHASECHK.TRANS64.TRYWAIT P3, [R3+URZ+0x28c40], R2 ;  /* 0x028c4002030075a7 */ /* 0x000ea2000806017f */
[----:B-1----:R-:W-:-:S04]  /*113d0*/  LOP3.LUT R5, R5, 0x7f, RZ, 0xc0, !PT ;  /* 0x0000007f05057812 */ /* 0x002fc800078ec0ff */
[----:B------:R-:W-:Y:S01]  /*113e0*/  ISETP.NE.AND P2, PT, R5, RZ, PT ;  /* 0x000000ff0500720c */ /* 0x000fe20003f45270 */
[----:B--2---:R-:W-:-:S12]  /*113f0*/  @!P3 BRA `(.L_x_1422) ;  /* 0x000000180024b947 */ /* 0x004fd80003800000 */
.L_x_1459:
[----:B------:R-:W-:Y:S05]  /*11400*/  @P2 BRA `(.L_x_1423) ;  /* 0x0000000000142947 */ /* 0x000fea0003800000 */
[----:B------:R-:W-:Y:S01]  /*11410*/  ISETP.NE.AND P3, PT, R19, RZ, PT ;  /* 0x000000ff1300720c */ /* 0x000fe20003f65270 */
[----:B------:R-:W-:-:S04]  /*11420*/  IMAD.MOV.U32 R12, RZ, RZ, 0x2000 ;  /* 0x00002000ff0c7424 */ /* 0x000fc800078e00ff */
[----:B------:R2:W-:Y:S08]  /*11430*/  SYNCS.ARRIVE.TRANS64 RZ, [R3+URZ+0x28c30], R12 ;  /* 0x028c300c03ff79a7 */ /* 0x0005f0000800003f */
[----:B------:R-:W-:Y:S05]  /*11440*/  @!P3 BRA `(.L_x_1423) ;  /* 0x000000000004b947 */ /* 0x000fea0003800000 */
[----:B------:R-:W-:Y:S01]  /*11450*/  BPT.TRAP 0x1 ;  /* 0x000000040000795c */ /* 0x000fe20000300000 */
.L_x_1423:
[----:B------:R-:W-:Y:S01]  /*11460*/  R2UR UR8, R9 ;  /* 0x00000000090872ca */ /* 0x000fe200000e0000 */
        /* <DEDUP_REMOVED lines=9> */
[----:B------:R-:W-:-:S03]  /*11500*/  R2UR UR11, R5 ;  /* 0x00000000050b72ca */ /* 0x000fc600000e0000 */
[----:B------:R-:W-:Y:S02]  /*11510*/  ULEA UR8, UR8, UR37, 0xd ;  /* 0x0000002508087291 */ /* 0x000fe4000f8e683f */
[----:B------:R-:W-:Y:S02]  /*11520*/  UIADD3 UR9, UR9, 0x28c30, URZ ;  /* 0x00028c3009097890 */ /* 0x000fe4000fffe03f */
[----:B------:R-:W-:-:S09]  /*11530*/  UIADD3 UR8, UR8, 0x22400, URZ ;  /* 0x0002240008087890 */ /* 0x000fd2000fffe03f */
[----:B------:R3:W-:Y:S01]  /*11540*/  UTMALDG.4D [UR8], [UR6], desc[UR14] ;  /* 0x00000e08060075b4 */ /* 0x0007e20008019000 */
[----:B------:R-:W4:Y:S02]  /*11550*/  SYNCS.PHASECHK.TRANS64.TRYWAIT P3, [R3+URZ+0x28c60], R2 ;  /* 0x028c6002030075a7 */ /* 0x000f24000806017f */
[----:B---34-:R-:W-:Y:S05]  /*11560*/  @!P3 BRA `(.L_x_1424) ;  /* 0x0000001400dcb947 */ /* 0x018fea0003800000 */
.L_x_1460:
[----:B------:R-:W-:Y:S05]  /*11570*/  @P2 BRA `(.L_x_1425) ;  /* 0x0000000000142947 */ /* 0x000fea0003800000 */
[----:B------:R-:W-:Y:S01]  /*11580*/  ISETP.NE.AND P2, PT, R19, RZ, PT ;  /* 0x000000ff1300720c */ /* 0x000fe20003f45270 */
[----:B-1-3--:R-:W-:-:S04]  /*11590*/  IMAD.MOV.U32 R2, RZ, RZ, 0x10000 ;  /* 0x00010000ff027424 */ /* 0x00afc800078e00ff */
[----:B------:R4:W-:Y:S08]  /*115a0*/  SYNCS.ARRIVE.TRANS64 RZ, [R3+URZ+0x28c50], R2 ;  /* 0x028c500203ff79a7 */ /* 0x0009f0000800003f */
[----:B------:R-:W-:Y:S05]  /*115b0*/  @!P2 BRA `(.L_x_1425) ;  /* 0x000000000004a947 */ /* 0x000fea0003800000 */
[----:B------:R-:W-:Y:S01]  /*115c0*/  BPT.TRAP 0x1 ;  /* 0x000000040000795c */ /* 0x000fe20000300000 */
.L_x_1425:
        /* <DEDUP_REMOVED lines=25> */
[----:B------:R5:W-:Y:S02]  /*11760*/  UTMALDG.4D [UR8], [UR14], desc[UR6] ;  /* 0x000006080e0075b4 */ /* 0x000be40008019000 */
[----:B-----5:R-:W-:Y:S01]  /*11770*/  UMOV UR8, UR18 ;  /* 0x0000001200087c82 */ /* 0x020fe20008000000 */
[----:B------:R-:W-:Y:S01]  /*11780*/  UMOV UR10, UR21 ;  /* 0x00000015000a7c82 */ /* 0x000fe20008000000 */
[----:B------:R-:W-:Y:S01]  /*11790*/  UIADD3 UR18, UR16, 0xa400, URZ ;  /* 0x0000a40010127890 */ /* 0x000fe2000fffe03f */
[----:B------:R5:W-:Y:S02]  /*117a0*/  UTMALDG.4D [UR8], [UR14], desc[UR6] ;  /* 0x000006080e0075b4 */ /* 0x000be40008019000 */
[----:B-----5:R-:W-:Y:S01]  /*117b0*/  UMOV UR8, UR19 ;  /* 0x0000001300087c82 */ /* 0x020fe20008000000 */
[----:B------:R-:W-:Y:S01]  /*117c0*/  UMOV UR10, UR22 ;  /* 0x00000016000a7c82 */ /* 0x000fe20008000000 */
[----:B------:R-:W-:Y:S01]  /*117d0*/  UIADD3 UR19, UR16, 0xc400, URZ ;  /* 0x0000c40010137890 */ /* 0x000fe2000fffe03f */
[----:B------:R5:W-:Y:S01]  /*117e0*/  UTMALDG.4D [UR8], [UR14], desc[UR6] ;  /* 0x000006080e0075b4 */ /* 0x000be20008019000 */
[----:B------:R-:W-:Y:S01]  /*117f0*/  UIADD3 UR16, UR16, 0xe400, URZ ;  /* 0x0000e40010107890 */ /* 0x000fe2000fffe03f */
[----:B-----5:R-:W-:Y:S01]  /*11800*/  UMOV UR8, UR17 ;  /* 0x0000001100087c82 */ /* 0x020fe20008000000 */
[----:B------:R-:W-:Y:S01]  /*11810*/  UMOV UR10, UR23 ;  /* 0x00000017000a7c82 */ /* 0x000fe20008000000 */
[----:B------:R-:W-:Y:S01]  /*11820*/  UMOV UR17, 0x180 ;  /* 0x0000018000117882 */ /* 0x000fe20000000000 */
[----:B------:R5:W-:Y:S02]  /*11830*/  UTMALDG.4D [UR8], [UR14], desc[UR6] ;  /* 0x000006080e0075b4 */ /* 0x000be40008019000 */
[----:B-----5:R-:W-:Y:S01]  /*11840*/  UMOV UR8, UR18 ;  /* 0x0000001200087c82 */ /* 0x020fe20008000000 */
[----:B------:R-:W-:-:S02]  /*11850*/  UMOV UR10, UR24 ;  /* 0x00000018000a7c82 */ /* 0x000fc40008000000 */
[----:B------:R5:W-:Y:S02]  /*11860*/  UTMALDG.4D [UR8], [UR14], desc[UR6] ;  /* 0x000006080e0075b4 */ /* 0x000be40008019000 */
[----:B-----5:R-:W-:Y:S01]  /*11870*/  UMOV UR8, UR19 ;  /* 0x0000001300087c82 */ /* 0x020fe20008000000 */
[----:B------:R-:W-:Y:S01]  /*11880*/  UMOV UR10, UR17 ;  /* 0x00000011000a7c82 */ /* 0x000fe20008000000 */
[----:B------:R-:W-:Y:S01]  /*11890*/  UMOV UR17, 0x1c0 ;  /* 0x000001c000117882 */ /* 0x000fe20000000000 */
[----:B------:R5:W-:Y:S02]  /*118a0*/  UTMALDG.4D [UR8], [UR14], desc[UR6] ;  /* 0x000006080e0075b4 */ /* 0x000be40008019000 */
[----:B-----5:R-:W-:Y:S01]  /*118b0*/  UMOV UR8, UR16 ;  /* 0x0000001000087c82 */ /* 0x020fe20008000000 */
[----:B------:R-:W-:Y:S02]  /*118c0*/  UMOV UR10, UR17 ;  /* 0x00000011000a7c82 */ /* 0x000fe40008000000 */
[----:B------:R1:W-:Y:S02]  /*118d0*/  UTMALDG.4D [UR8], [UR14], desc[UR6] ;  /* 0x000006080e0075b4 */ /* 0x0003e40008019000 */
[----:B-1----:R-:W-:Y:S01]  /*118e0*/  NOP ;  /* 0x0000000000007918 */ /* 0x002fe20000000000 */
.L_x_1420:
[----:B------:R-:W-:Y:S05]  /*118f0*/  BSYNC B1 ;  /* 0x0000000000017941 */ /* 0x000fea0003800000 */
.L_x_1419:
[----:B------:R-:W-:Y:S01]  /*11900*/  IADD3 R9, R9, 0x1, RZ ;  /* 0x0000000109097810 */ /* 0x000fe20007ffe0ff */
[----:B------:R-:W-:Y:S03]  /*11910*/  BSSY B1, `(.L_x_1426) ;  /* 0x0000070000017945 */ /* 0x000fe60003800000 */
[----:B------:R-:W-:-:S04]  /*11920*/  ISETP.NE.AND P2, PT, R9, 0x2, PT ;  /* 0x000000020900780c */ /* 0x000fc80003f45270 */
[----:B---34-:R-:W-:Y:S02]  /*11930*/  SEL R2, RZ, 0x1, P2 ;  /* 0x00000001ff027807 */ /* 0x018fe40001000000 */
[----:B------:R-:W-:Y:S01]  /*11940*/  SEL R16, R9, RZ, P2 ;  /* 0x000000ff09107207 */ /* 0x000fe20001000000 */
[----:B------:R-:W-:Y:S01]  /*11950*/  VIADD R9, R8, 0xffffffff ;  /* 0xffffffff08097836 */ /* 0x000fe20000000000 */
[----:B------:R-:W-:Y:S01]  /*11960*/  LOP3.LUT R17, R17, R2, RZ, 0x3c, !PT ;  /* 0x0000000211117212 */ /* 0x000fe200078e3cff */
[----:B------:R-:W-:Y:S06]  /*11970*/  @!P6 BRA `(.L_x_1427) ;  /* 0x0000000400a4e947 */ /* 0x000fec0003800000 */
[----:B------:R-:W-:Y:S01]  /*11980*/  MOV R10, R9 ;  /* 0x00000009000a7202 */ /* 0x000fe20000000f00 */
[----:B------:R-:W-:Y:S06]  /*11990*/  @!P0 BRA `(.L_x_1428) ;  /* 0x0000000000448947 */ /* 0x000fec0003800000 */
[----:B------:R-:W1:Y:S02]  /*119a0*/  LDC R11, c[0x0][0x41c] ;  /* 0x00010700ff0b7b82 */ /* 0x000e640000000800 */
[----:B-1----:R-:W-:-:S13]  /*119b0*/  ISETP.NE.AND P2, PT, R11, 0x1, PT ;  /* 0x000000010b00780c */ /* 0x002fda0003f45270 */
[----:B--2---:R-:W1:Y:S02]  /*119c0*/  @P2 LDC.64 R2, c[0x0][0x420] ;  /* 0x00010800ff022b82 */ /* 0x004e640000000a00 */
[----:B-1----:R-:W-:-:S04]  /*119d0*/  @P2 IMAD.HI.U32 R4, R10, R2, RZ ;  /* 0x000000020a042227 */ /* 0x002fc800078e00ff */
[----:B------:R-:W-:Y:S01]  /*119e0*/  IMAD.MOV.U32 R2, RZ, RZ, R10 ;  /* 0x000000ffff027224 */ /* 0x000fe200078e000a */
[----:B------:R-:W-:Y:S02]  /*119f0*/  @P2 SHF.R.U32.HI R2, RZ, R3, R4 ;  /* 0x00000003ff022219 */ /* 0x000fe40000011604 */
[----:B------:R-:W1:Y:S02]  /*11a00*/  LDC.64 R4, c[0x0][0x3f8] ;  /* 0x0000fe00ff047b82 */ /* 0x000e640000000a00 */
[----:B------:R-:W-:-:S05]  /*11a10*/  IADD3 R3, -R2, RZ, RZ ;  /* 0x000000ff02037210 */ /* 0x000fca0007ffe1ff */
[----:B------:R-:W-:Y:S01]  /*11a20*/  IMAD R10, R11, R3, R10 ;  /* 0x000000030b0a7224 */ /* 0x000fe200078e020a */
[----:B------:R-:W-:Y:S01]  /*11a30*/  SHF.R.S32.HI R3, RZ, 0x1f, R2 ;  /* 0x0000001fff037819 */ /* 0x000fe20000011402 */
[----:B------:R-:W-:-:S04]  /*11a40*/  IMAD R11, R7, UR4, RZ ;  /* 0x00000004070b7c24 */ /* 0x000fc8000f8e02ff */
[C---:B------:R-:W-:Y:S02]  /*11a50*/  IMAD R11, R6.reuse, UR5, R11 ;  /* 0x00000005060b7c24 */ /* 0x040fe4000f8e020b */
[----:B------:R-:W-:-:S04]  /*11a60*/  IMAD.WIDE.U32 R2, R6, UR4, R2 ;  /* 0x0000000406027c25 */ /* 0x000fc8000f8e0002 */
[----:B------:R-:W-:Y:S01]  /*11a70*/  IMAD.IADD R3, R11, 0x1, R3 ;  /* 0x000000010b037824 */ /* 0x000fe200078e0203 */
[----:B-1----:R-:W-:-:S04]  /*11a80*/  LEA R4, P2, R2, R4, 0x2 ;  /* 0x0000000402047211 */ /* 0x002fc800078410ff */
[----:B------:R-:W-:-:S05]  /*11a90*/  LEA.HI.X R5, R2, R5, R3, 0x2, P2 ;  /* 0x0000000502057211 */ /* 0x000fca00010f1403 */
[----:B------:R1:W5:Y:S04]  /*11aa0*/  LDG.E R4, desc[UR50][R4.64] ;  /* 0x0000003204047981 */ /* 0x000368000c1e1900 */
.L_x_1428:
[----:B------:R-:W-:Y:S01]  /*11ab0*/  LEA R2, R16, UR37, 0x3 ;  /* 0x0000002510027c11 */ /* 0x000fe2000f8e18ff */
[----:B-1----:R-:W1:Y:S01]  /*11ac0*/  S2R R5, SR_TID.X ;  /* 0x0000000000057919 */ /* 0x002e620000002100 */
[----:B--2---:R-:W-:-:S04]  /*11ad0*/  SHF.L.U32 R3, R17, 0x1f, RZ ;  /* 0x0000001f11037819 */ /* 0x004fc800000006ff */
[----:B------:R-:W2:Y:S01]  /*11ae0*/  SYNCS.PHASECHK.TRANS64.TRYWAIT P3, [R2+URZ+0x28c40], R3 ;  /* 0x028c4003020075a7 */ /* 0x000ea2000806017f */
[----:B-1----:R-:W-:-:S04]  /*11af0*/  LOP3.LUT R5, R5, 0x7f, RZ, 0xc0, !PT ;  /* 0x0000007f05057812 */ /* 0x002fc800078ec0ff */
[----:B------:R-:W-:Y:S01]  /*11b00*/  ISETP.NE.AND P2, PT, R5, RZ, PT ;  /* 0x000000ff0500720c */ /* 0x000fe20003f45270 */
[----:B--2---:R-:W-:-:S12]  /*11b10*/  @!P3 BRA `(.L_x_1429) ;  /* 0x000000100084b947 */ /* 0x004fd80003800000 */
.L_x_1461:
[----:B------:R-:W-:Y:S05]  /*11b20*/  @P2 BRA `(.L_x_1430) ;  /* 0x0000000000142947 */ /* 0x000fea0003800000 */
[----:B------:R-:W-:Y:S02]  /*11b30*/  ISETP.NE.AND P3, PT, R19, RZ, PT ;  /* 0x000000ff1300720c */ /* 0x000fe40003f65270 */
[----:B------:R-:W-:-:S04]  /*11b40*/  MOV R5, 0x2000 ;  /* 0x0000200000057802 */ /* 0x000fc80000000f00 */
[----:B------:R2:W-:Y:S07]  /*11b50*/  SYNCS.ARRIVE.TRANS64 RZ, [R2+URZ+0x28c30], R5 ;  /* 0x028c300502ff79a7 */ /* 0x0005ee000800003f */
[----:B------:R-:W-:Y:S05]  /*11b60*/  @!P3 BRA `(.L_x_1430) ;  /* 0x000000000004b947 */ /* 0x000fea0003800000 */
[----:B------:R-:W-:Y:S01]  /*11b70*/  BPT.TRAP 0x1 ;  /* 0x000000040000795c */ /* 0x000fe20000300000 */
.L_x_1430:
[----:B------:R-:W-:Y:S01]  /*11b80*/  R2UR UR8, R16 ;  /* 0x00000000100872ca */ /* 0x000fe200000e0000 */
[----:B--2---:R-:W-:Y:S01]  /*11b90*/  IMAD.SHL.U32 R5, R10, 0x40, RZ ;  /* 0x000000400a057824 */ /* 0x004fe200078e00ff */
        /* <DEDUP_REMOVED lines=13> */
[----:B------:R-:W3:Y:S02]  /*11c70*/  SYNCS.PHASECHK.TRANS64.TRYWAIT P3, [R2+URZ+0x28c60], R3 ;  /* 0x028c6003020075a7 */ /* 0x000ee4000806017f */
[----:B--23--:R-:W-:Y:S05]  /*11c80*/  @!P3 BRA `(.L_x_1431) ;  /* 0x00000010003cb947 */ /* 0x00cfea0003800000 */
.L_x_1462:
[----:B------:R-:W-:Y:S05]  /*11c90*/  @P2 BRA `(.L_x_1432) ;  /* 0x0000000000142947 */ /* 0x000fea0003800000 */
[----:B------:R-:W-:Y:S02]  /*11ca0*/  ISETP.NE.AND P2, PT, R19, RZ, PT ;  /* 0x000000ff1300720c */ /* 0x000fe40003f45270 */
[----:B-12---:R-:W-:-:S04]  /*11cb0*/  MOV R3, 0x10000 ;  /* 0x0001000000037802 */ /* 0x006fc80000000f00 */
[----:B------:R3:W-:Y:S07]  /*11cc0*/  SYNCS.ARRIVE.TRANS64 RZ, [R2+URZ+0x28c50], R3 ;  /* 0x028c500302ff79a7 */ /* 0x0007ee000800003f */
[----:B------:R-:W-:Y:S05]  /*11cd0*/  @!P2 BRA `(.L_x_1432) ;  /* 0x000000000004a947 */ /* 0x000fea0003800000 */
[----:B------:R-:W-:Y:S01]  /*11ce0*/  BPT.TRAP 0x1 ;  /* 0x000000040000795c */ /* 0x000fe20000300000 */
.L_x_1432:
        /* <DEDUP_REMOVED lines=22> */
[----:B----4-:R-:W-:Y:S01]  /*11e50*/  UMOV UR8, UR17 ;  /* 0x0000001100087c82 */ /* 0x010fe20008000000 */
[----:B------:R-:W-:Y:S01]  /*11e60*/  UMOV UR10, UR18 ;  /* 0x00000012000a7c82 */ /* 0x000fe20008000000 */
[----:B------:R-:W-:Y:S01]  /*11e70*/  UIADD3 UR17, UR16, 0x8400, URZ ;  /* 0x0000840010117890 */ /* 0x000fe2000fffe03f */
[----:B------:R4:W-:Y:S01]  /*11e80*/  UTMALDG.4D [UR8], [UR14], desc[UR6] ;  /* 0x000006080e0075b4 */ /* 0x0009e20008019000 */
[----:B------:R-:W-:Y:S01]  /*11e90*/  UIADD3 UR18, UR16, 0xa400, URZ ;  /* 0x0000a40010127890 */ /* 0x000fe2000fffe03f */
[----:B----4-:R-:W-:Y:S01]  /*11ea0*/  UMOV UR8, UR19 ;  /* 0x0000001300087c82 */ /* 0x010fe20008000000 */
[----:B------:R-:W-:Y:S01]  /*11eb0*/  UMOV UR10, UR20 ;  /* 0x00000014000a7c82 */ /* 0x000fe20008000000 */
[----:B------:R-:W-:Y:S01]  /*11ec0*/  UIADD3 UR19, UR16, 0xc400, URZ ;  /* 0x0000c40010137890 */ /* 0x000fe2000fffe03f */
[----:B------:R4:W-:Y:S02]  /*11ed0*/  UTMALDG.4D [UR8], [UR14], desc[UR6] ;  /* 0x000006080e0075b4 */ /* 0x0009e40008019000 */
[----:B----4-:R-:W-:Y:S01]  /*11ee0*/  UMOV UR8, UR21 ;  /* 0x0000001500087c82 */ /* 0x010fe20008000000 */
[----:B------:R-:W-:-:S02]  /*11ef0*/  UMOV UR10, UR22 ;  /* 0x00000016000a7c82 */ /* 0x000fc40008000000 */
[----:B------:R4:W-:Y:S02]  /*11f00*/  UTMALDG.4D [UR8], [UR14], desc[UR6] ;  /* 0x000006080e0075b4 */ /* 0x0009e40008019000 */
[----:B----4-:R-:W-:Y:S01]  /*11f10*/  UMOV UR8, UR17 ;  /* 0x0000001100087c82 */ /* 0x010fe20008000000 */
[----:B------:R-:W-:Y:S01]  /*11f20*/  UMOV UR10, UR23 ;  /* 0x00000017000a7c82 */ /* 0x000fe20008000000 */
[----:B------:R-:W-:Y:S01]  /*11f30*/  UIADD3 UR17, UR16, 0xe400, URZ ;  /* 0x0000e40010117890 */ /* 0x000fe2000fffe03f */
[----:B------:R4:W-:Y:S02]  /*11f40*/  UTMALDG.4D [UR8], [UR14], desc[UR6] ;  /* 0x000006080e0075b4 */ /* 0x0009e40008019000 */
[----:B------:R-:W-:Y:S01]  /*11f50*/  UMOV UR16, 0x180 ;  /* 0x0000018000107882 */ /* 0x000fe20000000000 */
[----:B----4-:R-:W-:Y:S01]  /*11f60*/  UMOV UR8, UR18 ;  /* 0x0000001200087c82 */ /* 0x010fe20008000000 */
[----:B------:R-:W-:Y:S02]  /*11f70*/  UMOV UR10, UR24 ;  /* 0x00000018000a7c82 */ /* 0x000fe40008000000 */
[----:B------:R4:W-:Y:S02]  /*11f80*/  UTMALDG.4D [UR8], [UR14], desc[UR6] ;  /* 0x000006080e0075b4 */ /* 0x0009e40008019000 */
[----:B----4-:R-:W-:Y:S01]  /*11f90*/  UMOV UR8, UR19 ;  /* 0x0000001300087c82 */ /* 0x010fe20008000000 */
[----:B------:R-:W-:Y:S01]  /*11fa0*/  UMOV UR10, UR16 ;  /* 0x00000010000a7c82 */ /* 0x000fe20008000000 */
[----:B------:R-:W-:Y:S01]  /*11fb0*/  UMOV UR16, 0x1c0 ;  /* 0x000001c000107882 */ /* 0x000fe20000000000 */
[----:B------:R4:W-:Y:S02]  /*11fc0*/  UTMALDG.4D [UR8], [UR14], desc[UR6] ;  /* 0x000006080e0075b4 */ /* 0x0009e40008019000 */
[----:B----4-:R-:W-:Y:S01]  /*11fd0*/  UMOV UR8, UR17 ;  /* 0x0000001100087c82 */ /* 0x010fe20008000000 */
[----:B------:R-:W-:-:S02]  /*11fe0*/  UMOV UR10, UR16 ;  /* 0x00000010000a7c82 */ /* 0x000fc40008000000 */
[----:B------:R4:W-:Y:S02]  /*11ff0*/  UTMALDG.4D [UR8], [UR14], desc[UR6] ;  /* 0x000006080e0075b4 */ /* 0x0009e40008019000 */
[----:B----4-:R-:W-:Y:S01]  /*12000*/  NOP ;  /* 0x0000000000007918 */ /* 0x010fe20000000000 */
.L_x_1427:
[----:B------:R-:W-:Y:S05]  /*12010*/  BSYNC B1 ;  /* 0x0000000000017941 */ /* 0x000fea0003800000 */
.L_x_1426:
[----:B------:R-:W-:Y:S01]  /*12020*/  ISETP.GT.AND P2, PT, R9, UR38, PT ;  /* 0x0000002609007c0c */ /* 0x000fe2000bf44270 */
[----:B------:R-:W-:-:S12]  /*12030*/  VIADD R8, R8, 0xfffffffe ;  /* 0xfffffffe08087836 */ /* 0x000fd80000000000 */
[----:B------:R-:W-:Y:S05]  /*12040*/  @P2 BRA `(.L_x_1433) ;  /* 0xfffffff000602947 */ /* 0x000fea000383ffff */
.L_x_1418:
[----:B------:R-:W-:Y:S05]  /*12050*/  BSYNC B0 ;  /* 0x0000000000007941 */ /* 0x000fea0003800000 */
.L_x_1409:
[----:B------:R-:W-:Y:S01]  /*12060*/  IADD3 R16, R16, 0x1, RZ ;  /* 0x0000000110107810 */ /* 0x000fe20007ffe0ff */
[----:B------:R-:W-:Y:S03]  /*12070*/  BSSY B0, `(.L_x_1434) ;  /* 0x0000011000007945 */ /* 0x000fe60003800000 */
[----:B------:R-:W-:-:S04]  /*12080*/  ISETP.NE.AND P0, PT, R16, 0x2, PT ;  /* 0x000000021000780c */ /* 0x000fc80003f05270 */
[----:B------:R-:W-:-:S04]  /*12090*/  SEL R0, RZ, 0x1, P0 ;  /* 0x00000001ff007807 */ /* 0x000fc80000000000 */
[----:B------:R-:W-:Y:S01]  /*120a0*/  LOP3.LUT R17, R17, R0, RZ, 0x3c, !PT ;  /* 0x0000000011117212 */ /* 0x000fe200078e3cff */
[----:B------:R-:W-:Y:S06]  /*120b0*/  @P1 BRA `(.L_x_1435) ;  /* 0x0000000000301947 */ /* 0x000fec0003800000 */
[----:B-12---:R-:W1:Y:S01]  /*120c0*/  S2R R5, SR_LANEID ;  /* 0x0000000000057919 */ /* 0x006e620000000000 */
[----:B------:R-:W-:Y:S01]  /*120d0*/  VOTEU.ANY UR6, UPT, PT ;  /* 0x0000000000067886 */ /* 0x000fe200038e0100 */
[----:B---34-:R-:W2:Y:S01]  /*120e0*/  LDC.64 R2, c[0x0][0xdf0] ;  /* 0x00037c00ff027b82 */ /* 0x018ea20000000a00 */
        /* <DEDUP_REMOVED lines=8> */
[----:B-1----:R-:W-:-:S07]  /*12170*/  IADD3 R18, R0, UR44, R7 ;  /* 0x0000002c00127c10 */ /* 0x002fce000fffe007 */
.L_x_1435:
[----:B------:R-:W-:Y:S05]  /*12180*/  BSYNC B0 ;  /* 0x0000000000007941 */ /* 0x000fea0003800000 */
.L_x_1434:
[----:B------:R-:W-:Y:S01]  /*12190*/  SEL R16, R16, RZ, P0 ;  /* 0x000000ff10107207 */ /* 0x000fe20000000000 */
[----:B------:R-:W-:-:S07]  /*121a0*/  IMAD.MOV.U32 R13, RZ, RZ, R18 ;  /* 0x000000ffff0d7224 */ /* 0x000fce00078e0012 */
.L_x_1394:
[----:B------:R-:W-:Y:S05]  /*121b0*/  BSYNC B6 ;  /* 0x0000000000067941 */ /* 0x000fea0003800000 */
.L_x_1392:
[----:B------:R-:W-:-:S03]  /*121c0*/  UMOV UR6, 0xffffffff ;  /* 0xffffffff00067882 */ /* 0x000fc60000000000 */
[----:B------:R-:W-:Y:S05]  /*121d0*/  BRA.DIV UR6, `(.L_x_1436) ;  /* 0x0000000a06fc7947 */ /* 0x000fea000b800000 */
[----:B------:R1:W1:Y:S02]  /*121e0*/  SHFL.IDX PT, R14, R13, RZ, 0x1f ;  /* 0x00001fff0d0e7589 */ /* 0x00026400000e0000 */
.L_x_1465:
[----:B------:R-:W-:Y:S01]  /*121f0*/  ISETP.NE.AND P0, PT, R19, RZ, PT ;  /* 0x000000ff1300720c */ /* 0x000fe20003f05270 */
[----:B------:R-:W-:Y:S05]  /*12200*/  WARPSYNC.ALL ;  /* 0x0000000000007948 */ /* 0x000fea0003800000 */
[----:B------:R-:W-:Y:S01]  /*12210*/  BAR.SYNC.DEFER_BLOCKING 0x4, 0x120 ;  /* 0x0104800000007b1d */ /* 0x000fe20000010000 */
[----:B-1----:R-:W-:-:S05]  /*12220*/  MOV R18, R14 ;  /* 0x0000000e00127202 */ /* 0x002fca0000000f00 */
[----:B------:R-:W-:Y:S01]  /*12230*/  ULDC UR6, c[0x0][0xda8] ;  /* 0x00036a0000067ab9 */ /* 0x000fe20000000800 */
[----:B------:R-:W-:Y:S01]  /*12240*/  @!P0 MOV R0, 0x400 ;  /* 0x0000040000008802 */ /* 0x000fe20000000f00 */
[----:B--234-:R-:W1:Y:S03]  /*12250*/  @!P0 S2R R3, SR_CgaCtaId ;  /* 0x0000000000038919 */ /* 0x01ce660000008800 */
[----:B-1----:R-:W-:-:S05]  /*12260*/  @!P0 LEA R0, R3, R0, 0x18 ;  /* 0x0000000003008211 */ /* 0x002fca00078ec0ff */
[----:B------:R1:W-:Y:S01]  /*12270*/  @!P0 STS [R0+0x28cd0], R13 ;  /* 0x028cd00d00008388 */ /* 0x0003e20000000800 */
[----:B------:R-:W-:Y:S06]  /*12280*/  BAR.ARV 0x5, 0x120 ;  /* 0x0144800000007b1d */ /* 0x000fec0000002000 */
[----:B------:R-:W-:-:S13]  /*12290*/  ISETP.GE.AND P0, PT, R18, UR6, PT ;  /* 0x0000000612007c0c */ /* 0x000fda000bf06270 */
[----:B-1----:R-:W-:Y:S05]  /*122a0*/  @!P0 BRA `(.L_x_1437) ;  /* 0xffffffd000008947 */ /* 0x002fea000383ffff */
.L_x_1383:
[----:B------:R-:W1:Y:S01]  /*122b0*/  S2R R3, SR_CgaCtaId ;  /* 0x0000000000037919 */ /* 0x000e620000008800 */
[----:B------:R-:W-:Y:S01]  /*122c0*/  UIADD3 UR45, UR45, 0x1, URZ ;  /* 0x000000012d2d7890 */ /* 0x000fe2000fffe03f */
[----:B------:R-:W-:-:S03]  /*122d0*/  MOV R0, 0x400 ;  /* 0x0000040000007802 */ /* 0x000fc60000000f00 */
[----:B------:R-:W-:-:S04]  /*122e0*/  ULEA.HI UR4, UR45, UR45, URZ, 0x1 ;  /* 0x0000002d2d047291 */ /* 0x000fc8000f8f083f */
[----:B------:R-:W-:-:S04]  /*122f0*/  ULOP3.LUT UR4, UR4, 0xfffffffe, URZ, 0xc0, !UPT ;  /* 0xfffffffe04047892 */ /* 0x000fc8000f8ec03f */
[----:B------:R-:W-:Y:S01]  /*12300*/  UIADD3 UR4, UR45, -UR4, URZ ;  /* 0x800000042d047290 */ /* 0x000fe2000fffe03f */
[----:B-1----:R-:W-:-:S05]  /*12310*/  LEA R7, R3, R0, 0x18 ;  /* 0x0000000003077211 */ /* 0x002fca00078ec0ff */
[----:B------:R-:W-:-:S05]  /*12320*/  IMAD.U32 R0, RZ, RZ, UR4 ;  /* 0x00000004ff007e24 */ /* 0x000fca000f8e00ff */
[----:B------:R-:W-:-:S04]  /*12330*/  SHF.L.U32 R0, R0, 0x1f, RZ ;  /* 0x0000001f00007819 */ /* 0x000fc800000006ff */
[----:B------:R-:W1:Y:S02]  /*12340*/  SYNCS.PHASECHK.TRANS64.TRYWAIT P0, [R7+URZ+0x28c20], R0 ;  /* 0x028c2000070075a7 */ /* 0x000e64000800017f */
[----:B-1----:R-:W-:Y:S05]  /*12350*/  @!P0 BRA `(.L_x_1438) ;  /* 0x0000000800c08947 */ /* 0x002fea0003800000 */
.L_x_1466:
[----:B------:R-:W2:Y:S02]  /*12360*/  S2R R2, SR_TID.X ;  /* 0x0000000000027919 */ /* 0x000ea40000002100 */
[----:B--2---:R-:W-:-:S04]  /*12370*/  SHF.R.U32.HI R2, RZ, 0x5, R2 ;  /* 0x00000005ff027819 */ /* 0x004fc80000011602 */
[----:B------:R-:W-:-:S05]  /*12380*/  LOP3.LUT R2, R2, 0x3, RZ, 0xc0, !PT ;  /* 0x0000000302027812 */ /* 0x000fca00078ec0ff */
[----:B-1----:R-:W1:Y:S02]  /*12390*/  SHFL.IDX PT, R0, R2, RZ, 0x1f ;  /* 0x00001fff02007589 */ /* 0x002e6400000e0000 */
[----:B-1----:R-:W-:-:S13]  /*123a0*/  ISETP.NE.AND P0, PT, R0, RZ, PT ;  /* 0x000000ff0000720c */ /* 0x002fda0003f05270 */
[----:B------:R-:W-:Y:S05]  /*123b0*/  @P0 EXIT ;  /* 0x000000000000094d */ /* 0x000fea0003800000 */
[----:B------:R-:W-:Y:S01]  /*123c0*/  ELECT P0, URZ, PT ;  /* 0x00000000003f782f */ /* 0x000fe20003800000 */
[----:B------:R-:W-:-:S12]  /*123d0*/  BSSY B0, `(.L_x_1439) ;  /* 0x0000020000007945 */ /* 0x000fd80003800000 */
[----:B------:R-:W-:Y:S05]  /*123e0*/  @!P0 BRA `(.L_x_1440) ;  /* 0x0000000000788947 */ /* 0x000fea0003800000 */
[----:B------:R-:W-:-:S06]  /*123f0*/  ULOP3.LUT UR4, UR36, 0x2, URZ, 0xfc, !UPT ;  /* 0x0000000224047892 */ /* 0x000fcc000f8efc3f */
[----:B------:R-:W-:-:S04]  /*12400*/  MOV R0, UR4 ;  /* 0x0000000400007c02 */ /* 0x000fc80008000f00 */
[----:B------:R-:W-:-:S13]  /*12410*/  ISETP.NE.AND P2, PT, R0, 0x3, PT ;  /* 0x000000030000780c */ /* 0x000fda0003f45270 */
[----:B------:R-:W-:Y:S05]  /*12420*/  @!P2 BRA `(.L_x_1441) ;  /* 0x000000000004a947 */ /* 0x000fea0003800000 */
[----:B------:R-:W-:Y:S01]  /*12430*/  BPT.TRAP 0x1 ;  /* 0x000000040000795c */ /* 0x000fe20000300000 */
.L_x_1441:
[----:B------:R-:W-:Y:S01]  /*12440*/  VIADD R3, R7, 0x28c40 ;  /* 0x00028c4007037836 */ /* 0x000fe20000000000 */
[----:B------:R-:W-:Y:S01]  /*12450*/  SHF.L.U32 R4, R17, 0x1f, RZ ;  /* 0x0000001f11047819 */ /* 0x000fe200000006ff */
[----:B------:R-:W-:-:S03]  /*12460*/  VIADD R0, R16, 0x1 ;  /* 0x0000000110007836 */ /* 0x000fc60000000000 */
[----:B------:R-:W-:Y:S02]  /*12470*/  LEA R5, R16, R3, 0x3 ;  /* 0x0000000310057211 */ /* 0x000fe400078e18ff */
[----:B------:R-:W-:Y:S02]  /*12480*/  ISETP.NE.AND P1, PT, R0, 0x2, PT ;  /* 0x000000020000780c */ /* 0x000fe40003f25270 */
[----:B------:R-:W1:Y:S02]  /*12490*/  SYNCS.PHASECHK.TRANS64.TRYWAIT P0, [R5+URZ], R4 ;  /* 0x00000004050075a7 */ /* 0x000e64000800017f */
[----:B------:R-:W-:-:S04]  /*124a0*/  SEL R2, RZ, 0x1, P1 ;  /* 0x00000001ff027807 */ /* 0x000fc80000800000 */
[----:B------:R-:W-:Y:S02]  /*124b0*/  LOP3.LUT R17, R17, R2, RZ, 0x3c, !PT ;  /* 0x0000000211117212 */ /* 0x000fe400078e3cff */
[----:B------:R-:W-:Y:S02]  /*124c0*/  SEL R2, R0, RZ, P1 ;  /* 0x000000ff00027207 */ /* 0x000fe40000800000 */
[----:B------:R-:W-:Y:S02]  /*124d0*/  SHF.L.U32 R0, R17, 0x1f, RZ ;  /* 0x0000001f11007819 */ /* 0x000fe400000006ff */
[----:B------:R-:W-:Y:S01]  /*124e0*/  LEA R3, R2, R3, 0x3 ;  /* 0x0000000302037211 */ /* 0x000fe200078e18ff */
[----:B-1----:R-:W-:Y:S06]  /*124f0*/  @!P0 BRA `(.L_x_1442) ;  /* 0x00000008006c8947 */ /* 0x002fec0003800000 */
.L_x_1467:
[----:B------:R-:W2:Y:S02]  /*12500*/  SYNCS.PHASECHK.TRANS64.TRYWAIT P0, [R3+URZ], R0 ;  /* 0x00000000030075a7 */ /* 0x000ea4000800017f */
[----:B--2---:R-:W-:Y:S05]  /*12510*/  @!P0 BRA `(.L_x_1443) ;  /* 0x0000000800788947 */ /* 0x004fea0003800000 */
.L_x_1468:
[----:B------:R-:W-:Y:S05]  /*12520*/  @!P2 BRA `(.L_x_1444) ;  /* 0x000000000004a947 */ /* 0x000fea0003800000 */
[----:B------:R-:W-:Y:S01]  /*12530*/  BPT.TRAP 0x1 ;  /* 0x000000040000795c */ /* 0x000fe20000300000 */
.L_x_1444:
[----:B--2---:R-:W-:-:S05]  /*12540*/  VIADD R3, R7, 0x28c60 ;  /* 0x00028c6007037836 */ /* 0x004fca0000000000 */
[----:B-1----:R-:W-:-:S04]  /*12550*/  LEA R5, R16, R3, 0x3 ;  /* 0x0000000310057211 */ /* 0x002fc800078e18ff */
[----:B------:R-:W1:Y:S02]  /*12560*/  SYNCS.PHASECHK.TRANS64.TRYWAIT P0, [R5+URZ], R4 ;  /* 0x00000004050075a7 */ /* 0x000e64000800017f */
[----:B-1----:R-:W-:Y:S05]  /*12570*/  @!P0 BRA `(.L_x_1445) ;  /* 0x0000000800748947 */ /* 0x002fea0003800000 */
.L_x_1469:
[----:B------:R-:W-:-:S07]  /*12580*/  IMAD R3, R2, 0x8, R3 ;  /* 0x0000000802037824 */ /* 0x000fce00078e0203 */
.L_x_1446:
[----:B--2---:R2:W3:Y:S02]  /*12590*/  SYNCS.PHASECHK.TRANS64.TRYWAIT P0, [R3+URZ], R0 ;  /* 0x00000000030075a7 */ /* 0x0044e4000800017f */
[----:B---3--:R-:W-:Y:S05]  /*125a0*/  @!P0 NANOSLEEP.SYNCS 0x989680 ;  /* 0x009896800000895d */ /* 0x008fea0003900000 */
[----:B------:R-:W3:Y:S02]  /*125b0*/  @!P0 SYNCS.PHASECHK.TRANS64 P0, [R3+URZ], R0 ;  /* 0x00000000030085a7 */ /* 0x000ee4000800007f */
[----:B---3--:R-:W-:Y:S05]  /*125c0*/  @!P0 BRA `(.L_x_1446) ;  /* 0xfffffffc00f08947 */ /* 0x008fea000383ffff */
.L_x_1440:
[----:B------:R-:W-:Y:S05]  /*125d0*/  BSYNC B0 ;  /* 0x0000000000007941 */ /* 0x000fea0003800000 */
.L_x_1439:
[----:B------:R-:W-:Y:S05]  /*125e0*/  EXIT ;  /* 0x000000000000794d */ /* 0x000fea0003800000 */
.L_x_1289:
[----:B-1----:R-:W-:-:S04]  /*125f0*/  MOV R6, UR21 ;  /* 0x0000001500067c02 */ /* 0x002fc80008000f00 */
[----:B------:R1:W2:Y:S03]  /*12600*/  SYNCS.PHASECHK.TRANS64.TRYWAIT P1, [R6+URZ+0x28c50], R3 ;  /* 0x028c5003060075a7 */ /* 0x0002a6000802017f */
[----:B--2---:R-:W-:Y:S05]  /*12610*/  @!P1 NANOSLEEP.SYNCS 0x989680 ;  /* 0x009896800000995d */ /* 0x004fea0003900000 */
[----:B------:R-:W2:Y:S02]  /*12620*/  @!P1 SYNCS.PHASECHK.TRANS64 P1, [R6+URZ+0x28c50], R3 ;  /* 0x028c5003060095a7 */ /* 0x000ea4000802007f */
[----:B--2---:R-:W-:Y:S05]  /*12630*/  @!P1 BRA `(.L_x_1289) ;  /* 0xfffffffc00ec9947 */ /* 0x004fea000383ffff */
[----:B------:R-:W-:Y:S05]  /*12640*/  BRA `(.L_x_1447) ;  /* 0xfffffef400487947 */ /* 0x000fea000383ffff */
.L_x_1294:
[----:B--2---:R-:W-:-:S04]  /*12650*/  IMAD.U32 R5, RZ, RZ, UR21 ;  /* 0x00000015ff057e24 */ /* 0x004fc8000f8e00ff */
[----:B------:R2:W3:Y:S03]  /*12660*/  SYNCS.PHASECHK.TRANS64.TRYWAIT P1, [R5+URZ+0x28c50], R4 ;  /* 0x028c5004050075a7 */ /* 0x0004e6000802017f */
[----:B---3--:R-:W-:Y:S05]  /*12670*/  @!P1 NANOSLEEP.SYNCS 0x989680 ;  /* 0x009896800000995d */ /* 0x008fea0003900000 */
[----:B------:R-:W3:Y:S02]  /*12680*/  @!P1 SYNCS.PHASECHK.TRANS64 P1, [R5+URZ+0x28c50], R4 ;  /* 0x028c5004050095a7 */ /* 0x000ee4000802007f */
[----:B---3--:R-:W-:Y:S05]  /*12690*/  @!P1 BRA `(.L_x_1294) ;  /* 0xfffffffc00ec9947 */ /* 0x008fea000383ffff */
[----:B------:R-:W-:Y:S05]  /*126a0*/  BRA `(.L_x_1293) ;  /* 0xffffff0000447947 */ /* 0x000fea000383ffff */
.L_x_1303:
[----:B-1----:R-:W-:-:S04]  /*126b0*/  MOV R3, UR48 ;  /* 0x0000003000037c02 */ /* 0x002fc80008000f00 */
[----:B------:R1:W2:Y:S03]  /*126c0*/  SYNCS.PHASECHK.TRANS64.TRYWAIT P1, [R3+URZ+0x28c00], R0 ;  /* 0x028c0000030075a7 */ /* 0x0002a6000802017f */
[----:B--2---:R-:W-:Y:S05]  /*126d0*/  @!P1 NANOSLEEP.SYNCS 0x989680 ;  /* 0x009896800000995d */ /* 0x004fea0003900000 */
[----:B------:R-:W2:Y:S02]  /*126e0*/  @!P1 SYNCS.PHASECHK.TRANS64 P1, [R3+URZ+0x28c00], R0 ;  /* 0x028c0000030095a7 */ /* 0x000ea4000802007f */
[----:B--2---:R-:W-:Y:S05]  /*126f0*/  @!P1 BRA `(.L_x_1303) ;  /* 0xfffffffc00ec9947 */ /* 0x004fea000383ffff */
[----:B------:R-:W-:Y:S05]  /*12700*/  BRA `(.L_x_1448) ;  /* 0xffffff1400647947 */ /* 0x000fea000383ffff */
.L_x_1307:
[----:B---3--:R3:W4:Y:S02]  /*12710*/  SYNCS.PHASECHK.TRANS64.TRYWAIT P1, [R6+URZ+0x28c30], R13 ;  /* 0x028c300d060075a7 */ /* 0x008724000802017f */
[----:B----4-:R-:W-:Y:S05]  /*12720*/  @!P1 NANOSLEEP.SYNCS 0x989680 ;  /* 0x009896800000995d */ /* 0x010fea0003900000 */
[----:B------:R-:W4:Y:S02]  /*12730*/  @!P1 SYNCS.PHASECHK.TRANS64 P1, [R6+URZ+0x28c30], R13 ;  /* 0x028c300d060095a7 */ /* 0x000f24000802007f */
[----:B----4-:R-:W-:Y:S05]  /*12740*/  @!P1 BRA `(.L_x_1307) ;  /* 0xfffffffc00f09947 */ /* 0x010fea000383ffff */
[----:B------:R-:W-:Y:S05]  /*12750*/  BRA `(.L_x_1306) ;  /* 0xffffff1400807947 */ /* 0x000fea000383ffff */
.L_x_1319:
[----:B----4-:R4:W1:Y:S02]  /*12760*/  SYNCS.PHASECHK.TRANS64.TRYWAIT P3, [R6+URZ+0x28c50], R13 ;  /* 0x028c500d060075a7 */ /* 0x010864000806017f */
[----:B-1----:R-:W-:Y:S05]  /*12770*/  @!P3 NANOSLEEP.SYNCS 0x989680 ;  /* 0x009896800000b95d */ /* 0x002fea0003900000 */
[----:B------:R-:W1:Y:S02]  /*12780*/  @!P3 SYNCS.PHASECHK.TRANS64 P3, [R6+URZ+0x28c50], R13 ;  /* 0x028c500d0600b5a7 */ /* 0x000e64000806007f */
[----:B-1----:R-:W-:Y:S05]  /*12790*/  @!P3 BRA `(.L_x_1319) ;  /* 0xfffffffc00f0b947 */ /* 0x002fea000383ffff */
[----:B------:R-:W-:Y:S05]  /*127a0*/  BRA `(.L_x_1318) ;  /* 0xffffff3000ec7947 */ /* 0x000fea000383ffff */
.L_x_1327:
[----:B---3--:R-:W-:-:S04]  /*127b0*/  IMAD.U32 R11, RZ, RZ, UR27 ;  /* 0x0000001bff0b7e24 */ /* 0x008fc8000f8e00ff */
[----:B------:R3:W4:Y:S03]  /*127c0*/  SYNCS.PHASECHK.TRANS64.TRYWAIT P3, [R11+URZ+0x28c30], R10 ;  /* 0x028c300a0b0075a7 */ /* 0x000726000806017f */
[----:B----4-:R-:W-:Y:S05]  /*127d0*/  @!P3 NANOSLEEP.SYNCS 0x989680 ;  /* 0x009896800000b95d */ /* 0x010fea0003900000 */
[----:B------:R-:W4:Y:S02]  /*127e0*/  @!P3 SYNCS.PHASECHK.TRANS64 P3, [R11+URZ+0x28c30], R10 ;  /* 0x028c300a0b00b5a7 */ /* 0x000f24000806007f */
[----:B----4-:R-:W-:Y:S05]  /*127f0*/  @!P3 BRA `(.L_x_1327) ;  /* 0xfffffffc00ecb947 */ /* 0x010fea000383ffff */
[----:B------:R-:W-:Y:S05]  /*12800*/  BRA `(.L_x_1326) ;  /* 0xffffff3800207947 */ /* 0x000fea000383ffff */
.L_x_1339:
[----:B---3--:R3:W4:Y:S02]  /*12810*/  SYNCS.PHASECHK.TRANS64.TRYWAIT P3, [R13+URZ+0x28c50], R10 ;  /* 0x028c500a0d0075a7 */ /* 0x008724000806017f */
[----:B----4-:R-:W-:Y:S05]  /*12820*/  @!P3 NANOSLEEP.SYNCS 0x989680 ;  /* 0x009896800000b95d */ /* 0x010fea0003900000 */
[----:B------:R-:W4:Y:S02]  /*12830*/  @!P3 SYNCS.PHASECHK.TRANS64 P3, [R13+URZ+0x28c50], R10 ;  /* 0x028c500a0d00b5a7 */ /* 0x000f24000806007f */
[----:B----4-:R-:W-:Y:S05]  /*12840*/  @!P3 BRA `(.L_x_1339) ;  /* 0xfffffffc00f0b947 */ /* 0x010fea000383ffff */
[----:B------:R-:W-:Y:S05]  /*12850*/  BRA `(.L_x_1338) ;  /* 0xffffff5800c87947 */ /* 0x000fea000383ffff */
.L_x_1348:
[----:B----4-:R-:W-:-:S04]  /*12860*/  MOV R8, UR25 ;  /* 0x0000001900087c02 */ /* 0x010fc80008000f00 */
[----:B------:R4:W1:Y:S03]  /*12870*/  SYNCS.PHASECHK.TRANS64.TRYWAIT P3, [R8+URZ+0x28c30], R9 ;  /* 0x028c3009080075a7 */ /* 0x000866000806017f */
[----:B-1----:R-:W-:Y:S05]  /*12880*/  @!P3 NANOSLEEP.SYNCS 0x989680 ;  /* 0x009896800000b95d */ /* 0x002fea0003900000 */
[----:B------:R-:W1:Y:S02]  /*12890*/  @!P3 SYNCS.PHASECHK.TRANS64 P3, [R8+URZ+0x28c30], R9 ;  /* 0x028c30090800b5a7 */ /* 0x000e64000806007f */
[----:B-1----:R-:W-:Y:S05]  /*128a0*/  @!P3 BRA `(.L_x_1348) ;  /* 0xfffffffc00ecb947 */ /* 0x002fea000383ffff */
[----:B------:R-:W-:Y:S05]  /*128b0*/  BRA `(.L_x_1347) ;  /* 0xffffff60003c7947 */ /* 0x000fea000383ffff */
.L_x_1352:
[----:B---3--:R3:W4:Y:S02]  /*128c0*/  SYNCS.PHASECHK.TRANS64.TRYWAIT P3, [R170+URZ+0x28c50], R9 ;  /* 0x028c5009aa0075a7 */ /* 0x008724000806017f */
[----:B----4-:R-:W-:Y:S05]  /*128d0*/  @!P3 NANOSLEEP.SYNCS 0x989680 ;  /* 0x009896800000b95d */ /* 0x010fea0003900000 */
[----:B------:R-:W4:Y:S02]  /*128e0*/  @!P3 SYNCS.PHASECHK.TRANS64 P3, [R170+URZ+0x28c50], R9 ;  /* 0x028c5009aa00b5a7 */ /* 0x000f24000806007f */
[----:B----4-:R-:W-:Y:S05]  /*128f0*/  @!P3 BRA `(.L_x_1352) ;  /* 0xfffffffc00f0b947 */ /* 0x010fea000383ffff */
[----:B------:R-:W-:Y:S05]  /*12900*/  BRA `(.L_x_1351) ;  /* 0xffffff7800607947 */ /* 0x000fea000383ffff */
.L_x_1358:
[----:B------:R-:W-:-:S04]  /*12910*/  IMAD.U32 R7, RZ, RZ, UR27 ;  /* 0x0000001bff077e24 */ /* 0x000fc8000f8e00ff */
[----:B------:R1:W1:Y:S03]  /*12920*/  SYNCS.PHASECHK.TRANS64.TRYWAIT P2, [R7+URZ+0x28c30], R10 ;  /* 0x028c300a070075a7 */ /* 0x000266000804017f */
[----:B-1----:R-:W-:Y:S05]  /*12930*/  @!P2 NANOSLEEP.SYNCS 0x989680 ;  /* 0x009896800000a95d */ /* 0x002fea0003900000 */
[----:B------:R-:W1:Y:S02]  /*12940*/  @!P2 SYNCS.PHASECHK.TRANS64 P2, [R7+URZ+0x28c30], R10 ;  /* 0x028c300a0700a5a7 */ /* 0x000e64000804007f */
[----:B-1----:R-:W-:Y:S05]  /*12950*/  @!P2 BRA `(.L_x_1358) ;  /* 0xfffffffc00eca947 */ /* 0x002fea000383ffff */
[----:B------:R-:W-:Y:S05]  /*12960*/  BRA `(.L_x_1357) ;  /* 0xffffff7c00507947 */ /* 0x000fea000383ffff */
.L_x_1370:
[----:B---3--:R3:W4:Y:S02]  /*12970*/  SYNCS.PHASECHK.TRANS64.TRYWAIT P2, [R15+URZ+0x28c50], R10 ;  /* 0x028c500a0f0075a7 */ /* 0x008724000804017f */
[----:B----4-:R-:W-:Y:S05]  /*12980*/  @!P2 NANOSLEEP.SYNCS 0x989680 ;  /* 0x009896800000a95d */ /* 0x010fea0003900000 */
[----:B------:R-:W4:Y:S02]  /*12990*/  @!P2 SYNCS.PHASECHK.TRANS64 P2, [R15+URZ+0x28c50], R10 ;  /* 0x028c500a0f00a5a7 */ /* 0x000f24000804007f */
[----:B----4-:R-:W-:Y:S05]  /*129a0*/  @!P2 BRA `(.L_x_1370) ;  /* 0xfffffffc00f0a947 */ /* 0x010fea000383ffff */
[----:B------:R-:W-:Y:S05]  /*129b0*/  BRA `(.L_x_1369) ;  /* 0xffffff9c00f87947 */ /* 0x000fea000383ffff */
.L_x_1398:
[----:B------:R-:W1:Y:S01]  /*129c0*/  S2R R7, SR_TID.X ;  /* 0x0000000000077919 */ /* 0x000e620000002100 */
[----:B------:R-:W-:Y:S01]  /*129d0*/  IMAD.MOV.U32 R12, RZ, RZ, RZ ;  /* 0x000000ffff0c7224 */ /* 0x000fe200078e00ff */
[----:B------:R-:W-:Y:S01]  /*129e0*/  MOV R11, 0x1f ;  /* 0x0000001f000b7802 */ /* 0x000fe20000000f00 */
[----:B------:R-:W-:Y:S01]  /*129f0*/  IMAD.MOV.U32 R15, RZ, RZ, -0x1 ;  /* 0xffffffffff0f7424 */ /* 0x000fe200078e00ff */
[----:B-1----:R-:W-:-:S04]  /*12a00*/  SHF.R.U32.HI R7, RZ, 0x5, R7 ;  /* 0x00000005ff077819 */ /* 0x002fc80000011607 */
[----:B------:R-:W-:-:S04]  /*12a10*/  LOP3.LUT R7, R7, 0x3, RZ, 0xc0, !PT ;  /* 0x0000000307077812 */ /* 0x000fc800078ec0ff */
[----:B------:R-:W-:-:S07]  /*12a20*/  MOV R13, R7 ;  /* 0x00000007000d7202 */ /* 0x000fce0000000f00 */
[----:B------:R-:W-:Y:S05]  /*12a30*/  WARPSYNC.COLLECTIVE R15, `(.L_x_1449) ;  /* 0x000000000f087348 */ /* 0x000fea0003c00000 */
[----:B------:R1:W2:Y:S02]  /*12a40*/  SHFL.IDX P6, R14, R13, R12, R11 ;  /* 0x0000000c0d0e7389 */ /* 0x0002a400000c000b */
[----:B-12---:R-:W-:Y:S01]  /*12a50*/  ENDCOLLECTIVE ;  /* 0x000000000000791b */ /* 0x006fe20003800000 */
.L_x_1449:
[----:B------:R-:W-:Y:S05]  /*12a60*/  BRA `(.L_x_1450) ;  /* 0xffffffd400807947 */ /* 0x000fea000383ffff */
.L_x_1399:
[----:B------:R-:W-:Y:S01]  /*12a70*/  BSSY B0, `(.L_x_1451) ;  /* 0x0000006000007945 */ /* 0x000fe20003800000 */
[----:B------:R-:W-:-:S07]  /*12a80*/  MOV R15, 0xffffffff ;  /* 0xffffffff000f7802 */ /* 0x000fce0000000f00 */
[----:B------:R-:W-:Y:S05]  /*12a90*/  WARPSYNC.COLLECTIVE R15, `(.L_x_1452) ;  /* 0x000000000f0c7348 */ /* 0x000fea0003c00000 */
[----:B------:R-:W-:Y:S02]  /*12aa0*/  ELECT P6, UR62, PT ;  /* 0x00000000003e782f */ /* 0x000fe400038c0000 */
[----:B------:R-:W-:Y:S01]  /*12ab0*/  MOV R14, UR62 ;  /* 0x0000003e000e7c02 */ /* 0x000fe20008000f00 */
[----:B------:R-:W-:Y:S10]  /*12ac0*/  ENDCOLLECTIVE ;  /* 0x000000000000791b */ /* 0x000ff40003800000 */
.L_x_1452:
[----:B------:R-:W-:Y:S05]  /*12ad0*/  BSYNC B0 ;  /* 0x0000000000007941 */ /* 0x000fea0003800000 */
.L_x_1451:
[----:B------:R-:W-:Y:S05]  /*12ae0*/  BRA `(.L_x_1453) ;  /* 0xffffffd400707947 */ /* 0x000fea000383ffff */
.L_x_1402:
[----:B-1----:R1:W2:Y:S02]  /*12af0*/  SYNCS.PHASECHK.TRANS64.TRYWAIT P2, [R8+URZ+0x28c40], R5 ;  /* 0x028c4005080075a7 */ /* 0x0022a4000804017f */
[----:B--2---:R-:W-:Y:S05]  /*12b00*/  @!P2 NANOSLEEP.SYNCS 0x989680 ;  /* 0x009896800000a95d */ /* 0x004fea0003900000 */
[----:B------:R-:W2:Y:S02]  /*12b10*/  @!P2 SYNCS.PHASECHK.TRANS64 P2, [R8+URZ+0x28c40], R5 ;  /* 0x028c40050800a5a7 */ /* 0x000ea4000804007f */
[----:B--2---:R-:W-:Y:S05]  /*12b20*/  @!P2 BRA `(.L_x_1402) ;  /* 0xfffffffc00f0a947 */ /* 0x004fea000383ffff */
[----:B------:R-:W-:Y:S05]  /*12b30*/  BRA `(.L_x_1454) ;  /* 0xffffffd400cc7947 */ /* 0x000fea000383ffff */
.L_x_1404:
[----:B-1----:R-:W-:-:S04]  /*12b40*/  IMAD.U32 R8, RZ, RZ, UR37 ;  /* 0x00000025ff087e24 */ /* 0x002fc8000f8e00ff */
[----:B------:R1:W2:Y:S03]  /*12b50*/  SYNCS.PHASECHK.TRANS64.TRYWAIT P2, [R8+URZ+0x28c20], R5 ;  /* 0x028c2005080075a7 */ /* 0x0002a6000804017f */
[----:B--2---:R-:W-:Y:S05]  /*12b60*/  @!P2 NANOSLEEP.SYNCS 0x989680 ;  /* 0x009896800000a95d */ /* 0x004fea0003900000 */
[----:B------:R-:W2:Y:S02]  /*12b70*/  @!P2 SYNCS.PHASECHK.TRANS64 P2, [R8+URZ+0x28c20], R5 ;  /* 0x028c20050800a5a7 */ /* 0x000ea4000804007f */
[----:B--2---:R-:W-:Y:S05]  /*12b80*/  @!P2 BRA `(.L_x_1404) ;  /* 0xfffffffc00eca947 */ /* 0x004fea000383ffff */
[----:B------:R-:W-:Y:S05]  /*12b90*/  BRA `(.L_x_1455) ;  /* 0xffffffd8006c7947 */ /* 0x000fea000383ffff */
.L_x_1407:
[----:B-1----:R1:W2:Y:S02]  /*12ba0*/  SYNCS.PHASECHK.TRANS64.TRYWAIT P2, [R8+URZ+0x28c60], R5 ;  /* 0x028c6005080075a7 */ /* 0x0022a4000804017f */
[----:B--2---:R-:W-:Y:S05]  /*12bb0*/  @!P2 NANOSLEEP.SYNCS 0x989680 ;  /* 0x009896800000a95d */ /* 0x004fea0003900000 */
[----:B------:R-:W2:Y:S02]  /*12bc0*/  @!P2 SYNCS.PHASECHK.TRANS64 P2, [R8+URZ+0x28c60], R5 ;  /* 0x028c60050800a5a7 */ /* 0x000ea4000804007f */
[----:B--2---:R-:W-:Y:S05]  /*12bd0*/  @!P2 BRA `(.L_x_1407) ;  /* 0xfffffffc00f0a947 */ /* 0x004fea000383ffff */
[----:B------:R-:W-:Y:S05]  /*12be0*/  BRA `(.L_x_1456) ;  /* 0xffffffd800807947 */ /* 0x000fea000383ffff */
.L_x_1414:
[----:B-1----:R1:W2:Y:S02]  /*12bf0*/  SYNCS.PHASECHK.TRANS64.TRYWAIT P3, [R2+URZ+0x28c40], R3 ;  /* 0x028c4003020075a7 */ /* 0x0022a4000806017f */
[----:B--2---:R-:W-:Y:S05]  /*12c00*/  @!P3 NANOSLEEP.SYNCS 0x989680 ;  /* 0x009896800000b95d */ /* 0x004fea0003900000 */
[----:B------:R-:W2:Y:S02]  /*12c10*/  @!P3 SYNCS.PHASECHK.TRANS64 P3, [R2+URZ+0x28c40], R3 ;  /* 0x028c40030200b5a7 */ /* 0x000ea4000806007f */
[----:B--2---:R-:W-:Y:S05]  /*12c20*/  @!P3 BRA `(.L_x_1414) ;  /* 0xfffffffc00f0b947 */ /* 0x004fea000383ffff */
[----:B------:R-:W-:Y:S05]  /*12c30*/  BRA `(.L_x_1457) ;  /* 0xffffffe000087947 */ /* 0x000fea000383ffff */
.L_x_1416:
[----:B---3--:R3:W4:Y:S02]  /*12c40*/  SYNCS.PHASECHK.TRANS64.TRYWAIT P3, [R2+URZ+0x28c60], R3 ;  /* 0x028c6003020075a7 */ /* 0x008724000806017f */
[----:B----4-:R-:W-:Y:S05]  /*12c50*/  @!P3 NANOSLEEP.SYNCS 0x989680 ;  /* 0x009896800000b95d */ /* 0x010fea0003900000 */
[----:B------:R-:W4:Y:S02]  /*12c60*/  @!P3 SYNCS.PHASECHK.TRANS64 P3, [R2+URZ+0x28c60], R3 ;  /* 0x028c60030200b5a7 */ /* 0x000f24000806007f */
[----:B----4-:R-:W-:Y:S05]  /*12c70*/  @!P3 BRA `(.L_x_1416) ;  /* 0xfffffffc00f0b947 */ /* 0x010fea000383ffff */
[----:B------:R-:W-:Y:S05]  /*12c80*/  BRA `(.L_x_1458) ;  /* 0xffffffe000507947 */ /* 0x000fea000383ffff */
.L_x_1422:
[----:B-1----:R1:W2:Y:S02]  /*12c90*/  SYNCS.PHASECHK.TRANS64.TRYWAIT P3, [R3+URZ+0x28c40], R2 ;  /* 0x028c4002030075a7 */ /* 0x0022a4000806017f */
[----:B--2---:R-:W-:Y:S05]  /*12ca0*/  @!P3 NANOSLEEP.SYNCS 0x989680 ;  /* 0x009896800000b95d */ /* 0x004fea0003900000 */
[----:B------:R-:W2:Y:S02]  /*12cb0*/  @!P3 SYNCS.PHASECHK.TRANS64 P3, [R3+URZ+0x28c40], R2 ;  /* 0x028c40020300b5a7 */ /* 0x000ea4000806007f */
[----:B--2---:R-:W-:Y:S05]  /*12cc0*/  @!P3 BRA `(.L_x_1422) ;  /* 0xfffffffc00f0b947 */ /* 0x004fea000383ffff */
[----:B------:R-:W-:Y:S05]  /*12cd0*/  BRA `(.L_x_1459) ;  /* 0xffffffe400c87947 */ /* 0x000fea000383ffff */
.L_x_1424:
[----:B---3--:R3:W4:Y:S02]  /*12ce0*/  SYNCS.PHASECHK.TRANS64.TRYWAIT P3, [R3+URZ+0x28c60], R2 ;  /* 0x028c6002030075a7 */ /* 0x008724000806017f */
[----:B----4-:R-:W-:Y:S05]  /*12cf0*/  @!P3 NANOSLEEP.SYNCS 0x989680 ;  /* 0x009896800000b95d */ /* 0x010fea0003900000 */
[----:B------:R-:W4:Y:S02]  /*12d00*/  @!P3 SYNCS.PHASECHK.TRANS64 P3, [R3+URZ+0x28c60], R2 ;  /* 0x028c60020300b5a7 */ /* 0x000f24000806007f */
[----:B----4-:R-:W-:Y:S05]  /*12d10*/  @!P3 BRA `(.L_x_1424) ;  /* 0xfffffffc00f0b947 */ /* 0x010fea000383ffff */
[----:B------:R-:W-:Y:S05]  /*12d20*/  BRA `(.L_x_1460) ;  /* 0xffffffe800107947 */ /* 0x000fea000383ffff */
.L_x_1429:
[----:B-1----:R1:W2:Y:S02]  /*12d30*/  SYNCS.PHASECHK.TRANS64.TRYWAIT P3, [R2+URZ+0x28c40], R3 ;  /* 0x028c4003020075a7 */ /* 0x0022a4000806017f */
[----:B--2---:R-:W-:Y:S05]  /*12d40*/  @!P3 NANOSLEEP.SYNCS 0x989680 ;  /* 0x009896800000b95d */ /* 0x004fea0003900000 */
[----:B------:R-:W2:Y:S02]  /*12d50*/  @!P3 SYNCS.PHASECHK.TRANS64 P3, [R2+URZ+0x28c40], R3 ;  /* 0x028c40030200b5a7 */ /* 0x000ea4000806007f */
[----:B--2---:R-:W-:Y:S05]  /*12d60*/  @!P3 BRA `(.L_x_1429) ;  /* 0xfffffffc00f0b947 */ /* 0x004fea000383ffff */
[----:B------:R-:W-:Y:S05]  /*12d70*/  BRA `(.L_x_1461) ;  /* 0xffffffec00687947 */ /* 0x000fea000383ffff */
.L_x_1431:
[----:B--2---:R2:W3:Y:S02]  /*12d80*/  SYNCS.PHASECHK.TRANS64.TRYWAIT P3, [R2+URZ+0x28c60], R3 ;  /* 0x028c6003020075a7 */ /* 0x0044e4000806017f */
[----:B---3--:R-:W-:Y:S05]  /*12d90*/  @!P3 NANOSLEEP.SYNCS 0x989680 ;  /* 0x009896800000b95d */ /* 0x008fea0003900000 */
[----:B------:R-:W3:Y:S02]  /*12da0*/  @!P3 SYNCS.PHASECHK.TRANS64 P3, [R2+URZ+0x28c60], R3 ;  /* 0x028c60030200b5a7 */ /* 0x000ee4000806007f */
[----:B---3--:R-:W-:Y:S05]  /*12db0*/  @!P3 BRA `(.L_x_1431) ;  /* 0xfffffffc00f0b947 */ /* 0x008fea000383ffff */
[----:B------:R-:W-:Y:S05]  /*12dc0*/  BRA `(.L_x_1462) ;  /* 0xffffffec00b07947 */ /* 0x000fea000383ffff */
.L_x_1436:
[----:B------:R-:W-:Y:S01]  /*12dd0*/  BSSY B0, `(.L_x_1463) ;  /* 0x0000007000007945 */ /* 0x000fe20003800000 */
[----:B--2---:R-:W-:Y:S01]  /*12de0*/  MOV R12, RZ ;  /* 0x000000ff000c7202 */ /* 0x004fe20000000f00 */
[----:B------:R-:W-:Y:S01]  /*12df0*/  IMAD.MOV.U32 R11, RZ, RZ, 0x1f ;  /* 0x0000001fff0b7424 */ /* 0x000fe200078e00ff */
[----:B------:R-:W-:-:S07]  /*12e00*/  MOV R15, 0xffffffff ;  /* 0xffffffff000f7802 */ /* 0x000fce0000000f00 */
[----:B-1-34-:R-:W-:Y:S05]  /*12e10*/  WARPSYNC.COLLECTIVE R15, `(.L_x_1464) ;  /* 0x000000000f087348 */ /* 0x01afea0003c00000 */
[----:B------:R2:W1:Y:S02]  /*12e20*/  SHFL.IDX P6, R14, R13, R12, R11 ;  /* 0x0000000c0d0e7389 */ /* 0x00046400000c000b */
[----:B-1234-:R-:W-:Y:S01]  /*12e30*/  ENDCOLLECTIVE ;  /* 0x000000000000791b */ /* 0x01efe20003800000 */
.L_x_1464:
[----:B------:R-:W-:Y:S05]  /*12e40*/  BSYNC B0 ;  /* 0x0000000000007941 */ /* 0x000fea0003800000 */
.L_x_1463:
[----:B------:R-:W-:Y:S05]  /*12e50*/  BRA `(.L_x_1465) ;  /* 0xfffffff000e47947 */ /* 0x000fea000383ffff */
.L_x_1438:
[----:B-1----:R1:W2:Y:S02]  /*12e60*/  SYNCS.PHASECHK.TRANS64.TRYWAIT P0, [R7+URZ+0x28c20], R0 ;  /* 0x028c2000070075a7 */ /* 0x0022a4000800017f */
[----:B--2---:R-:W-:Y:S05]  /*12e70*/  @!P0 NANOSLEEP.SYNCS 0x989680 ;  /* 0x009896800000895d */ /* 0x004fea0003900000 */
[----:B------:R-:W2:Y:S02]  /*12e80*/  @!P0 SYNCS.PHASECHK.TRANS64 P0, [R7+URZ+0x28c20], R0 ;  /* 0x028c2000070085a7 */ /* 0x000ea4000800007f */
[----:B--2---:R-:W-:Y:S05]  /*12e90*/  @!P0 BRA `(.L_x_1438) ;  /* 0xfffffffc00f08947 */ /* 0x004fea000383ffff */
[----:B------:R-:W-:Y:S05]  /*12ea0*/  BRA `(.L_x_1466) ;  /* 0xfffffff4002c7947 */ /* 0x000fea000383ffff */
.L_x_1442:
[----:B-1----:R1:W2:Y:S02]  /*12eb0*/  SYNCS.PHASECHK.TRANS64.TRYWAIT P0, [R5+URZ], R4 ;  /* 0x00000004050075a7 */ /* 0x0022a4000800017f */
[----:B--2---:R-:W-:Y:S05]  /*12ec0*/  @!P0 NANOSLEEP.SYNCS 0x989680 ;  /* 0x009896800000895d */ /* 0x004fea0003900000 */
[----:B------:R-:W2:Y:S02]  /*12ed0*/  @!P0 SYNCS.PHASECHK.TRANS64 P0, [R5+URZ], R4 ;  /* 0x00000004050085a7 */ /* 0x000ea4000800007f */
[----:B--2---:R-:W-:Y:S05]  /*12ee0*/  @!P0 BRA `(.L_x_1442) ;  /* 0xfffffffc00f08947 */ /* 0x004fea000383ffff */
[----:B------:R-:W-:Y:S05]  /*12ef0*/  BRA `(.L_x_1467) ;  /* 0xfffffff400807947 */ /* 0x000fea000383ffff */
.L_x_1443:
[----:B--2---:R2:W3:Y:S02]  /*12f00*/  SYNCS.PHASECHK.TRANS64.TRYWAIT P0, [R3+URZ], R0 ;  /* 0x00000000030075a7 */ /* 0x0044e4000800017f */
[----:B---3--:R-:W-:Y:S05]  /*12f10*/  @!P0 NANOSLEEP.SYNCS 0x989680 ;  /* 0x009896800000895d */ /* 0x008fea0003900000 */
[----:B------:R-:W3:Y:S02]  /*12f20*/  @!P0 SYNCS.PHASECHK.TRANS64 P0, [R3+URZ], R0 ;  /* 0x00000000030085a7 */ /* 0x000ee4000800007f */
[----:B---3--:R-:W-:Y:S05]  /*12f30*/  @!P0 BRA `(.L_x_1443) ;  /* 0xfffffffc00f08947 */ /* 0x008fea000383ffff */
[----:B------:R-:W-:Y:S05]  /*12f40*/  BRA `(.L_x_1468) ;  /* 0xfffffff400747947 */ /* 0x000fea000383ffff */
.L_x_1445:
[----:B-1----:R1:W2:Y:S02]  /*12f50*/  SYNCS.PHASECHK.TRANS64.TRYWAIT P0, [R5+URZ], R4 ;  /* 0x00000004050075a7 */ /* 0x0022a4000800017f */
[----:B--2---:R-:W-:Y:S05]  /*12f60*/  @!P0 NANOSLEEP.SYNCS 0x989680 ;  /* 0x009896800000895d */ /* 0x004fea0003900000 */
[----:B------:R-:W2:Y:S02]  /*12f70*/  @!P0 SYNCS.PHASECHK.TRANS64 P0, [R5+URZ], R4 ;  /* 0x00000004050085a7 */ /* 0x000ea4000800007f */
[----:B--2---:R-:W-:Y:S05]  /*12f80*/  @!P0 BRA `(.L_x_1445) ;  /* 0xfffffffc00f08947 */ /* 0x004fea000383ffff */
[----:B------:R-:W-:Y:S05]  /*12f90*/  BRA `(.L_x_1469) ;  /* 0xfffffff400787947 */ /* 0x000fea000383ffff */
.L_x_1470:
        /* <DEDUP_REMOVED lines=14> */
.L_x_4555:


//--------------------- .text._ZN7cutlass13device_kernelIN5flash11enable_sm90INS1_16FlashAttnFwdSm90INS1_25CollectiveMainloopFwdSm90ILi2EN4cute5tupleIJNS5_1CILi1EEES8_S8_EEENS6_IJNS7_ILi64EEESA_SA_EEELi512ENS_10bfloat16_tEfNS_4arch4Sm90ELb0ELb1ELb1ELb0ELb0ELb0ELb1ELb0ELb0ELb0ELb0ELb0EEENS1_21CollectiveEpilogueFwdINS6_IJSA_NS7_ILi512EEESA_EEES9_SC_SE_Li256ELb0ELb0ELb0ELb0EEENS1_30DynamicPersistentTileSchedulerILi256ELi32ELb0ELb0ELb1EEEEEEEEEvNT_6ParamsE --------------------------
	.section	.text._ZN7cutlass13device_kernelIN5flash11enable_sm90INS1_16FlashAttnFwdSm90INS1_25CollectiveMainloopFwdSm90ILi2EN4cute5tupleIJNS5_1CILi1EEES8_S8_EEENS6_IJNS7_ILi64EEESA_SA_EEELi512ENS_10bfloat16_tEfNS_4arch4Sm90ELb0ELb1ELb1ELb0ELb0ELb0ELb1ELb0ELb0ELb0ELb0ELb0EEENS1_21CollectiveEpilogueFwdINS6_IJSA_NS7_ILi512EEESA_EEES9_SC_SE_Li256ELb0ELb0ELb0ELb0EEENS1_30DynamicPersistentTileSchedulerILi256ELi32ELb0ELb0ELb1EEEEEEEEEvNT_6ParamsE,"ax",@progbits
	.align	128
.text._ZN7cutlass13device_kernelIN5flash11enable_sm90INS1_16FlashAttnFwdSm90INS1_25CollectiveMainloopFwdSm90ILi2EN4cute5tupleIJNS5_1CILi1EEES8_S8_EEENS6_IJNS7_ILi64EEESA_SA_EEELi512ENS_10bfloat16_tEfNS_4arch4Sm90ELb0ELb1ELb1ELb0ELb0ELb0ELb1ELb0ELb0ELb0ELb0ELb0EEENS1_21CollectiveEpilogueFwdINS6_IJSA_NS7_ILi512EEESA_EEES9_SC_SE_Li256ELb0ELb0ELb0ELb0EEENS1_30DynamicPersistentTileSchedulerILi256ELi32ELb0ELb0ELb1EEEEEEEEEvNT_6ParamsE:
        .type           _ZN7cutlass13device_kernelIN5flash11enable_sm90INS1_16FlashAttnFwdSm90INS1_25CollectiveMainloopFwdSm90ILi2EN4cute5tupleIJNS5_1CILi1EEES8_S8_EEENS6_IJNS7_ILi64EEESA_SA_EEELi512ENS_10bfloat16_tEfNS_4arch4Sm90ELb0ELb1ELb1ELb0ELb0ELb0ELb1ELb0ELb0ELb0ELb0ELb0EEENS1_21CollectiveEpilogueFwdINS6_IJSA_NS7_ILi512EEESA_EEES9_SC_SE_Li256ELb0ELb0ELb0ELb0EEENS1_30DynamicPersistentTileSchedulerILi256ELi32ELb0ELb0ELb1EEEEEEEEEvNT_6ParamsE,@function
        .size           _ZN7cutlass13device_kernelIN5flash11enable_sm90INS1_16FlashAttnFwdSm90INS1_25CollectiveMainloopFwdSm90ILi2EN4cute5tupleIJNS5_1CILi1EEES8_S8_EEENS6_IJNS7_ILi64EEESA_SA_EEELi512ENS_10bfloat16_tEfNS_4arch4Sm90ELb0ELb1ELb1ELb0ELb0ELb0ELb1ELb0ELb0ELb0ELb0ELb0EEENS1_21CollectiveEpilogueFwdINS6_IJSA_NS7_ILi512EEESA_EEES9_SC_SE_Li256ELb0ELb0ELb0ELb0EEENS1_30DynamicPersistentTileSchedulerILi256ELi32ELb0ELb0ELb1EEEEEEEEEvNT_6ParamsE,(.L_x_4556 - _ZN7cutlass13device_kernelIN5flash11enable_sm90INS1_16FlashAttnFwdSm90INS1_25CollectiveMainloopFwdSm90ILi2EN4cute5tupleIJNS5_1CILi1EEES8_S8_EEENS6_IJNS7_ILi64EEESA_SA_EEELi512ENS_10bfloat16_tEfNS_4arch4Sm90ELb0ELb1ELb1ELb0ELb0ELb0ELb1ELb0ELb0ELb0ELb0ELb0EEENS1_21CollectiveEpilogueFwdINS6_IJSA_NS7_ILi512EEESA_EEES9_SC_SE_Li256ELb0ELb0ELb0ELb0EEENS1_30DynamicPersistentTileSchedulerILi256ELi32ELb0ELb0ELb1EEEEEEEEEvNT_6ParamsE)
        .other          _ZN7cutlass13device_kernelIN5flash11enable_sm90INS1_16FlashAttnFwdSm90INS1_25CollectiveMainloopFwdSm90ILi2EN4cute5tupleIJNS5_1CILi1EEES8_S8_EEENS6_IJNS7_ILi64EEESA_SA_EEELi512ENS_10bfloat16_tEfNS_4arch4Sm90ELb0ELb1ELb1ELb0ELb0ELb0ELb1ELb0ELb0ELb0ELb0ELb0EEENS1_21CollectiveEpilogueFwdINS6_IJSA_NS7_ILi512EEESA_EEES9_SC_SE_Li256ELb0ELb0ELb0ELb0EEENS1_30DynamicPersistentTileSchedulerILi256ELi32ELb0ELb0ELb1EEEEEEEEEvNT_6ParamsE,@"STO_CUDA_ENTRY STV_DEFAULT"
_ZN7cutlass13device_kernelIN5flash11enable_sm90INS1_16FlashAttnFwdSm90INS1_25CollectiveMainloopFwdSm90ILi2EN4cute5tupleIJNS5_1CILi1EEES8_S8_EEENS6_IJNS7_ILi64EEESA_SA_EEELi512ENS_10bfloat16_tEfNS_4arch4Sm90ELb0ELb1ELb1ELb0ELb0ELb0ELb1ELb0ELb0ELb0ELb0ELb0EEENS1_21CollectiveEpilogueFwdINS6_IJSA_NS7_ILi512EEESA_EEES9_SC_SE_Li256ELb0ELb0ELb0ELb0EEENS1_30DynamicPersistentTileSchedulerILi256ELi32ELb0ELb0ELb1EEEEEEEEEvNT_6ParamsE:
[----:B------:R-:W1:Y:S02]  /*0000*/  LDC R1, c[0x0][0x28] ;  /* 0x00000a00ff017b82 */ /* 0x000e640000000800 */
[----:B-1----:R-:W-:Y:S01]  /*0010*/  VIADD R1, R1, 0xfffffff8 ;  /* 0xfffffff801017836 */ /* 0x002fe20000000000 */
[----:B------:R-:W1:Y:S01]  /*0020*/  S2R R19, SR_TID.X ;  /* 0x0000000000137919 */ /* 0x000e620000002100 */
[----:B------:R-:W-:Y:S01]  /*0030*/  ELECT P0, URZ, PT ;  /* 0x00000000003f782f */ /* 0x000fe20003800000 */
[----:B------:R-:W-:Y:S01]  /*0040*/  BSSY B0, `(.L_x_1471) ;  /* 0x0000017000007945 */ /* 0x000fe20003800000 */
[--C-:B-1----:R-:W-:Y:S02]  /*0050*/  SHF.R.U32.HI R0, RZ, 0x5, R19.reuse ;  /* 0x00000005ff007819 */ /* 0x102fe40000011613 */
[----:B------:R-:W-:-:S03]  /*0060*/  SHF.R.U32.HI R3, RZ, 0x7, R19 ;  /* 0x00000007ff037819 */ /* 0x000fc60000011613 */
        /* <DEDUP_REMOVED lines=20> */
.L_x_1472:
[----:B------:R-:W-:Y:S05]  /*01b0*/  BSYNC B0 ;  /* 0x0000000000007941 */ /* 0x000fea0003800000 */
.L_x_1471:
        /* <DEDUP_REMOVED lines=11> */
[----:B------:R-:W-:Y:S01]  /*0270*/  VOTEU.ANY UP3, P0 ;  /* 0x00000000003f7886 */ /* 0x000fe20000060100 */
[----:B-1----:R-:W-:Y:S01]  /*0280*/  R2UR UR47, R3 ;  /* 0x00000000032f72ca */ /* 0x002fe200000e0000 */
[----:B--2---:R-:W-:Y:S01]  /*0290*/  @UP0 ULEA UR6, UR7, UR6, 0x18 ;  /* 0x0000000607060291 */ /* 0x004fe2000f8ec03f */
[----:B---3--:R-:W-:-:S11]  /*02a0*/  ISETP.NE.AND P1, PT, R2, RZ, PT ;  /* 0x000000ff0200720c */ /* 0x008fd60003f25270 */
[----:B------:R-:W-:Y:S01]  /*02b0*/  UISETP.NE.AND UP0, UPT, UR47, URZ, UPT ;  /* 0x0000003f2f00728c */ /* 0x000fe2000bf05270 */
[----:B------:R-:W1:Y:S02]  /*02c0*/  FENCE.VIEW.ASYNC.S ;  /* 0x00000000000073c6 */ /* 0x000e640000000000 */
[----:B-1----:R1:W2:Y:S01]  /*02d0*/  @UP1 SYNCS.EXCH.64 URZ, [UR6+0x38800], UR4 ;  /* 0x03880004063f15b2 */ /* 0x0022a20008000100 */
[----:B------:R1:W3:Y:S01]  /*02e0*/  @UP2 SYNCS.EXCH.64 URZ, [UR6+0x38810], UR4 ;  /* 0x03881004063f25b2 */ /* 0x0002e20008000100 */
[----:B------:R1:W4:Y:S01]  /*02f0*/  @UP3 SYNCS.EXCH.64 URZ, [UR6+0x38820], UR4 ;  /* 0x03882004063f35b2 */ /* 0x0003220008000100 */
        /* <DEDUP_REMOVED lines=15> */
.L_x_1473:
        /* <DEDUP_REMOVED lines=22> */
.L_x_1474:
        /* <DEDUP_REMOVED lines=18> */
.L_x_1475:
        /* <DEDUP_REMOVED lines=22> */
.L_x_1476:
        /* <DEDUP_REMOVED lines=22> */
.L_x_1477:
[----:B-1----:R-:W-:Y:S01]  /*0930*/  UMOV UR4, 0x1 ;  /* 0x0000000100047882 */ /* 0x002fe20000000000 */
[----:B------:R-:W-:Y:S01]  /*0940*/  PLOP3.LUT P0, PT, PT, PT, UP0, 0x80, 0x0 ;  /* 0x000000000000781c */ /* 0x000fe20003f0f008 */
[----:B------:R-:W-:Y:S01]  /*0950*/  USEL UR4, UR4, 0x2, !UP0 ;  /* 0x0000000204047887 */ /* 0x000fe2000c000000 */
[----:B------:R-:W-:Y:S01]  /*0960*/  NOP ;  /* 0x0000000000007918 */ /* 0x000fe20000000000 */
[----:B------:R-:W-:-:S04]  /*0970*/  ULDC.64 UR54, c[0x0][0x208] ;  /* 0x0000820000367ab9 */ /* 0x000fc80000000a00 */
[----:B------:R-:W-:-:S05]  /*0980*/  IMAD.U32 R2, RZ, RZ, UR4 ;  /* 0x00000004ff027e24 */ /* 0x000fca000f8e00ff */
[----:B------:R1:W-:Y:S01]  /*0990*/  STL [R1+0x4], R2 ;  /* 0x0000040201007387 */ /* 0x0003e20000100800 */
[----:B--234-:R-:W-:Y:S06]  /*09a0*/  BAR.SYNC.DEFER_BLOCKING 0x0 ;  /* 0x0000000000007b1d */ /* 0x01cfec0000010000 */
[----:B------:R-:W-:Y:S05]  /*09b0*/  @!P0 BRA `(.L_x_1478) ;  /* 0x0000013800408947 */ /* 0x000fea0003800000 */
.L_x_1479:
[----:B------:R-:W-:-:S08]  /*09c0*/  NOP ;  /* 0x0000000000007918 */ /* 0x000fd00000000000 */
[----:B------:R-:W2:Y:S02]  /*09d0*/  USETMAXREG.TRY_ALLOC.CTAPOOL UP0, 0xf0 ;  /* 0x000000f0000079c8 */ /* 0x000ea40008000600 */
[----:B--2---:R-:W-:-:S13]  /*09e0*/  PLOP3.LUT P0, PT, PT, PT, UP0, 0x80, 0x0 ;  /* 0x000000000000781c */ /* 0x004fda0003f0f008 */
[----:B------:R-:W-:Y:S05]  /*09f0*/  @!P0 BRA `(.L_x_1479) ;  /* 0xfffffffc00f08947 */ /* 0x000fea000383ffff */
[----:B------:R-:W-:Y:S01]  /*0a00*/  LOP3.LUT R0, R19, 0xffffff80, RZ, 0xc0, !PT ;  /* 0xffffff8013007812 */ /* 0x000fe200078ec0ff */
[----:B------:R-:W2:Y:S08]  /*0a10*/  S2UR UR4, SR_CTAID.X ;  /* 0x00000000000479c3 */ /* 0x000eb00000002500 */
[----:B------:R-:W-:Y:S06]  /*0a20*/  BAR.ARV 0x4, 0x120 ;  /* 0x0104800000007b1d */ /* 0x000fec0000002000 */
[----:B------:R-:W-:-:S02]  /*0a30*/  ISETP.NE.AND P0, PT, R0, 0x80, PT ;  /* 0x000000800000780c */ /* 0x000fc40003f05270 */
[----:B------:R-:W2:Y:S11]  /*0a40*/  LDC R0, c[0x0][0xea8] ;  /* 0x0003aa00ff007b82 */ /* 0x000eb60000000800 */
[----:B------:R-:W-:Y:S06]  /*0a50*/  @!P0 BAR.ARV 0x8, 0xa0 ;  /* 0x0202800000008b1d */ /* 0x000fec0000002000 */
[----:B------:R-:W-:-:S13]  /*0a60*/  ISETP.GE.U32.AND P0, PT, R19, 0x100, PT ;  /* 0x000001001300780c */ /* 0x000fda0003f06070 */
[----:B------:R-:W-:Y:S06]  /*0a70*/  @P0 BAR.ARV 0xf, 0x100 ;  /* 0x03c4000000000b1d */ /* 0x000fec0000002000 */
[----:B--2---:R-:W-:-:S13]  /*0a80*/  ISETP.LE.AND P0, PT, R0, UR4, PT ;  /* 0x0000000400007c0c */ /* 0x004fda000bf03270 */
[----:B------:R-:W-:Y:S05]  /*0a90*/  @P0 EXIT ;  /* 0x000000000000094d */ /* 0x000fea0003800000 */
[----:B-1----:R-:W2:Y:S01]  /*0aa0*/  LDL R2, [R1+0x4] ;  /* 0x0000040001027983 */ /* 0x002ea20000100800 */
        /* <DEDUP_REMOVED lines=8> */
[----:B------:R-:W-:-:S02]  /*0b30*/  LEA.HI R4, R3, R194, RZ, 0x5 ;  /* 0x000000c203047211 */ /* 0x000fc400078f28ff */
[----:B------:R-:W-:Y:S02]  /*0b40*/  LEA.HI R0, R3, R194, RZ, 0x7 ;  /* 0x000000c203007211 */ /* 0x000fe400078f38ff */
[--C-:B------:R-:W-:Y:S02]  /*0b50*/  SHF.R.S32.HI R192, RZ, 0x5, R4.reuse ;  /* 0x00000005ffc07819 */ /* 0x100fe40000011404 */
[----:B------:R-:W-:Y:S02]  /*0b60*/  SHF.R.S32.HI R9, RZ, 0x1f, R4 ;  /* 0x0000001fff097819 */ /* 0x000fe40000011404 */
[----:B------:R-:W-:Y:S02]  /*0b70*/  SHF.R.S32.HI R187, RZ, 0x7, R0 ;  /* 0x00000007ffbb7819 */ /* 0x000fe40000011400 */
[----:B------:R-:W-:-:S04]  /*0b80*/  LEA.HI R9, R9, R192, RZ, 0x2 ;  /* 0x000000c009097211 */ /* 0x000fc800078f10ff */
[----:B------:R-:W-:Y:S01]  /*0b90*/  LOP3.LUT R9, R9, 0x3ffffc, RZ, 0xc0, !PT ;  /* 0x003ffffc09097812 */ /* 0x000fe200078ec0ff */
[----:B-1----:R-:W-:-:S04]  /*0ba0*/  ULEA UR36, UR5, UR36, 0x18 ;  /* 0x0000002405247291 */ /* 0x002fc8000f8ec03f */
[----:B------:R-:W-:Y:S01]  /*0bb0*/  IMAD.IADD R9, R192, 0x1, -R9 ;  /* 0x00000001c0097824 */ /* 0x000fe200078e0a09 */
[----:B--2---:R-:W-:Y:S02]  /*0bc0*/  R2UR UR6, R2 ;  /* 0x00000000020672ca */ /* 0x004fe400000e0000 */
[CC--:B------:R-:W-:Y:S02]  /*0bd0*/  LEA.HI R2, R3.reuse, R194.reuse, RZ, 0x4 ;  /* 0x000000c203027211 */ /* 0x0c0fe400078f20ff */
[----:B------:R-:W-:Y:S02]  /*0be0*/  LEA.HI R3, R3, R194, RZ, 0x3 ;  /* 0x000000c203037211 */ /* 0x000fe400078f18ff */
[----:B------:R-:W-:Y:S02]  /*0bf0*/  LOP3.LUT R5, R2, 0xfffffff0, RZ, 0xc0, !PT ;  /* 0xfffffff002057812 */ /* 0x000fe400078ec0ff */
[----:B------:R-:W-:Y:S02]  /*0c00*/  SHF.R.S32.HI R7, RZ, 0x4, R2 ;  /* 0x00000004ff077819 */ /* 0x000fe40000011402 */
[----:B------:R-:W-:Y:S01]  /*0c10*/  SHF.R.S32.HI R190, RZ, 0x3, R3 ;  /* 0x00000003ffbe7819 */ /* 0x000fe20000011403 */
[----:B------:R-:W-:Y:S01]  /*0c20*/  IMAD.IADD R4, R194, 0x1, -R5 ;  /* 0x00000001c2047824 */ /* 0x000fe200078e0a05 */
[----:B------:R-:W-:Y:S01]  /*0c30*/  LOP3.LUT R5, R0, 0xffffff80, RZ, 0xc0, !PT ;  /* 0xffffff8000057812 */ /* 0x000fe200078ec0ff */
[----:B------:R-:W-:Y:S01]  /*0c40*/  ULOP3.LUT UR48, UR6, 0x1, URZ, 0xfc, !UPT ;  /* 0x0000000106307892 */ /* 0x000fe2000f8efc3f */
[----:B------:R-:W-:Y:S01]  /*0c50*/  LEA.HI R2, R2, R7, RZ, 0x1 ;  /* 0x0000000702027211 */ /* 0x000fe200078f08ff */
[--C-:B------:R-:W-:Y:S01]  /*0c60*/  IMAD R8, R187, 0x100, R4.reuse ;  /* 0x00000100bb087824 */ /* 0x100fe200078e0204 */
[----:B------:R-:W-:Y:S01]  /*0c70*/  SHF.R.S32.HI R11, RZ, 0x1f, R4 ;  /* 0x0000001fff0b7819 */ /* 0x000fe20000011404 */
[----:B------:R-:W-:Y:S01]  /*0c80*/  IMAD.IADD R5, R194, 0x1, -R5 ;  /* 0x00000001c2057824 */ /* 0x000fe200078e0a05 */
[----:B------:R-:W-:Y:S01]  /*0c90*/  LOP3.LUT R2, R2, 0x1ffffffe, RZ, 0xc0, !PT ;  /* 0x1ffffffe02027812 */ /* 0x000fe200078ec0ff */
[----:B------:R-:W-:Y:S01]  /*0ca0*/  IMAD R9, R9, 0x10, R8 ;  /* 0x0000001009097824 */ /* 0x000fe200078e0208 */
[----:B------:R-:W-:-:S02]  /*0cb0*/  LEA.HI R11, R11, R4, RZ, 0x3 ;  /* 0x000000040b0b7211 */ /* 0x000fc400078f18ff */
[----:B------:R-:W-:Y:S02]  /*0cc0*/  SHF.R.S32.HI R6, RZ, 0x1f, R5 ;  /* 0x0000001fff067819 */ /* 0x000fe40000011405 */
[C---:B------:R-:W-:Y:S01]  /*0cd0*/  LOP3.LUT R13, R11.reuse, 0xfffffff8, RZ, 0xc0, !PT ;  /* 0xfffffff80b0d7812 */ /* 0x040fe200078ec0ff */
[----:B------:R-:W-:Y:S01]  /*0ce0*/  IMAD.SHL.U32 R11, R11, 0x40, RZ ;  /* 0x000000400b0b7824 */ /* 0x000fe200078e00ff */
[----:B------:R-:W-:Y:S02]  /*0cf0*/  IADD3 R2, R7, -R2, RZ ;  /* 0x8000000207027210 */ /* 0x000fe40007ffe0ff */
[-C--:B------:R-:W-:Y:S01]  /*0d00*/  LEA.HI R7, R6, R5.reuse, RZ, 0x2 ;  /* 0x0000000506077211 */ /* 0x080fe200078f10ff */
[----:B------:R-:W-:Y:S01]  /*0d10*/  IMAD.IADD R13, R4, 0x1, -R13 ;  /* 0x00000001040d7824 */ /* 0x000fe200078e0a0d */
[----:B------:R-:W-:Y:S01]  /*0d20*/  LEA.HI R6, R6, R5, RZ, 0x5 ;  /* 0x0000000506067211 */ /* 0x000fe200078f28ff */
[----:B------:R-:W-:Y:S01]  /*0d30*/  IMAD.SHL.U32 R2, R2, 0x8, RZ ;  /* 0x0000000802027824 */ /* 0x000fe200078e00ff */
[----:B------:R-:W-:Y:S01]  /*0d40*/  LOP3.LUT R10, R7, 0x7ffffffc, RZ, 0xc0, !PT ;  /* 0x7ffffffc070a7812 */ /* 0x000fe200078ec0ff */
[----:B------:R-:W-:Y:S01]  /*0d50*/  IMAD.SHL.U32 R8, R13, 0x40, RZ ;  /* 0x000000400d087824 */ /* 0x000fe200078e00ff */
[----:B------:R-:W-:Y:S01]  /*0d60*/  LOP3.LUT R11, R11, 0x7ffffe00, RZ, 0xc0, !PT ;  /* 0x7ffffe000b0b7812 */ /* 0x000fe200078ec0ff */
[----:B------:R-:W-:Y:S01]  /*0d70*/  IMAD.U32 R193, R9, 0x40, R2 ;  /* 0x0000004009c17824 */ /* 0x000fe200078e0002 */
[----:B------:R-:W-:Y:S01]  /*0d80*/  SHF.R.S32.HI R4, RZ, 0x2, R7 ;  /* 0x00000002ff047819 */ /* 0x000fe20000011407 */
[----:B------:R-:W-:Y:S01]  /*0d90*/  IMAD.IADD R10, R5, 0x1, -R10 ;  /* 0x00000001050a7824 */ /* 0x000fe200078e0a0a */
[----:B------:R-:W-:Y:S01]  /*0da0*/  LOP3.LUT R5, R8, 0x1c0, RZ, 0xc0, !PT ;  /* 0x000001c008057812 */ /* 0x000fe200078ec0ff */
[----:B------:R-:W-:Y:S01]  /*0db0*/  IMAD R11, R192, 0x400, R11 ;  /* 0x00000400c00b7824 */ /* 0x000fe200078e020b */
[----:B------:R-:W-:Y:S01]  /*0dc0*/  R2P PR, R13, 0x6 ;  /* 0x000000060d007804 */ /* 0x000fe20000000000 */
[----:B------:R-:W-:Y:S01]  /*0dd0*/  IMAD.SHL.U32 R17, R10, 0x2, RZ ;  /* 0x000000020a117824 */ /* 0x000fe200078e00ff */
[----:B------:R-:W-:-:S02]  /*0de0*/  LOP3.LUT R2, R5, 0x8, R2, 0xf8, !PT ;  /* 0x0000000805027812 */ /* 0x000fc400078ef802 */
[----:B------:R-:W-:Y:S02]  /*0df0*/  SHF.R.U32.HI R5, RZ, 0x3, R5 ;  /* 0x00000003ff057819 */ /* 0x000fe40000011605 */
[----:B------:R-:W-:Y:S02]  /*0e00*/  SHF.R.S32.HI R7, RZ, 0x1f, R7 ;  /* 0x0000001fff077819 */ /* 0x000fe40000011407 */
[----:B------:R-:W-:Y:S02]  /*0e10*/  LOP3.LUT R2, R2, R5, RZ, 0x3c, !PT ;  /* 0x0000000502027212 */ /* 0x000fe400078e3cff */
[----:B------:R-:W-:Y:S02]  /*0e20*/  LEA.HI R7, R7, R4, RZ, 0x3 ;  /* 0x0000000407077211 */ /* 0x000fe400078f18ff */
[----:B------:R-:W-:Y:S01]  /*0e30*/  LEA.HI R0, R0, R187, RZ, 0x1 ;  /* 0x000000bb00007211 */ /* 0x000fe200078f08ff */
[----:B------:R-:W-:Y:S01]  /*0e40*/  IMAD.IADD R11, R11, 0x1, R2 ;  /* 0x000000010b0b7824 */ /* 0x000fe200078e0202 */
[----:B------:R-:W-:Y:S01]  /*0e50*/  LOP3.LUT R7, R7, 0xfffffff8, RZ, 0xc0, !PT ;  /* 0xfffffff807077812 */ /* 0x000fe200078ec0ff */
[----:B------:R-:W-:Y:S01]  /*0e60*/  IMAD.MOV.U32 R2, RZ, RZ, RZ ;  /* 0x000000ffff027224 */ /* 0x000fe200078e00ff */
[----:B------:R-:W-:-:S02]  /*0e70*/  LOP3.LUT R5, R3, 0x1ffffff8, RZ, 0xc0, !PT ;  /* 0x1ffffff803057812 */ /* 0x000fc400078ec0ff */
[----:B------:R-:W-:Y:S02]  /*0e80*/  LEA R23, R11, UR36, 0x1 ;  /* 0x000000240b177c11 */ /* 0x000fe4000f8e08ff */
[----:B------:R-:W-:Y:S01]  /*0e90*/  LOP3.LUT R0, R0, 0xfffffe, RZ, 0xc0, !PT ;  /* 0x00fffffe00007812 */ /* 0x000fe200078ec0ff */
[----:B------:R-:W-:Y:S01]  /*0ea0*/  IMAD.IADD R5, R194, 0x1, -R5 ;  /* 0x00000001c2057824 */ /* 0x000fe200078e0a05 */
[C---:B------:R-:W-:Y:S01]  /*0eb0*/  IADD3 R186, R23.reuse, 0x36400, RZ ;  /* 0x0003640017ba7810 */ /* 0x040fe20007ffe0ff */
[----:B------:R-:W-:Y:S01]  /*0ec0*/  VIADD R184, R23, 0x36420 ;  /* 0x0003642017b87836 */ /* 0x000fe20000000000 */
[----:B------:R-:W-:Y:S01]  /*0ed0*/  SEL R185, R185, 0xffffffc0, !P2 ;  /* 0xffffffc0b9b97807 */ /* 0x000fe20005000000 */
[----:B------:R-:W-:Y:S01]  /*0ee0*/  IMAD.IADD R0, R187, 0x1, -R0 ;  /* 0x00000001bb007824 */ /* 0x000fe200078e0a00 */
[----:B------:R-:W-:Y:S01]  /*0ef0*/  IADD3 R7, R4, -R7, RZ ;  /* 0x8000000704077210 */ /* 0x000fe20007ffe0ff */
[C---:B------:R-:W-:Y:S01]  /*0f00*/  @P1 VIADD R184, R186.reuse, 0xffffffe0 ;  /* 0xffffffe0bab81836 */ /* 0x040fe20000000000 */
[----:B------:R-:W-:Y:S01]  /*0f10*/  SHF.R.S32.HI R6, RZ, 0x5, R6 ;  /* 0x00000005ff067819 */ /* 0x000fe20000011406 */
[----:B------:R-:W-:-:S02]  /*0f20*/  IMAD.IADD R186, R186, 0x1, R185 ;  /* 0x00000001baba7824 */ /* 0x000fc400078e02b9 */
[----:B------:R-:W-:Y:S01]  /*0f30*/  IMAD.SHL.U32 R188, R5, 0x8, RZ ;  /* 0x0000000805bc7824 */ /* 0x000fe200078e00ff */
[----:B------:R-:W-:Y:S01]  /*0f40*/  IADD3 R185, R185, R184, RZ ;  /* 0x000000b8b9b97210 */ /* 0x000fe20007ffe0ff */
[----:B------:R-:W-:Y:S02]  /*0f50*/  IMAD R19, R6, 0x10, R7 ;  /* 0x0000001006137824 */ /* 0x000fe400078e0207 */
[----:B------:R-:W-:-:S07]  /*0f60*/  IMAD.SHL.U32 R22, R0, 0x100, RZ ;  /* 0x0000010000167824 */ /* 0x000fce00078e00ff */
.L_x_1579:
        /* <DEDUP_REMOVED lines=20> */
.L_x_1480:
[----:B------:R-:W-:Y:S01]  /*10b0*/  ULDC UR6, c[0x0][0xec4] ;  /* 0x0003b10000067ab9 */ /* 0x000fe20000000800 */
[----:B------:R-:W-:Y:S01]  /*10c0*/  UMOV UR40, UR7 ;  /* 0x0000000700287c82 */ /* 0x000fe20008000000 */
[----:B------:R-:W-:-:S11]  /*10d0*/  UISETP.NE.AND UP0, UPT, UR6, 0x1, UPT ;  /* 0x000000010600788c */ /* 0x000fd6000bf05270 */
[----:B------:R-:W-:Y:S02]  /*10e0*/  @UP0 ULDC.64 UR10, c[0x0][0xec8] ;  /* 0x0003b200000a0ab9 */ /* 0x000fe40000000a00 */
[----:B------:R-:W-:-:S04]  /*10f0*/  UIMAD.WIDE.U32 UR4, UR7, UR10, URZ ;  /* 0x0000000a070472a5 */ /* 0x000fc8000f8e003f */
[----:B------:R-:W-:-:S04]  /*1100*/  @UP0 USHF.R.U32.HI UR40, URZ, UR11, UR5 ;  /* 0x0000000b3f280299 */ /* 0x000fc80008011605 */
[----:B------:R-:W-:-:S12]  /*1110*/  UIMAD UR4, UR40, UR6, URZ ;  /* 0x00000006280472a4 */ /* 0x000fd8000f8e023f */
.L_x_1481:
        /* <DEDUP_REMOVED lines=40> */
[----:B------:R-:W-:-:S06]  /*13a0*/  IMAD.U32 R3, RZ, RZ, UR4 ;  /* 0x00000004ff037e24 */ /* 0x000fcc000f8e00ff */
        /* <DEDUP_REMOVED lines=8> */
.L_x_1484:
[----:B------:R-:W-:-:S13]  /*1430*/  ISETP.NE.AND P0, PT, R8, 0x1, PT ;  /* 0x000000010800780c */ /* 0x000fda0003f05270 */
[----:B------:R-:W1:Y:S02]  /*1440*/  @P0 LDC.64 R4, c[0x0][0xae0] ;  /* 0x0002b800ff040b82 */ /* 0x000e640000000a00 */
[----:B-1----:R-:W-:-:S05]  /*1450*/  @P0 IMAD.HI.U32 R4, R3, R4, RZ ;  /* 0x0000000403040227 */ /* 0x002fca00078e00ff */
[----:B------:R-:W-:-:S07]  /*1460*/  @P0 SHF.R.U32.HI R3, RZ, R5, R4 ;  /* 0x00000005ff030219 */ /* 0x000fce0000011604 */
.L_x_1485:
[----:B------:R-:W-:-:S05]  /*1470*/  IMAD R3, R3, R8, R8 ;  /* 0x0000000803037224 */ /* 0x000fca00078e0208 */
[----:B------:R-:W-:-:S07]  /*1480*/  VIMNMX R0, R0, R3, PT ;  /* 0x0000000300007248 */ /* 0x000fce0003fe0100 */
.L_x_1483:
        /* <DEDUP_REMOVED lines=8> */
[----:B------:R-:W-:Y:S01]  /*1510*/  IMAD.U32 R4, RZ, RZ, UR5 ;  /* 0x00000005ff047e24 */ /* 0x000fe2000f8e00ff */
        /* <DEDUP_REMOVED lines=12> */
.L_x_1487:
[----:B------:R-:W-:-:S13]  /*15e0*/  ISETP.NE.AND P0, PT, R8, 0x1, PT ;  /* 0x000000010800780c */ /* 0x000fda0003f05270 */
[----:B------:R-:W1:Y:S02]  /*15f0*/  @P0 LDC.64 R6, c[0x0][0xae0] ;  /* 0x0002b800ff060b82 */ /* 0x000e640000000a00 */
[----:B-1----:R-:W-:-:S05]  /*1600*/  @P0 IMAD.HI.U32 R6, R3, R6, RZ ;  /* 0x0000000603060227 */ /* 0x002fca00078e00ff */
[----:B------:R-:W-:-:S07]  /*1610*/  @P0 SHF.R.U32.HI R3, RZ, R7, R6 ;  /* 0x00000007ff030219 */ /* 0x000fce0000011606 */
.L_x_1488:
[----:B------:R-:W-:-:S05]  /*1620*/  IMAD R3, R3, R8, RZ ;  /* 0x0000000803037224 */ /* 0x000fca00078e02ff */
[----:B------:R-:W-:-:S07]  /*1630*/  VIMNMX R4, R4, R3, !PT ;  /* 0x0000000304047248 */ /* 0x000fce0007fe0100 */
.L_x_1486:
[----:B------:R-:W-:Y:S01]  /*1640*/  SHF.R.S32.HI R3, RZ, 0x1f, R4 ;  /* 0x0000001fff037819 */ /* 0x000fe20000011404 */
[----:B------:R-:W-:Y:S01]  /*1650*/  IMAD.MOV.U32 R18, RZ, RZ, RZ ;  /* 0x000000ffff127224 */ /* 0x000fe200078e00ff */
[----:B------:R-:W-:Y:S02]  /*1660*/  PLOP3.LUT P0, PT, PT, PT, PT, 0x80, 0x0 ;  /* 0x000000000000781c */ /* 0x000fe40003f0f070 */
[----:B------:R-:W-:Y:S02]  /*1670*/  CS2R R150, SRZ ;  /* 0x0000000000967805 */ /* 0x000fe4000001ff00 */
[----:B------:R-:W-:Y:S02]  /*1680*/  LEA.HI R4, R3, R4, RZ, 0x6 ;  /* 0x0000000403047211 */ /* 0x000fe400078f30ff */
[----:B------:R-:W-:Y:S02]  /*1690*/  CS2R R148, SRZ ;  /* 0x0000000000947805 */ /* 0x000fe4000001ff00 */
[----:B------:R-:W-:-:S02]  /*16a0*/  MOV R3, RZ ;  /* 0x000000ff00037202 */ /* 0x000fc40000000f00 */
        /* <DEDUP_REMOVED lines=65> */
[----:B------:R-:W-:Y:S01]  /*1ac0*/  IMAD.MOV.U32 R5, RZ, RZ, RZ ;  /* 0x000000ffff057224 */ /* 0x000fe200078e00ff */
[----:B------:R-:W-:Y:S06]  /*1ad0*/  @!P1 BRA `(.L_x_1489) ;  /* 0x0000010c00549947 */ /* 0x000fec0003800000 */
[----:B------:R-:W1:Y:S01]  /*1ae0*/  SHFL.IDX PT, R3, R187, RZ, 0x1f ;  /* 0x00001fffbb037589 */ /* 0x000e6200000e0000 */
[----:B------:R-:W-:Y:S01]  /*1af0*/  UIADD3 UR4, UR36, 0x36400, URZ ;  /* 0x0003640024047890 */ /* 0x000fe2000fffe03f */
[----:B------:R-:W-:Y:S01]  /*1b00*/  UMOV UR17, 0x40000040 ;  /* 0x4000004000117882 */ /* 0x000fe20000000000 */
[----:B------:R-:W-:Y:S02]  /*1b10*/  BAR.SYNC.DEFER_BLOCKING 0xe, 0x100 ;  /* 0x0384000000007b1d */ /* 0x000fe40000010000 */
[----:B------:R-:W-:-:S04]  /*1b20*/  USHF.R.U32.HI UR4, URZ, 0x4, UR4 ;  /* 0x000000043f047899 */ /* 0x000fc80008011604 */
[----:B------:R-:W-:Y:S01]  /*1b30*/  ULOP3.LUT UR4, UR4, 0x3fff, URZ, 0xc0, !UPT ;  /* 0x00003fff04047892 */ /* 0x000fe2000f8ec03f */
[----:B------:R-:W-:Y:S01]  /*1b40*/  UMOV UR19, 0x40000040 ;  /* 0x4000004000137882 */ /* 0x000fe20000000000 */
[----:B------:R-:W-:Y:S02]  /*1b50*/  UMOV UR5, 0x40000040 ;  /* 0x4000004000057882 */ /* 0x000fe40000000000 */
[----:B------:R-:W-:Y:S01]  /*1b60*/  ULOP3.LUT UR16, UR4, 0x10000, URZ, 0xfc, !UPT ;  /* 0x0001000004107892 */ /* 0x000fe2000f8efc3f */
[----:B------:R-:W2:Y:S01]  /*1b70*/  S2R R8, SR_TID.X ;  /* 0x0000000000087919 */ /* 0x000ea20000002100 */
[----:B------:R-:W-:Y:S01]  /*1b80*/  UMOV UR7, 0x40000040 ;  /* 0x4000004000077882 */ /* 0x000fe20000000000 */
[----:B------:R-:W-:Y:S01]  /*1b90*/  UMOV UR9, 0x40000040 ;  /* 0x4000004000097882 */ /* 0x000fe20000000000 */
[----:B------:R-:W-:Y:S02]  /*1ba0*/  UIADD3 UR4, UR16, 0x2, URZ ;  /* 0x0000000210047890 */ /* 0x000fe4000fffe03f */
[----:B------:R-:W-:Y:S01]  /*1bb0*/  UIADD3 UR8, UR16, 0x4, URZ ;  /* 0x0000000410087890 */ /* 0x000fe2000fffe03f */
[----:B------:R-:W-:Y:S01]  /*1bc0*/  UMOV UR11, 0x40000040 ;  /* 0x40000040000b7882 */ /* 0x000fe20000000000 */
[----:B------:R-:W-:Y:S01]  /*1bd0*/  UIADD3 UR12, UR16, 0x6, URZ ;  /* 0x00000006100c7890 */ /* 0x000fe2000fffe03f */
[----:B-1----:R-:W-:Y:S01]  /*1be0*/  LEA.HI R5, R3, R3, RZ, 0x1 ;  /* 0x0000000303057211 */ /* 0x002fe200078f08ff */
[----:B------:R-:W-:Y:S01]  /*1bf0*/  UMOV UR13, 0x40000040 ;  /* 0x40000040000d7882 */ /* 0x000fe20000000000 */
[----:B------:R-:W-:-:S02]  /*1c00*/  UMOV UR15, 0x40000040 ;  /* 0x40000040000f7882 */ /* 0x000fc40000000000 */
[----:B------:R-:W-:Y:S01]  /*1c10*/  LOP3.LUT R6, R5, 0x1fffe, RZ, 0xc0, !PT ;  /* 0x0001fffe05067812 */ /* 0x000fe200078ec0ff */
[----:B------:R-:W-:-:S04]  /*1c20*/  WARPGROUP.ARRIVE ;  /* 0x00000000000079c5 */ /* 0x000fc80000000000 */
[----:B------:R-:W-:-:S05]  /*1c30*/  IMAD.IADD R6, R3, 0x1, -R6 ;  /* 0x0000000103067824 */ /* 0x000fca00078e0a06 */
[----:B------:R-:W-:-:S05]  /*1c40*/  LEA R6, R6, UR36, 0xf ;  /* 0x0000002406067c11 */ /* 0x000fca000f8e78ff */
[----:B------:R-:W-:Y:S01]  /*1c50*/  VIADD R6, R6, 0x400 ;  /* 0x0000040006067836 */ /* 0x000fe20000000000 */
[----:B--2---:R-:W-:-:S04]  /*1c60*/  LOP3.LUT R8, R8, 0x7f, RZ, 0xc0, !PT ;  /* 0x0000007f08087812 */ /* 0x004fc800078ec0ff */
[----:B------:R-:W-:Y:S02]  /*1c70*/  SHF.R.U32.HI R6, RZ, 0x4, R6 ;  /* 0x00000004ff067819 */ /* 0x000fe40000011606 */
[----:B------:R-:W-:Y:S02]  /*1c80*/  ISETP.NE.AND P1, PT, R8, RZ, PT ;  /* 0x000000ff0800720c */ /* 0x000fe40003f25270 */
[----:B------:R-:W-:-:S04]  /*1c90*/  LOP3.LUT R6, R6, 0x3fff, RZ, 0xc0, !PT ;  /* 0x00003fff06067812 */ /* 0x000fc800078ec0ff */
[----:B------:R-:W-:-:S05]  /*1ca0*/  LOP3.LUT R7, R6, 0x2000000, RZ, 0xfc, !PT ;  /* 0x0200000006077812 */ /* 0x000fca00078efcff */
[----:B------:R-:W-:-:S04]  /*1cb0*/  IMAD R3, R2, 0x1000, R7 ;  /* 0x0000100002037824 */ /* 0x000fc800078e0207 */
[C---:B------:R-:W-:Y:S01]  /*1cc0*/  VIADD R5, R3.reuse, 0x80 ;  /* 0x0000008003057836 */ /* 0x040fe20000000000 */
[----:B------:R-:W-:-:S04]  /*1cd0*/  R2UR UR18, R3 ;  /* 0x00000000031272ca */ /* 0x000fc800000e0000 */
[----:B------:R-:W-:Y:S01]  /*1ce0*/  R2UR UR6, R5 ;  /* 0x00000000050672ca */ /* 0x000fe200000e0000 */
[C---:B------:R-:W-:Y:S01]  /*1cf0*/  VIADD R5, R3.reuse, 0x100 ;  /* 0x0000010003057836 */ /* 0x040fe20000000000 */
[----:B------:R-:W-:-:S04]  /*1d00*/  IADD3 R3, R3, 0x180, RZ ;  /* 0x0000018003037810 */ /* 0x000fc80007ffe0ff */
[----:B------:R-:W-:Y:S01]  /*1d10*/  R2UR UR10, R5 ;  /* 0x00000000050a72ca */ /* 0x000fe200000e0000 */
[----:B------:R-:W-:Y:S01]  /*1d20*/  VIADD R5, R0, 0xfffffffe ;  /* 0xfffffffe00057836 */ /* 0x000fe20000000000 */
[----:B------:R-:W-:Y:S01]  /*1d30*/  R2UR UR14, R3 ;  /* 0x00000000030e72ca */ /* 0x000fe200000e0000 */
[----:B------:R-:W-:Y:S01]  /*1d40*/  HGMMA.64x256x16.F32.BF16 R24, gdesc[UR16].tnspB, RZ, !UPT, gsb0 ;  /* 0x43e00000101879f0 */ /* 0x000fe2000c0018ff */
[----:B------:R-:W-:Y:S02]  /*1d50*/  @!P1 LEA R3, R2, UR36, 0x3 ;  /* 0x0000002402039c11 */ /* 0x000fe4000f8e18ff */
[----:B------:R-:W-:-:S03]  /*1d60*/  ISETP.GE.AND P0, PT, R5, R4, PT ;  /* 0x000000040500720c */ /* 0x000fc60003f06270 */
[----:B------:R-:W-:-:S05]  /*1d70*/  @!P1 VIADD R3, R3, 0x38860 ;  /* 0x0003886003039836 */ /* 0x000fca0000000000 */
        /* <DEDUP_REMOVED lines=16> */
.L_x_1491:
[----:B------:R-:W-:Y:S01]  /*1e80*/  BAR.SYNC.DEFER_BLOCKING 0xe, 0x100 ;  /* 0x0384000000007b1d */ /* 0x000fe20000010000 */
[C---:B--2---:R-:W-:Y:S01]  /*1e90*/  IMAD R0, R2.reuse, 0x40, R19 ;  /* 0x0000004002007824 */ /* 0x044fe200078e0213 */
[C---:B------:R-:W-:Y:S01]  /*1ea0*/  ISETP.GT.AND P2, PT, R5.reuse, R4, PT ;  /* 0x000000040500720c */ /* 0x040fe20003f44270 */
[----:B------:R-:W-:Y:S02]  /*1eb0*/  VIADD R2, R2, 0x1 ;  /* 0x0000000102027836 */ /* 0x000fe40000000000 */
[----:B------:R-:W-:Y:S01]  /*1ec0*/  VIADD R5, R5, 0xffffffff ;  /* 0xffffffff05057836 */ /* 0x000fe20000000000 */
[----:B------:R-:W-:Y:S01]  /*1ed0*/  LEA R0, R0, UR36, 0x2 ;  /* 0x0000002400007c11 */ /* 0x000fe2000f8e10ff */
[----:B------:R-:W-:Y:S01]  /*1ee0*/  UMOV UR19, 0x40000040 ;  /* 0x4000004000137882 */ /* 0x000fe20000000000 */
[C---:B------:R-:W-:Y:S01]  /*1ef0*/  ISETP.NE.AND P0, PT, R2.reuse, 0x2, PT ;  /* 0x000000020200780c */ /* 0x040fe20003f05270 */
[----:B------:R-:W-:Y:S01]  /*1f00*/  UMOV UR7, 0x40000040 ;  /* 0x4000004000077882 */ /* 0x000fe20000000000 */
[----:B------:R-:W-:Y:S01]  /*1f10*/  UMOV UR11, 0x40000040 ;  /* 0x40000040000b7882 */ /* 0x000fe20000000000 */
[----:B------:R-:W-:Y:S01]  /*1f20*/  UMOV UR15, 0x40000040 ;  /* 0x40000040000f7882 */ /* 0x000fe20000000000 */
[----:B------:R-:W-:Y:S01]  /*1f30*/  SEL R2, R2, RZ, P0 ;  /* 0x000000ff02027207 */ /* 0x000fe20000000000 */
[----:B-1----:R-:W1:Y:S04]  /*1f40*/  LDS R3, [R0+0x38400] ;  /* 0x0384000000037984 */ /* 0x002e680000000800 */
        /* <DEDUP_REMOVED lines=133> */
[----:B------:R-:W-:Y:S01]  /*27a0*/  R2UR UR6, R3 ;  /* 0x00000000030672ca */ /* 0x000fe200000e0000 */
[C---:B------:R-:W-:Y:S01]  /*27b0*/  VIADD R3, R0.reuse, 0x100 ;  /* 0x0000010000037836 */ /* 0x040fe20000000000 */
[----:B------:R-:W-:-:S03]  /*27c0*/  IADD3 R0, R0, 0x180, RZ ;  /* 0x0000018000007810 */ /* 0x000fc60007ffe0ff */
[----:B------:R-:W-:Y:S01]  /*27d0*/  HGMMA.64x256x16.F32.BF16 R24, gdesc[UR16].tnspB, R24, gsb0 ;  /* 0x43e00000101879f0 */ /* 0x000fe20008001818 */
[----:B------:R-:W-:Y:S02]  /*27e0*/  R2UR UR10, R3 ;  /* 0x00000000030a72ca */ /* 0x000fe400000e0000 */
[----:B------:R-:W-:Y:S02]  /*27f0*/  R2UR UR14, R0 ;  /* 0x00000000000e72ca */ /* 0x000fe400000e0000 */
[----:B------:R-:W-:Y:S02]  /*2800*/  @!P1 LEA R0, R2, UR36, 0x3 ;  /* 0x0000002402009c11 */ /* 0x000fe4000f8e18ff */
[----:B------:R-:W-:-:S03]  /*2810*/  SEL R3, RZ, 0x1, P0 ;  /* 0x00000001ff037807 */ /* 0x000fc60000000000 */
[----:B------:R-:W-:Y:S01]  /*2820*/  @!P1 VIADD R0, R0, 0x38860 ;  /* 0x0003886000009836 */ /* 0x000fe20000000000 */
[----:B------:R-:W-:-:S04]  /*2830*/  LOP3.LUT R16, R16, R3, RZ, 0x3c, !PT ;  /* 0x0000000310107212 */ /* 0x000fc800078e3cff */
        /* <DEDUP_REMOVED lines=16> */
.L_x_1490:
[----:B------:R-:W-:Y:S01]  /*2940*/  BAR.SYNC.DEFER_BLOCKING 0xe, 0x100 ;  /* 0x0384000000007b1d */ /* 0x000fe20000010000 */
[C---:B--2---:R-:W-:Y:S01]  /*2950*/  IMAD R0, R2.reuse, 0x40, R19 ;  /* 0x0000004002007824 */ /* 0x044fe200078e0213 */
[----:B------:R-:W-:Y:S01]  /*2960*/  PLOP3.LUT P0, PT, PT, PT, PT, 0x8, 0x0 ;  /* 0x000000000000781c */ /* 0x000fe20003f0e170 */
[----:B------:R-:W-:Y:S02]  /*2970*/  VIADD R2, R2, 0x1 ;  /* 0x0000000102027836 */ /* 0x000fe40000000000 */
[----:B------:R-:W-:Y:S01]  /*2980*/  IMAD.MOV.U32 R18, RZ, RZ, RZ ;  /* 0x000000ffff127224 */ /* 0x000fe200078e00ff */
[----:B------:R-:W-:Y:S02]  /*2990*/  LEA R4, R0, UR36, 0x2 ;  /* 0x0000002400047c11 */ /* 0x000fe4000f8e10ff */
[----:B------:R-:W-:-:S04]  /*29a0*/  ISETP.NE.AND P1, PT, R2, 0x2, PT ;  /* 0x000000020200780c */ /* 0x000fc80003f25270 */
[----:B------:R-:W-:Y:S02]  /*29b0*/  SEL R5, RZ, 0x1, P1 ;  /* 0x00000001ff057807 */ /* 0x000fe40000800000 */
[----:B------:R-:W-:Y:S02]  /*29c0*/  SEL R2, R2, RZ, P1 ;  /* 0x000000ff02027207 */ /* 0x000fe40000800000 */
[----:B------:R-:W-:Y:S01]  /*29d0*/  LOP3.LUT R16, R16, R5, RZ, 0x3c, !PT ;  /* 0x0000000510107212 */ /* 0x000fe200078e3cff */
[----:B-1----:R-:W1:Y:S04]  /*29e0*/  LDS R3, [R4+0x38400] ;  /* 0x0384000004037984 */ /* 0x002e680000000800 */
        /* <DEDUP_REMOVED lines=132> */
.L_x_1482:
        /* <DEDUP_REMOVED lines=14> */
.L_x_1493:
[----:B------:R-:W-:-:S11]  /*3310*/  UISETP.NE.AND UP0, UPT, UR11, 0x1, UPT ;  /* 0x000000010b00788c */ /* 0x000fd6000bf05270 */
[----:B------:R-:W-:Y:S02]  /*3320*/  @UP0 ULDC.64 UR12, c[0x0][0xae0] ;  /* 0x0002b800000c0ab9 */ /* 0x000fe40000000a00 */
[----:B------:R-:W-:-:S04]  /*3330*/  UIMAD.WIDE.U32 UR4, UR6, UR12, URZ ;  /* 0x0000000c060472a5 */ /* 0x000fc8000f8e003f */
[----:B------:R-:W-:-:S12]  /*3340*/  @UP0 USHF.R.U32.HI UR6, URZ, UR13, UR5 ;  /* 0x0000000d3f060299 */ /* 0x000fd80008011605 */
.L_x_1494:
[----:B------:R-:W-:-:S06]  /*3350*/  UIMAD UR6, UR6, UR11, UR11 ;  /* 0x0000000b060672a4 */ /* 0x000fcc000f8e020b */
[----:B------:R-:W-:-:S07]  /*3360*/  VIMNMX R0, R0, UR6, PT ;  /* 0x0000000600007c48 */ /* 0x000fce000bfe0100 */
.L_x_1492:
        /* <DEDUP_REMOVED lines=20> */
.L_x_1496:
[----:B------:R-:W-:-:S11]  /*34b0*/  UISETP.NE.AND UP0, UPT, UR11, 0x1, UPT ;  /* 0x000000010b00788c */ /* 0x000fd6000bf05270 */
[----:B------:R-:W-:Y:S02]  /*34c0*/  @UP0 ULDC.64 UR12, c[0x0][0xae0] ;  /* 0x0002b800000c0ab9 */ /* 0x000fe40000000a00 */
[----:B------:R-:W-:-:S04]  /*34d0*/  UIMAD.WIDE.U32 UR4, UR6, UR12, URZ ;  /* 0x0000000c060472a5 */ /* 0x000fc8000f8e003f */
[----:B------:R-:W-:-:S12]  /*34e0*/  @UP0 USHF.R.U32.HI UR6, URZ, UR13, UR5 ;  /* 0x0000000d3f060299 */ /* 0x000fd80008011605 */
.L_x_1497:
[----:B------:R-:W-:-:S04]  /*34f0*/  UIMAD UR6, UR6, UR11, URZ ;  /* 0x0000000b060672a4 */ /* 0x000fc8000f8e023f */
[----:B------:R-:W-:-:S04]  /*3500*/  UISETP.LT.AND UP0, UPT, UR8, UR6, UPT ;  /* 0x000000060800728c */ /* 0x000fc8000bf01270 */
[----:B------:R-:W-:-:S12]  /*3510*/  USEL UR8, UR8, UR6, !UP0 ;  /* 0x0000000608087287 */ /* 0x000fd8000c000000 */
.L_x_1495:
[----:B------:R-:W-:Y:S01]  /*3520*/  USHF.R.S32.HI UR4, URZ, 0x1f, UR8 ;  /* 0x0000001f3f047899 */ /* 0x000fe20008011408 */
[----:B------:R-:W-:Y:S01]  /*3530*/  PLOP3.LUT P0, PT, PT, PT, PT, 0x80, 0x0 ;  /* 0x000000000000781c */ /* 0x000fe20003f0f070 */
[----:B------:R-:W-:Y:S01]  /*3540*/  IMAD.MOV.U32 R3, RZ, RZ, RZ ;  /* 0x000000ffff037224 */ /* 0x000fe200078e00ff */
        /* <DEDUP_REMOVED lines=19> */
[----:B------:R-:W-:Y:S02]  /*3680*/  ISETP.GT.AND P1, PT, R168, UR37, PT ;  /* 0x00000025a8007c0c */ /* 0x000fe4000bf24270 */
        /* <DEDUP_REMOVED lines=51> */
[----:B------:R-:W-:Y:S06]  /*39c0*/  @!P1 BRA `(.L_x_1489) ;  /* 0x000000ec00989947 */ /* 0x000fec0003800000 */
[----:B------:R-:W1:Y:S01]  /*39d0*/  SHFL.IDX PT, R0, R187, RZ, 0x1f ;  /* 0x00001fffbb007589 */ /* 0x000e6200000e0000 */
[----:B------:R-:W-:-:S04]  /*39e0*/  UIADD3 UR4, UR36, 0x36400, URZ ;  /* 0x0003640024047890 */ /* 0x000fc8000fffe03f */
[----:B------:R-:W-:-:S06]  /*39f0*/  ULOP3.LUT UP0, URZ, UR4, 0x3ff, URZ, 0xc0, !UPT ;  /* 0x000003ff043f7892 */ /* 0x000fcc000f80c03f */
[----:B------:R-:W-:Y:S02]  /*3a00*/  PLOP3.LUT P0, PT, PT, PT, UP0, 0x80, 0x0 ;  /* 0x000000000000781c */ /* 0x000fe40003f0f008 */
[----:B-1----:R-:W-:-:S04]  /*3a10*/  LEA.HI R3, R0, R0, RZ, 0x1 ;  /* 0x0000000000037211 */ /* 0x002fc800078f08ff */
[----:B------:R-:W-:-:S05]  /*3a20*/  LOP3.LUT R3, R3, 0x1fffe, RZ, 0xc0, !PT ;  /* 0x0001fffe03037812 */ /* 0x000fca00078ec0ff */
[----:B------:R-:W-:-:S05]  /*3a30*/  IMAD.IADD R3, R0, 0x1, -R3 ;  /* 0x0000000100037824 */ /* 0x000fca00078e0a03 */
[----:B------:R-:W-:-:S05]  /*3a40*/  LEA R3, R3, UR36, 0xf ;  /* 0x0000002403037c11 */ /* 0x000fca000f8e78ff */
[----:B------:R-:W-:-:S05]  /*3a50*/  VIADD R3, R3, 0x400 ;  /* 0x0000040003037836 */ /* 0x000fca0000000000 */
[----:B------:R-:W-:-:S04]  /*3a60*/  SHF.R.U32.HI R3, RZ, 0x4, R3 ;  /* 0x00000004ff037819 */ /* 0x000fc80000011603 */
[----:B------:R-:W-:-:S04]  /*3a70*/  LOP3.LUT R3, R3, 0x3fff, RZ, 0xc0, !PT ;  /* 0x00003fff03037812 */ /* 0x000fc800078ec0ff */
[----:B------:R-:W-:Y:S01]  /*3a80*/  LOP3.LUT R18, R3, 0x2000000, RZ, 0xfc, !PT ;  /* 0x0200000003127812 */ /* 0x000fe200078efcff */
[----:B------:R-:W-:Y:S06]  /*3a90*/  @!P0 BRA `(.L_x_1498) ;  /* 0x0000000000408947 */ /* 0x000fec0003800000 */
        /* <DEDUP_REMOVED lines=13> */
[----:B-1----:R-:W-:-:S07]  /*3b70*/  IMAD.MOV.U32 R13, RZ, RZ, RZ ;  /* 0x000000ffff0d7224 */ /* 0x002fce00078e00ff */
[----:B------:R-:W-:-:S07]  /*3b80*/  LEPC R20, `(.L_x_1498) ;  /* 0x000000001014794e */ /* 0x000fce0000000000 */
[----:B--2---:R-:W-:Y:S05]  /*3b90*/  CALL.ABS.NOINC R14 ;  /* 0x000000000e007343 */ /* 0x004fea0003c00000 */
.L_x_1498:
[----:B------:R-:W-:Y:S01]  /*3ba0*/  ULEA.HI UR4, UR46, UR46, URZ, 0x1 ;  /* 0x0000002e2e047291 */ /* 0x000fe2000f8f083f */
[----:B------:R-:W-:-:S03]  /*3bb0*/  MOV R3, UR48 ;  /* 0x0000003000037c02 */ /* 0x000fc60008000f00 */
[----:B------:R-:W-:Y:S01]  /*3bc0*/  ULOP3.LUT UR4, UR4, 0xfffffffe, URZ, 0xc0, !UPT ;  /* 0xfffffffe04047892 */ /* 0x000fe2000f8ec03f */
[----:B------:R-:W-:-:S03]  /*3bd0*/  ISETP.NE.AND P0, PT, R3, 0x3, PT ;  /* 0x000000030300780c */ /* 0x000fc60003f05270 */
[----:B------:R-:W-:-:S06]  /*3be0*/  UIADD3 UR4, UR46, -UR4, URZ ;  /* 0x800000042e047290 */ /* 0x000fcc000fffe03f */
[----:B------:R-:W-:-:S05]  /*3bf0*/  IMAD.U32 R0, RZ, RZ, UR4 ;  /* 0x00000004ff007e24 */ /* 0x000fca000f8e00ff */
[----:B------:R-:W-:-:S04]  /*3c00*/  SHF.L.U32 R0, R0, 0x1f, RZ ;  /* 0x0000001f00007819 */ /* 0x000fc800000006ff */
[----:B------:R-:W1:Y:S02]  /*3c10*/  SYNCS.PHASECHK.TRANS64.TRYWAIT P1, [UR36+0x38800], R0 ;  /* 0x03880000ff0075a7 */ /* 0x000e640008020164 */
[----:B-1----:R-:W-:Y:S05]  /*3c20*/  @!P1 BRA `(.L_x_1499) ;  /* 0x0000013c00b89947 */ /* 0x002fea0003800000 */
.L_x_1646:
[----:B------:R-:W-:Y:S05]  /*3c30*/  @!P0 BRA `(.L_x_1500) ;  /* 0x0000000000048947 */ /* 0x000fea0003800000 */
[----:B------:R-:W-:Y:S01]  /*3c40*/  BPT.TRAP 0x1 ;  /* 0x000000040000795c */ /* 0x000fe20000300000 */
.L_x_1500:
[----:B------:R-:W-:Y:S02]  /*3c50*/  LEA R6, R2, UR36, 0x3 ;  /* 0x0000002402067c11 */ /* 0x000fe4000f8e18ff */
[----:B------:R-:W-:-:S04]  /*3c60*/  SHF.L.U32 R7, R16, 0x1f, RZ ;  /* 0x0000001f10077819 */ /* 0x000fc800000006ff */
[----:B------:R2:W3:Y:S01]  /*3c70*/  SYNCS.PHASECHK.TRANS64.TRYWAIT P1, [R6+URZ+0x38830], R7 ;  /* 0x03883007060075a7 */ /* 0x0004e2000802017f */
[----:B------:R-:W-:Y:S05]  /*3c80*/  @!P0 BRA `(.L_x_1501) ;  /* 0x0000000000048947 */ /* 0x000fea0003800000 */
[----:B------:R-:W-:Y:S01]  /*3c90*/  BPT.TRAP 0x1 ;  /* 0x000000040000795c */ /* 0x000fe20000300000 */
.L_x_1501:
[----:B---3--:R-:W-:Y:S05]  /*3ca0*/  @P1 BRA `(.L_x_1502) ;  /* 0x0000000000081947 */ /* 0x008fea0003800000 */
[----:B------:R-:W3:Y:S02]  /*3cb0*/  SYNCS.PHASECHK.TRANS64.TRYWAIT P1, [R6+URZ+0x38830], R7 ;  /* 0x03883007060075a7 */ /* 0x000ee4000802017f */
[----:B---3--:R-:W-:Y:S05]  /*3cc0*/  @!P1 BRA `(.L_x_1503) ;  /* 0x0000013c00a89947 */ /* 0x008fea0003800000 */
.L_x_1502:
[----:B------:R-:W-:-:S04]  /*3cd0*/  UIADD3 UR4, UR36, 0x22400, URZ ;  /* 0x0002240024047890 */ /* 0x000fc8000fffe03f */
[----:B------:R-:W-:-:S04]  /*3ce0*/  USHF.R.U32.HI UR4, URZ, 0x4, UR4 ;  /* 0x000000043f047899 */ /* 0x000fc80008011604 */
[----:B------:R-:W-:-:S06]  /*3cf0*/  ULOP3.LUT UR4, UR4, 0x3fff, URZ, 0xc0, !UPT ;  /* 0x00003fff04047892 */ /* 0x000fcc000f8ec03f */
[----:B------:R-:W-:Y:S01]  /*3d00*/  IMAD.U32 R4, RZ, RZ, UR4 ;  /* 0x00000004ff047e24 */ /* 0x000fe2000f8e00ff */
        /* <DEDUP_REMOVED lines=36> */
.L_x_1647:
[----:B------:R-:W-:Y:S05]  /*3f50*/  @!P0 BRA `(.L_x_1505) ;  /* 0x0000000000048947 */ /* 0x000fea0003800000 */
[----:B------:R-:W-:Y:S01]  /*3f60*/  BPT.TRAP 0x1 ;  /* 0x000000040000795c */ /* 0x000fe20000300000 */
.L_x_1505:
[----:B------:R4:W1:Y:S01]  /*3f70*/  SYNCS.PHASECHK.TRANS64.TRYWAIT P1, [R6+URZ+0x38850], R7 ;  /* 0x03885007060075a7 */ /* 0x000862000802017f */
[----:B------:R-:W-:Y:S05]  /*3f80*/  @!P0 BRA `(.L_x_1506) ;  /* 0x0000000000048947 */ /* 0x000fea0003800000 */
[----:B------:R-:W-:Y:S01]  /*3f90*/  BPT.TRAP 0x1 ;  /* 0x000000040000795c */ /* 0x000fe20000300000 */
.L_x_1506:
[----:B-1----:R-:W-:-:S04]  /*3fa0*/  IMAD.U32 R3, RZ, RZ, UR36 ;  /* 0x00000024ff037e24 */ /* 0x002fc8000f8e00ff */
[C---:B------:R-:W-:Y:S02]  /*3fb0*/  VIADD R0, R3.reuse, 0x400 ;  /* 0x0000040003007836 */ /* 0x040fe40000000000 */
[----:B------:R-:W-:-:S03]  /*3fc0*/  VIADD R3, R3, 0x26400 ;  /* 0x0002640003037836 */ /* 0x000fc60000000000 */
        /* <DEDUP_REMOVED lines=10> */
.L_x_1507:
[C---:B------:R-:W-:Y:S01]  /*4070*/  R2UR UR24, R0.reuse ;  /* 0x00000000001872ca */ /* 0x040fe200000e0000 */
[----:B------:R-:W-:Y:S01]  /*4080*/  WARPGROUP.ARRIVE ;  /* 0x00000000000079c5 */ /* 0x000fe20000000000 */
[C---:B------:R-:W-:Y:S01]  /*4090*/  R2UR UR26, R5.reuse ;  /* 0x00000000051a72ca */ /* 0x040fe200000e0000 */
[----:B------:R-:W-:Y:S01]  /*40a0*/  UMOV UR25, 0x40000040 ;  /* 0x4000004000197882 */ /* 0x000fe20000000000 */
[----:B------:R-:W-:Y:S01]  /*40b0*/  UMOV UR27, 0x40000040 ;  /* 0x40000040001b7882 */ /* 0x000fe20000000000 */
[----:B------:R-:W-:Y:S01]  /*40c0*/  VIADD R8, R0, 0x2 ;  /* 0x0000000200087836 */ /* 0x000fe20000000000 */
[----:B--234-:R-:W-:Y:S01]  /*40d0*/  IADD3 R7, R5, 0x2, RZ ;  /* 0x0000000205077810 */ /* 0x01cfe20007ffe0ff */
[----:B------:R-:W-:Y:S01]  /*40e0*/  UMOV UR5, 0x40000040 ;  /* 0x4000004000057882 */ /* 0x000fe20000000000 */
[----:B------:R-:W-:Y:S01]  /*40f0*/  UMOV UR7, 0x40000040 ;  /* 0x4000004000077882 */ /* 0x000fe20000000000 */
[----:B------:R-:W1:Y:S01]  /*4100*/  S2R R9, SR_TID.X ;  /* 0x0000000000097919 */ /* 0x000e620000002100 */
[----:B------:R-:W-:Y:S01]  /*4110*/  R2UR UR4, R8 ;  /* 0x00000000080472ca */ /* 0x000fe200000e0000 */
[----:B------:R-:W-:Y:S01]  /*4120*/  VIADD R8, R0, 0x4 ;  /* 0x0000000400087836 */ /* 0x000fe20000000000 */
[----:B------:R-:W-:Y:S01]  /*4130*/  R2UR UR6, R7 ;  /* 0x00000000070672ca */ /* 0x000fe200000e0000 */
[C---:B------:R-:W-:Y:S01]  /*4140*/  VIADD R7, R5.reuse, 0x4 ;  /* 0x0000000405077836 */ /* 0x040fe20000000000 */
[----:B------:R-:W2:Y:S01]  /*4150*/  S2R R14, SR_TID.X ;  /* 0x00000000000e7919 */ /* 0x000ea20000002100 */
[----:B------:R-:W-:Y:S01]  /*4160*/  HGMMA.64x64x16.F32.BF16 R24, gdesc[UR24], R24, gsb0 ;  /* 0x00e00000181879f0 */ /* 0x000fe20008001818 */
[----:B------:R-:W-:Y:S01]  /*4170*/  VIADD R10, R5, 0x800 ;  /* 0x00000800050a7836 */ /* 0x000fe20000000000 */
[----:B-1----:R-:W-:-:S02]  /*4180*/  SHF.R.U32.HI R9, RZ, 0x7, R9 ;  /* 0x00000007ff097819 */ /* 0x002fc40000011609 */
        /* <DEDUP_REMOVED lines=125> */
[----:B------:R-:W1:Y:S01]  /*4960*/  SHFL.IDX PT, R7, R9, RZ, 0x1f ;  /* 0x00001fff09077589 */ /* 0x000e6200000e0000 */
[----:B------:R-:W-:Y:S01]  /*4970*/  VIADD R8, R0, 0x800 ;  /* 0x0000080000087836 */ /* 0x000fe20000000000 */
[----:B-1----:R-:W-:-:S04]  /*4980*/  ISETP.GT.AND P1, PT, R7, 0x7f, PT ;  /* 0x0000007f0700780c */ /* 0x002fc80003f24270 */
        /* <DEDUP_REMOVED lines=12> */
[----:B------:R-:W-:-:S03]  /*4a50*/  SEL R11, R11, 0x6, !P1 ;  /* 0x000000060b0b7807 */ /* 0x000fc60004800000 */
[--C-:B------:R-:W-:Y:S02]  /*4a60*/  IMAD.IADD R12, R8, 0x1, R9.reuse ;  /* 0x00000001080c7824 */ /* 0x100fe400078e0209 */
[----:B------:R-:W-:Y:S02]  /*4a70*/  IMAD.IADD R13, R10, 0x1, R9 ;  /* 0x000000010a0d7824 */ /* 0x000fe400078e0209 */
[--C-:B------:R-:W-:Y:S02]  /*4a80*/  IMAD.IADD R8, R8, 0x1, R11.reuse ;  /* 0x0000000108087824 */ /* 0x100fe400078e020b */
        /* <DEDUP_REMOVED lines=41> */
[C---:B------:R-:W-:Y:S02]  /*4d20*/  IMAD.IADD R12, R9.reuse, 0x1, R8 ;  /* 0x00000001090c7824 */ /* 0x040fe400078e0208 */
[----:B------:R-:W-:Y:S02]  /*4d30*/  IMAD.IADD R13, R9, 0x1, R10 ;  /* 0x00000001090d7824 */ /* 0x000fe400078e020a */
        /* <DEDUP_REMOVED lines=32> */
[----:B------:R-:W-:Y:S02]  /*4f40*/  VIADD R10, R5, 0xc00 ;  /* 0x00000c00050a7836 */ /* 0x000fe40000000000 */
        /* <DEDUP_REMOVED lines=53> */
[C---:B------:R-:W-:Y:S01]  /*52a0*/  IADD3 R7, R9.reuse, R8, RZ ;  /* 0x0000000809077210 */ /* 0x040fe20007ffe0ff */
[----:B------:R-:W-:Y:S01]  /*52b0*/  IMAD.IADD R9, R9, 0x1, R10 ;  /* 0x0000000109097824 */ /* 0x000fe200078e020a */
[----:B------:R-:W1:Y:S01]  /*52c0*/  LDC.64 R12, c[0x0][0xad8] ;  /* 0x0002b600ff0c7b82 */ /* 0x000e620000000a00 */
[C---:B------:R-:W-:Y:S02]  /*52d0*/  IMAD.IADD R8, R11.reuse, 0x1, R8 ;  /* 0x000000010b087824 */ /* 0x040fe400078e0208 */
[----:B------:R-:W-:Y:S01]  /*52e0*/  IMAD.IADD R10, R11, 0x1, R10 ;  /* 0x000000010b0a7824 */ /* 0x000fe200078e020a */
[----:B-1----:R-:W-:Y:S01]  /*52f0*/  ISETP.GE.AND P2, PT, R13, 0x1, PT ;  /* 0x000000010d00780c */ /* 0x002fe20003f46270 */
[----:B------:R-:W-:-:S02]  /*5300*/  WARPGROUP.DEPBAR.LE gsb0, 0x0 ;  /* 0x00008000000079c5 */ /* 0x000fc40000010000 */
[----:B------:R-:W-:-:S06]  /*5310*/  WARPGROUP.ARRIVE ;  /* 0x00000000000079c5 */ /* 0x000fcc0000000000 */
[----:B------:R-:W-:Y:S01]  /*5320*/  HGMMA.64x64x16.F32.BF16 R24, gdesc[UR4], R24, gsb0 ;  /* 0x00e00000041879f0 */ /* 0x000fe20008001818 */
[----:B------:R-:W-:Y:S01]  /*5330*/  R2UR UR4, R7 ;  /* 0x00000000070472ca */ /* 0x000fe200000e0000 */
[----:B------:R-:W-:Y:S01]  /*5340*/  UMOV UR5, 0x40000040 ;  /* 0x4000004000057882 */ /* 0x000fe20000000000 */
[----:B------:R-:W-:Y:S01]  /*5350*/  R2UR UR6, R9 ;  /* 0x00000000090672ca */ /* 0x000fe200000e0000 */
[----:B------:R-:W-:Y:S01]  /*5360*/  UMOV UR7, 0x40000040 ;  /* 0x4000004000077882 */ /* 0x000fe20000000000 */
[----:B------:R-:W-:-:S05]  /*5370*/  IMAD.MOV.U32 R7, RZ, RZ, 0x40 ;  /* 0x00000040ff077424 */ /* 0x000fca00078e00ff */
[----:B------:R-:W-:-:S04]  /*5380*/  SEL R7, R7, 0x3e, P1 ;  /* 0x0000003e07077807 */ /* 0x000fc80000800000 */
        /* <DEDUP_REMOVED lines=9> */
[----:B------:R-:W-:Y:S02]  /*5420*/  SEL R8, R8, 0xf80, P1 ;  /* 0x00000f8008087807 */ /* 0x000fe40000800000 */
[----:B------:R-:W-:Y:S02]  /*5430*/  ISETP.NE.AND P1, PT, R14, RZ, PT ;  /* 0x000000ff0e00720c */ /* 0x000fe40003f25270 */
[----:B------:R-:W-:-:S04]  /*5440*/  LOP3.LUT R8, R8, 0x1e00, RZ, 0xc0, !PT ;  /* 0x00001e0008087812 */ /* 0x000fc800078ec0ff */
[CC--:B------:R-:W-:Y:S02]  /*5450*/  IADD3 R9, R7.reuse, R8.reuse, R0 ;  /* 0x0000000807097210 */ /* 0x0c0fe40007ffe000 */
[----:B------:R-:W-:Y:S01]  /*5460*/  IADD3 R5, R7, R8, R5 ;  /* 0x0000000807057210 */ /* 0x000fe20007ffe005 */
[----:B------:R-:W-:Y:S01]  /*5470*/  IMAD.MOV.U32 R7, RZ, RZ, -0x40 ;  /* 0xffffffc0ff077424 */ /* 0x000fe200078e00ff */
[----:B------:R-:W1:Y:S03]  /*5480*/  LDC R8, c[0x0][0x288] ;  /* 0x0000a200ff087b82 */ /* 0x000e660000000800 */
[----:B------:R-:W-:-:S04]  /*5490*/  IMAD R14, R168, R7, 0x41 ;  /* 0x00000041a80e7424 */ /* 0x000fc800078e0207 */
        /* <DEDUP_REMOVED lines=8> */
[----:B------:R-:W2:Y:S01]  /*5520*/  LDC R9, c[0x0][0x2e0] ;  /* 0x0000b800ff097b82 */ /* 0x000ea20000000800 */
[----:B------:R-:W-:-:S05]  /*5530*/  @!P1 VIADD R5, R6, 0x38840 ;  /* 0x0003884006059836 */ /* 0x000fca0000000000 */
[----:B------:R-:W-:Y:S01]  /*5540*/  @!P1 PRMT R5, RZ, 0x654, R5 ;  /* 0x00000654ff059816 */ /* 0x000fe20000000005 */
[----:B------:R-:W-:Y:S02]  /*5550*/  WARPGROUP.DEPBAR.LE gsb0, 0x0 ;  /* 0x00008000000079c5 */ /* 0x000fe40000010000 */
[----:B------:R-:W-:-:S06]  /*5560*/  WARPGROUP.ARRIVE ;  /* 0x00000000000079c5 */ /* 0x000fcc0000000000 */
[----:B------:R-:W-:Y:S01]  /*5570*/  HGMMA.64x64x16.F32.BF16 R24, gdesc[UR4], R24, gsb0 ;  /* 0x00e00000041879f0 */ /* 0x000fe20008001818 */
[----:B------:R-:W-:Y:S02]  /*5580*/  ULDC.64 UR4, c[0x0][0xad0] ;  /* 0x0002b40000047ab9 */ /* 0x000fe40000000a00 */
        /* <DEDUP_REMOVED lines=34> */
[----:B------:R3:W4:Y:S01]  /*57b0*/  MUFU.TANH R15, R26 ;  /* 0x0000001a000f7308 */ /* 0x0007220000002400 */
[----:B------:R-:W-:Y:S01]  /*57c0*/  ULOP3.LUT UR4, URZ, UR5, URZ, 0x33, !UPT ;  /* 0x000000053f047292 */ /* 0x000fe2000f8e333f */
[----:B--2---:R-:W-:-:S06]  /*57d0*/  IMAD R5, R9, UR38, R14 ;  /* 0x0000002609057c24 */ /* 0x004fcc000f8e020e */
[----:B------:R-:W2:Y:S01]  /*57e0*/  MUFU.TANH R24, R24 ;  /* 0x0000001800187308 */ /* 0x000ea20000002400 */
[----:B---3--:R-:W-:Y:S02]  /*57f0*/  LEA R26, R168, 0xffffffc0, 0x6 ;  /* 0xffffffc0a81a7811 */ /* 0x008fe400078e30ff */
[----:B-1----:R-:W-:-:S03]  /*5800*/  IADD3 R7, R5, -R8, -R17 ;  /* 0x8000000805077210 */ /* 0x002fc60007ffe811 */
[----:B------:R-:W-:Y:S01]  /*5810*/  IMAD R10, R9, UR38, -R26 ;  /* 0x00000026090a7c24 */ /* 0x000fe2000f8e0a1a */
[----:B------:R-:W-:Y:S01]  /*5820*/  IADD3 R5, R19, UR42, RZ ;  /* 0x0000002a13057c10 */ /* 0x000fe2000fffe0ff */
[----:B------:R-:W1:Y:S01]  /*5830*/  MUFU.TANH R25, R25 ;  /* 0x0000001900197308 */ /* 0x000e620000002400 */
[C---:B------:R-:W-:Y:S02]  /*5840*/  IMAD.IADD R21, R7.reuse, 0x1, R12 ;  /* 0x0000000107157824 */ /* 0x040fe400078e020c */
[----:B------:R-:W-:Y:S02]  /*5850*/  IMAD.IADD R56, R10, 0x1, -R17 ;  /* 0x000000010a387824 */ /* 0x000fe400078e0a11 */
[----:B------:R-:W-:-:S03]  /*5860*/  VIADD R58, R7, UR4 ;  /* 0x00000004073a7c36 */ /* 0x000fc60008000000 */
[----:B------:R-:W3:Y:S01]  /*5870*/  MUFU.TANH R27, R27 ;  /* 0x0000001b001b7308 */ /* 0x000ee20000002400 */
[----:B------:R-:W-:Y:S01]  /*5880*/  VIADDMNMX R10, R5, R21, R56, PT ;  /* 0x00000015050a7246 */ /* 0x000fe20003800138 */
[----:B------:R-:W-:-:S06]  /*5890*/  IMAD.IADD R7, R58, 0x1, R5 ;  /* 0x000000013a077824 */ /* 0x000fcc00078e0205 */
        /* <DEDUP_REMOVED lines=27> */
[----:B------:R-:W1:Y:S01]  /*5a50*/  MUFU.TANH R55, R55 ;  /* 0x0000003700377308 */ /* 0x000e620000002400 */
[----:B--234-:R-:W-:Y:S05]  /*5a60*/  @!P2 BRA `(.L_x_1509) ;  /* 0x000000000054a947 */ /* 0x01cfea0003800000 */
        /* <DEDUP_REMOVED lines=12> */
.L_x_1511:
[----:B------:R-:W-:-:S13]  /*5b30*/  ISETP.NE.AND P3, PT, R13, 0x1, PT ;  /* 0x000000010d00780c */ /* 0x000fda0003f65270 */
[----:B------:R-:W2:Y:S02]  /*5b40*/  @P3 LDC.64 R60, c[0x0][0xae0] ;  /* 0x0002b800ff3c3b82 */ /* 0x000ea40000000a00 */
[----:B--2---:R-:W-:-:S05]  /*5b50*/  @P3 IMAD.HI.U32 R20, R14, R60, RZ ;  /* 0x0000003c0e143227 */ /* 0x004fca00078e00ff */
[----:B------:R-:W-:-:S07]  /*5b60*/  @P3 SHF.R.U32.HI R14, RZ, R61, R20 ;  /* 0x0000003dff0e3219 */ /* 0x000fce0000011614 */
.L_x_1512:
[----:B------:R-:W-:Y:S05]  /*5b70*/  BSYNC B0 ;  /* 0x0000000000007941 */ /* 0x000fea0003800000 */
.L_x_1510:
[----:B------:R-:W-:-:S04]  /*5b80*/  IMAD R14, R14, R13, -R26 ;  /* 0x0000000d0e0e7224 */ /* 0x000fc800078e0a1a */
[----:B------:R-:W-:-:S05]  /*5b90*/  IMAD.IADD R14, R14, 0x1, -R17 ;  /* 0x000000010e0e7824 */ /* 0x000fca00078e0a11 */
[----:B------:R-:W-:Y:S02]  /*5ba0*/  VIMNMX R7, R7, R14, !PT ;  /* 0x0000000e07077248 */ /* 0x000fe40007fe0100 */
[----:B------:R-:W-:-:S07]  /*5bb0*/  VIADDMNMX R10, R14, R13, R10, PT ;  /* 0x0000000d0e0a7246 */ /* 0x000fce000380010a */
.L_x_1509:
[C---:B------:R-:W-:Y:S02]  /*5bc0*/  ISETP.GE.AND P3, PT, R57.reuse, 0x2, PT ;  /* 0x000000023900780c */ /* 0x040fe40003f66270 */
[----:B------:R-:W-:Y:S02]  /*5bd0*/  ISETP.GE.AND P4, PT, R57, 0x9, PT ;  /* 0x000000093900780c */ /* 0x000fe40003f86270 */
[C---:B------:R-:W-:Y:S02]  /*5be0*/  ISETP.GT.AND P6, PT, R7.reuse, 0x1, !P3 ;  /* 0x000000010700780c */ /* 0x040fe40005fc4270 */
[----:B------:R-:W-:Y:S02]  /*5bf0*/  ISETP.GT.AND P5, PT, R7, 0x8, !P4 ;  /* 0x000000080700780c */ /* 0x000fe400067a4270 */
[C---:B------:R-:W-:Y:S02]  /*5c00*/  ISETP.LT.OR P6, PT, R10.reuse, 0x2, P6 ;  /* 0x000000020a00780c */ /* 0x040fe400037c1670 */
[----:B------:R-:W-:-:S02]  /*5c10*/  ISETP.LT.OR P5, PT, R10, 0x9, P5 ;  /* 0x000000090a00780c */ /* 0x000fc40002fa1670 */
[----:B-1----:R-:W-:Y:S02]  /*5c20*/  FSEL R60, R25, -INF , !P6 ;  /* 0xff800000193c7808 */ /* 0x002fe40007000000 */
        /* <DEDUP_REMOVED lines=67> */
[----:B------:R-:W-:Y:S02]  /*6060*/  ISETP.GT.AND P6, PT, R7, 0x39, !P6 ;  /* 0x000000390700780c */ /* 0x000fe400077c4270 */
[----:B------:R-:W-:Y:S02]  /*6070*/  IADD3 R7, R5, 0x8, RZ ;  /* 0x0000000805077810 */ /* 0x000fe40007ffe0ff */
[----:B------:R-:W-:Y:S02]  /*6080*/  ISETP.LT.OR P6, PT, R10, 0x3a, P6 ;  /* 0x0000003a0a00780c */ /* 0x000fe400037c1670 */
[----:B------:R-:W-:Y:S02]  /*6090*/  VIADDMNMX R14, R7, R21, R56, PT ;  /* 0x00000015070e7246 */ /* 0x000fe40003800138 */
[----:B------:R-:W-:-:S02]  /*60a0*/  FSEL R180, R53, -INF , !P6 ;  /* 0xff80000035b47808 */ /* 0x000fc40007000000 */
        /* <DEDUP_REMOVED lines=14> */
.L_x_1515:
[----:B------:R-:W-:-:S13]  /*6190*/  ISETP.NE.AND P6, PT, R13, 0x1, PT ;  /* 0x000000010d00780c */ /* 0x000fda0003fc5270 */
[----:B------:R-:W1:Y:S02]  /*61a0*/  @P6 LDC.64 R20, c[0x0][0xae0] ;  /* 0x0002b800ff146b82 */ /* 0x000e640000000a00 */
[----:B-1----:R-:W-:-:S05]  /*61b0*/  @P6 IMAD.HI.U32 R20, R10, R20, RZ ;  /* 0x000000140a146227 */ /* 0x002fca00078e00ff */
[----:B------:R-:W-:-:S07]  /*61c0*/  @P6 SHF.R.U32.HI R10, RZ, R21, R20 ;  /* 0x00000015ff0a6219 */ /* 0x000fce0000011614 */
.L_x_1516:
[----:B------:R-:W-:Y:S05]  /*61d0*/  BSYNC B0 ;  /* 0x0000000000007941 */ /* 0x000fea0003800000 */
.L_x_1514:
[----:B------:R-:W-:-:S04]  /*61e0*/  IMAD R10, R10, R13, -R26 ;  /* 0x0000000d0a0a7224 */ /* 0x000fc800078e0a1a */
[----:B------:R-:W-:-:S05]  /*61f0*/  IMAD.IADD R10, R10, 0x1, -R17 ;  /* 0x000000010a0a7824 */ /* 0x000fca00078e0a11 */
[----:B------:R-:W-:Y:S02]  /*6200*/  VIMNMX R7, R7, R10, !PT ;  /* 0x0000000a07077248 */ /* 0x000fe40007fe0100 */
[----:B------:R-:W-:-:S07]  /*6210*/  VIADDMNMX R14, R10, R13, R14, PT ;  /* 0x0000000d0a0e7246 */ /* 0x000fce000380010e */
.L_x_1513:
[----:B------:R-:W-:Y:S01]  /*6220*/  ISETP.GT.AND P3, PT, R7, 0x1, !P3 ;  /* 0x000000010700780c */ /* 0x000fe20005f64270 */
[----:B------:R-:W-:Y:S01]  /*6230*/  ULDC UR10, c[0x0][0xa80] ;  /* 0x0002a000000a7ab9 */ /* 0x000fe20000000800 */
[----:B------:R-:W-:Y:S01]  /*6240*/  ISETP.NE.AND P6, PT, R25, RZ, PT ;  /* 0x000000ff1900720c */ /* 0x000fe20003fc5270 */
[----:B------:R-:W-:Y:S01]  /*6250*/  IMAD R205, R2, 0x1000, R18 ;  /* 0x0000100002cd7824 */ /* 0x000fe200078e0212 */
[----:B------:R-:W-:Y:S01]  /*6260*/  ISETP.LT.OR P3, PT, R14, 0x2, P3 ;  /* 0x000000020e00780c */ /* 0x000fe20001f61670 */
[----:B------:R-:W-:Y:S01]  /*6270*/  UMOV UR7, 0x40000040 ;  /* 0x4000004000077882 */ /* 0x000fe20000000000 */
[----:B------:R-:W-:Y:S01]  /*6280*/  ISETP.GT.AND P4, PT, R7, 0x8, !P4 ;  /* 0x000000080700780c */ /* 0x000fe20006784270 */
[----:B------:R-:W-:Y:S01]  /*6290*/  VIADD R207, R205, 0x80 ;  /* 0x00000080cdcf7836 */ /* 0x000fe20000000000 */
[----:B------:R-:W-:Y:S01]  /*62a0*/  FSEL R25, R27, -INF , !P3 ;  /* 0xff8000001b197808 */ /* 0x000fe20005800000 */
[----:B------:R-:W-:Y:S01]  /*62b0*/  @!P1 VIADD R6, R6, 0x38860 ;  /* 0x0003886006069836 */ /* 0x000fe20000000000 */
[----:B------:R-:W-:Y:S01]  /*62c0*/  BAR.SYNC.DEFER_BLOCKING 0xf, 0x100 ;  /* 0x03c4000000007b1d */ /* 0x000fe20000010000 */
[----:B------:R-:W-:Y:S01]  /*62d0*/  ISETP.NE.AND P3, PT, R28, RZ, PT ;  /* 0x000000ff1c00720c */ /* 0x000fe20003f65270 */
[----:B------:R-:W-:Y:S01]  /*62e0*/  IMAD R9, R9, UR38, -R8 ;  /* 0x0000002609097c24 */ /* 0x000fe2000f8e0a08 */
[----:B------:R-:W-:-:S02]  /*62f0*/  ISETP.LT.OR P4, PT, R14, 0x9, P4 ;  /* 0x000000090e00780c */ /* 0x000fc40002781670 */
[----:B------:R-:W-:Y:S02]  /*6300*/  ISETP.GT.AND P3, PT, R7, 0x9, !P3 ;  /* 0x000000090700780c */ /* 0x000fe40005f64270 */
[----:B------:R-:W-:Y:S02]  /*6310*/  FSEL R26, R30, -INF , !P4 ;  /* 0xff8000001e1a7808 */ /* 0x000fe40006000000 */
[----:B------:R-:W-:Y:S02]  /*6320*/  ISETP.LT.OR P3, PT, R14, 0xa, P3 ;  /* 0x0000000a0e00780c */ /* 0x000fe40001f61670 */
        /* <DEDUP_REMOVED lines=21> */
[----:B------:R-:W-:Y:S02]  /*6480*/  ISETP.NE.AND P4, PT, R61, RZ, PT ;  /* 0x000000ff3d00720c */ /* 0x000fe40003f85270 */
        /* <DEDUP_REMOVED lines=11> */
[----:B------:R-:W-:Y:S02]  /*6540*/  FMNMX.FTZ R10, R52, R10, !PT ;  /* 0x0000000a340a7209 */ /* 0x000fe40007810000 */
[----:B------:R-:W-:Y:S02]  /*6550*/  ISETP.LT.OR P3, PT, R14, 0x21, P3 ;  /* 0x000000210e00780c */ /* 0x000fe40001f61670 */
[----:B------:R-:W-:Y:S02]  /*6560*/  ISETP.GT.AND P5, PT, R7, 0x38, !P5 ;  /* 0x000000380700780c */ /* 0x000fe40006fa4270 */
[----:B------:R-:W-:Y:S02]  /*6570*/  FSEL R32, R42, -INF , !P3 ;  /* 0xff8000002a207808 */ /* 0x000fe40005800000 */
[----:B------:R-:W-:Y:S02]  /*6580*/  ISETP.NE.AND P3, PT, R40, RZ, PT ;  /* 0x000000ff2800720c */ /* 0x000fe40003f65270 */
[----:B------:R-:W-:-:S02]  /*6590*/  ISETP.LT.OR P5, PT, R14, 0x39, P5 ;  /* 0x000000390e00780c */ /* 0x000fc40002fa1670 */
[----:B------:R-:W-:Y:S02]  /*65a0*/  ISETP.GT.AND P3, PT, R7, 0x21, !P3 ;  /* 0x000000210700780c */ /* 0x000fe40005f64270 */
[----:B------:R-:W-:Y:S02]  /*65b0*/  FSEL R38, R54, -INF , !P5 ;  /* 0xff80000036267808 */ /* 0x000fe40006800000 */
[----:B------:R-:W-:Y:S02]  /*65c0*/  ISETP.LT.OR P3, PT, R14, 0x22, P3 ;  /* 0x000000220e00780c */ /* 0x000fe40001f61670 */
[----:B------:R-:W-:Y:S02]  /*65d0*/  R2UR UR6, R205 ;  /* 0x00000000cd0672ca */ /* 0x000fe400000e0000 */
[----:B------:R-:W-:Y:S02]  /*65e0*/  FSEL R33, R43, -INF , !P3 ;  /* 0xff8000002b217808 */ /* 0x000fe40005800000 */
[----:B------:R-:W-:-:S02]  /*65f0*/  ISETP.NE.AND P3, PT, R41, RZ, PT ;  /* 0x000000ff2900720c */ /* 0x000fc40003f65270 */
[----:B------:R-:W-:Y:S02]  /*6600*/  @!P1 PRMT R6, RZ, 0x654, R6 ;  /* 0x00000654ff069816 */ /* 0x000fe40000000006 */
[----:B------:R-:W-:Y:S02]  /*6610*/  ISETP.GT.AND P3, PT, R7, 0x28, !P3 ;  /* 0x000000280700780c */ /* 0x000fe40005f64270 */
[----:B------:R-:W-:Y:S02]  /*6620*/  IADD3 R8, R168, -0x2, RZ ;  /* 0xfffffffea8087810 */ /* 0x000fe40007ffe0ff */
[----:B------:R-:W-:-:S04]  /*6630*/  ISETP.LT.OR P3, PT, R14, 0x29, P3 ;  /* 0x000000290e00780c */ /* 0x000fc80001f61670 */
[----:B------:R-:W-:Y:S02]  /*6640*/  FSEL R34, R46, -INF , !P3 ;  /* 0xff8000002e227808 */ /* 0x000fe40005800000 */
[----:B------:R-:W-:Y:S02]  /*6650*/  ISETP.GT.AND P3, PT, R7, 0x29, !P4 ;  /* 0x000000290700780c */ /* 0x000fe40006764270 */
[----:B------:R-:W-:Y:S02]  /*6660*/  ISETP.NE.AND P4, PT, R63, RZ, PT ;  /* 0x000000ff3f00720c */ /* 0x000fe40003f85270 */
[----:B------:R-:W-:Y:S02]  /*6670*/  ISETP.LT.OR P3, PT, R14, 0x2a, P3 ;  /* 0x0000002a0e00780c */ /* 0x000fe40001f61670 */
[----:B------:R-:W-:Y:S02]  /*6680*/  ISETP.GT.AND P4, PT, R7, 0x31, !P4 ;  /* 0x000000310700780c */ /* 0x000fe40006784270 */
[----:B------:R-:W-:-:S02]  /*6690*/  FSEL R35, R47, -INF , !P3 ;  /* 0xff8000002f237808 */ /* 0x000fc40005800000 */
[C---:B------:R-:W-:Y:S02]  /*66a0*/  ISETP.GT.AND P3, PT, R7.reuse, RZ, !P6 ;  /* 0x000000ff0700720c */ /* 0x040fe40007764270 */
[----:B------:R-:W-:Y:S02]  /*66b0*/  ISETP.NE.AND P6, PT, R24, RZ, PT ;  /* 0x000000ff1800720c */ /* 0x000fe40003fc5270 */
[----:B------:R-:W-:Y:S02]  /*66c0*/  ISETP.LT.OR P3, PT, R14, 0x1, P3 ;  /* 0x000000010e00780c */ /* 0x000fe40001f61670 */
[----:B------:R-:W-:Y:S02]  /*66d0*/  ISETP.GT.AND P6, PT, R7, 0x39, !P6 ;  /* 0x000000390700780c */ /* 0x000fe400077c4270 */
[----:B------:R-:W-:Y:S02]  /*66e0*/  FSEL R24, R15, -INF , !P3 ;  /* 0xff8000000f187808 */ /* 0x000fe40005800000 */
[----:B------:R-:W-:-:S02]  /*66f0*/  FMNMX.FTZ R15, R180, R10, !PT ;  /* 0x0000000ab40f7209 */ /* 0x000fc40007810000 */
[C---:B------:R-:W-:Y:S02]  /*6700*/  ISETP.LT.OR P4, PT, R14.reuse, 0x32, P4 ;  /* 0x000000320e00780c */ /* 0x040fe40002781670 */
[----:B------:R-:W-:Y:S01]  /*6710*/  ISETP.LT.OR P6, PT, R14, 0x3a, P6 ;  /* 0x0000003a0e00780c */ /* 0x000fe200037c1670 */
[----:B------:R-:W1:Y:S01]  /*6720*/  SHFL.BFLY PT, R10, R15, 0x2, 0x1f ;  /* 0x0c401f000f0a7f89 */ /* 0x000e6200000e0000 */
[----:B------:R-:W-:Y:S02]  /*6730*/  FSEL R37, R51, -INF , !P4 ;  /* 0xff80000033257808 */ /* 0x000fe40006000000 */
[----:B------:R-:W-:Y:S02]  /*6740*/  FSEL R39, R55, -INF , !P6 ;  /* 0xff80000037277808 */ /* 0x000fe40007000000 */
[----:B-1----:R-:W-:-:S05]  /*6750*/  FMNMX.FTZ R21, R15, R10, !PT ;  /* 0x0000000a0f157209 */ /* 0x002fca0007810000 */
[----:B------:R-:W1:Y:S02]  /*6760*/  SHFL.BFLY PT, R10, R21, 0x1, 0x1f ;  /* 0x0c201f00150a7f89 */ /* 0x000e6400000e0000 */
[----:B-1----:R-:W-:-:S04]  /*6770*/  FMNMX.FTZ R10, R21, R10, !PT ;  /* 0x0000000a150a7209 */ /* 0x002fc80007810000 */
[C---:B------:R-:W-:Y:S01]  /*6780*/  FSETP.NEU.FTZ.AND P3, PT, R10.reuse, -INF , PT ;  /* 0xff8000000a00780b */ /* 0x040fe20003f7d000 */
[----:B------:R-:W-:-:S05]  /*6790*/  FMUL.FTZ R11, R10, UR10 ;  /* 0x0000000a0a0b7c20 */ /* 0x000fca0008410000 */
        /* <DEDUP_REMOVED lines=9> */
[--C-:B------:R-:W-:Y:S01]  /*6830*/  FFMA.FTZ R170, R170, UR10, -R41.reuse ;  /* 0x0000000aaaaa7c23 */ /* 0x100fe20008010829 */
[----:B------:R-:W-:Y:S01]  /*6840*/  ISETP.LT.OR P3, PT, R14, 0x31, P3 ;  /* 0x000000310e00780c */ /* 0x000fe20001f61670 */
[--C-:B------:R-:W-:Y:S01]  /*6850*/  FFMA.FTZ R169, R68, UR10, -R41.reuse ;  /* 0x0000000a44a97c23 */ /* 0x100fe20008010829 */
[----:B------:R-:W-:Y:S01]  /*6860*/  FMNMX.FTZ R20, R28, R11, !PT ;  /* 0x0000000b1c147209 */ /* 0x000fe20007810000 */
[--C-:B------:R-:W-:Y:S01]  /*6870*/  FFMA.FTZ R172, R172, UR10, -R41.reuse ;  /* 0x0000000aacac7c23 */ /* 0x100fe20008010829 */
[----:B------:R-:W-:Y:S01]  /*6880*/  FSEL R36, R50, -INF , !P3 ;  /* 0xff80000032247808 */ /* 0x000fe20005800000 */
        /* <DEDUP_REMOVED lines=11> */
[----:B------:R-:W-:Y:S01]  /*6940*/  FFMA.FTZ R180, R180, UR10, -R41 ;  /* 0x0000000ab4b47c23 */ /* 0x000fe20008010829 */
[----:B------:R-:W-:Y:S01]  /*6950*/  MUFU.EX2 R7, R7 ;  /* 0x0000000700077308 */ /* 0x000fe20000000800 */
[----:B------:R-:W-:-:S04]  /*6960*/  FMNMX.FTZ R20, R32, R11, !PT ;  /* 0x0000000b20147209 */ /* 0x000fc80007810000 */
[----:B------:R-:W-:-:S03]  /*6970*/  FMNMX.FTZ R11, R33, R20, !PT ;  /* 0x00000014210b7209 */ /* 0x000fc60007810000 */
[----:B------:R-:W1:Y:S01]  /*6980*/  MUFU.EX2 R14, R21 ;  /* 0x00000015000e7308 */ /* 0x000e620000000800 */
[----:B------:R-:W-:-:S04]  /*6990*/  FMNMX.FTZ R20, R34, R11, !PT ;  /* 0x0000000b22147209 */ /* 0x000fc80007810000 */
[----:B------:R-:W-:-:S03]  /*69a0*/  FMNMX.FTZ R11, R35, R20, !PT ;  /* 0x00000014230b7209 */ /* 0x000fc60007810000 */
[----:B------:R-:W-:Y:S01]  /*69b0*/  MUFU.EX2 R15, R15 ;  /* 0x0000000f000f7308 */ /* 0x000fe20000000800 */
[----:B------:R-:W-:-:S04]  /*69c0*/  FMNMX.FTZ R20, R36, R11, !PT ;  /* 0x0000000b24147209 */ /* 0x000fc80007810000 */
[----:B------:R-:W-:-:S03]  /*69d0*/  FMNMX.FTZ R11, R37, R20, !PT ;  /* 0x00000014250b7209 */ /* 0x000fc60007810000 */
[----:B------:R-:W-:Y:S01]  /*69e0*/  MUFU.EX2 R21, R42 ;  /* 0x0000002a00157308 */ /* 0x000fe20000000800 */
[----:B------:R-:W-:Y:S02]  /*69f0*/  FMNMX.FTZ R20, R38, R11, !PT ;  /* 0x0000000b26147209 */ /* 0x000fe40007810000 */
[----:B-1----:R-:W-:Y:S01]  /*6a00*/  F2FP.BF16.F32.PACK_AB R152, R14, R7 ;  /* 0x000000070e98723e */ /* 0x002fe200000010ff */
[----:B------:R-:W-:Y:S01]  /*6a10*/  FADD.FTZ R14, R7, R14 ;  /* 0x0000000e070e7221 */ /* 0x000fe20000010000 */
[----:B------:R-:W-:Y:S01]  /*6a20*/  FMNMX.FTZ R11, R39, R20, !PT ;  /* 0x00000014270b7209 */ /* 0x000fe20007810000 */
[----:B------:R-:W-:Y:S02]  /*6a30*/  FFMA.FTZ R20, R64, UR10, -R41 ;  /* 0x0000000a40147c23 */ /* 0x000fe40008010829 */
[----:B------:R-:W1:Y:S02]  /*6a40*/  MUFU.EX2 R170, R170 ;  /* 0x000000aa00aa7308 */ /* 0x000e640000000800 */
[----:B------:R-:W2:Y:S06]  /*6a50*/  SHFL.BFLY PT, R40, R11, 0x2, 0x1f ;  /* 0x0c401f000b287f89 */ /* 0x000eac00000e0000 */
[----:B------:R-:W3:Y:S08]  /*6a60*/  MUFU.EX2 R20, R20 ;  /* 0x0000001400147308 */ /* 0x000ef00000000800 */
[----:B------:R-:W-:Y:S01]  /*6a70*/  MUFU.EX2 R169, R169 ;  /* 0x000000a900a97308 */ /* 0x000fe20000000800 */
[----:B-1----:R-:W-:-:S07]  /*6a80*/  F2FP.BF16.F32.PACK_AB R156, R170, R21 ;  /* 0x00000015aa9c723e */ /* 0x002fce00000010ff */
[----:B------:R-:W1:Y:S01]  /*6a90*/  MUFU.EX2 R172, R172 ;  /* 0x000000ac00ac7308 */ /* 0x000e620000000800 */
[----:B---3--:R-:W-:Y:S01]  /*6aa0*/  F2FP.BF16.F32.PACK_AB R154, R20, R15 ;  /* 0x0000000f149a723e */ /* 0x008fe200000010ff */
[----:B------:R-:W-:Y:S01]  /*6ab0*/  FADD.FTZ R15, R15, R14 ;  /* 0x0000000e0f0f7221 */ /* 0x000fe20000010000 */
[----:B--2---:R-:W-:-:S03]  /*6ac0*/  FMNMX.FTZ R40, R11, R40, !PT ;  /* 0x000000280b287209 */ /* 0x004fc60007810000 */
[----:B------:R-:W-:Y:S01]  /*6ad0*/  FADD.FTZ R20, R20, R15 ;  /* 0x0000000f14147221 */ /* 0x000fe20000010000 */
[----:B------:R-:W-:Y:S01]  /*6ae0*/  VIADD R15, R9, UR42 ;  /* 0x0000002a090f7c36 */ /* 0x000fe20008000000 */
[----:B------:R-:W2:Y:S01]  /*6af0*/  SHFL.BFLY PT, R11, R40, 0x1, 0x1f ;  /* 0x0c201f00280b7f89 */ /* 0x000ea200000e0000 */
[----:B------:R-:W-:Y:S01]  /*6b00*/  MUFU.EX2 R171, R171 ;  /* 0x000000ab00ab7308 */ /* 0x000fe20000000800 */
[----:B------:R-:W-:Y:S01]  /*6b10*/  FADD.FTZ R21, R21, R20 ;  /* 0x0000001415157221 */ /* 0x000fe20000010000 */
[----:B------:R-:W-:-:S03]  /*6b20*/  IMAD.IADD R12, R15, 0x1, R12 ;  /* 0x000000010f0c7824 */ /* 0x000fc600078e020c */
[----:B------:R-:W-:-:S03]  /*6b30*/  FADD.FTZ R170, R170, R21 ;  /* 0x00000015aaaa7221 */ /* 0x000fc60000010000 */
[----:B------:R-:W3:Y:S01]  /*6b40*/  MUFU.EX2 R174, R174 ;  /* 0x000000ae00ae7308 */ /* 0x000ee20000000800 */
[----:B-1----:R-:W-:Y:S01]  /*6b50*/  F2FP.BF16.F32.PACK_AB R158, R172, R169 ;  /* 0x000000a9ac9e723e */ /* 0x002fe200000010ff */
[----:B------:R-:W-:-:S04]  /*6b60*/  FADD.FTZ R169, R169, R170 ;  /* 0x000000aaa9a97221 */ /* 0x000fc80000010000 */
[----:B------:R-:W-:Y:S02]  /*6b70*/  FADD.FTZ R172, R172, R169 ;  /* 0x000000a9acac7221 */ /* 0x000fe40000010000 */
[----:B------:R-:W-:Y:S01]  /*6b80*/  MUFU.EX2 R173, R173 ;  /* 0x000000ad00ad7308 */ /* 0x000fe20000000800 */
[----:B--2---:R-:W-:-:S07]  /*6b90*/  FMNMX.FTZ R11, R40, R11, !PT ;  /* 0x0000000b280b7209 */ /* 0x004fce0007810000 */
[----:B------:R-:W1:Y:S01]  /*6ba0*/  MUFU.EX2 R176, R176 ;  /* 0x000000b000b07308 */ /* 0x000e620000000800 */
[C---:B---3--:R-:W-:Y:S01]  /*6bb0*/  F2FP.BF16.F32.PACK_AB R160, R174.reuse, R171 ;  /* 0x000000abaea0723e */ /* 0x048fe200000010ff */
[----:B------:R-:W-:Y:S01]  /*6bc0*/  FADD.FTZ R171, R171, R172 ;  /* 0x000000acabab7221 */ /* 0x000fe20000010000 */
[C---:B------:R-:W-:Y:S01]  /*6bd0*/  FSETP.NEU.FTZ.AND P3, PT, R11.reuse, -INF , PT ;  /* 0xff8000000b00780b */ /* 0x040fe20003f7d000 */
[----:B------:R-:W-:Y:S02]  /*6be0*/  FMUL.FTZ R40, R11, UR10 ;  /* 0x0000000a0b287c20 */ /* 0x000fe40008410000 */
[----:B------:R-:W-:Y:S02]  /*6bf0*/  FADD.FTZ R174, R174, R171 ;  /* 0x000000abaeae7221 */ /* 0x000fe40000010000 */
[----:B------:R-:W-:Y:S01]  /*6c00*/  MUFU.EX2 R175, R175 ;  /* 0x000000af00af7308 */ /* 0x000fe20000000800 */
[----:B------:R-:W-:-:S05]  /*6c10*/  FSEL R40, R40, RZ, P3 ;  /* 0x000000ff28287208 */ /* 0x000fca0001800000 */
        /* <DEDUP_REMOVED lines=17> */
[----:B-1----:R-:W-:Y:S01]  /*6d30*/  F2FP.BF16.F32.PACK_AB R162, R176, R173 ;  /* 0x000000adb0a2723e */ /* 0x002fe200000010ff */
[----:B------:R-:W-:-:S04]  /*6d40*/  FADD.FTZ R173, R173, R174 ;  /* 0x000000aeadad7221 */ /* 0x000fc80000010000 */
[----:B------:R-:W-:Y:S02]  /*6d50*/  FADD.FTZ R176, R176, R173 ;  /* 0x000000adb0b07221 */ /* 0x000fe40000010000 */
[----:B------:R-:W1:Y:S08]  /*6d60*/  MUFU.EX2 R182, R182 ;  /* 0x000000b600b67308 */ /* 0x000e700000000800 */
[----:B------:R-:W-:Y:S08]  /*6d70*/  MUFU.EX2 R181, R181 ;  /* 0x000000b500b57308 */ /* 0x000ff00000000800 */
[----:B------:R-:W2:Y:S01]  /*6d80*/  MUFU.EX2 R196, R196 ;  /* 0x000000c400c47308 */ /* 0x000ea20000000800 */
[----:B-1----:R-:W-:Y:S01]  /*6d90*/  F2FP.BF16.F32.PACK_AB R153, R182, R179 ;  /* 0x000000b3b699723e */ /* 0x002fe200000010ff */
[----:B------:R-:W-:-:S06]  /*6da0*/  FADD.FTZ R182, R179, R182 ;  /* 0x000000b6b3b67221 */ /* 0x000fcc0000010000 */
[----:B------:R-:W-:Y:S08]  /*6db0*/  MUFU.EX2 R183, R183 ;  /* 0x000000b700b77308 */ /* 0x000ff00000000800 */
[----:B------:R-:W1:Y:S01]  /*6dc0*/  MUFU.EX2 R198, R198 ;  /* 0x000000c600c67308 */ /* 0x000e620000000800 */
[----:B--2---:R-:W-:Y:S01]  /*6dd0*/  F2FP.BF16.F32.PACK_AB R155, R196, R181 ;  /* 0x000000b5c49b723e */ /* 0x004fe200000010ff */
[----:B------:R-:W-:-:S04]  /*6de0*/  FADD.FTZ R181, R181, R182 ;  /* 0x000000b6b5b57221 */ /* 0x000fc80000010000 */
[----:B------:R2:W-:Y:S01]  /*6df0*/  STSM.16.M88.4 [R23+0x36400], R152 ;  /* 0x0364009817007844 */ /* 0x0005e20000000200 */
        /* <DEDUP_REMOVED lines=17> */
[----:B------:R-:W1:Y:S08]  /*6f10*/  MUFU.EX2 R178, R178 ;  /* 0x000000b200b27308 */ /* 0x000e700000000800 */
        /* <DEDUP_REMOVED lines=12> */
[----:B------:R-:W-:-:S06]  /*6fe0*/  FADD.FTZ R177, R177, R178 ;  /* 0x000000b2b1b17221 */ /* 0x000fcc0000010000 */
[----:B------:R-:W3:Y:S08]  /*6ff0*/  MUFU.EX2 R203, R203 ;  /* 0x000000cb00cb7308 */ /* 0x000ef00000000800 */
[----:B------:R-:W4:Y:S01]  /*7000*/  MUFU.EX2 R208, R208 ;  /* 0x000000d000d07308 */ /* 0x000f220000000800 */
[----:B-1----:R-:W-:Y:S01]  /*7010*/  F2FP.BF16.F32.PACK_AB R165, R206, R201 ;  /* 0x000000c9cea5723e */ /* 0x002fe200000010ff */
[----:B------:R-:W-:-:S04]  /*7020*/  FADD.FTZ R201, R201, R204 ;  /* 0x000000ccc9c97221 */ /* 0x000fc80000010000 */
[----:B------:R-:W-:-:S04]  /*7030*/  FADD.FTZ R206, R206, R201 ;  /* 0x000000c9cece7221 */ /* 0x000fc80000010000 */
[----:B---3--:R-:W-:Y:S01]  /*7040*/  FADD.FTZ R7, R203, R206 ;  /* 0x000000cecb077221 */ /* 0x008fe20000010000 */
[----:B----4-:R-:W-:-:S03]  /*7050*/  F2FP.BF16.F32.PACK_AB R167, R208, R203 ;  /* 0x000000cbd0a7723e */ /* 0x010fc600000010ff */
[----:B------:R-:W-:Y:S02]  /*7060*/  FADD.FTZ R7, R208, R7 ;  /* 0x00000007d0077221 */ /* 0x000fe40000010000 */
[----:B------:R2:W-:Y:S01]  /*7070*/  STSM.16.M88.4 [R185], R164 ;  /* 0x000000a4b9007844 */ /* 0x0005e20000000200 */
[----:B------:R-:W-:-:S06]  /*7080*/  WARPGROUP.ARRIVE ;  /* 0x00000000000079c5 */ /* 0x000fcc0000000000 */
[----:B------:R-:W-:Y:S01]  /*7090*/  HGMMA.64x256x16.F32.BF16 R24, R152, gdesc[UR4].tnspB, RZ, !UPT, gsb0 ;  /* 0x43e0000498187df0 */ /* 0x000fe2000c0018ff */
[----:B------:R-:W-:Y:S01]  /*70a0*/  R2UR UR6, R207 ;  /* 0x00000000cf0672ca */ /* 0x000fe200000e0000 */
[----:B------:R-:W-:Y:S01]  /*70b0*/  UMOV UR7, 0x40000040 ;  /* 0x4000004000077882 */ /* 0x000fe20000000000 */
[C---:B------:R-:W-:Y:S02]  /*70c0*/  VIADD R207, R205.reuse, 0x100 ;  /* 0x00000100cdcf7836 */ /* 0x040fe40000000000 */
[----:B------:R-:W-:Y:S01]  /*70d0*/  VIADD R205, R205, 0x180 ;  /* 0x00000180cdcd7836 */ /* 0x000fe20000000000 */
[----:B------:R-:W-:Y:S02]  /*70e0*/  WARPGROUP.DEPBAR.LE gsb0, 0x0 ;  /* 0x00008000000079c5 */ /* 0x000fe40000010000 */
[----:B------:R-:W-:-:S15]  /*70f0*/  WARPGROUP.ARRIVE ;  /* 0x00000000000079c5 */ /* 0x000fde0000000000 */
[----:B------:R-:W-:-:S05]  /*7100*/  NOP ;  /* 0x0000000000007918 */ /* 0x000fca0000000000 */
        /* <DEDUP_REMOVED lines=14> */
[----:B------:R1:W-:Y:S06]  /*71f0*/  MEMBAR.ALL.CTA ;  /* 0x0000000000007992 */ /* 0x0003ec0000008000 */
[----:B-1----:R-:W1:Y:S02]  /*7200*/  FENCE.VIEW.ASYNC.S ;  /* 0x00000000000073c6 */ /* 0x002e640000000000 */
[----:B-1----:R-:W-:Y:S01]  /*7210*/  NOP ;  /* 0x0000000000007918 */ /* 0x002fe20000000000 */
[----:B------:R-:W-:Y:S06]  /*7220*/  BAR.ARV 0xe, 0x100 ;  /* 0x0384000000007b1d */ /* 0x000fec0000002000 */
[----:B------:R1:W-:Y:S02]  /*7230*/  @!P1 SYNCS.ARRIVE.TRANS64.RED.A1T0 RZ, [R6+URZ], RZ ;  /* 0x000000ff06ff99a7 */ /* 0x0003e4000810043f */
[----:B-1----:R-:W-:Y:S01]  /*7240*/  FADD.FTZ R6, R180, R177 ;  /* 0x000000b1b4067221 */ /* 0x002fe20000010000 */
[----:B--2---:R-:W-:Y:S06]  /*7250*/  @!P2 BRA `(.L_x_1517) ;  /* 0x000000000040a947 */ /* 0x004fec0003800000 */
        /* <DEDUP_REMOVED lines=10> */
.L_x_1518:
[----:B------:R-:W-:-:S13]  /*7300*/  ISETP.NE.AND P3, PT, R13, 0x1, PT ;  /* 0x000000010d00780c */ /* 0x000fda0003f65270 */
[----:B------:R-:W1:Y:S02]  /*7310*/  @P3 LDC.64 R20, c[0x0][0xae0] ;  /* 0x0002b800ff143b82 */ /* 0x000e640000000a00 */
[----:B-1----:R-:W-:-:S05]  /*7320*/  @P3 IMAD.HI.U32 R20, R14, R20, RZ ;  /* 0x000000140e143227 */ /* 0x002fca00078e00ff */
[----:B------:R-:W-:-:S07]  /*7330*/  @P3 SHF.R.U32.HI R14, RZ, R21, R20 ;  /* 0x00000015ff0e3219 */ /* 0x000fce0000011614 */
.L_x_1519:
[----:B------:R-:W-:-:S05]  /*7340*/  IMAD R13, R14, R13, R13 ;  /* 0x0000000d0e0d7224 */ /* 0x000fca00078e020d */
[----:B------:R-:W-:-:S07]  /*7350*/  VIMNMX R12, R12, R13, PT ;  /* 0x0000000d0c0c7248 */ /* 0x000fce0003fe0100 */
.L_x_1517:
[----:B------:R-:W-:-:S04]  /*7360*/  SHF.R.S32.HI R13, RZ, 0x1f, R12 ;  /* 0x0000001fff0d7819 */ /* 0x000fc8000001140c */
[----:B------:R-:W-:-:S04]  /*7370*/  LEA.HI R13, R13, R12, RZ, 0x6 ;  /* 0x0000000c0d0d7211 */ /* 0x000fc800078f30ff */
[----:B------:R-:W-:-:S04]  /*7380*/  SHF.R.S32.HI R13, RZ, 0x6, R13 ;  /* 0x00000006ff0d7819 */ /* 0x000fc8000001140d */
[----:B------:R-:W-:-:S04]  /*7390*/  VIMNMX R15, R13, UR37, !PT ;  /* 0x000000250d0f7c48 */ /* 0x000fc8000ffe0100 */
[----:B------:R-:W-:-:S13]  /*73a0*/  ISETP.GE.AND P3, PT, R8, R15, PT ;  /* 0x0000000f0800720c */ /* 0x000fda0003f66270 */
[----:B------:R-:W-:Y:S05]  /*73b0*/  @!P3 BRA `(.L_x_1520) ;  /* 0x0000003800d8b947 */ /* 0x000fea0003800000 */
.L_x_1537:
[----:B------:R-:W-:-:S05]  /*73c0*/  VIADD R13, R2, 0x1 ;  /* 0x00000001020d7836 */ /* 0x000fca0000000000 */
[----:B------:R-:W-:-:S04]  /*73d0*/  ISETP.NE.AND P3, PT, R13, 0x2, PT ;  /* 0x000000020d00780c */ /* 0x000fc80003f65270 */
[----:B------:R-:W-:Y:S02]  /*73e0*/  SEL R21, RZ, 0x1, P3 ;  /* 0x00000001ff157807 */ /* 0x000fe40001800000 */
[----:B------:R-:W-:Y:S02]  /*73f0*/  SEL R13, R13, RZ, P3 ;  /* 0x000000ff0d0d7207 */ /* 0x000fe40001800000 */
[----:B------:R-:W-:Y:S01]  /*7400*/  LOP3.LUT R16, R16, R21, RZ, 0x3c, !PT ;  /* 0x0000001510107212 */ /* 0x000fe200078e3cff */
[----:B------:R-:W-:Y:S06]  /*7410*/  @!P0 BRA `(.L_x_1521) ;  /* 0x0000000000048947 */ /* 0x000fec0003800000 */
[----:B------:R-:W-:Y:S01]  /*7420*/  BPT.TRAP 0x1 ;  /* 0x000000040000795c */ /* 0x000fe20000300000 */
.L_x_1521:
[----:B------:R-:W-:Y:S02]  /*7430*/  LEA R12, R13, UR36, 0x3 ;  /* 0x000000240d0c7c11 */ /* 0x000fe4000f8e18ff */
[----:B------:R-:W-:-:S04]  /*7440*/  SHF.L.U32 R21, R16, 0x1f, RZ ;  /* 0x0000001f10157819 */ /* 0x000fc800000006ff */
[----:B------:R1:W2:Y:S01]  /*7450*/  SYNCS.PHASECHK.TRANS64.TRYWAIT P3, [R12+URZ+0x38830], R21 ;  /* 0x038830150c0075a7 */ /* 0x0002a2000806017f */
[----:B------:R-:W-:Y:S05]  /*7460*/  @!P0 BRA `(.L_x_1522) ;  /* 0x0000000000048947 */ /* 0x000fea0003800000 */
[----:B------:R-:W-:Y:S01]  /*7470*/  BPT.TRAP 0x1 ;  /* 0x000000040000795c */ /* 0x000fe20000300000 */
.L_x_1522:
[----:B------:R-:W-:Y:S01]  /*7480*/  IMAD R14, R13, 0x200, R4 ;  /* 0x000002000d0e7824 */ /* 0x000fe200078e0204 */
[----:B--2---:R-:W-:Y:S06]  /*7490*/  @P3 BRA `(.L_x_1523) ;  /* 0x0000000000083947 */ /* 0x004fec0003800000 */
[----:B------:R-:W2:Y:S02]  /*74a0*/  SYNCS.PHASECHK.TRANS64.TRYWAIT P3, [R12+URZ+0x38830], R21 ;  /* 0x038830150c0075a7 */ /* 0x000ea4000806017f */
[----:B--2---:R-:W-:Y:S05]  /*74b0*/  @!P3 BRA `(.L_x_1524) ;  /* 0x0000010400ecb947 */ /* 0x004fea0003800000 */
.L_x_1523:
[----:B------:R-:W-:Y:S01]  /*74c0*/  R2UR UR10, R14 ;  /* 0x000000000e0a72ca */ /* 0x000fe200000e0000 */
[----:B------:R-:W-:Y:S01]  /*74d0*/  WARPGROUP.ARRIVE ;  /* 0x00000000000079c5 */ /* 0x000fe20000000000 */
[----:B------:R-:W-:Y:S01]  /*74e0*/  UMOV UR11, 0x40000040 ;  /* 0x40000040000b7882 */ /* 0x000fe20000000000 */
[----:B------:R-:W-:Y:S01]  /*74f0*/  UMOV UR15, 0x40000040 ;  /* 0x40000040000f7882 */ /* 0x000fe20000000000 */
[----:B------:R-:W-:Y:S01]  /*7500*/  UMOV UR19, 0x40000040 ;  /* 0x4000004000137882 */ /* 0x000fe20000000000 */
[----:B------:R-:W-:-:S08]  /*7510*/  UMOV UR23, 0x40000040 ;  /* 0x4000004000177882 */ /* 0x000fd00000000000 */
[----:B------:R-:W-:Y:S01]  /*7520*/  HGMMA.64x64x16.F32.BF16 R152, gdesc[UR8], RZ, !UPT, gsb0 ;  /* 0x00e00000089879f0 */ /* 0x000fe2000c0018ff */
[----:B------:R-:W-:Y:S02]  /*7530*/  UIADD3 UR14, UR10, 0x2, URZ ;  /* 0x000000020a0e7890 */ /* 0x000fe4000fffe03f */
[----:B------:R-:W-:Y:S02]  /*7540*/  UIADD3 UR18, UR10, 0x4, URZ ;  /* 0x000000040a127890 */ /* 0x000fe4000fffe03f */
[----:B------:R-:W-:Y:S01]  /*7550*/  UIADD3 UR22, UR10, 0x6, URZ ;  /* 0x000000060a167890 */ /* 0x000fe2000fffe03f */
        /* <DEDUP_REMOVED lines=10> */
[----:B------:R-:W-:Y:S05]  /*7600*/  @!P0 BRA `(.L_x_1525) ;  /* 0x0000000000048947 */ /* 0x000fea0003800000 */
[----:B------:R-:W-:Y:S01]  /*7610*/  BPT.TRAP 0x1 ;  /* 0x000000040000795c */ /* 0x000fe20000300000 */
.L_x_1525:
[----:B------:R3:W4:Y:S01]  /*7620*/  SYNCS.PHASECHK.TRANS64.TRYWAIT P3, [R12+URZ+0x38850], R21 ;  /* 0x038850150c0075a7 */ /* 0x000722000806017f */
[----:B------:R-:W-:Y:S05]  /*7630*/  @!P0 BRA `(.L_x_1526) ;  /* 0x0000000000048947 */ /* 0x000fea0003800000 */
[----:B------:R-:W-:Y:S01]  /*7640*/  BPT.TRAP 0x1 ;  /* 0x000000040000795c */ /* 0x000fe20000300000 */
.L_x_1526:
[----:B------:R-:W-:Y:S01]  /*7650*/  IMAD R14, R13, 0x1000, R3 ;  /* 0x000010000d0e7824 */ /* 0x000fe200078e0203 */
[----:B----4-:R-:W-:Y:S06]  /*7660*/  @P3 BRA `(.L_x_1527) ;  /* 0x0000000000083947 */ /* 0x010fec0003800000 */
[----:B------:R-:W4:Y:S02]  /*7670*/  SYNCS.PHASECHK.TRANS64.TRYWAIT P3, [R12+URZ+0x38850], R21 ;  /* 0x038850150c0075a7 */ /* 0x000f24000806017f */
[----:B----4-:R-:W-:Y:S05]  /*7680*/  @!P3 BRA `(.L_x_1528) ;  /* 0x00000104008cb947 */ /* 0x010fea0003800000 */
.L_x_1527:
[----:B------:R-:W-:Y:S01]  /*7690*/  R2UR UR26, R14 ;  /* 0x000000000e1a72ca */ /* 0x000fe200000e0000 */
[----:B------:R-:W-:Y:S01]  /*76a0*/  WARPGROUP.ARRIVE ;  /* 0x00000000000079c5 */ /* 0x000fe20000000000 */
[----:B------:R-:W-:Y:S01]  /*76b0*/  UMOV UR27, 0x40000040 ;  /* 0x40000040001b7882 */ /* 0x000fe20000000000 */
[----:B-1234-:R-:W-:Y:S01]  /*76c0*/  VIADD R21, R0, 0x2 ;  /* 0x0000000200157836 */ /* 0x01efe20000000000 */
[----:B------:R-:W-:Y:S01]  /*76d0*/  IADD3 R20, R14, 0x2, RZ ;  /* 0x000000020e147810 */ /* 0x000fe20007ffe0ff */
[----:B------:R-:W-:Y:S01]  /*76e0*/  UMOV UR29, 0x40000040 ;  /* 0x40000040001d7882 */ /* 0x000fe20000000000 */
[----:B------:R-:W-:Y:S01]  /*76f0*/  UMOV UR31, 0x40000040 ;  /* 0x40000040001f7882 */ /* 0x000fe20000000000 */
[----:B------:R-:W1:Y:S01]  /*7700*/  S2R R195, SR_TID.X ;  /* 0x0000000000c37919 */ /* 0x000e620000002100 */
[----:B------:R-:W-:Y:S01]  /*7710*/  R2UR UR28, R21 ;  /* 0x00000000151c72ca */ /* 0x000fe200000e0000 */
[----:B------:R-:W-:Y:S01]  /*7720*/  VIADD R21, R0, 0x4 ;  /* 0x0000000400157836 */ /* 0x000fe20000000000 */
[----:B------:R-:W-:Y:S01]  /*7730*/  R2UR UR30, R20 ;  /* 0x00000000141e72ca */ /* 0x000fe200000e0000 */
[----:B------:R-:W-:Y:S01]  /*7740*/  VIADD R20, R14, 0x4 ;  /* 0x000000040e147836 */ /* 0x000fe20000000000 */
[----:B------:R-:W-:Y:S01]  /*7750*/  ULDC UR5, c[0x0][0xad0] ;  /* 0x0002b40000057ab9 */ /* 0x000fe20000000800 */
[----:B------:R-:W-:Y:S01]  /*7760*/  HGMMA.64x64x16.F32.BF16 R152, gdesc[UR24], R152, gsb0 ;  /* 0x00e00000189879f0 */ /* 0x000fe20008001898 */
[----:B------:R-:W-:Y:S01]  /*7770*/  VIADD R198, R0, 0x800 ;  /* 0x0000080000c67836 */ /* 0x000fe20000000000 */
[----:B------:R-:W-:Y:S01]  /*7780*/  ULDC UR6, c[0x0][0xadc] ;  /* 0x0002b70000067ab9 */ /* 0x000fe20000000800 */
[----:B------:R-:W-:Y:S01]  /*7790*/  VIADD R196, R14, 0x800 ;  /* 0x000008000ec47836 */ /* 0x000fe20000000000 */
[----:B-1----:R-:W-:Y:S01]  /*77a0*/  SHF.R.U32.HI R195, RZ, 0x7, R195 ;  /* 0x00000007ffc37819 */ /* 0x002fe200000116c3 */
[----:B------:R-:W-:-:S02]  /*77b0*/  WARPGROUP.DEPBAR.LE gsb0, 0x0 ;  /* 0x00008000000079c5 */ /* 0x000fc40000010000 */
        /* <DEDUP_REMOVED lines=123> */
[----:B------:R-:W1:Y:S02]  /*7f70*/  SHFL.IDX PT, R20, R195, RZ, 0x1f ;  /* 0x00001fffc3147589 */ /* 0x000e6400000e0000 */
[----:B-1----:R-:W-:-:S04]  /*7f80*/  ISETP.GT.AND P3, PT, R20, 0x7f, PT ;  /* 0x0000007f1400780c */ /* 0x002fc80003f64270 */
[----:B------:R-:W-:-:S04]  /*7f90*/  SEL R20, RZ, 0x2, !P3 ;  /* 0x00000002ff147807 */ /* 0x000fc80005800000 */
        /* <DEDUP_REMOVED lines=47> */
[----:B------:R-:W-:Y:S02]  /*8290*/  IMAD.IADD R197, R198, 0x1, R20 ;  /* 0x00000001c6c57824 */ /* 0x000fe400078e0214 */
        /* <DEDUP_REMOVED lines=8> */
[----:B------:R-:W-:Y:S02]  /*8320*/  IMAD.IADD R197, R198, 0x1, R21 ;  /* 0x00000001c6c57824 */ /* 0x000fe400078e0215 */
        /* <DEDUP_REMOVED lines=88> */
[----:B------:R-:W-:Y:S01]  /*88b0*/  IMAD.IADD R21, R21, 0x1, R196 ;  /* 0x0000000115157824 */ /* 0x000fe200078e02c4 */
[----:B------:R-:W-:Y:S02]  /*88c0*/  WARPGROUP.DEPBAR.LE gsb0, 0x0 ;  /* 0x00008000000079c5 */ /* 0x000fe40000010000 */
[----:B------:R-:W-:-:S07]  /*88d0*/  WARPGROUP.ARRIVE ;  /* 0x00000000000079c5 */ /* 0x000fce0000000000 */
        /* <DEDUP_REMOVED lines=21> */
[----:B------:R-:W-:Y:S02]  /*8a30*/  IADD3 R14, R21, R195, R14 ;  /* 0x000000c3150e7210 */ /* 0x000fe40007ffe00e */
[----:B------:R-:W1:Y:S01]  /*8a40*/  LDC R21, c[0x0][0x2e0] ;  /* 0x0000b800ff157b82 */ /* 0x000e620000000800 */
[----:B------:R-:W-:Y:S02]  /*8a50*/  WARPGROUP.DEPBAR.LE gsb0, 0x0 ;  /* 0x00008000000079c5 */ /* 0x000fe40000010000 */
[----:B------:R-:W-:-:S06]  /*8a60*/  WARPGROUP.ARRIVE ;  /* 0x00000000000079c5 */ /* 0x000fcc0000000000 */
[----:B------:R-:W-:Y:S01]  /*8a70*/  HGMMA.64x64x16.F32.BF16 R152, gdesc[UR28], R152, gsb0 ;  /* 0x00e000001c9879f0 */ /* 0x000fe20008001898 */
[----:B------:R-:W-:Y:S01]  /*8a80*/  R2UR UR28, R20 ;  /* 0x00000000141c72ca */ /* 0x000fe200000e0000 */
[----:B------:R-:W-:Y:S01]  /*8a90*/  UMOV UR29, 0x40000040 ;  /* 0x40000040001d7882 */ /* 0x000fe20000000000 */
[----:B------:R-:W-:Y:S01]  /*8aa0*/  R2UR UR30, R14 ;  /* 0x000000000e1e72ca */ /* 0x000fe200000e0000 */
[----:B------:R-:W-:Y:S01]  /*8ab0*/  UMOV UR31, 0x40000040 ;  /* 0x40000040001f7882 */ /* 0x000fe20000000000 */
[----:B------:R-:W-:-:S05]  /*8ac0*/  @!P1 VIADD R20, R12, 0x38840 ;  /* 0x000388400c149836 */ /* 0x000fca0000000000 */
[----:B------:R-:W-:Y:S01]  /*8ad0*/  @!P1 PRMT R20, RZ, 0x654, R20 ;  /* 0x00000654ff149816 */ /* 0x000fe20000000014 */
        /* <DEDUP_REMOVED lines=39> */
[----:B------:R-:W-:Y:S01]  /*8d50*/  ULDC UR5, c[0x0][0x288] ;  /* 0x0000a20000057ab9 */ /* 0x000fe20000000800 */
[----:B--2---:R-:W-:-:S06]  /*8d60*/  IADD3 R20, -R173, 0x1, RZ ;  /* 0x00000001ad147810 */ /* 0x004fcc0007ffe1ff */
[----:B------:R-:W2:Y:S01]  /*8d70*/  MUFU.TANH R196, R196 ;  /* 0x000000c400c47308 */ /* 0x000ea20000002400 */
[----:B-1----:R-:W-:-:S07]  /*8d80*/  IMAD R20, R21, UR38, R20 ;  /* 0x0000002615147c24 */ /* 0x002fce000f8e0214 */
[----:B------:R-:W1:Y:S01]  /*8d90*/  MUFU.TANH R14, R14 ;  /* 0x0000000e000e7308 */ /* 0x000e620000002400 */
[----:B------:R-:W-:Y:S01]  /*8da0*/  IADD3 R174, R20, -UR5, -R17 ;  /* 0x8000000514ae7c10 */ /* 0x000fe2000fffe811 */
[----:B------:R-:W-:-:S03]  /*8db0*/  ULDC UR5, c[0x0][0xad8] ;  /* 0x0002b60000057ab9 */ /* 0x000fc60000000800 */
[C-C-:B------:R-:W-:Y:S02]  /*8dc0*/  IADD3 R179, R5.reuse, UR5, R174.reuse ;  /* 0x0000000505b37c10 */ /* 0x140fe4000fffe0ae */
[----:B------:R-:W-:Y:S01]  /*8dd0*/  IADD3 R182, R5, UR4, R174 ;  /* 0x0000000405b67c10 */ /* 0x000fe2000fffe0ae */
        /* <DEDUP_REMOVED lines=42> */
.L_x_1531:
[----:B------:R-:W-:-:S05]  /*9080*/  IMAD.U32 R177, RZ, RZ, UR6 ;  /* 0x00000006ffb17e24 */ /* 0x000fca000f8e00ff */
[----:B------:R-:W-:-:S13]  /*9090*/  ISETP.NE.AND P3, PT, R177, 0x1, PT ;  /* 0x00000001b100780c */ /* 0x000fda0003f65270 */
[----:B------:R-:W2:Y:S02]  /*90a0*/  @P3 LDC.64 R20, c[0x0][0xae0] ;  /* 0x0002b800ff143b82 */ /* 0x000ea40000000a00 */
[----:B--2---:R-:W-:-:S05]  /*90b0*/  @P3 IMAD.HI.U32 R20, R176, R20, RZ ;  /* 0x00000014b0143227 */ /* 0x004fca00078e00ff */
[----:B------:R-:W-:-:S07]  /*90c0*/  @P3 SHF.R.U32.HI R176, RZ, R21, R20 ;  /* 0x00000015ffb03219 */ /* 0x000fce0000011614 */
.L_x_1532:
[----:B------:R-:W-:Y:S05]  /*90d0*/  BSYNC B0 ;  /* 0x0000000000007941 */ /* 0x000fea0003800000 */
.L_x_1530:
[----:B------:R-:W-:-:S04]  /*90e0*/  IMAD R176, R176, R177, -R173 ;  /* 0x000000b1b0b07224 */ /* 0x000fc800078e0aad */
[----:B------:R-:W-:-:S05]  /*90f0*/  IMAD.IADD R176, R176, 0x1, -R17 ;  /* 0x00000001b0b07824 */ /* 0x000fca00078e0a11 */
[----:B------:R-:W-:Y:S02]  /*9100*/  VIADDMNMX R179, R176, R177, R179, PT ;  /* 0x000000b1b0b37246 */ /* 0x000fe400038001b3 */
[----:B------:R-:W-:-:S07]  /*9110*/  VIMNMX R182, R182, R176, !PT ;  /* 0x000000b0b6b67248 */ /* 0x000fce0007fe0100 */
.L_x_1529:
[----:B------:R-:W-:Y:S01]  /*9120*/  ISETP.GT.AND P3, PT, R8, -0x1, PT ;  /* 0xffffffff0800780c */ /* 0x000fe20003f64270 */
[----:B------:R-:W-:-:S03]  /*9130*/  VIADD R20, R174, UR5 ;  /* 0x00000005ae147c36 */ /* 0x000fc60008000000 */
        /* <DEDUP_REMOVED lines=29> */
[----:B------:R-:W-:Y:S01]  /*9310*/  FSEL R175, R168, -INF , !P5 ;  /* 0xff800000a8af7808 */ /* 0x000fe20006800000 */
[----:B------:R-:W-:Y:S01]  /*9320*/  VIADD R168, R174, UR4 ;  /* 0x00000004aea87c36 */ /* 0x000fe20008000000 */
        /* <DEDUP_REMOVED lines=15> */
[--C-:B------:R-:W-:Y:S02]  /*9420*/  IADD3 R169, R20, 0x8, R5.reuse ;  /* 0x0000000814a97810 */ /* 0x100fe40007ffe005 */
[----:B------:R-:W-:Y:S02]  /*9430*/  IADD3 R168, R168, 0x8, R5 ;  /* 0x00000008a8a87810 */ /* 0x000fe40007ffe005 */
[----:B------:R-:W-:Y:S02]  /*9440*/  FSEL R179, R171, -INF , !P6 ;  /* 0xff800000abb37808 */ /* 0x000fe40007000000 */
[----:B------:R-:W-:-:S02]  /*9450*/  FSEL R180, R180, -INF , !P4 ;  /* 0xff800000b4b47808 */ /* 0x000fc40006000000 */
        /* <DEDUP_REMOVED lines=15> */
.L_x_1535:
[----:B------:R-:W-:-:S05]  /*9550*/  IMAD.U32 R170, RZ, RZ, UR6 ;  /* 0x00000006ffaa7e24 */ /* 0x000fca000f8e00ff */
[----:B------:R-:W-:-:S13]  /*9560*/  ISETP.NE.AND P4, PT, R170, 0x1, PT ;  /* 0x00000001aa00780c */ /* 0x000fda0003f85270 */
[----:B------:R-:W1:Y:S02]  /*9570*/  @P4 LDC.64 R20, c[0x0][0xae0] ;  /* 0x0002b800ff144b82 */ /* 0x000e640000000a00 */
[----:B-1----:R-:W-:-:S05]  /*9580*/  @P4 IMAD.HI.U32 R20, R171, R20, RZ ;  /* 0x00000014ab144227 */ /* 0x002fca00078e00ff */
[----:B------:R-:W-:-:S07]  /*9590*/  @P4 SHF.R.U32.HI R171, RZ, R21, R20 ;  /* 0x00000015ffab4219 */ /* 0x000fce0000011614 */
.L_x_1536:
[----:B------:R-:W-:Y:S05]  /*95a0*/  BSYNC B0 ;  /* 0x0000000000007941 */ /* 0x000fea0003800000 */
.L_x_1534:
[----:B------:R-:W-:-:S04]  /*95b0*/  IMAD R20, R171, R170, -R173 ;  /* 0x000000aaab147224 */ /* 0x000fc800078e0aad */
[----:B------:R-:W-:-:S05]  /*95c0*/  IMAD.IADD R20, R20, 0x1, -R17 ;  /* 0x0000000114147824 */ /* 0x000fca00078e0a11 */
[----:B------:R-:W-:Y:S02]  /*95d0*/  VIADDMNMX R169, R20, R170, R169, PT ;  /* 0x000000aa14a97246 */ /* 0x000fe400038001a9 */
[----:B------:R-:W-:-:S07]  /*95e0*/  VIMNMX R168, R168, R20, !PT ;  /* 0x00000014a8a87248 */ /* 0x000fce0007fe0100 */
.L_x_1533:
[----:B------:R-:W-:Y:S01]  /*95f0*/  FMNMX.FTZ R21, R195, R10, !PT ;  /* 0x0000000ac3157209 */ /* 0x000fe20007810000 */
[----:B------:R-:W-:Y:S01]  /*9600*/  ULDC UR10, c[0x0][0xa80] ;  /* 0x0002a000000a7ab9 */ /* 0x000fe20000000800 */
[----:B------:R-:W-:Y:S01]  /*9610*/  ISETP.GT.AND P4, PT, R168, 0x1, P3 ;  /* 0x00000001a800780c */ /* 0x000fe20001f84270 */
[----:B------:R-:W-:Y:S01]  /*9620*/  UMOV UR7, 0x40000040 ;  /* 0x4000004000077882 */ /* 0x000fe20000000000 */
[----:B------:R-:W-:Y:S01]  /*9630*/  FMNMX.FTZ R20, R196, R21, !PT ;  /* 0x00000015c4147209 */ /* 0x000fe20007810000 */
[----:B------:R-:W-:Y:S01]  /*9640*/  @!P1 VIADD R12, R12, 0x38860 ;  /* 0x000388600c0c9836 */ /* 0x000fe20000000000 */
        /* <DEDUP_REMOVED lines=35> */
[C---:B------:R-:W-:Y:S02]  /*9880*/  ISETP.GT.AND P6, PT, R168.reuse, 0x20, P3 ;  /* 0x00000020a800780c */ /* 0x040fe40001fc4270 */
[----:B------:R-:W-:Y:S02]  /*9890*/  ISETP.LT.OR P5, PT, R169, 0x1a, P5 ;  /* 0x0000001aa900780c */ /* 0x000fe40002fa1670 */
        /* <DEDUP_REMOVED lines=12> */
[----:B------:R-:W-:Y:S02]  /*9960*/  FMNMX.FTZ R21, R153, R14, !PT ;  /* 0x0000000e99157209 */ /* 0x000fe40007810000 */
[----:B------:R-:W-:Y:S02]  /*9970*/  FSEL R160, R160, -INF , !P4 ;  /* 0xff800000a0a07808 */ /* 0x000fe40006000000 */
[----:B------:R-:W-:Y:S02]  /*9980*/  FMNMX.FTZ R14, R154, R21, !PT ;  /* 0x000000159a0e7209 */ /* 0x000fe40007810000 */
[----:B------:R-:W-:Y:S02]  /*9990*/  ISETP.GT.AND P4, PT, R168, 0x29, P3 ;  /* 0x00000029a800780c */ /* 0x000fe40001f84270 */
[----:B------:R-:W-:-:S02]  /*99a0*/  FMNMX.FTZ R21, R155, R14, !PT ;  /* 0x0000000e9b157209 */ /* 0x000fc40007810000 */
[----:B------:R-:W-:Y:S02]  /*99b0*/  FSEL R161, R161, -INF , !P5 ;  /* 0xff800000a1a17808 */ /* 0x000fe40006800000 */
[----:B------:R-:W-:Y:S02]  /*99c0*/  FMNMX.FTZ R14, R156, R21, !PT ;  /* 0x000000159c0e7209 */ /* 0x000fe40007810000 */
[----:B------:R-:W-:Y:S02]  /*99d0*/  ISETP.GT.AND P5, PT, R168, 0x30, P3 ;  /* 0x00000030a800780c */ /* 0x000fe40001fa4270 */
[----:B------:R-:W-:Y:S02]  /*99e0*/  FMNMX.FTZ R21, R157, R14, !PT ;  /* 0x0000000e9d157209 */ /* 0x000fe40007810000 */
[----:B------:R-:W-:Y:S02]  /*99f0*/  ISETP.LT.OR P4, PT, R169, 0x2a, P4 ;  /* 0x0000002aa900780c */ /* 0x000fe40002781670 */
[----:B------:R-:W-:-:S02]  /*9a00*/  FMNMX.FTZ R14, R158, R21, !PT ;  /* 0x000000159e0e7209 */ /* 0x000fc40007810000 */
[----:B-1----:R-:W-:Y:S02]  /*9a10*/  FMNMX.FTZ R20, R170, R171, !PT ;  /* 0x000000abaa147209 */ /* 0x002fe40007810000 */
[----:B------:R-:W-:Y:S02]  /*9a20*/  FMNMX.FTZ R171, R159, R14, !PT ;  /* 0x0000000e9fab7209 */ /* 0x000fe40007810000 */
[----:B------:R-:W-:Y:S01]  /*9a30*/  ISETP.LT.OR P5, PT, R169, 0x31, P5 ;  /* 0x00000031a900780c */ /* 0x000fe20002fa1670 */
[----:B------:R-:W-:Y:S01]  /*9a40*/  FMUL.FTZ R204, R20, UR10 ;  /* 0x0000000a14cc7c20 */ /* 0x000fe20008410000 */
[----:B------:R-:W-:Y:S02]  /*9a50*/  FMNMX.FTZ R170, R160, R171, !PT ;  /* 0x000000aba0aa7209 */ /* 0x000fe40007810000 */
[----:B------:R-:W-:Y:S02]  /*9a60*/  FSEL R162, R162, -INF , !P4 ;  /* 0xff800000a2a27808 */ /* 0x000fe40006000000 */
[----:B------:R-:W-:-:S02]  /*9a70*/  ISETP.GT.AND P4, PT, R168, 0x31, P3 ;  /* 0x00000031a800780c */ /* 0x000fc40001f84270 */
[----:B------:R-:W-:Y:S02]  /*9a80*/  FMNMX.FTZ R171, R161, R170, !PT ;  /* 0x000000aaa1ab7209 */ /* 0x000fe40007810000 */
[----:B------:R-:W-:Y:S02]  /*9a90*/  FSEL R163, R163, -INF , !P5 ;  /* 0xff800000a3a37808 */ /* 0x000fe40006800000 */
[----:B------:R-:W-:Y:S02]  /*9aa0*/  ISETP.GT.AND P5, PT, R168, 0x38, P3 ;  /* 0x00000038a800780c */ /* 0x000fe40001fa4270 */
[----:B------:R-:W-:Y:S02]  /*9ab0*/  ISETP.LT.OR P4, PT, R169, 0x32, P4 ;  /* 0x00000032a900780c */ /* 0x000fe40002781670 */
[----:B------:R-:W-:Y:S02]  /*9ac0*/  FMNMX.FTZ R170, R162, R171, !PT ;  /* 0x000000aba2aa7209 */ /* 0x000fe40007810000 */
[----:B------:R-:W-:-:S02]  /*9ad0*/  ISETP.GT.AND P3, PT, R168, 0x39, P3 ;  /* 0x00000039a800780c */ /* 0x000fc40001f64270 */
[----:B------:R-:W-:Y:S02]  /*9ae0*/  ISETP.LT.OR P5, PT, R169, 0x39, P5 ;  /* 0x00000039a900780c */ /* 0x000fe40002fa1670 */
[----:B------:R-:W-:Y:S02]  /*9af0*/  FSEL R164, R164, -INF , !P4 ;  /* 0xff800000a4a47808 */ /* 0x000fe40006000000 */
[----:B------:R-:W-:Y:S02]  /*9b00*/  FMNMX.FTZ R171, R163, R170, !PT ;  /* 0x000000aaa3ab7209 */ /* 0x000fe40007810000 */
[----:B------:R-:W-:Y:S02]  /*9b10*/  ISETP.LT.OR P3, PT, R169, 0x3a, P3 ;  /* 0x0000003aa900780c */ /* 0x000fe40001f61670 */
[----:B------:R-:W-:Y:S02]  /*9b20*/  FSEL R165, R165, -INF , !P5 ;  /* 0xff800000a5a57808 */ /* 0x000fe40006800000 */
[----:B------:R-:W-:-:S02]  /*9b30*/  FMNMX.FTZ R170, R164, R171, !PT ;  /* 0x000000aba4aa7209 */ /* 0x000fc40007810000 */
[----:B------:R-:W-:Y:S02]  /*9b40*/  FSETP.NEU.FTZ.AND P6, PT, R20, -INF , PT ;  /* 0xff8000001400780b */ /* 0x000fe40003fdd000 */
[----:B------:R-:W-:Y:S02]  /*9b50*/  FSEL R166, R166, -INF , !P3 ;  /* 0xff800000a6a67808 */ /* 0x000fe40005800000 */
[----:B------:R-:W-:Y:S02]  /*9b60*/  FMNMX.FTZ R171, R165, R170, !PT ;  /* 0x000000aaa5ab7209 */ /* 0x000fe40007810000 */
[----:B------:R-:W-:Y:S02]  /*9b70*/  FSEL R204, R204, RZ, P6 ;  /* 0x000000ffcccc7208 */ /* 0x000fe40003000000 */
[----:B------:R-:W-:Y:S02]  /*9b80*/  FMNMX.FTZ R183, R166, R171, !PT ;  /* 0x000000aba6b77209 */ /* 0x000fe40007810000 */
[----:B------:R-:W-:Y:S01]  /*9b90*/  @!P1 PRMT R12, RZ, 0x654, R12 ;  /* 0x00000654ff0c9816 */ /* 0x000fe2000000000c */
[--C-:B------:R-:W-:Y:S01]  /*9ba0*/  FFMA.FTZ R14, R196, UR10, -R204.reuse ;  /* 0x0000000ac40e7c23 */ /* 0x100fe200080108cc */
[--C-:B------:R-:W-:Y:S01]  /*9bb0*/  FFMA.FTZ R174, R167, UR10, -R204.reuse ;  /* 0x0000000aa7ae7c23 */ /* 0x100fe200080108cc */
[----:B------:R-:W1:Y:S01]  /*9bc0*/  SHFL.BFLY PT, R196, R183, 0x2, 0x1f ;  /* 0x0c401f00b7c47f89 */ /* 0x000e6200000e0000 */
        /* <DEDUP_REMOVED lines=15> */
[----:B------:R-:W-:-:S07]  /*9cc0*/  IMAD.MOV R198, RZ, RZ, -R22 ;  /* 0x000000ffffc67224 */ /* 0x000fce00078e0a16 */
[----:B------:R-:W-:Y:S01]  /*9cd0*/  MUFU.EX2 R14, R14 ;  /* 0x0000000e000e7308 */ /* 0x000fe20000000800 */
[----:B-1----:R-:W-:Y:S02]  /*9ce0*/  FMNMX.FTZ R196, R183, R196, !PT ;  /* 0x000000c4b7c47209 */ /* 0x002fe40007810000 */
[----:B------:R-:W-:-:S03]  /*9cf0*/  FSEL R183, R20, RZ, P6 ;  /* 0x000000ff14b77208 */ /* 0x000fc60003000000 */
[----:B------:R-:W1:Y:S02]  /*9d00*/  SHFL.BFLY PT, R167, R196, 0x1, 0x1f ;  /* 0x0c201f00c4a77f89 */ /* 0x000e6400000e0000 */
[----:B------:R-:W-:Y:S01]  /*9d10*/  FADD.FTZ R10, -R183, R10 ;  /* 0x0000000ab70a7221 */ /* 0x000fe20000010100 */
[----:B------:R-:W-:Y:S03]  /*9d20*/  MUFU.EX2 R168, R168 ;  /* 0x000000a800a87308 */ /* 0x000fe60000000800 */
[----:B------:R-:W-:-:S05]  /*9d30*/  FMUL.FTZ R10, R10, UR10 ;  /* 0x0000000a0a0a7c20 */ /* 0x000fca0008410000 */
[----:B------:R-:W-:Y:S08]  /*9d40*/  MUFU.EX2 R183, R204 ;  /* 0x000000cc00b77308 */ /* 0x000ff00000000800 */
[----:B------:R-:W2:Y:S01]  /*9d50*/  MUFU.EX2 R10, R10 ;  /* 0x0000000a000a7308 */ /* 0x000ea20000000800 */
[----:B-1----:R-:W-:-:S07]  /*9d60*/  FMNMX.FTZ R181, R196, R167, !PT ;  /* 0x000000a7c4b57209 */ /* 0x002fce0007810000 */
[----:B------:R-:W-:Y:S01]  /*9d70*/  MUFU.EX2 R169, R169 ;  /* 0x000000a900a97308 */ /* 0x000fe20000000800 */
[C---:B------:R-:W-:Y:S01]  /*9d80*/  FSETP.NEU.FTZ.AND P3, PT, R181.reuse, -INF , PT ;  /* 0xff800000b500780b */ /* 0x040fe20003f7d000 */
[----:B------:R-:W-:-:S05]  /*9d90*/  FMUL.FTZ R167, R181, UR10 ;  /* 0x0000000ab5a77c20 */ /* 0x000fca0008410000 */
[----:B------:R-:W-:Y:S01]  /*9da0*/  FSEL R167, R167, RZ, P3 ;  /* 0x000000ffa7a77208 */ /* 0x000fe20001800000 */
[----:B------:R-:W-:Y:S01]  /*9db0*/  MUFU.EX2 R170, R170 ;  /* 0x000000aa00aa7308 */ /* 0x000fe20000000800 */
[-C--:B--2---:R-:W-:Y:S01]  /*9dc0*/  FMUL.FTZ R24, R24, R10.reuse ;  /* 0x0000000a18187220 */ /* 0x084fe20000410000 */
[-C--:B------:R-:W-:Y:S01]  /*9dd0*/  FMUL.FTZ R25, R25, R10.reuse ;  /* 0x0000000a19197220 */ /* 0x080fe20000410000 */
[----:B------:R-:W-:Y:S01]  /*9de0*/  FMUL.FTZ R28, R28, R10 ;  /* 0x0000000a1c1c7220 */ /* 0x000fe20000410000 */
[--C-:B------:R-:W-:Y:S01]  /*9df0*/  FFMA.FTZ R195, R152, UR10, -R167.reuse ;  /* 0x0000000a98c37c23 */ /* 0x100fe200080108a7 */
[----:B------:R-:W-:Y:S01]  /*9e00*/  FSEL R152, R181, RZ, P3 ;  /* 0x000000ffb5987208 */ /* 0x000fe20001800000 */
[--C-:B------:R-:W-:Y:S01]  /*9e10*/  FFMA.FTZ R196, R153, UR10, -R167.reuse ;  /* 0x0000000a99c47c23 */ /* 0x100fe200080108a7 */
[----:B------:R-:W-:Y:S01]  /*9e20*/  ISETP.NE.AND P3, PT, R17, R198, PT ;  /* 0x000000c61100720c */ /* 0x000fe20003f65270 */
[--C-:B------:R-:W-:Y:S01]  /*9e30*/  FFMA.FTZ R182, R182, UR10, -R167.reuse ;  /* 0x0000000ab6b67c23 */ /* 0x100fe200080108a7 */
[----:B------:R-:W-:Y:S01]  /*9e40*/  FFMA.FTZ R199, R156, UR10, -R167 ;  /* 0x0000000a9cc77c23 */ /* 0x000fe200080108a7 */
[----:B------:R-:W-:Y:S01]  /*9e50*/  FADD.FTZ R152, -R152, R11 ;  /* 0x0000000b98987221 */ /* 0x000fe20000010100 */
[--C-:B------:R-:W-:Y:S01]  /*9e60*/  FFMA.FTZ R209, R157, UR10, -R167.reuse ;  /* 0x0000000a9dd17c23 */ /* 0x100fe200080108a7 */
[--C-:B------:R-:W-:Y:S01]  /*9e70*/  FFMA.FTZ R208, R158, UR10, -R167.reuse ;  /* 0x0000000a9ed07c23 */ /* 0x100fe200080108a7 */
[--C-:B------:R-:W-:Y:S01]  /*9e80*/  FFMA.FTZ R154, R154, UR10, -R167.reuse ;  /* 0x0000000a9a9a7c23 */ /* 0x100fe200080108a7 */
[----:B------:R-:W-:Y:S01]  /*9e90*/  FMUL.FTZ R152, R152, UR10 ;  /* 0x0000000a98987c20 */ /* 0x000fe20008410000 */
[--C-:B------:R-:W-:Y:S01]  /*9ea0*/  FFMA.FTZ R206, R159, UR10, -R167.reuse ;  /* 0x0000000a9fce7c23 */ /* 0x100fe200080108a7 */
[--C-:B------:R-:W-:Y:S01]  /*9eb0*/  FFMA.FTZ R201, R160, UR10, -R167.reuse ;  /* 0x0000000aa0c97c23 */ /* 0x100fe200080108a7 */
[--C-:B------:R-:W-:Y:S01]  /*9ec0*/  FFMA.FTZ R200, R161, UR10, -R167.reuse ;  /* 0x0000000aa1c87c23 */ /* 0x100fe200080108a7 */
[----:B------:R1:W2:Y:S01]  /*9ed0*/  MUFU.EX2 R197, R152 ;  /* 0x0000009800c57308 */ /* 0x0002a20000000800 */
[----:B------:R-:W-:Y:S01]  /*9ee0*/  FFMA.FTZ R203, R162, UR10, -R167 ;  /* 0x0000000aa2cb7c23 */ /* 0x000fe200080108a7 */
[----:B------:R-:W-:-:S02]  /*9ef0*/  @!P3 IMAD R2, R2, 0x40, R19 ;  /* 0x000000400202b824 */ /* 0x000fc400078e0213 */
[--C-:B------:R-:W-:Y:S01]  /*9f00*/  FFMA.FTZ R155, R155, UR10, -R167.reuse ;  /* 0x0000000a9b9b7c23 */ /* 0x100fe200080108a7 */
[--C-:B------:R-:W-:Y:S01]  /*9f10*/  FFMA.FTZ R202, R163, UR10, -R167.reuse ;  /* 0x0000000aa3ca7c23 */ /* 0x100fe200080108a7 */
[--C-:B------:R-:W-:Y:S01]  /*9f20*/  FFMA.FTZ R205, R164, UR10, -R167.reuse ;  /* 0x0000000aa4cd7c23 */ /* 0x100fe200080108a7 */
[--C-:B------:R-:W-:Y:S01]  /*9f30*/  FFMA.FTZ R204, R165, UR10, -R167.reuse ;  /* 0x0000000aa5cc7c23 */ /* 0x100fe200080108a7 */
[----:B------:R-:W-:Y:S01]  /*9f40*/  @!P3 LEA R153, R2, UR36, 0x2 ;  /* 0x000000240299bc11 */ /* 0x000fe2000f8e10ff */
[----:B------:R-:W-:Y:S01]  /*9f50*/  FFMA.FTZ R207, R166, UR10, -R167 ;  /* 0x0000000aa6cf7c23 */ /* 0x000fe200080108a7 */
[----:B------:R-:W-:Y:S01]  /*9f60*/  MUFU.EX2 R182, R182 ;  /* 0x000000b600b67308 */ /* 0x000fe20000000800 */
[----:B------:R-:W-:Y:S01]  /*9f70*/  IMAD R198, R13, 0x1000, R18 ;  /* 0x000010000dc67824 */ /* 0x000fe200078e0212 */
[----:B-1----:R-:W-:Y:S01]  /*9f80*/  F2FP.BF16.F32.PACK_AB R152, R14, R21 ;  /* 0x000000150e98723e */ /* 0x002fe200000010ff */
[----:B------:R-:W-:Y:S01]  /*9f90*/  @!P3 STS [R153+0x38400], R10 ;  /* 0x0384000a9900b388 */ /* 0x000fe20000000800 */
[-C--:B------:R-:W-:Y:S01]  /*9fa0*/  FMUL.FTZ R29, R29, R10.reuse ;  /* 0x0000000a1d1d7220 */ /* 0x080fe20000410000 */
[-C--:B------:R-:W-:Y:S01]  /*9fb0*/  FMUL.FTZ R32, R32, R10.reuse ;  /* 0x0000000a20207220 */ /* 0x080fe20000410000 */
[----:B------:R-:W-:Y:S01]  /*9fc0*/  R2UR UR6, R198 ;  /* 0x00000000c60672ca */ /* 0x000fe200000e0000 */
[-C--:B------:R-:W-:Y:S01]  /*9fd0*/  FMUL.FTZ R33, R33, R10.reuse ;  /* 0x0000000a21217220 */ /* 0x080fe20000410000 */
[----:B--2---:R1:W-:Y:S01]  /*9fe0*/  @!P3 STS [R153+0x38420], R197 ;  /* 0x038420c59900b388 */ /* 0x0043e20000000800 */
        /* <DEDUP_REMOVED lines=16> */
[----:B------:R2:W-:Y:S01]  /*a0f0*/  MUFU.EX2 R11, R154 ;  /* 0x0000009a000b7308 */ /* 0x0005e20000000800 */
[----:B-1----:R-:W-:Y:S01]  /*a100*/  F2FP.BF16.F32.PACK_AB R153, R195, R182 ;  /* 0x000000b6c399723e */ /* 0x002fe200000010ff */
[-C--:B------:R-:W-:Y:S01]  /*a110*/  FMUL.FTZ R64, R64, R10.reuse ;  /* 0x0000000a40407220 */ /* 0x080fe20000410000 */
[-C--:B------:R-:W-:Y:S01]  /*a120*/  FMUL.FTZ R65, R65, R10.reuse ;  /* 0x0000000a41417220 */ /* 0x080fe20000410000 */
[-C--:B------:R-:W-:Y:S01]  /*a130*/  FMUL.FTZ R68, R68, R10.reuse ;  /* 0x0000000a44447220 */ /* 0x080fe20000410000 */
[-C--:B------:R-:W-:Y:S01]  /*a140*/  FMUL.FTZ R69, R69, R10.reuse ;  /* 0x0000000a45457220 */ /* 0x080fe20000410000 */
[-C--:B------:R-:W-:Y:S01]  /*a150*/  FMUL.FTZ R72, R72, R10.reuse ;  /* 0x0000000a48487220 */ /* 0x080fe20000410000 */
[----:B------:R-:W-:Y:S01]  /*a160*/  FMUL.FTZ R73, R73, R10 ;  /* 0x0000000a49497220 */ /* 0x000fe20000410000 */
        /* <DEDUP_REMOVED lines=18> */
[-C--:B------:R-:W-:Y:S01]  /*a290*/  FMUL.FTZ R101, R101, R10.reuse ;  /* 0x0000000a65657220 */ /* 0x080fe20000410000 */
[-C--:B------:R-:W-:Y:S01]  /*a2a0*/  FMUL.FTZ R104, R104, R10.reuse ;  /* 0x0000000a68687220 */ /* 0x080fe20000410000 */
[-C--:B------:R-:W-:Y:S01]  /*a2b0*/  FMUL.FTZ R105, R105, R10.reuse ;  /* 0x0000000a69697220 */ /* 0x080fe20000410000 */
[-C--:B------:R-:W-:Y:S01]  /*a2c0*/  FMUL.FTZ R108, R108, R10.reuse ;  /* 0x0000000a6c6c7220 */ /* 0x080fe20000410000 */
[-C--:B------:R-:W-:Y:S01]  /*a2d0*/  FMUL.FTZ R109, R109, R10.reuse ;  /* 0x0000000a6d6d7220 */ /* 0x080fe20000410000 */
[-C--:B------:R-:W-:Y:S01]  /*a2e0*/  FMUL.FTZ R112, R112, R10.reuse ;  /* 0x0000000a70707220 */ /* 0x080fe20000410000 */
[----:B------:R1:W-:Y:S01]  /*a2f0*/  MUFU.EX2 R2, R155 ;  /* 0x0000009b00027308 */ /* 0x0003e20000000800 */
        /* <DEDUP_REMOVED lines=8> */
[----:B-1----:R-:W-:Y:S01]  /*a380*/  F2FP.BF16.F32.PACK_AB R155, R11, R196 ;  /* 0x000000c40b9b723e */ /* 0x002fe200000010ff */
[----:B------:R-:W-:Y:S01]  /*a390*/  BAR.SYNC.DEFER_BLOCKING 0xf, 0x100 ;  /* 0x03c4000000007b1d */ /* 0x000fe20000010000 */
[----:B--2---:R-:W-:Y:S01]  /*a3a0*/  F2FP.BF16.F32.PACK_AB R158, R173, R172 ;  /* 0x000000acad9e723e */ /* 0x004fe200000010ff */
        /* <DEDUP_REMOVED lines=12> */
[----:B------:R-:W1:Y:S01]  /*a470*/  MUFU.EX2 R208, R208 ;  /* 0x000000d000d07308 */ /* 0x000e620000000800 */
[----:B---3--:R-:W-:Y:S01]  /*a480*/  F2FP.BF16.F32.PACK_AB R157, R199, R2 ;  /* 0x00000002c79d723e */ /* 0x008fe200000010ff */
[----:B------:R-:W-:Y:S01]  /*a490*/  FMUL.FTZ R149, R149, R10 ;  /* 0x0000000a95957220 */ /* 0x000fe20000410000 */
        /* <DEDUP_REMOVED lines=79> */
[----:B------:R1:W-:Y:S01]  /*a990*/  STSM.16.M88.4 [R23+0x36400], R152 ;  /* 0x0364009817007844 */ /* 0x0003e20000000200 */
[----:B------:R-:W-:-:S02]  /*a9a0*/  VIADD R210, R198, 0x80 ;  /* 0x00000080c6d27836 */ /* 0x000fc40000000000 */
[----:B------:R-:W-:Y:S01]  /*a9b0*/  FFMA.FTZ R21, R10, R6, R21 ;  /* 0x000000060a157223 */ /* 0x000fe20000010015 */
[----:B------:R-:W-:Y:S01]  /*a9c0*/  FFMA.FTZ R182, R197, R7, R182 ;  /* 0x00000007c5b67223 */ /* 0x000fe200000100b6 */
[----:B------:R1:W-:Y:S01]  /*a9d0*/  STSM.16.M88.4 [R184], R156 ;  /* 0x0000009cb8007844 */ /* 0x0003e20000000200 */
[----:B------:R-:W-:Y:S01]  /*a9e0*/  ISETP.GT.AND P3, PT, R8, R15, PT ;  /* 0x0000000f0800720c */ /* 0x000fe20003f64270 */
[----:B------:R-:W3:Y:S01]  /*a9f0*/  MUFU.EX2 R180, R180 ;  /* 0x000000b400b47308 */ /* 0x000ee20000000800 */
[----:B------:R-:W-:Y:S01]  /*aa00*/  FADD.FTZ R21, R14, R21 ;  /* 0x000000150e157221 */ /* 0x000fe20000010000 */
[----:B------:R1:W-:Y:S01]  /*aa10*/  STSM.16.M88.4 [R186], R160 ;  /* 0x000000a0ba007844 */ /* 0x0003e20000000200 */
[----:B------:R-:W-:Y:S01]  /*aa20*/  FADD.FTZ R195, R195, R182 ;  /* 0x000000b6c3c37221 */ /* 0x000fe20000010000 */
[----:B------:R-:W-:Y:S02]  /*aa30*/  IMAD.MOV.U32 R10, RZ, RZ, R20 ;  /* 0x000000ffff0a7224 */ /* 0x000fe400078e0014 */
[----:B------:R-:W-:Y:S01]  /*aa40*/  FADD.FTZ R168, R168, R21 ;  /* 0x00000015a8a87221 */ /* 0x000fe20000010000 */
[----:B------:R-:W-:Y:S01]  /*aa50*/  FADD.FTZ R196, R196, R195 ;  /* 0x000000c3c4c47221 */ /* 0x000fe20000010000 */
[----:B------:R-:W-:Y:S01]  /*aa60*/  MUFU.EX2 R202, R202 ;  /* 0x000000ca00ca7308 */ /* 0x000fe20000000800 */
[----:B--2---:R-:W-:Y:S01]  /*aa70*/  F2FP.BF16.F32.PACK_AB R164, R179, R178 ;  /* 0x000000b2b3a4723e */ /* 0x004fe200000010ff */
[----:B------:R-:W-:Y:S01]  /*aa80*/  FADD.FTZ R169, R169, R168 ;  /* 0x000000a8a9a97221 */ /* 0x000fe20000010000 */
[----:B------:R-:W-:-:S03]  /*aa90*/  FADD.FTZ R11, R11, R196 ;  /* 0x000000c40b0b7221 */ /* 0x000fc60000010000 */
[----:B------:R-:W-:Y:S01]  /*aaa0*/  FADD.FTZ R170, R170, R169 ;  /* 0x000000a9aaaa7221 */ /* 0x000fe20000010000 */
[----:B------:R-:W-:Y:S01]  /*aab0*/  FADD.FTZ R2, R2, R11 ;  /* 0x0000000b02027221 */ /* 0x000fe20000010000 */
[----:B------:R-:W2:Y:S01]  /*aac0*/  MUFU.EX2 R205, R205 ;  /* 0x000000cd00cd7308 */ /* 0x000ea20000000800 */
[----:B---3--:R-:W-:Y:S01]  /*aad0*/  F2FP.BF16.F32.PACK_AB R166, R183, R180 ;  /* 0x000000b4b7a6723e */ /* 0x008fe200000010ff */
[----:B------:R-:W-:Y:S01]  /*aae0*/  FADD.FTZ R171, R171, R170 ;  /* 0x000000aaabab7221 */ /* 0x000fe20000010000 */
[----:B------:R-:W-:Y:S01]  /*aaf0*/  FADD.FTZ R2, R199, R2 ;  /* 0x00000002c7027221 */ /* 0x000fe20000010000 */
[----:B------:R-:W-:Y:S02]  /*ab00*/  IMAD.MOV.U32 R11, RZ, RZ, R181 ;  /* 0x000000ffff0b7224 */ /* 0x000fe400078e00b5 */
[----:B------:R-:W-:Y:S01]  /*ab10*/  FADD.FTZ R172, R172, R171 ;  /* 0x000000abacac7221 */ /* 0x000fe20000010000 */
[----:B------:R-:W-:Y:S01]  /*ab20*/  FADD.FTZ R209, R209, R2 ;  /* 0x00000002d1d17221 */ /* 0x000fe20000010000 */
[----:B------:R-:W-:Y:S01]  /*ab30*/  MUFU.EX2 R204, R204 ;  /* 0x000000cc00cc7308 */ /* 0x000fe20000000800 */
[----:B------:R-:W-:-:S02]  /*ab40*/  IMAD.MOV.U32 R2, RZ, RZ, R13 ;  /* 0x000000ffff027224 */ /* 0x000fc400078e000d */
[----:B------:R-:W-:Y:S01]  /*ab50*/  FADD.FTZ R173, R173, R172 ;  /* 0x000000acadad7221 */ /* 0x000fe20000010000 */
[----:B------:R-:W-:-:S03]  /*ab60*/  FADD.FTZ R209, R208, R209 ;  /* 0x000000d1d0d17221 */ /* 0x000fc60000010000 */
[----:B------:R-:W-:Y:S01]  /*ab70*/  FADD.FTZ R174, R174, R173 ;  /* 0x000000adaeae7221 */ /* 0x000fe20000010000 */
[----:B------:R-:W-:Y:S01]  /*ab80*/  FADD.FTZ R206, R206, R209 ;  /* 0x000000d1cece7221 */ /* 0x000fe20000010000 */
[----:B------:R-:W3:Y:S01]  /*ab90*/  MUFU.EX2 R207, R207 ;  /* 0x000000cf00cf7308 */ /* 0x000ee20000000800 */
[----:B--2---:R-:W-:Y:S01]  /*aba0*/  F2FP.BF16.F32.PACK_AB R165, R205, R202 ;  /* 0x000000cacda5723e */ /* 0x004fe200000010ff */
[----:B------:R-:W-:Y:S01]  /*abb0*/  FADD.FTZ R175, R175, R174 ;  /* 0x000000aeafaf7221 */ /* 0x000fe20000010000 */
[----:B------:R-:W-:-:S03]  /*abc0*/  FADD.FTZ R201, R201, R206 ;  /* 0x000000cec9c97221 */ /* 0x000fc60000010000 */
[----:B------:R-:W-:Y:S01]  /*abd0*/  FADD.FTZ R176, R176, R175 ;  /* 0x000000afb0b07221 */ /* 0x000fe20000010000 */
[----:B------:R-:W-:-:S03]  /*abe0*/  FADD.FTZ R200, R200, R201 ;  /* 0x000000c9c8c87221 */ /* 0x000fc60000010000 */
[----:B------:R-:W-:Y:S01]  /*abf0*/  FADD.FTZ R177, R177, R176 ;  /* 0x000000b0b1b17221 */ /* 0x000fe20000010000 */
[----:B------:R-:W-:-:S03]  /*ac00*/  FADD.FTZ R203, R203, R200 ;  /* 0x000000c8cbcb7221 */ /* 0x000fc60000010000 */
[----:B------:R-:W-:Y:S01]  /*ac10*/  FADD.FTZ R178, R178, R177 ;  /* 0x000000b1b2b27221 */ /* 0x000fe20000010000 */
[----:B------:R-:W-:Y:S01]  /*ac20*/  FADD.FTZ R202, R202, R203 ;  /* 0x000000cbcaca7221 */ /* 0x000fe20000010000 */
[----:B---3--:R-:W-:Y:S02]  /*ac30*/  F2FP.BF16.F32.PACK_AB R167, R207, R204 ;  /* 0x000000cccfa7723e */ /* 0x008fe400000010ff */
[----:B------:R-:W-:Y:S01]  /*ac40*/  FADD.FTZ R179, R179, R178 ;  /* 0x000000b2b3b37221 */ /* 0x000fe20000010000 */
[----:B------:R-:W-:Y:S02]  /*ac50*/  FADD.FTZ R205, R205, R202 ;  /* 0x000000cacdcd7221 */ /* 0x000fe40000010000 */
[----:B------:R1:W-:Y:S01]  /*ac60*/  STSM.16.M88.4 [R185], R164 ;  /* 0x000000a4b9007844 */ /* 0x0003e20000000200 */
[----:B------:R-:W-:Y:S01]  /*ac70*/  WARPGROUP.ARRIVE ;  /* 0x00000000000079c5 */ /* 0x000fe20000000000 */
[----:B------:R-:W-:Y:S01]  /*ac80*/  FADD.FTZ R6, R180, R179 ;  /* 0x000000b3b4067221 */ /* 0x000fe20000010000 */
[----:B------:R-:W-:-:S03]  /*ac90*/  FADD.FTZ R204, R204, R205 ;  /* 0x000000cdcccc7221 */ /* 0x000fc60000010000 */
[----:B------:R-:W-:Y:S01]  /*aca0*/  FADD.FTZ R6, R183, R6 ;  /* 0x00000006b7067221 */ /* 0x000fe20000010000 */
[----:B------:R-:W-:Y:S01]  /*acb0*/  HGMMA.64x256x16.F32.BF16 R24, R152, gdesc[UR4].tnspB, R24, gsb0 ;  /* 0x43e0000498187df0 */ /* 0x000fe20008001818 */
[----:B------:R-:W-:Y:S01]  /*acc0*/  R2UR UR6, R210 ;  /* 0x00000000d20672ca */ /* 0x000fe200000e0000 */
[----:B------:R-:W-:Y:S01]  /*acd0*/  UMOV UR7, 0x40000040 ;  /* 0x4000004000077882 */ /* 0x000fe20000000000 */
[C---:B------:R-:W-:Y:S01]  /*ace0*/  VIADD R210, R198.reuse, 0x100 ;  /* 0x00000100c6d27836 */ /* 0x040fe20000000000 */
[----:B------:R-:W-:Y:S01]  /*acf0*/  IADD3 R198, R198, 0x180, RZ ;  /* 0x00000180c6c67810 */ /* 0x000fe20007ffe0ff */
[----:B------:R-:W-:Y:S01]  /*ad00*/  FADD.FTZ R7, R207, R204 ;  /* 0x000000cccf077221 */ /* 0x000fe20000010000 */
        /* <DEDUP_REMOVED lines=25> */
[----:B------:R2:W-:Y:S02]  /*aea0*/  @!P1 SYNCS.ARRIVE.TRANS64.RED.A1T0 RZ, [R12+URZ], RZ ;  /* 0x000000ff0cff99a7 */ /* 0x0005e4000810043f */
[----:B--2---:R-:W-:-:S04]  /*aeb0*/  VIADD R12, R8, 0xffffffff ;  /* 0xffffffff080c7836 */ /* 0x004fc80000000000 */
[----:B------:R-:W-:Y:S01]  /*aec0*/  IMAD.MOV.U32 R8, RZ, RZ, R12 ;  /* 0x000000ffff087224 */ /* 0x000fe200078e000c */
[----:B-1----:R-:W-:Y:S06]  /*aed0*/  @P3 BRA `(.L_x_1537) ;  /* 0xffffffc400383947 */ /* 0x002fec000383ffff */
[----:B------:R-:W-:Y:S01]  /*aee0*/  IMAD.MOV.U32 R11, RZ, RZ, R181 ;  /* 0x000000ffff0b7224 */ /* 0x000fe200078e00b5 */
[----:B------:R-:W-:Y:S01]  /*aef0*/  MOV R10, R20 ;  /* 0x00000014000a7202 */ /* 0x000fe20000000f00 */
[----:B------:R-:W-:Y:S02]  /*af00*/  IMAD.MOV.U32 R2, RZ, RZ, R13 ;  /* 0x000000ffff027224 */ /* 0x000fe400078e000d */
[----:B------:R-:W-:-:S07]  /*af10*/  IMAD.MOV.U32 R8, RZ, RZ, R12 ;  /* 0x000000ffff087224 */ /* 0x000fce00078e000c */
.L_x_1520:
        /* <DEDUP_REMOVED lines=16> */
.L_x_1539:
[----:B------:R-:W-:-:S11]  /*b020*/  UISETP.NE.AND UP0, UPT, UR11, 0x1, UPT ;  /* 0x000000010b00788c */ /* 0x000fd6000bf05270 */
[----:B------:R-:W-:Y:S02]  /*b030*/  @UP0 ULDC.64 UR14, c[0x0][0xae0] ;  /* 0x0002b800000e0ab9 */ /* 0x000fe40000000a00 */
[----:B------:R-:W-:-:S04]  /*b040*/  UIMAD.WIDE.U32 UR6, UR39, UR14, URZ ;  /* 0x0000000e270672a5 */ /* 0x000fc8000f8e003f */
[----:B------:R-:W-:-:S12]  /*b050*/  @UP0 USHF.R.U32.HI UR39, URZ, UR15, UR7 ;  /* 0x0000000f3f270299 */ /* 0x000fd80008011607 */
.L_x_1540:
[----:B------:R-:W-:-:S04]  /*b060*/  UIMAD UR39, UR39, UR11, URZ ;  /* 0x0000000b272772a4 */ /* 0x000fc8000f8e023f */
[----:B------:R-:W-:-:S04]  /*b070*/  UISETP.LT.AND UP0, UPT, UR5, UR39, UPT ;  /* 0x000000270500728c */ /* 0x000fc8000bf01270 */
[----:B------:R-:W-:-:S12]  /*b080*/  USEL UR5, UR5, UR39, !UP0 ;  /* 0x0000002705057287 */ /* 0x000fd8000c000000 */
.L_x_1538:
        /* <DEDUP_REMOVED lines=8> */
[----:B------:R-:W-:Y:S02]  /*b110*/  IMAD.MOV.U32 R14, RZ, RZ, R11 ;  /* 0x000000ffff0e7224 */ /* 0x000fe400078e000b */
[----:B------:R-:W-:Y:S02]  /*b120*/  IMAD.MOV.U32 R195, RZ, RZ, R10 ;  /* 0x000000ffffc37224 */ /* 0x000fe400078e000a */
[----:B------:R-:W-:Y:S02]  /*b130*/  IMAD.MOV.U32 R12, RZ, RZ, R8 ;  /* 0x000000ffff0c7224 */ /* 0x000fe400078e0008 */
[----:B------:R-:W-:-:S07]  /*b140*/  IMAD.MOV.U32 R20, RZ, RZ, R2 ;  /* 0x000000ffff147224 */ /* 0x000fce00078e0002 */
.L_x_1550:
[----:B------:R-:W-:Y:S01]  /*b150*/  VIADD R2, R20, 0x1 ;  /* 0x0000000114027836 */ /* 0x000fe20000000000 */
[C---:B------:R-:W-:Y:S02]  /*b160*/  ISETP.GT.AND P2, PT, R12.reuse, UR5, PT ;  /* 0x000000050c007c0c */ /* 0x040fe4000bf44270 */
[----:B------:R-:W-:Y:S02]  /*b170*/  IADD3 R12, R12, -0x1, RZ ;  /* 0xffffffff0c0c7810 */ /* 0x000fe40007ffe0ff */
[----:B------:R-:W-:-:S04]  /*b180*/  ISETP.NE.AND P3, PT, R2, 0x2, PT ;  /* 0x000000020200780c */ /* 0x000fc80003f65270 */
[----:B------:R-:W-:Y:S02]  /*b190*/  SEL R11, RZ, 0x1, P3 ;  /* 0x00000001ff0b7807 */ /* 0x000fe40001800000 */
[----:B------:R-:W-:Y:S02]  /*b1a0*/  SEL R2, R2, RZ, P3 ;  /* 0x000000ff02027207 */ /* 0x000fe40001800000 */
[----:B------:R-:W-:Y:S01]  /*b1b0*/  LOP3.LUT R16, R16, R11, RZ, 0x3c, !PT ;  /* 0x0000000b10107212 */ /* 0x000fe200078e3cff */
[----:B-1----:R-:W-:Y:S06]  /*b1c0*/  @!P0 BRA `(.L_x_1542) ;  /* 0x0000000000048947 */ /* 0x002fec0003800000 */
[----:B------:R-:W-:Y:S01]  /*b1d0*/  BPT.TRAP 0x1 ;  /* 0x000000040000795c */ /* 0x000fe20000300000 */
.L_x_1542:
[----:B------:R-:W-:Y:S02]  /*b1e0*/  LEA R8, R2, UR36, 0x3 ;  /* 0x0000002402087c11 */ /* 0x000fe4000f8e18ff */
[----:B------:R-:W-:-:S04]  /*b1f0*/  SHF.L.U32 R11, R16, 0x1f, RZ ;  /* 0x0000001f100b7819 */ /* 0x000fc800000006ff */
[----:B------:R1:W2:Y:S01]  /*b200*/  SYNCS.PHASECHK.TRANS64.TRYWAIT P3, [R8+URZ+0x38830], R11 ;  /* 0x0388300b080075a7 */ /* 0x0002a2000806017f */
[----:B------:R-:W-:Y:S05]  /*b210*/  @!P0 BRA `(.L_x_1543) ;  /* 0x0000000000048947 */ /* 0x000fea0003800000 */
[----:B------:R-:W-:Y:S01]  /*b220*/  BPT.TRAP 0x1 ;  /* 0x000000040000795c */ /* 0x000fe20000300000 */
.L_x_1543:
[----:B------:R-:W-:Y:S01]  /*b230*/  IMAD R10, R2, 0x200, R4 ;  /* 0x00000200020a7824 */ /* 0x000fe200078e0204 */
[----:B--2---:R-:W-:Y:S06]  /*b240*/  @P3 BRA `(.L_x_1544) ;  /* 0x0000000000083947 */ /* 0x004fec0003800000 */
[----:B------:R-:W2:Y:S02]  /*b250*/  SYNCS.PHASECHK.TRANS64.TRYWAIT P3, [R8+URZ+0x38830], R11 ;  /* 0x0388300b080075a7 */ /* 0x000ea4000806017f */
[----:B--2---:R-:W-:Y:S05]  /*b260*/  @!P3 BRA `(.L_x_1545) ;  /* 0x000000c800a8b947 */ /* 0x004fea0003800000 */
.L_x_1544:
        /* <DEDUP_REMOVED lines=22> */
.L_x_1546:
[----:B------:R3:W4:Y:S01]  /*b3d0*/  SYNCS.PHASECHK.TRANS64.TRYWAIT P3, [R8+URZ+0x38850], R11 ;  /* 0x0388500b080075a7 */ /* 0x000722000806017f */
[----:B------:R-:W-:Y:S05]  /*b3e0*/  @!P0 BRA `(.L_x_1547) ;  /* 0x0000000000048947 */ /* 0x000fea0003800000 */
[----:B------:R-:W-:Y:S01]  /*b3f0*/  BPT.TRAP 0x1 ;  /* 0x000000040000795c */ /* 0x000fe20000300000 */
.L_x_1547:
[----:B----4-:R-:W-:Y:S05]  /*b400*/  @P3 BRA `(.L_x_1548) ;  /* 0x0000000000083947 */ /* 0x010fea0003800000 */
[----:B------:R-:W4:Y:S02]  /*b410*/  SYNCS.PHASECHK.TRANS64.TRYWAIT P3, [R8+URZ+0x38850], R11 ;  /* 0x0388500b080075a7 */ /* 0x000f24000806017f */
[----:B----4-:R-:W-:Y:S05]  /*b420*/  @!P3 BRA `(.L_x_1549) ;  /* 0x000000c8004cb947 */ /* 0x010fea0003800000 */
.L_x_1548:
[----:B------:R-:W-:Y:S01]  /*b430*/  IMAD R10, R2, 0x1000, R3 ;  /* 0x00001000020a7824 */ /* 0x000fe200078e0203 */
[----:B------:R-:W-:Y:S01]  /*b440*/  WARPGROUP.ARRIVE ;  /* 0x00000000000079c5 */ /* 0x000fe20000000000 */
[----:B------:R-:W-:Y:S01]  /*b450*/  UMOV UR27, 0x40000040 ;  /* 0x40000040001b7882 */ /* 0x000fe20000000000 */
[----:B-1234-:R-:W-:Y:S01]  /*b460*/  VIADD R11, R0, 0x2 ;  /* 0x00000002000b7836 */ /* 0x01efe20000000000 */
[----:B------:R-:W-:Y:S01]  /*b470*/  UMOV UR29, 0x40000040 ;  /* 0x40000040001d7882 */ /* 0x000fe20000000000 */
[C---:B------:R-:W-:Y:S01]  /*b480*/  R2UR UR26, R10.reuse ;  /* 0x000000000a1a72ca */ /* 0x040fe200000e0000 */
[----:B------:R-:W-:Y:S01]  /*b490*/  VIADD R13, R10, 0x2 ;  /* 0x000000020a0d7836 */ /* 0x000fe20000000000 */
[----:B------:R-:W-:Y:S01]  /*b4a0*/  UMOV UR31, 0x40000040 ;  /* 0x40000040001f7882 */ /* 0x000fe20000000000 */
[----:B------:R-:W-:Y:S01]  /*b4b0*/  R2UR UR28, R11 ;  /* 0x000000000b1c72ca */ /* 0x000fe200000e0000 */
[----:B------:R-:W-:Y:S01]  /*b4c0*/  VIADD R11, R0, 0x4 ;  /* 0x00000004000b7836 */ /* 0x000fe20000000000 */
[----:B------:R-:W1:Y:S01]  /*b4d0*/  S2R R15, SR_TID.X ;  /* 0x00000000000f7919 */ /* 0x000e620000002100 */
[----:B------:R-:W-:Y:S01]  /*b4e0*/  R2UR UR30, R13 ;  /* 0x000000000d1e72ca */ /* 0x000fe200000e0000 */
[----:B------:R-:W-:Y:S01]  /*b4f0*/  VIADD R13, R10, 0x4 ;  /* 0x000000040a0d7836 */ /* 0x000fe20000000000 */
[----:B------:R-:W-:Y:S01]  /*b500*/  ULDC UR6, c[0x0][0xad0] ;  /* 0x0002b40000067ab9 */ /* 0x000fe20000000800 */
[----:B------:R-:W-:Y:S01]  /*b510*/  VIADD R196, R0, 0x800 ;  /* 0x0000080000c47836 */ /* 0x000fe20000000000 */
[----:B------:R-:W-:Y:S01]  /*b520*/  ULDC UR10, c[0x0][0xa80] ;  /* 0x0002a000000a7ab9 */ /* 0x000fe20000000800 */
[----:B------:R-:W-:Y:S01]  /*b530*/  VIADD R198, R10, 0x800 ;  /* 0x000008000ac67836 */ /* 0x000fe20000000000 */
[----:B------:R-:W-:Y:S01]  /*b540*/  UMOV UR7, 0x40000040 ;  /* 0x4000004000077882 */ /* 0x000fe20000000000 */
[----:B------:R-:W-:Y:S01]  /*b550*/  HGMMA.64x64x16.F32.BF16 R152, gdesc[UR24], R152, gsb0 ;  /* 0x00e00000189879f0 */ /* 0x000fe20008001898 */
[----:B------:R-:W-:Y:S01]  /*b560*/  IMAD R209, R2, 0x1000, R18 ;  /* 0x0000100002d17824 */ /* 0x000fe200078e0212 */
        /* <DEDUP_REMOVED lines=150> */
[----:B------:R-:W-:Y:S02]  /*bed0*/  IMAD.IADD R196, R198, 0x1, R15 ;  /* 0x00000001c6c47824 */ /* 0x000fe400078e020f */
        /* <DEDUP_REMOVED lines=42> */
[--C-:B------:R-:W-:Y:S02]  /*c180*/  IMAD.IADD R21, R196, 0x1, R15.reuse ;  /* 0x00000001c4157824 */ /* 0x100fe400078e020f */
[----:B------:R-:W-:Y:S02]  /*c190*/  IMAD.IADD R196, R198, 0x1, R15 ;  /* 0x00000001c6c47824 */ /* 0x000fe400078e020f */
[----:B------:R-:W-:Y:S01]  /*c1a0*/  VIADD R198, R10, 0xc00 ;  /* 0x00000c000ac67836 */ /* 0x000fe20000000000 */
[----:B------:R-:W-:-:S02]  /*c1b0*/  WARPGROUP.DEPBAR.LE gsb0, 0x0 ;  /* 0x00008000000079c5 */ /* 0x000fc40000010000 */
        /* <DEDUP_REMOVED lines=159> */
[----:B-1----:R-:W-:Y:S01]  /*cbb0*/  FMNMX.FTZ R10, R164, R157, !PT ;  /* 0x0000009da40a7209 */ /* 0x002fe20007810000 */
[----:B------:R-:W-:Y:S01]  /*cbc0*/  FMUL.FTZ R157, R162, UR6 ;  /* 0x00000006a29d7c20 */ /* 0x000fe20008410000 */
[----:B------:R-:W-:Y:S01]  /*cbd0*/  FMUL.FTZ R162, R166, UR6 ;  /* 0x00000006a6a27c20 */ /* 0x000fe20008410000 */
[----:B------:R-:W-:-:S04]  /*cbe0*/  FMUL.FTZ R166, R170, UR6 ;  /* 0x00000006aaa67c20 */ /* 0x000fc80008410000 */
[----:B------:R-:W1:Y:S01]  /*cbf0*/  MUFU.TANH R198, R198 ;  /* 0x000000c600c67308 */ /* 0x000e620000002400 */
[----:B--2---:R-:W-:-:S07]  /*cc00*/  FMNMX.FTZ R10, R165, R10, !PT ;  /* 0x0000000aa50a7209 */ /* 0x004fce0007810000 */
[----:B------:R-:W2:Y:S01]  /*cc10*/  MUFU.TANH R199, R199 ;  /* 0x000000c700c77308 */ /* 0x000ea20000002400 */
[----:B---3--:R-:W-:-:S07]  /*cc20*/  FMNMX.FTZ R161, R197, R10, !PT ;  /* 0x0000000ac5a17209 */ /* 0x008fce0007810000 */
[----:B------:R-:W3:Y:S01]  /*cc30*/  MUFU.TANH R200, R200 ;  /* 0x000000c800c87308 */ /* 0x000ee20000002400 */
[----:B-1----:R-:W-:Y:S01]  /*cc40*/  FMNMX.FTZ R10, R198, R161, !PT ;  /* 0x000000a1c60a7209 */ /* 0x002fe20007810000 */
[----:B------:R-:W-:-:S06]  /*cc50*/  FMUL.FTZ R161, R163, UR6 ;  /* 0x00000006a3a17c20 */ /* 0x000fcc0008410000 */
        /* <DEDUP_REMOVED lines=8> */
[----:B------:R-:W-:Y:S02]  /*cce0*/  R2UR UR6, R209 ;  /* 0x00000000d10672ca */ /* 0x000fe400000e0000 */
[----:B------:R-:W1:Y:S02]  /*ccf0*/  SHFL.BFLY PT, R169, R10, 0x2, 0x1f ;  /* 0x0c401f000aa97f89 */ /* 0x000e6400000e0000 */
[----:B------:R-:W4:Y:S08]  /*cd00*/  MUFU.TANH R21, R21 ;  /* 0x0000001500157308 */ /* 0x000f300000002400 */
[----:B------:R-:W5:Y:S08]  /*cd10*/  MUFU.TANH R152, R152 ;  /* 0x0000009800987308 */ /* 0x000f700000002400 */
[----:B------:R-:W5:Y:S01]  /*cd20*/  MUFU.TANH R157, R157 ;  /* 0x0000009d009d7308 */ /* 0x000f620000002400 */
[----:B-1----:R-:W-:-:S02]  /*cd30*/  FMNMX.FTZ R170, R10, R169, !PT ;  /* 0x000000a90aaa7209 */ /* 0x002fc40007810000 */
        /* <DEDUP_REMOVED lines=15> */
[C---:B------:R-:W-:Y:S01]  /*ce30*/  FADD.FTZ R170, -R10.reuse, R195 ;  /* 0x000000c30aaa7221 */ /* 0x040fe20000010100 */
[----:B------:R-:W-:-:S03]  /*ce40*/  FMUL.FTZ R205, R10, UR10 ;  /* 0x0000000a0acd7c20 */ /* 0x000fc60008410000 */
[----:B------:R-:W-:Y:S01]  /*ce50*/  FMUL.FTZ R169, R170, UR10 ;  /* 0x0000000aaaa97c20 */ /* 0x000fe20008410000 */
        /* <DEDUP_REMOVED lines=16> */
[----:B------:R-:W-:Y:S01]  /*cf60*/  FFMA.FTZ R178, R165, UR10, -R205 ;  /* 0x0000000aa5b27c23 */ /* 0x000fe200080108cd */
        /* <DEDUP_REMOVED lines=8> */
[----:B------:R3:W-:Y:S01]  /*cff0*/  MUFU.EX2 R168, R196 ;  /* 0x000000c400a87308 */ /* 0x0007e20000000800 */
[----:B-1----:R-:W-:-:S07]  /*d000*/  FMNMX.FTZ R172, R182, R11, !PT ;  /* 0x0000000bb6ac7209 */ /* 0x002fce0007810000 */
[----:B------:R-:W1:Y:S01]  /*d010*/  MUFU.EX2 R169, R169 ;  /* 0x000000a900a97308 */ /* 0x000e620000000800 */
[----:B--2---:R-:W-:Y:S01]  /*d020*/  FMNMX.FTZ R11, R183, R172, !PT ;  /* 0x000000acb70b7209 */ /* 0x004fe20007810000 */
[--C-:B---3--:R-:W-:Y:S01]  /*d030*/  FFMA.FTZ R196, R198, UR10, -R205.reuse ;  /* 0x0000000ac6c47c23 */ /* 0x108fe200080108cd */
[--C-:B------:R-:W-:Y:S01]  /*d040*/  FFMA.FTZ R198, R200, UR10, -R205.reuse ;  /* 0x0000000ac8c67c23 */ /* 0x100fe200080108cd */
[----:B------:R-:W-:Y:S02]  /*d050*/  FFMA.FTZ R172, R155, UR10, -R205 ;  /* 0x0000000a9bac7c23 */ /* 0x000fe400080108cd */
[----:B------:R-:W2:Y:S02]  /*d060*/  SHFL.BFLY PT, R154, R11, 0x2, 0x1f ;  /* 0x0c401f000b9a7f89 */ /* 0x000ea400000e0000 */
[----:B------:R-:W-:Y:S08]  /*d070*/  MUFU.EX2 R170, R153 ;  /* 0x0000009900aa7308 */ /* 0x000ff00000000800 */
[----:B------:R-:W-:Y:S01]  /*d080*/  MUFU.EX2 R171, R171 ;  /* 0x000000ab00ab7308 */ /* 0x000fe20000000800 */
[-C--:B-1----:R-:W-:Y:S01]  /*d090*/  FMUL.FTZ R24, R24, R169.reuse ;  /* 0x000000a918187220 */ /* 0x082fe20000410000 */
        /* <DEDUP_REMOVED lines=39> */
[----:B--2---:R-:W-:Y:S01]  /*d310*/  F2FP.BF16.F32.PACK_AB R156, R175, R172 ;  /* 0x000000acaf9c723e */ /* 0x004fe200000010ff */
[----:B------:R-:W-:Y:S01]  /*d320*/  FMUL.FTZ R89, R89, R169 ;  /* 0x000000a959597220 */ /* 0x000fe20000410000 */
        /* <DEDUP_REMOVED lines=16> */
[----:B------:R-:W-:Y:S01]  /*d430*/  @!P1 VIADD R152, R8, 0x38840 ;  /* 0x0003884008989836 */ /* 0x000fe20000000000 */
[----:B------:R-:W1:Y:S01]  /*d440*/  MUFU.EX2 R14, R14 ;  /* 0x0000000e000e7308 */ /* 0x000e620000000800 */
        /* <DEDUP_REMOVED lines=8> */
[--C-:B------:R-:W-:Y:S01]  /*d4d0*/  FFMA.FTZ R181, R181, UR10, -R154.reuse ;  /* 0x0000000ab5b57c23 */ /* 0x100fe2000801089a */
[--C-:B------:R-:W-:Y:S01]  /*d4e0*/  FFMA.FTZ R201, R202, UR10, -R154.reuse ;  /* 0x0000000acac97c23 */ /* 0x100fe2000801089a */
[----:B------:R-:W-:Y:S01]  /*d4f0*/  @!P3 IMAD R20, R20, 0x40, R19 ;  /* 0x000000401414b824 */ /* 0x000fe200078e0213 */
[----:B------:R2:W-:Y:S01]  /*d500*/  @!P1 SYNCS.ARRIVE.TRANS64.RED.A1T0 RZ, [R152+URZ], RZ ;  /* 0x000000ff98ff99a7 */ /* 0x0005e2000810043f */
[--C-:B------:R-:W-:Y:S01]  /*d510*/  FFMA.FTZ R202, R203, UR10, -R154.reuse ;  /* 0x0000000acbca7c23 */ /* 0x100fe2000801089a */
[--C-:B------:R-:W-:Y:S01]  /*d520*/  FFMA.FTZ R183, R183, UR10, -R154.reuse ;  /* 0x0000000ab7b77c23 */ /* 0x100fe2000801089a */
[----:B------:R-:W-:Y:S01]  /*d530*/  FFMA.FTZ R182, R182, UR10, -R154 ;  /* 0x0000000ab6b67c23 */ /* 0x000fe2000801089a */
[----:B------:R-:W-:Y:S01]  /*d540*/  @!P3 LEA R153, R20, UR36, 0x2 ;  /* 0x000000241499bc11 */ /* 0x000fe2000f8e10ff */
[----:B------:R-:W-:Y:S01]  /*d550*/  MUFU.EX2 R13, R13 ;  /* 0x0000000d000d7308 */ /* 0x000fe20000000800 */
[----:B------:R-:W-:Y:S01]  /*d560*/  F2FP.BF16.F32.PACK_AB R154, R173, R170 ;  /* 0x000000aaad9a723e */ /* 0x000fe200000010ff */
[----:B-1----:R-:W-:Y:S01]  /*d570*/  FMUL.FTZ R26, R26, R14 ;  /* 0x0000000e1a1a7220 */ /* 0x002fe20000410000 */
[----:B--2---:R-:W-:Y:S01]  /*d580*/  F2FP.BF16.F32.PACK_AB R152, R171, R168 ;  /* 0x000000a8ab98723e */ /* 0x004fe200000010ff */
[----:B------:R-:W-:Y:S01]  /*d590*/  @!P3 STS [R153+0x38400], R169 ;  /* 0x038400a99900b388 */ /* 0x000fe20000000800 */
[----:B------:R-:W-:Y:S01]  /*d5a0*/  F2FP.BF16.F32.PACK_AB R158, R177, R174 ;  /* 0x000000aeb19e723e */ /* 0x000fe200000010ff */
[-C--:B------:R-:W-:Y:S01]  /*d5b0*/  FMUL.FTZ R27, R27, R14.reuse ;  /* 0x0000000e1b1b7220 */ /* 0x080fe20000410000 */
[-C--:B------:R-:W-:Y:S01]  /*d5c0*/  FMUL.FTZ R30, R30, R14.reuse ;  /* 0x0000000e1e1e7220 */ /* 0x080fe20000410000 */
[----:B------:R1:W-:Y:S01]  /*d5d0*/  @!P3 STS [R153+0x38420], R14 ;  /* 0x0384200e9900b388 */ /* 0x0003e20000000800 */
        /* <DEDUP_REMOVED lines=34> */
[----:B------:R-:W-:Y:S01]  /*d800*/  BAR.SYNC.DEFER_BLOCKING 0xf, 0x100 ;  /* 0x03c4000000007b1d */ /* 0x000fe20000010000 */
        /* <DEDUP_REMOVED lines=28> */
[----:B------:R-:W-:Y:S01]  /*d9d0*/  FMUL.FTZ R117, R117, R169 ;  /* 0x000000a975757220 */ /* 0x000fe20000410000 */
[----:B------:R-:W-:Y:S01]  /*d9e0*/  MUFU.EX2 R178, R178 ;  /* 0x000000b200b27308 */ /* 0x000fe20000000800 */
[----:B--2---:R-:W-:Y:S01]  /*d9f0*/  F2FP.BF16.F32.PACK_AB R159, R206, R205 ;  /* 0x000000cdce9f723e */ /* 0x004fe200000010ff */
        /* <DEDUP_REMOVED lines=41> */
[----:B------:R-:W-:Y:S01]  /*dc90*/  FMUL.FTZ R151, R151, R14 ;  /* 0x0000000e97977220 */ /* 0x000fe20000410000 */
[----:B------:R1:W-:Y:S01]  /*dca0*/  STSM.16.M88.4 [R23+0x36400], R152 ;  /* 0x0364009817007844 */ /* 0x0003e20000000200 */
[----:B------:R-:W-:Y:S01]  /*dcb0*/  FFMA.FTZ R7, R14, R7, R13 ;  /* 0x000000070e077223 */ /* 0x000fe2000001000d */
[----:B------:R-:W-:Y:S01]  /*dcc0*/  FFMA.FTZ R6, R169, R6, R168 ;  /* 0x00000006a9067223 */ /* 0x000fe200000100a8 */
[----:B------:R-:W-:Y:S01]  /*dcd0*/  @!P1 VIADD R8, R8, 0x38860 ;  /* 0x0003886008089836 */ /* 0x000fe20000000000 */
[----:B------:R-:W-:Y:S01]  /*dce0*/  MUFU.EX2 R196, R196 ;  /* 0x000000c400c47308 */ /* 0x000fe20000000800 */
[----:B------:R1:W-:Y:S01]  /*dcf0*/  STSM.16.M88.4 [R184], R156 ;  /* 0x0000009cb8007844 */ /* 0x0003e20000000200 */
[----:B------:R-:W-:Y:S01]  /*dd00*/  FADD.FTZ R180, R180, R7 ;  /* 0x00000007b4b47221 */ /* 0x000fe20000010000 */
[----:B------:R-:W-:Y:S01]  /*dd10*/  FADD.FTZ R171, R171, R6 ;  /* 0x00000006abab7221 */ /* 0x000fe20000010000 */
[----:B------:R-:W-:Y:S01]  /*dd20*/  @!P1 PRMT R8, RZ, 0x654, R8 ;  /* 0x00000654ff089816 */ /* 0x000fe20000000008 */
[----:B------:R-:W-:-:S02]  /*dd30*/  IMAD.MOV.U32 R14, RZ, RZ, R11 ;  /* 0x000000ffff0e7224 */ /* 0x000fc400078e000b */
[----:B------:R-:W-:Y:S01]  /*dd40*/  FADD.FTZ R15, R15, R180 ;  /* 0x000000b40f0f7221 */ /* 0x000fe20000010000 */
[----:B------:R-:W-:Y:S01]  /*dd50*/  FADD.FTZ R170, R170, R171 ;  /* 0x000000abaaaa7221 */ /* 0x000fe20000010000 */
[----:B------:R-:W3:Y:S01]  /*dd60*/  MUFU.EX2 R197, R197 ;  /* 0x000000c500c57308 */ /* 0x000ee20000000800 */
[----:B--2---:R-:W-:Y:S01]  /*dd70*/  F2FP.BF16.F32.PACK_AB R163, R210, R181 ;  /* 0x000000b5d2a3723e */ /* 0x004fe200000010ff */
[----:B------:R-:W-:Y:S01]  /*dd80*/  FADD.FTZ R200, R200, R15 ;  /* 0x0000000fc8c87221 */ /* 0x000fe20000010000 */
[----:B------:R-:W-:-:S03]  /*dd90*/  FADD.FTZ R173, R173, R170 ;  /* 0x000000aaadad7221 */ /* 0x000fc60000010000 */
[----:B------:R1:W-:Y:S01]  /*dda0*/  STSM.16.M88.4 [R186], R160 ;  /* 0x000000a0ba007844 */ /* 0x0003e20000000200 */
[----:B------:R-:W-:Y:S01]  /*ddb0*/  FADD.FTZ R21, R21, R200 ;  /* 0x000000c815157221 */ /* 0x000fe20000010000 */
[----:B------:R-:W-:Y:S01]  /*ddc0*/  MUFU.EX2 R198, R198 ;  /* 0x000000c600c67308 */ /* 0x000fe20000000800 */
[----:B------:R-:W-:Y:S02]  /*ddd0*/  FADD.FTZ R172, R172, R173 ;  /* 0x000000adacac7221 */ /* 0x000fe40000010000 */
[----:B------:R-:W-:Y:S02]  /*dde0*/  FADD.FTZ R204, R204, R21 ;  /* 0x00000015cccc7221 */ /* 0x000fe40000010000 */
[----:B------:R-:W-:Y:S02]  /*ddf0*/  FADD.FTZ R175, R175, R172 ;  /* 0x000000acafaf7221 */ /* 0x000fe40000010000 */
[----:B------:R-:W-:Y:S01]  /*de00*/  FADD.FTZ R205, R205, R204 ;  /* 0x000000cccdcd7221 */ /* 0x000fe20000010000 */
[----:B------:R-:W2:Y:S01]  /*de10*/  MUFU.EX2 R199, R199 ;  /* 0x000000c700c77308 */ /* 0x000ea20000000800 */
        /* <DEDUP_REMOVED lines=14> */
[----:B------:R-:W-:Y:S02]  /*df00*/  FADD.FTZ R195, R195, R178 ;  /* 0x000000b2c3c37221 */ /* 0x000fe40000010000 */
[----:B------:R2:W-:Y:S02]  /*df10*/  MUFU.EX2 R20, R182 ;  /* 0x000000b600147308 */ /* 0x0005e40000000800 */
[----:B------:R-:W-:Y:S01]  /*df20*/  FADD.FTZ R196, R196, R195 ;  /* 0x000000c3c4c47221 */ /* 0x000fe20000010000 */
[----:B------:R-:W-:-:S03]  /*df30*/  IMAD.MOV.U32 R195, RZ, RZ, R10 ;  /* 0x000000ffffc37224 */ /* 0x000fc600078e000a */
[----:B------:R-:W-:Y:S02]  /*df40*/  FADD.FTZ R197, R197, R196 ;  /* 0x000000c4c5c57221 */ /* 0x000fe40000010000 */
[----:B------:R-:W4:Y:S01]  /*df50*/  MUFU.EX2 R183, R183 ;  /* 0x000000b700b77308 */ /* 0x000f220000000800 */
[----:B---3--:R-:W-:Y:S01]  /*df60*/  F2FP.BF16.F32.PACK_AB R165, R202, R201 ;  /* 0x000000c9caa5723e */ /* 0x008fe200000010ff */
[----:B--2---:R-:W-:Y:S02]  /*df70*/  VIADD R182, R209, 0x80 ;  /* 0x00000080d1b67836 */ /* 0x004fe40000000000 */
[----:B------:R-:W-:Y:S01]  /*df80*/  FADD.FTZ R201, R201, R210 ;  /* 0x000000d2c9c97221 */ /* 0x000fe20000010000 */
[----:B------:R-:W-:-:S03]  /*df90*/  FADD.FTZ R6, R198, R197 ;  /* 0x000000c5c6067221 */ /* 0x000fc60000010000 */
[----:B------:R-:W-:Y:S01]  /*dfa0*/  FADD.FTZ R201, R202, R201 ;  /* 0x000000c9cac97221 */ /* 0x000fe20000010000 */
[----:B------:R-:W-:Y:S01]  /*dfb0*/  FADD.FTZ R6, R199, R6 ;  /* 0x00000006c7067221 */ /* 0x000fe20000010000 */
[----:B----4-:R-:W-:Y:S02]  /*dfc0*/  F2FP.BF16.F32.PACK_AB R167, R183, R20 ;  /* 0x00000014b7a7723e */ /* 0x010fe400000010ff */
[----:B------:R-:W-:-:S03]  /*dfd0*/  FADD.FTZ R20, R20, R201 ;  /* 0x000000c914147221 */ /* 0x000fc60000010000 */
[----:B------:R1:W-:Y:S01]  /*dfe0*/  STSM.16.M88.4 [R185], R164 ;  /* 0x000000a4b9007844 */ /* 0x0003e20000000200 */
[----:B------:R-:W-:Y:S01]  /*dff0*/  WARPGROUP.ARRIVE ;  /* 0x00000000000079c5 */ /* 0x000fe20000000000 */
[----:B------:R-:W-:Y:S01]  /*e000*/  FADD.FTZ R7, R183, R20 ;  /* 0x00000014b7077221 */ /* 0x000fe20000010000 */
[----:B------:R-:W-:-:S04]  /*e010*/  IMAD.MOV.U32 R20, RZ, RZ, R2 ;  /* 0x000000ffff147224 */ /* 0x000fc800078e0002 */
[----:B------:R-:W-:Y:S01]  /*e020*/  HGMMA.64x256x16.F32.BF16 R24, R152, gdesc[UR4].tnspB, R24, gsb0 ;  /* 0x43e0000498187df0 */ /* 0x000fe20008001818 */
[----:B------:R-:W-:Y:S01]  /*e030*/  R2UR UR6, R182 ;  /* 0x00000000b60672ca */ /* 0x000fe200000e0000 */
[----:B------:R-:W-:Y:S01]  /*e040*/  UMOV UR7, 0x40000040 ;  /* 0x4000004000077882 */ /* 0x000fe20000000000 */
[C---:B------:R-:W-:Y:S01]  /*e050*/  VIADD R182, R209.reuse, 0x100 ;  /* 0x00000100d1b67836 */ /* 0x040fe20000000000 */
[----:B------:R-:W-:Y:S01]  /*e060*/  IADD3 R209, R209, 0x180, RZ ;  /* 0x00000180d1d17810 */ /* 0x000fe20007ffe0ff */
        /* <DEDUP_REMOVED lines=26> */
[----:B------:R-:W-:Y:S05]  /*e210*/  @P2 BRA `(.L_x_1550) ;  /* 0xffffffcc00cc2947 */ /* 0x000fea000383ffff */
[----:B-1----:R-:W-:-:S07]  /*e220*/  IMAD.MOV.U32 R8, RZ, RZ, R12 ;  /* 0x000000ffff087224 */ /* 0x002fce00078e000c */
.L_x_1541:
[----:B------:R-:W-:-:S13]  /*e230*/  ISETP.GE.AND P2, PT, R8, UR37, PT ;  /* 0x0000002508007c0c */ /* 0x000fda000bf46270 */
[----:B------:R-:W-:Y:S05]  /*e240*/  @!P2 BRA `(.L_x_1551) ;  /* 0x0000003800d0a947 */ /* 0x000fea0003800000 */
[----:B------:R-:W-:Y:S01]  /*e250*/  IMAD.MOV.U32 R15, RZ, RZ, R11 ;  /* 0x000000ffff0f7224 */ /* 0x000fe200078e000b */
[----:B------:R-:W-:Y:S01]  /*e260*/  MOV R14, R2 ;  /* 0x00000002000e7202 */ /* 0x000fe20000000f00 */
[----:B------:R-:W-:-:S07]  /*e270*/  IMAD.MOV.U32 R13, RZ, RZ, R10 ;  /* 0x000000ffff0d7224 */ /* 0x000fce00078e000a */
.L_x_1568:
[----:B------:R-:W-:-:S05]  /*e280*/  VIADD R2, R14, 0x1 ;  /* 0x000000010e027836 */ /* 0x000fca0000000000 */
[----:B------:R-:W-:-:S04]  /*e290*/  ISETP.NE.AND P2, PT, R2, 0x2, PT ;  /* 0x000000020200780c */ /* 0x000fc80003f45270 */
[----:B------:R-:W-:Y:S02]  /*e2a0*/  SEL R11, RZ, 0x1, P2 ;  /* 0x00000001ff0b7807 */ /* 0x000fe40001000000 */
[----:B------:R-:W-:Y:S02]  /*e2b0*/  SEL R2, R2, RZ, P2 ;  /* 0x000000ff02027207 */ /* 0x000fe40001000000 */
[----:B------:R-:W-:Y:S01]  /*e2c0*/  LOP3.LUT R16, R16, R11, RZ, 0x3c, !PT ;  /* 0x0000000b10107212 */ /* 0x000fe200078e3cff */
[----:B------:R-:W-:Y:S06]  /*e2d0*/  @!P0 BRA `(.L_x_1552) ;  /* 0x0000000000048947 */ /* 0x000fec0003800000 */
[----:B------:R-:W-:Y:S01]  /*e2e0*/  BPT.TRAP 0x1 ;  /* 0x000000040000795c */ /* 0x000fe20000300000 */
.L_x_1552:
[----:B------:R-:W-:Y:S02]  /*e2f0*/  LEA R12, R2, UR36, 0x3 ;  /* 0x00000024020c7c11 */ /* 0x000fe4000f8e18ff */
[----:B------:R-:W-:-:S04]  /*e300*/  SHF.L.U32 R11, R16, 0x1f, RZ ;  /* 0x0000001f100b7819 */ /* 0x000fc800000006ff */
[----:B------:R1:W2:Y:S01]  /*e310*/  SYNCS.PHASECHK.TRANS64.TRYWAIT P2, [R12+URZ+0x38830], R11 ;  /* 0x0388300b0c0075a7 */ /* 0x0002a2000804017f */
[----:B------:R-:W-:Y:S05]  /*e320*/  @!P0 BRA `(.L_x_1553) ;  /* 0x0000000000048947 */ /* 0x000fea0003800000 */
[----:B------:R-:W-:Y:S01]  /*e330*/  BPT.TRAP 0x1 ;  /* 0x000000040000795c */ /* 0x000fe20000300000 */
.L_x_1553:
[----:B------:R-:W-:Y:S01]  /*e340*/  IMAD R10, R2, 0x200, R4 ;  /* 0x00000200020a7824 */ /* 0x000fe200078e0204 */
[----:B--2---:R-:W-:Y:S06]  /*e350*/  @P2 BRA `(.L_x_1554) ;  /* 0x0000000000082947 */ /* 0x004fec0003800000 */
[----:B------:R-:W2:Y:S02]  /*e360*/  SYNCS.PHASECHK.TRANS64.TRYWAIT P2, [R12+URZ+0x38830], R11 ;  /* 0x0388300b0c0075a7 */ /* 0x000ea4000804017f */
[----:B--2---:R-:W-:Y:S05]  /*e370*/  @!P2 BRA `(.L_x_1555) ;  /* 0x00000098008ca947 */ /* 0x004fea0003800000 */
.L_x_1554:
        /* <DEDUP_REMOVED lines=22> */
.L_x_1556:
[----:B------:R3:W4:Y:S01]  /*e4e0*/  SYNCS.PHASECHK.TRANS64.TRYWAIT P2, [R12+URZ+0x38850], R11 ;  /* 0x0388500b0c0075a7 */ /* 0x000722000804017f */
[----:B------:R-:W-:Y:S05]  /*e4f0*/  @!P0 BRA `(.L_x_1557) ;  /* 0x0000000000048947 */ /* 0x000fea0003800000 */
[----:B------:R-:W-:Y:S01]  /*e500*/  BPT.TRAP 0x1 ;  /* 0x000000040000795c */ /* 0x000fe20000300000 */
.L_x_1557:
[----:B------:R-:W-:Y:S01]  /*e510*/  IMAD R10, R2, 0x1000, R3 ;  /* 0x00001000020a7824 */ /* 0x000fe200078e0203 */
[----:B----4-:R-:W-:Y:S06]  /*e520*/  @P2 BRA `(.L_x_1558) ;  /* 0x0000000000082947 */ /* 0x010fec0003800000 */
[----:B------:R-:W4:Y:S02]  /*e530*/  SYNCS.PHASECHK.TRANS64.TRYWAIT P2, [R12+URZ+0x38850], R11 ;  /* 0x0388500b0c0075a7 */ /* 0x000f24000804017f */
[----:B----4-:R-:W-:Y:S05]  /*e540*/  @!P2 BRA `(.L_x_1559) ;  /* 0x00000098002ca947 */ /* 0x010fea0003800000 */
.L_x_1558:
[----:B------:R-:W-:Y:S01]  /*e550*/  R2UR UR26, R10 ;  /* 0x000000000a1a72ca */ /* 0x000fe200000e0000 */
[----:B------:R-:W-:Y:S01]  /*e560*/  WARPGROUP.ARRIVE ;  /* 0x00000000000079c5 */ /* 0x000fe20000000000 */
[----:B------:R-:W-:Y:S01]  /*e570*/  UMOV UR27, 0x40000040 ;  /* 0x40000040001b7882 */ /* 0x000fe20000000000 */
[----:B-1234-:R-:W-:Y:S01]  /*e580*/  VIADD R11, R0, 0x2 ;  /* 0x00000002000b7836 */ /* 0x01efe20000000000 */
[----:B------:R-:W-:Y:S01]  /*e590*/  UMOV UR29, 0x40000040 ;  /* 0x40000040001d7882 */ /* 0x000fe20000000000 */
[----:B------:R-:W-:Y:S01]  /*e5a0*/  VIADD R20, R10, 0x2 ;  /* 0x000000020a147836 */ /* 0x000fe20000000000 */
        /* <DEDUP_REMOVED lines=409> */
.L_x_1562:
[----:B------:R-:W-:-:S05]  /*ff40*/  IMAD.U32 R174, RZ, RZ, UR6 ;  /* 0x00000006ffae7e24 */ /* 0x000fca000f8e00ff */
[----:B------:R-:W-:-:S13]  /*ff50*/  ISETP.NE.AND P2, PT, R174, 0x1, PT ;  /* 0x00000001ae00780c */ /* 0x000fda0003f45270 */
[----:B------:R-:W2:Y:S02]  /*ff60*/  @P2 LDC.64 R10, c[0x0][0xae0] ;  /* 0x0002b800ff0a2b82 */ /* 0x000ea40000000a00 */
[----:B--2---:R-:W-:-:S05]  /*ff70*/  @P2 IMAD.HI.U32 R10, R175, R10, RZ ;  /* 0x0000000aaf0a2227 */ /* 0x004fca00078e00ff */
[----:B------:R-:W-:-:S07]  /*ff80*/  @P2 SHF.R.U32.HI R175, RZ, R11, R10 ;  /* 0x0000000bffaf2219 */ /* 0x000fce000001160a */
.L_x_1563:
[----:B------:R-:W-:Y:S05]  /*ff90*/  BSYNC B0 ;  /* 0x0000000000007941 */ /* 0x000fea0003800000 */
.L_x_1561:
[----:B------:R-:W-:-:S05]  /*ffa0*/  IMAD R10, R175, R174, -R172 ;  /* 0x000000aeaf0a7224 */ /* 0x000fca00078e0aac */
[----:B------:R-:W-:-:S04]  /*ffb0*/  IADD3 R10, -R17, R10, RZ ;  /* 0x0000000a110a7210 */ /* 0x000fc80007ffe1ff */
[----:B------:R-:W-:Y:S02]  /*ffc0*/  VIADDMNMX R173, R10, R174, R173, PT ;  /* 0x000000ae0aad7246 */ /* 0x000fe400038001ad */
[----:B------:R-:W-:-:S07]  /*ffd0*/  VIMNMX R181, R181, R10, !PT ;  /* 0x0000000ab5b57248 */ /* 0x000fce0007fe0100 */
.L_x_1560:
[----:B------:R-:W-:Y:S01]  /*ffe0*/  ISETP.GT.AND P2, PT, R8, -0x1, PT ;  /* 0xffffffff0800780c */ /* 0x000fe20003f44270 */
[----:B------:R-:W-:-:S03]  /*fff0*/  VIADD R10, R178, UR5 ;  /* 0x00000005b20a7c36 */ /* 0x000fc60008000000 */
[C---:B------:R-:W-:Y:S02]  /*10000*/  ISETP.GT.AND P3, PT, R181.reuse, RZ, P2 ;  /* 0x000000ffb500720c */ /* 0x040fe40001764270 */
[----:B------:R-:W-:Y:S02]  /*10010*/  ISETP.GT.AND P5, PT, R181, 0x1, P2 ;  /* 0x00000001b500780c */ /* 0x000fe400017a4270 */
[----:B------:R-:W-:Y:S02]  /*10020*/  ISETP.LT.OR P4, PT, R173, 0x1, P3 ;  /* 0x00000001ad00780c */ /* 0x000fe40001f81670 */
[----:B------:R-:W-:Y:S02]  /*10030*/  ISETP.GT.AND P3, PT, R181, 0x8, P2 ;  /* 0x00000008b500780c */ /* 0x000fe40001764270 */
        /* <DEDUP_REMOVED lines=32> */
[----:B------:R-:W-:Y:S01]  /*10240*/  FSEL R175, R168, -INF , !P5 ;  /* 0xff800000a8af7808 */ /* 0x000fe20006800000 */
[----:B------:R-:W-:Y:S01]  /*10250*/  VIADD R168, R178, UR4 ;  /* 0x00000004b2a87c36 */ /* 0x000fe20008000000 */
        /* <DEDUP_REMOVED lines=8> */
[--C-:B------:R-:W-:Y:S02]  /*102e0*/  IADD3 R169, R10, 0x8, R5.reuse ;  /* 0x000000080aa97810 */ /* 0x100fe40007ffe005 */
[----:B------:R-:W-:Y:S02]  /*102f0*/  IADD3 R168, R168, 0x8, R5 ;  /* 0x00000008a8a87810 */ /* 0x000fe40007ffe005 */
[----:B------:R-:W-:-:S02]  /*10300*/  FSEL R178, R170, -INF , !P5 ;  /* 0xff800000aab27808 */ /* 0x000fc40006800000 */
        /* <DEDUP_REMOVED lines=8> */
[----:B------:R-:W-:Y:S01]  /*10390*/  IMAD.U32 R170, RZ, RZ, UR6 ;  /* 0x00000006ffaa7e24 */ /* 0x000fe2000f8e00ff */
[----:B------:R-:W-:-:S04]  /*103a0*/  LOP3.LUT R171, RZ, R171, RZ, 0x33, !PT ;  /* 0x000000abffab7212 */ /* 0x000fc800078e33ff */
[----:B------:R-:W-:-:S13]  /*103b0*/  ISETP.NE.AND P3, PT, R170, 0x1, PT ;  /* 0x00000001aa00780c */ /* 0x000fda0003f65270 */
[----:B------:R-:W1:Y:S02]  /*103c0*/  @P3 LDC.64 R10, c[0x0][0xae0] ;  /* 0x0002b800ff0a3b82 */ /* 0x000e640000000a00 */
[----:B-1----:R-:W-:-:S05]  /*103d0*/  @P3 IMAD.HI.U32 R10, R171, R10, RZ ;  /* 0x0000000aab0a3227 */ /* 0x002fca00078e00ff */
[----:B------:R-:W-:-:S04]  /*103e0*/  @P3 SHF.R.U32.HI R171, RZ, R11, R10 ;  /* 0x0000000bffab3219 */ /* 0x000fc8000001160a */
[----:B------:R-:W-:Y:S01]  /*103f0*/  LOP3.LUT R171, RZ, R171, RZ, 0x33, !PT ;  /* 0x000000abffab7212 */ /* 0x000fe200078e33ff */
[----:B------:R-:W-:Y:S06]  /*10400*/  BRA `(.L_x_1567) ;  /* 0x0000000000147947 */ /* 0x000fec0003800000 */
.L_x_1566:
[----:B------:R-:W-:-:S05]  /*10410*/  IMAD.U32 R170, RZ, RZ, UR6 ;  /* 0x00000006ffaa7e24 */ /* 0x000fca000f8e00ff */
[----:B------:R-:W-:-:S13]  /*10420*/  ISETP.NE.AND P3, PT, R170, 0x1, PT ;  /* 0x00000001aa00780c */ /* 0x000fda0003f65270 */
[----:B------:R-:W1:Y:S02]  /*10430*/  @P3 LDC.64 R10, c[0x0][0xae0] ;  /* 0x0002b800ff0a3b82 */ /* 0x000e640000000a00 */
[----:B-1----:R-:W-:-:S05]  /*10440*/  @P3 IMAD.HI.U32 R10, R171, R10, RZ ;  /* 0x0000000aab0a3227 */ /* 0x002fca00078e00ff */
[----:B------:R-:W-:-:S07]  /*10450*/  @P3 SHF.R.U32.HI R171, RZ, R11, R10 ;  /* 0x0000000bffab3219 */ /* 0x000fce000001160a */
.L_x_1567:
[----:B------:R-:W-:Y:S05]  /*10460*/  BSYNC B0 ;  /* 0x0000000000007941 */ /* 0x000fea0003800000 */
.L_x_1565:
[----:B------:R-:W-:-:S04]  /*10470*/  IMAD R172, R171, R170, -R172 ;  /* 0x000000aaabac7224 */ /* 0x000fc800078e0aac */
[----:B------:R-:W-:-:S05]  /*10480*/  IMAD.IADD R172, R172, 0x1, -R17 ;  /* 0x00000001acac7824 */ /* 0x000fca00078e0a11 */
[----:B------:R-:W-:Y:S02]  /*10490*/  VIADDMNMX R169, R172, R170, R169, PT ;  /* 0x000000aaaca97246 */ /* 0x000fe400038001a9 */
[----:B------:R-:W-:-:S07]  /*104a0*/  VIMNMX R168, R168, R172, !PT ;  /* 0x000000aca8a87248 */ /* 0x000fce0007fe0100 */
.L_x_1564:
        /* <DEDUP_REMOVED lines=22> */
[----:B------:R-:W-:Y:S02]  /*10610*/  FMNMX.FTZ R20, R182, R15, !PT ;  /* 0x0000000fb6147209 */ /* 0x000fe40007810000 */
[----:B------:R-:W-:Y:S02]  /*10620*/  FMNMX.FTZ R11, R175, R10, !PT ;  /* 0x0000000aaf0b7209 */ /* 0x000fe40007810000 */
[----:B------:R-:W-:Y:S02]  /*10630*/  FSEL R152, R152, -INF , !P4 ;  /* 0xff80000098987808 */ /* 0x000fe40006000000 */
[----:B------:R-:W-:Y:S02]  /*10640*/  FMNMX.FTZ R10, R176, R11, !PT ;  /* 0x0000000bb00a7209 */ /* 0x000fe40007810000 */
[----:B------:R-:W-:-:S02]  /*10650*/  ISETP.LT.OR P5, PT, R169, 0xa, P5 ;  /* 0x0000000aa900780c */ /* 0x000fc40002fa1670 */
[----:B------:R-:W-:Y:S02]  /*10660*/  FMNMX.FTZ R11, R177, R10, !PT ;  /* 0x0000000ab10b7209 */ /* 0x000fe40007810000 */
[----:B------:R-:W-:Y:S02]  /*10670*/  ISETP.GT.AND P4, PT, R168, 0x10, P2 ;  /* 0x00000010a800780c */ /* 0x000fe40001784270 */
[----:B------:R-:W-:Y:S02]  /*10680*/  FMNMX.FTZ R10, R178, R11, !PT ;  /* 0x0000000bb20a7209 */ /* 0x000fe40007810000 */
[----:B------:R-:W-:Y:S02]  /*10690*/  FSEL R153, R153, -INF , !P5 ;  /* 0xff80000099997808 */ /* 0x000fe40006800000 */
[----:B------:R-:W-:Y:S02]  /*106a0*/  FMNMX.FTZ R11, R179, R10, !PT ;  /* 0x0000000ab30b7209 */ /* 0x000fe40007810000 */
[----:B------:R-:W-:-:S02]  /*106b0*/  ISETP.LT.OR P4, PT, R169, 0x11, P4 ;  /* 0x00000011a900780c */ /* 0x000fc40002781670 */
[----:B------:R-:W-:Y:S02]  /*106c0*/  FMNMX.FTZ R11, R180, R11, !PT ;  /* 0x0000000bb40b7209 */ /* 0x000fe40007810000 */
[----:B------:R-:W-:Y:S02]  /*106d0*/  ISETP.GT.AND P5, PT, R168, 0x11, P2 ;  /* 0x00000011a800780c */ /* 0x000fe400017a4270 */
[----:B------:R-:W-:Y:S01]  /*106e0*/  FSEL R154, R154, -INF , !P4 ;  /* 0xff8000009a9a7808 */ /* 0x000fe20006000000 */
[----:B------:R-:W1:Y:S01]  /*106f0*/  SHFL.BFLY PT, R10, R11, 0x2, 0x1f ;  /* 0x0c401f000b0a7f89 */ /* 0x000e6200000e0000 */
[C---:B------:R-:W-:Y:S02]  /*10700*/  ISETP.GT.AND P3, PT, R168.reuse, 0x18, P2 ;  /* 0x00000018a800780c */ /* 0x040fe40001764270 */
[----:B------:R-:W-:Y:S02]  /*10710*/  ISETP.LT.OR P5, PT, R169, 0x12, P5 ;  /* 0x00000012a900780c */ /* 0x000fe40002fa1670 */
[----:B------:R-:W-:-:S02]  /*10720*/  ISETP.GT.AND P4, PT, R168, 0x19, P2 ;  /* 0x00000019a800780c */ /* 0x000fc40001784270 */
[----:B------:R-:W-:Y:S02]  /*10730*/  ISETP.LT.OR P3, PT, R169, 0x19, P3 ;  /* 0x00000019a900780c */ /* 0x000fe40001f61670 */
[----:B------:R-:W-:Y:S02]  /*10740*/  FSEL R155, R155, -INF , !P5 ;  /* 0xff8000009b9b7808 */ /* 0x000fe40006800000 */
[----:B------:R-:W-:Y:S02]  /*10750*/  ISETP.GT.AND P5, PT, R168, 0x20, P2 ;  /* 0x00000020a800780c */ /* 0x000fe400017a4270 */
[----:B------:R-:W-:Y:S02]  /*10760*/  ISETP.LT.OR P4, PT, R169, 0x1a, P4 ;  /* 0x0000001aa900780c */ /* 0x000fe40002781670 */
[----:B------:R-:W-:Y:S02]  /*10770*/  FSEL R156, R156, -INF , !P3 ;  /* 0xff8000009c9c7808 */ /* 0x000fe40005800000 */
[----:B------:R-:W-:-:S02]  /*10780*/  ISETP.GT.AND P3, PT, R168, 0x21, P2 ;  /* 0x00000021a800780c */ /* 0x000fc40001764270 */
[----:B------:R-:W-:Y:S02]  /*10790*/  ISETP.LT.OR P5, PT, R169, 0x21, P5 ;  /* 0x00000021a900780c */ /* 0x000fe40002fa1670 */
[----:B------:R-:W-:Y:S02]  /*107a0*/  FSEL R157, R157, -INF , !P4 ;  /* 0xff8000009d9d7808 */ /* 0x000fe40006000000 */
[----:B------:R-:W-:Y:S02]  /*107b0*/  ISETP.GT.AND P4, PT, R168, 0x28, P2 ;  /* 0x00000028a800780c */ /* 0x000fe40001784270 */
[----:B-1----:R-:W-:Y:S02]  /*107c0*/  FMNMX.FTZ R170, R11, R10, !PT ;  /* 0x0000000a0baa7209 */ /* 0x002fe40007810000 */
[----:B------:R-:W-:Y:S02]  /*107d0*/  FMNMX.FTZ R11, R181, R20, !PT ;  /* 0x00000014b50b7209 */ /* 0x000fe40007810000 */
[----:B------:R-:W-:Y:S01]  /*107e0*/  ISETP.LT.OR P3, PT, R169, 0x22, P3 ;  /* 0x00000022a900780c */ /* 0x000fe20001f61670 */
[----:B------:R-:W1:Y:S01]  /*107f0*/  SHFL.BFLY PT, R171, R170, 0x1, 0x1f ;  /* 0x0c201f00aaab7f89 */ /* 0x000e6200000e0000 */
[----:B------:R-:W-:-:S02]  /*10800*/  FMNMX.FTZ R20, R152, R11, !PT ;  /* 0x0000000b98147209 */ /* 0x000fc40007810000 */
[----:B------:R-:W-:Y:S02]  /*10810*/  FSEL R158, R158, -INF , !P5 ;  /* 0xff8000009e9e7808 */ /* 0x000fe40006800000 */
[----:B------:R-:W-:Y:S02]  /*10820*/  FMNMX.FTZ R11, R153, R20, !PT ;  /* 0x00000014990b7209 */ /* 0x000fe40007810000 */
[----:B------:R-:W-:Y:S02]  /*10830*/  ISETP.LT.OR P4, PT, R169, 0x29, P4 ;  /* 0x00000029a900780c */ /* 0x000fe40002781670 */
[----:B------:R-:W-:Y:S02]  /*10840*/  FMNMX.FTZ R20, R154, R11, !PT ;  /* 0x0000000b9a147209 */ /* 0x000fe40007810000 */
[----:B------:R-:W-:Y:S02]  /*10850*/  FSEL R159, R159, -INF , !P3 ;  /* 0xff8000009f9f7808 */ /* 0x000fe40005800000 */
[----:B------:R-:W-:-:S02]  /*10860*/  FMNMX.FTZ R21, R155, R20, !PT ;  /* 0x000000149b157209 */ /* 0x000fc40007810000 */
[----:B------:R-:W-:Y:S02]  /*10870*/  ISETP.GT.AND P3, PT, R168, 0x29, P2 ;  /* 0x00000029a800780c */ /* 0x000fe40001764270 */
[----:B------:R-:W-:Y:S02]  /*10880*/  FMNMX.FTZ R20, R156, R21, !PT ;  /* 0x000000159c147209 */ /* 0x000fe40007810000 */
[----:B------:R-:W-:Y:S02]  /*10890*/  FSEL R160, R160, -INF , !P4 ;  /* 0xff800000a0a07808 */ /* 0x000fe40006000000 */
[----:B------:R-:W-:Y:S02]  /*108a0*/  ISETP.GT.AND P4, PT, R168, 0x30, P2 ;  /* 0x00000030a800780c */ /* 0x000fe40001784270 */
[----:B------:R-:W-:Y:S02]  /*108b0*/  ISETP.LT.OR P3, PT, R169, 0x2a, P3 ;  /* 0x0000002aa900780c */ /* 0x000fe40001f61670 */
[----:B-1----:R-:W-:-:S02]  /*108c0*/  FMNMX.FTZ R10, R170, R171, !PT ;  /* 0x000000abaa0a7209 */ /* 0x002fc40007810000 */
[----:B------:R-:W-:Y:S02]  /*108d0*/  FMNMX.FTZ R171, R157, R20, !PT ;  /* 0x000000149dab7209 */ /* 0x000fe40007810000 */
[----:B------:R-:W-:Y:S01]  /*108e0*/  ISETP.LT.OR P4, PT, R169, 0x31, P4 ;  /* 0x00000031a900780c */ /* 0x000fe20002781670 */
[----:B------:R-:W-:Y:S01]  /*108f0*/  FMUL.FTZ R11, R10, UR10 ;  /* 0x0000000a0a0b7c20 */ /* 0x000fe20008410000 */
[----:B------:R-:W-:Y:S02]  /*10900*/  FMNMX.FTZ R20, R158, R171, !PT ;  /* 0x000000ab9e147209 */ /* 0x000fe40007810000 */
[----:B------:R-:W-:Y:S02]  /*10910*/  FSEL R161, R161, -INF , !P3 ;  /* 0xff800000a1a17808 */ /* 0x000fe40005800000 */
[----:B------:R-:W-:Y:S02]  /*10920*/  FMNMX.FTZ R171, R159, R20, !PT ;  /* 0x000000149fab7209 */ /* 0x000fe40007810000 */
[----:B------:R-:W-:-:S02]  /*10930*/  ISETP.GT.AND P3, PT, R168, 0x31, P2 ;  /* 0x00000031a800780c */ /* 0x000fc40001764270 */
[----:B------:R-:W-:Y:S02]  /*10940*/  FMNMX.FTZ R170, R160, R171, !PT ;  /* 0x000000aba0aa7209 */ /* 0x000fe40007810000 */
[----:B------:R-:W-:Y:S02]  /*10950*/  FSEL R162, R162, -INF , !P4 ;  /* 0xff800000a2a27808 */ /* 0x000fe40006000000 */
[C---:B------:R-:W-:Y:S02]  /*10960*/  ISETP.GT.AND P4, PT, R168.reuse, 0x38, P2 ;  /* 0x00000038a800780c */ /* 0x040fe40001784270 */
[----:B------:R-:W-:Y:S02]  /*10970*/  ISETP.LT.OR P3, PT, R169, 0x32, P3 ;  /* 0x00000032a900780c */ /* 0x000fe40001f61670 */
[----:B------:R-:W-:Y:S02]  /*10980*/  FMNMX.FTZ R171, R161, R170, !PT ;  /* 0x000000aaa1ab7209 */ /* 0x000fe40007810000 */
[----:B------:R-:W-:-:S02]  /*10990*/  ISETP.GT.AND P2, PT, R168, 0x39, P2 ;  /* 0x00000039a800780c */ /* 0x000fc40001744270 */
[----:B------:R-:W-:Y:S02]  /*109a0*/  ISETP.LT.OR P4, PT, R169, 0x39, P4 ;  /* 0x00000039a900780c */ /* 0x000fe40002781670 */
[----:B------:R-:W-:Y:S02]  /*109b0*/  FSEL R163, R163, -INF , !P3 ;  /* 0xff800000a3a37808 */ /* 0x000fe40005800000 */
[----:B------:R-:W-:Y:S02]  /*109c0*/  FMNMX.FTZ R170, R162, R171, !PT ;  /* 0x000000aba2aa7209 */ /* 0x000fe40007810000 */
[----:B------:R-:W-:Y:S02]  /*109d0*/  FSETP.NEU.FTZ.AND P5, PT, R10, -INF , PT ;  /* 0xff8000000a00780b */ /* 0x000fe40003fbd000 */
[----:B------:R-:W-:Y:S02]  /*109e0*/  ISETP.LT.OR P2, PT, R169, 0x3a, P2 ;  /* 0x0000003aa900780c */ /* 0x000fe40001741670 */
[----:B------:R-:W-:-:S02]  /*109f0*/  FSEL R164, R164, -INF , !P4 ;  /* 0xff800000a4a47808 */ /* 0x000fc40006000000 */
[----:B------:R-:W-:Y:S02]  /*10a00*/  FMNMX.FTZ R171, R163, R170, !PT ;  /* 0x000000aaa3ab7209 */ /* 0x000fe40007810000 */
[----:B------:R-:W-:Y:S02]  /*10a10*/  FSEL R11, R11, RZ, P5 ;  /* 0x000000ff0b0b7208 */ /* 0x000fe40002800000 */
[----:B------:R-:W-:Y:S02]  /*10a20*/  FSEL R165, R165, -INF , !P2 ;  /* 0xff800000a5a57808 */ /* 0x000fe40005000000 */
[----:B------:R-:W-:Y:S01]  /*10a30*/  FMNMX.FTZ R170, R164, R171, !PT ;  /* 0x000000aba4aa7209 */ /* 0x000fe20007810000 */
[--C-:B------:R-:W-:Y:S01]  /*10a40*/  FFMA.FTZ R196, R196, UR10, -R11.reuse ;  /* 0x0000000ac4c47c23 */ /* 0x100fe2000801080b */
[--C-:B------:R-:W-:Y:S01]  /*10a50*/  FFMA.FTZ R183, R167, UR10, -R11.reuse ;  /* 0x0000000aa7b77c23 */ /* 0x100fe2000801080b */
[--C-:B------:R-:W-:Y:S01]  /*10a60*/  FFMA.FTZ R21, R174, UR10, -R11.reuse ;  /* 0x0000000aae157c23 */ /* 0x100fe2000801080b */
[----:B------:R-:W-:Y:S01]  /*10a70*/  FMNMX.FTZ R195, R165, R170, !PT ;  /* 0x000000aaa5c37209 */ /* 0x000fe20007810000 */
[----:B------:R1:W-:Y:S01]  /*10a80*/  MUFU.EX2 R20, R196 ;  /* 0x000000c400147308 */ /* 0x0003e20000000800 */
        /* <DEDUP_REMOVED lines=13> */
[----:B------:R-:W-:Y:S01]  /*10b60*/  FFMA.FTZ R180, R180, UR10, -R11 ;  /* 0x0000000ab4b47c23 */ /* 0x000fe2000801080b */
[----:B------:R-:W-:Y:S01]  /*10b70*/  FSEL R166, R10, RZ, P5 ;  /* 0x000000ff0aa67208 */ /* 0x000fe20002800000 */
[----:B------:R2:W-:Y:S01]  /*10b80*/  MUFU.EX2 R170, R199 ;  /* 0x000000c700aa7308 */ /* 0x0005e20000000800 */
[----:B------:R-:W-:-:S02]  /*10b90*/  IADD3 R198, -R22, RZ, RZ ;  /* 0x000000ff16c67210 */ /* 0x000fc40007ffe1ff */
[----:B------:R-:W-:Y:S01]  /*10ba0*/  @!P1 PRMT R12, RZ, 0x654, R12 ;  /* 0x00000654ff0c9816 */ /* 0x000fe2000000000c */
[----:B------:R-:W-:-:S04]  /*10bb0*/  FADD.FTZ R166, -R166, R13 ;  /* 0x0000000da6a67221 */ /* 0x000fc80000010100 */
[----:B------:R-:W-:Y:S01]  /*10bc0*/  FMUL.FTZ R166, R166, UR10 ;  /* 0x0000000aa6a67c20 */ /* 0x000fe20008410000 */
[----:B------:R-:W3:Y:S01]  /*10bd0*/  MUFU.EX2 R21, R21 ;  /* 0x0000001500157308 */ /* 0x000ee20000000800 */
[----:B-1----:R-:W-:-:S07]  /*10be0*/  FMNMX.FTZ R196, R195, R196, !PT ;  /* 0x000000c4c3c47209 */ /* 0x002fce0007810000 */
[----:B------:R-:W-:Y:S01]  /*10bf0*/  MUFU.EX2 R168, R168 ;  /* 0x000000a800a87308 */ /* 0x000fe20000000800 */
[----:B------:R-:W-:Y:S01]  /*10c00*/  IMAD R195, R2, 0x1000, R18 ;  /* 0x0000100002c37824 */ /* 0x000fe200078e0212 */
[----:B------:R-:W1:Y:S03]  /*10c10*/  SHFL.BFLY PT, R167, R196, 0x1, 0x1f ;  /* 0x0c201f00c4a77f89 */ /* 0x000e6600000e0000 */
[C---:B------:R-:W-:Y:S01]  /*10c20*/  VIADD R209, R195.reuse, 0x80 ;  /* 0x00000080c3d17836 */ /* 0x040fe20000000000 */
[----:B------:R-:W-:Y:S02]  /*10c30*/  R2UR UR6, R195 ;  /* 0x00000000c30672ca */ /* 0x000fe400000e0000 */
[----:B------:R-:W-:Y:S08]  /*10c40*/  MUFU.EX2 R169, R169 ;  /* 0x000000a900a97308 */ /* 0x000ff00000000800 */
[----:B------:R-:W-:Y:S08]  /*10c50*/  MUFU.EX2 R171, R171 ;  /* 0x000000ab00ab7308 */ /* 0x000ff00000000800 */
[----:B------:R-:W-:Y:S01]  /*10c60*/  MUFU.EX2 R172, R172 ;  /* 0x000000ac00ac7308 */ /* 0x000fe20000000800 */
[----:B-1----:R-:W-:-:S04]  /*10c70*/  FMNMX.FTZ R11, R196, R167, !PT ;  /* 0x000000a7c40b7209 */ /* 0x002fc80007810000 */
[C---:B------:R-:W-:Y:S01]  /*10c80*/  FSETP.NEU.FTZ.AND P2, PT, R11.reuse, -INF , PT ;  /* 0xff8000000b00780b */ /* 0x040fe20003f5d000 */
[----:B------:R-:W-:Y:S02]  /*10c90*/  FMUL.FTZ R167, R11, UR10 ;  /* 0x0000000a0ba77c20 */ /* 0x000fe40008410000 */
[----:B------:R-:W1:Y:S03]  /*10ca0*/  MUFU.EX2 R196, R166 ;  /* 0x000000a600c47308 */ /* 0x000e660000000800 */
[----:B------:R-:W-:-:S05]  /*10cb0*/  FSEL R167, R167, RZ, P2 ;  /* 0x000000ffa7a77208 */ /* 0x000fca0001000000 */
[----:B------:R-:W4:Y:S01]  /*10cc0*/  MUFU.EX2 R173, R173 ;  /* 0x000000ad00ad7308 */ /* 0x000f220000000800 */
[--C-:B------:R-:W-:Y:S01]  /*10cd0*/  FFMA.FTZ R13, R181, UR10, -R167.reuse ;  /* 0x0000000ab50d7c23 */ /* 0x100fe200080108a7 */
        /* <DEDUP_REMOVED lines=12> */
[--C-:B--2---:R-:W-:Y:S01]  /*10da0*/  FFMA.FTZ R199, R161, UR10, -R167.reuse ;  /* 0x0000000aa1c77c23 */ /* 0x104fe200080108a7 */
[--C-:B------:R-:W-:Y:S01]  /*10db0*/  FFMA.FTZ R154, R154, UR10, -R167.reuse ;  /* 0x0000000a9a9a7c23 */ /* 0x100fe200080108a7 */
[--C-:B------:R-:W-:Y:S01]  /*10dc0*/  FFMA.FTZ R155, R156, UR10, -R167.reuse ;  /* 0x0000000a9c9b7c23 */ /* 0x100fe200080108a7 */
[----:B------:R-:W-:Y:S01]  /*10dd0*/  FFMA.FTZ R201, R162, UR10, -R167 ;  /* 0x0000000aa2c97c23 */ /* 0x000fe200080108a7 */
[----:B------:R-:W2:Y:S01]  /*10de0*/  MUFU.EX2 R15, R15 ;  /* 0x0000000f000f7308 */ /* 0x000ea20000000800 */
[----:B------:R-:W-:-:S02]  /*10df0*/  @!P2 IMAD R14, R14, 0x40, R19 ;  /* 0x000000400e0ea824 */ /* 0x000fc400078e0213 */
[--C-:B------:R-:W-:Y:S01]  /*10e00*/  FFMA.FTZ R202, R163, UR10, -R167.reuse ;  /* 0x0000000aa3ca7c23 */ /* 0x100fe200080108a7 */
[--C-:B------:R-:W-:Y:S01]  /*10e10*/  FFMA.FTZ R203, R164, UR10, -R167.reuse ;  /* 0x0000000aa4cb7c23 */ /* 0x100fe200080108a7 */
[----:B------:R-:W-:Y:S01]  /*10e20*/  FFMA.FTZ R204, R165, UR10, -R167 ;  /* 0x0000000aa5cc7c23 */ /* 0x000fe200080108a7 */
[----:B---3--:R-:W-:Y:S01]  /*10e30*/  F2FP.BF16.F32.PACK_AB R152, R20, R21 ;  /* 0x000000151498723e */ /* 0x008fe200000010ff */
[----:B-1----:R-:W-:Y:S01]  /*10e40*/  FMUL.FTZ R24, R24, R196 ;  /* 0x000000c418187220 */ /* 0x002fe20000410000 */
[----:B------:R-:W-:Y:S01]  /*10e50*/  @!P2 LEA R153, R14, UR36, 0x2 ;  /* 0x000000240e99ac11 */ /* 0x000fe2000f8e10ff */
[----:B------:R-:W-:Y:S01]  /*10e60*/  MUFU.EX2 R182, R182 ;  /* 0x000000b600b67308 */ /* 0x000fe20000000800 */
[----:B------:R-:W-:Y:S01]  /*10e70*/  F2FP.BF16.F32.PACK_AB R156, R171, R170 ;  /* 0x000000aaab9c723e */ /* 0x000fe200000010ff */
[----:B------:R-:W-:Y:S01]  /*10e80*/  FMUL.FTZ R25, R25, R196 ;  /* 0x000000c419197220 */ /* 0x000fe20000410000 */
[----:B----4-:R-:W-:Y:S01]  /*10e90*/  F2FP.BF16.F32.PACK_AB R158, R173, R172 ;  /* 0x000000acad9e723e */ /* 0x010fe200000010ff */
[----:B------:R-:W-:Y:S01]  /*10ea0*/  @!P2 STS [R153+0x38400], R196 ;  /* 0x038400c49900a388 */ /* 0x000fe20000000800 */
[-C--:B------:R-:W-:Y:S01]  /*10eb0*/  FMUL.FTZ R28, R28, R196.reuse ;  /* 0x000000c41c1c7220 */ /* 0x080fe20000410000 */
[-C--:B------:R-:W-:Y:S01]  /*10ec0*/  FMUL.FTZ R29, R29, R196.reuse ;  /* 0x000000c41d1d7220 */ /* 0x080fe20000410000 */
[-C--:B------:R-:W-:Y:S01]  /*10ed0*/  FMUL.FTZ R32, R32, R196.reuse ;  /* 0x000000c420207220 */ /* 0x080fe20000410000 */
[----:B------:R-:W1:Y:S01]  /*10ee0*/  MUFU.EX2 R13, R13 ;  /* 0x0000000d000d7308 */ /* 0x000e620000000800 */
[----:B--2---:R1:W-:Y:S01]  /*10ef0*/  @!P2 STS [R153+0x38420], R15 ;  /* 0x0384200f9900a388 */ /* 0x0043e20000000800 */
        /* <DEDUP_REMOVED lines=48> */
[----:B------:R-:W-:Y:S01]  /*11200*/  BAR.SYNC.DEFER_BLOCKING 0xf, 0x100 ;  /* 0x03c4000000007b1d */ /* 0x000fe20000010000 */
[----:B---3--:R-:W-:Y:S01]  /*11210*/  F2FP.BF16.F32.PACK_AB R157, R197, R14 ;  /* 0x0000000ec59d723e */ /* 0x008fe200000010ff */
        /* <DEDUP_REMOVED lines=23> */
[----:B------:R-:W-:Y:S01]  /*11390*/  FMUL.FTZ R149, R149, R196 ;  /* 0x000000c495957220 */ /* 0x000fe20000410000 */
        /* <DEDUP_REMOVED lines=79> */
[----:B------:R2:W-:Y:S01]  /*11890*/  STSM.16.M88.4 [R23+0x36400], R152 ;  /* 0x0364009817007844 */ /* 0x0005e20000000200 */
[----:B------:R-:W-:Y:S01]  /*118a0*/  FFMA.FTZ R21, R196, R6, R21 ;  /* 0x00000006c4157223 */ /* 0x000fe20000010015 */
[----:B------:R-:W-:Y:S01]  /*118b0*/  FFMA.FTZ R182, R15, R7, R182 ;  /* 0x000000070fb67223 */ /* 0x000fe200000100b6 */
[----:B------:R-:W-:Y:S01]  /*118c0*/  ISETP.GT.AND P2, PT, R8, UR37, PT ;  /* 0x0000002508007c0c */ /* 0x000fe2000bf44270 */
[----:B------:R2:W-:Y:S01]  /*118d0*/  STSM.16.M88.4 [R184], R156 ;  /* 0x0000009cb8007844 */ /* 0x0005e20000000200 */
[----:B------:R-:W3:Y:S01]  /*118e0*/  MUFU.EX2 R202, R202 ;  /* 0x000000ca00ca7308 */ /* 0x000ee20000000800 */
[----:B-1----:R-:W-:Y:S01]  /*118f0*/  F2FP.BF16.F32.PACK_AB R166, R180, R179 ;  /* 0x000000b3b4a6723e */ /* 0x002fe200000010ff */
[----:B------:R-:W-:Y:S01]  /*11900*/  FADD.FTZ R21, R20, R21 ;  /* 0x0000001514157221 */ /* 0x000fe20000010000 */
[----:B------:R2:W-:Y:S01]  /*11910*/  STSM.16.M88.4 [R186], R160 ;  /* 0x000000a0ba007844 */ /* 0x0005e20000000200 */
[----:B------:R-:W-:Y:S01]  /*11920*/  FADD.FTZ R182, R13, R182 ;  /* 0x000000b60db67221 */ /* 0x000fe20000010000 */
[----:B------:R-:W-:-:S02]  /*11930*/  IMAD.MOV.U32 R13, RZ, RZ, R10 ;  /* 0x000000ffff0d7224 */ /* 0x000fc400078e000a */
[----:B------:R-:W-:Y:S01]  /*11940*/  FADD.FTZ R168, R168, R21 ;  /* 0x00000015a8a87221 */ /* 0x000fe20000010000 */
[----:B------:R-:W-:Y:S01]  /*11950*/  IMAD.MOV.U32 R15, RZ, RZ, R11 ;  /* 0x000000ffff0f7224 */ /* 0x000fe200078e000b */
[----:B------:R-:W-:Y:S01]  /*11960*/  MUFU.EX2 R203, R203 ;  /* 0x000000cb00cb7308 */ /* 0x000fe20000000800 */
[----:B------:R-:W-:Y:S01]  /*11970*/  FADD.FTZ R181, R181, R182 ;  /* 0x000000b6b5b57221 */ /* 0x000fe20000010000 */
[----:B------:R-:W-:-:S03]  /*11980*/  FADD.FTZ R169, R169, R168 ;  /* 0x000000a8a9a97221 */ /* 0x000fc60000010000 */
[----:B------:R-:W-:Y:S01]  /*11990*/  FADD.FTZ R181, R198, R181 ;  /* 0x000000b5c6b57221 */ /* 0x000fe20000010000 */
[----:B------:R-:W-:Y:S02]  /*119a0*/  FADD.FTZ R170, R170, R169 ;  /* 0x000000a9aaaa7221 */ /* 0x000fe40000010000 */
[----:B------:R-:W1:Y:S01]  /*119b0*/  MUFU.EX2 R204, R204 ;  /* 0x000000cc00cc7308 */ /* 0x000e620000000800 */
[----:B---3--:R-:W-:Y:S01]  /*119c0*/  F2FP.BF16.F32.PACK_AB R165, R202, R201 ;  /* 0x000000c9caa5723e */ /* 0x008fe200000010ff */
[----:B------:R-:W-:Y:S01]  /*119d0*/  FADD.FTZ R14, R14, R181 ;  /* 0x000000b50e0e7221 */ /* 0x000fe20000010000 */
[----:B------:R-:W-:-:S03]  /*119e0*/  FADD.FTZ R171, R171, R170 ;  /* 0x000000aaabab7221 */ /* 0x000fc60000010000 */
[----:B------:R-:W-:Y:S01]  /*119f0*/  FADD.FTZ R197, R197, R14 ;  /* 0x0000000ec5c57221 */ /* 0x000fe20000010000 */
[----:B------:R-:W-:Y:S01]  /*11a00*/  FADD.FTZ R172, R172, R171 ;  /* 0x000000abacac7221 */ /* 0x000fe20000010000 */
[----:B------:R-:W-:Y:S02]  /*11a10*/  IMAD.MOV.U32 R14, RZ, RZ, R2 ;  /* 0x000000ffff0e7224 */ /* 0x000fe400078e0002 */
[----:B------:R-:W-:Y:S01]  /*11a20*/  FADD.FTZ R208, R208, R197 ;  /* 0x000000c5d0d07221 */ /* 0x000fe20000010000 */
[----:B------:R-:W-:-:S03]  /*11a30*/  FADD.FTZ R173, R173, R172 ;  /* 0x000000acadad7221 */ /* 0x000fc60000010000 */
[----:B------:R-:W-:Y:S01]  /*11a40*/  FADD.FTZ R207, R207, R208 ;  /* 0x000000d0cfcf7221 */ /* 0x000fe20000010000 */
[----:B------:R-:W-:Y:S01]  /*11a50*/  FADD.FTZ R174, R174, R173 ;  /* 0x000000adaeae7221 */ /* 0x000fe20000010000 */
[----:B-1----:R-:W-:Y:S02]  /*11a60*/  F2FP.BF16.F32.PACK_AB R167, R204, R203 ;  /* 0x000000cbcca7723e */ /* 0x002fe400000010ff */
        /* <DEDUP_REMOVED lines=10> */
[C---:B------:R-:W-:Y:S02]  /*11b10*/  VIADD R209, R195.reuse, 0x100 ;  /* 0x00000100c3d17836 */ /* 0x040fe40000000000 */
[----:B------:R-:W-:Y:S01]  /*11b20*/  FADD.FTZ R176, R176, R175 ;  /* 0x000000afb0b07221 */ /* 0x000fe20000010000 */
[----:B------:R-:W-:Y:S02]  /*11b30*/  VIADD R195, R195, 0x180 ;  /* 0x00000180c3c37836 */ /* 0x000fe40000000000 */
[----:B------:R-:W-:Y:S01]  /*11b40*/  FADD.FTZ R200, R199, R200 ;  /* 0x000000c8c7c87221 */ /* 0x000fe20000010000 */
[----:B------:R-:W-:-:S03]  /*11b50*/  FADD.FTZ R177, R177, R176 ;  /* 0x000000b0b1b17221 */ /* 0x000fc60000010000 */
[----:B------:R-:W-:Y:S01]  /*11b60*/  FADD.FTZ R201, R201, R200 ;  /* 0x000000c8c9c97221 */ /* 0x000fe20000010000 */
[----:B------:R-:W-:-:S03]  /*11b70*/  FADD.FTZ R178, R178, R177 ;  /* 0x000000b1b2b27221 */ /* 0x000fc60000010000 */
[----:B------:R-:W-:Y:S01]  /*11b80*/  FADD.FTZ R202, R202, R201 ;  /* 0x000000c9caca7221 */ /* 0x000fe20000010000 */
[----:B------:R-:W-:-:S03]  /*11b90*/  FADD.FTZ R179, R179, R178 ;  /* 0x000000b2b3b37221 */ /* 0x000fc60000010000 */
[----:B------:R-:W-:Y:S01]  /*11ba0*/  FADD.FTZ R7, R203, R202 ;  /* 0x000000cacb077221 */ /* 0x000fe20000010000 */
[----:B------:R-:W-:-:S03]  /*11bb0*/  FADD.FTZ R6, R180, R179 ;  /* 0x000000b3b4067221 */ /* 0x000fc60000010000 */
[----:B------:R-:W-:Y:S01]  /*11bc0*/  FADD.FTZ R7, R204, R7 ;  /* 0x00000007cc077221 */ /* 0x000fe20000010000 */
[----:B------:R-:W-:Y:S02]  /*11bd0*/  WARPGROUP.DEPBAR.LE gsb0, 0x0 ;  /* 0x00008000000079c5 */ /* 0x000fe40000010000 */
[----:B------:R-:W-:-:S06]  /*11be0*/  WARPGROUP.ARRIVE ;  /* 0x00000000000079c5 */ /* 0x000fcc0000000000 */
        /* <DEDUP_REMOVED lines=23> */
[----:B-1----:R-:W-:-:S05]  /*11d60*/  VIADD R12, R8, 0xffffffff ;  /* 0xffffffff080c7836 */ /* 0x002fca0000000000 */
[----:B------:R-:W-:Y:S01]  /*11d70*/  MOV R8, R12 ;  /* 0x0000000c00087202 */ /* 0x000fe20000000f00 */
[----:B--2---:R-:W-:Y:S06]  /*11d80*/  @P2 BRA `(.L_x_1568) ;  /* 0xffffffc4003c2947 */ /* 0x004fec000383ffff */
.L_x_1551:
[----:B------:R-:W1:Y:S01]  /*11d90*/  SHFL.BFLY PT, R3, R6, 0x2, 0x1f ;  /* 0x0c401f0006037f89 */ /* 0x000e6200000e0000 */
[----:B------:R-:W-:Y:S01]  /*11da0*/  IMAD.MOV.U32 R9, RZ, RZ, RZ ;  /* 0x000000ffff097224 */ /* 0x000fe200078e00ff */
[----:B------:R-:W-:Y:S01]  /*11db0*/  UIADD3 UR46, UR46, 0x1, URZ ;  /* 0x000000012e2e7890 */ /* 0x000fe2000fffe03f */
[----:B------:R-:W-:Y:S01]  /*11dc0*/  IMAD.U32 R13, RZ, RZ, UR10 ;  /* 0x0000000aff0d7e24 */ /* 0x000fe2000f8e00ff */
[----:B------:R-:W2:Y:S01]  /*11dd0*/  SHFL.BFLY PT, R4, R7, 0x2, 0x1f ;  /* 0x0c401f0007047f89 */ /* 0x000ea200000e0000 */
[----:B------:R-:W-:Y:S01]  /*11de0*/  IMAD.MOV.U32 R18, RZ, RZ, -0x800000 ;  /* 0xff800000ff127424 */ /* 0x000fe200078e00ff */
[----:B------:R-:W-:Y:S08]  /*11df0*/  BAR.ARV 0x8, 0xa0 ;  /* 0x0202800000007b1d */ /* 0x000ff00000002000 */
[----:B------:R-:W-:Y:S01]  /*11e00*/  BAR.SYNC.DEFER_BLOCKING 0xf, 0x100 ;  /* 0x03c4000000007b1d */ /* 0x000fe20000010000 */
[----:B-1----:R-:W-:Y:S01]  /*11e10*/  FADD.FTZ R3, R3, R6 ;  /* 0x0000000603037221 */ /* 0x002fe20000010000 */
[----:B--2---:R-:W-:-:S04]  /*11e20*/  FADD.FTZ R5, R4, R7 ;  /* 0x0000000704057221 */ /* 0x004fc80000010000 */
[----:B------:R-:W1:Y:S01]  /*11e30*/  SHFL.BFLY PT, R0, R3, 0x1, 0x1f ;  /* 0x0c201f0003007f89 */ /* 0x000e6200000e0000 */
[----:B------:R-:W-:Y:S02]  /*11e40*/  VIADD R4, R2, 0x1 ;  /* 0x0000000102047836 */ /* 0x000fe40000000000 */
[----:B------:R-:W-:Y:S01]  /*11e50*/  IMAD.U32 R7, RZ, RZ, UR10 ;  /* 0x0000000aff077e24 */ /* 0x000fe2000f8e00ff */
[----:B------:R-:W2:Y:S02]  /*11e60*/  SHFL.BFLY PT, R8, R5, 0x1, 0x1f ;  /* 0x0c201f0005087f89 */ /* 0x000ea400000e0000 */
[----:B------:R-:W-:Y:S01]  /*11e70*/  ISETP.NE.AND P1, PT, R4, 0x2, PT ;  /* 0x000000020400780c */ /* 0x000fe20003f25270 */
[----:B-1----:R-:W-:Y:S01]  /*11e80*/  FADD.FTZ R12, R3, R0 ;  /* 0x00000000030c7221 */ /* 0x002fe20000010000 */
[----:B------:R-:W-:Y:S02]  /*11e90*/  IMAD.MOV R0, RZ, RZ, -R22 ;  /* 0x000000ffff007224 */ /* 0x000fe400078e0a16 */
[----:B------:R-:W-:Y:S01]  /*11ea0*/  SEL R3, RZ, 0x1, P1 ;  /* 0x00000001ff037807 */ /* 0x000fe20000800000 */
[----:B--2---:R-:W-:Y:S01]  /*11eb0*/  FADD.FTZ R8, R5, R8 ;  /* 0x0000000805087221 */ /* 0x004fe20000010000 */
[----:B------:R-:W-:-:S02]  /*11ec0*/  FSETP.NE.FTZ.AND P2, PT, R12, RZ, PT ;  /* 0x000000ff0c00720b */ /* 0x000fc40003f55000 */
[----:B------:R-:W-:Y:S01]  /*11ed0*/  ISETP.NE.AND P0, PT, R17, R0, PT ;  /* 0x000000001100720c */ /* 0x000fe20003f05270 */
[----:B------:R-:W-:Y:S01]  /*11ee0*/  IMAD.MOV.U32 R0, RZ, RZ, RZ ;  /* 0x000000ffff007224 */ /* 0x000fe200078e00ff */
[----:B------:R-:W-:Y:S02]  /*11ef0*/  FSETP.NE.FTZ.AND P3, PT, R8, RZ, PT ;  /* 0x000000ff0800720b */ /* 0x000fe40003f75000 */
[----:B------:R-:W-:Y:S01]  /*11f00*/  LOP3.LUT R16, R16, R3, RZ, 0x3c, !PT ;  /* 0x0000000310107212 */ /* 0x000fe200078e3cff */
[----:B------:R-:W-:-:S06]  /*11f10*/  IMAD.MOV.U32 R3, RZ, RZ, -0x800000 ;  /* 0xff800000ff037424 */ /* 0x000fcc00078e00ff */
[----:B------:R-:W1:Y:S01]  /*11f20*/  @P2 MUFU.RCP R9, R12 ;  /* 0x0000000c00092308 */ /* 0x000e620000001000 */
[----:B------:R-:W-:Y:S01]  /*11f30*/  @P2 FMUL.FTZ R13, R13, 0.69314718246459960938 ;  /* 0x3f3172180d0d2820 */ /* 0x000fe20000410000 */
[----:B------:R-:W-:-:S04]  /*11f40*/  @!P0 LEA R2, R2, R19, 0x6 ;  /* 0x0000001302028211 */ /* 0x000fc800078e30ff */
[----:B------:R-:W-:Y:S02]  /*11f50*/  @!P0 LEA R5, R2, UR36, 0x2 ;  /* 0x0000002402058c11 */ /* 0x000fe4000f8e10ff */
        /* <DEDUP_REMOVED lines=69> */
[----:B---3--:R-:W-:Y:S01]  /*123b0*/  @P2 FMUL.FTZ R2, R2, 0.69314718246459960938 ;  /* 0x3f31721802022820 */ /* 0x008fe20000410000 */
[----:B-1----:R-:W-:Y:S01]  /*123c0*/  @P3 FMUL.FTZ R9, R7, 0.69314718246459960938 ;  /* 0x3f31721807093820 */ /* 0x002fe20000410000 */
[----:B----4-:R-:W-:Y:S01]  /*123d0*/  @P3 FMUL.FTZ R8, R8, 0.69314718246459960938 ;  /* 0x3f31721808083820 */ /* 0x010fe20000410000 */
[-C--:B--2---:R-:W-:Y:S01]  /*123e0*/  FMUL.FTZ R5, R26, R0.reuse ;  /* 0x000000001a057220 */ /* 0x084fe20000410000 */
[----:B------:R-:W-:Y:S01]  /*123f0*/  FMUL.FTZ R7, R30, R0 ;  /* 0x000000001e077220 */ /* 0x000fe20000410000 */
[----:B------:R-:W-:Y:S01]  /*12400*/  @P2 FFMA.FTZ R3, R13, R10, R2 ;  /* 0x0000000a0d032223 */ /* 0x000fe20000010002 */
        /* <DEDUP_REMOVED lines=66> */
.L_x_1489:
        /* <DEDUP_REMOVED lines=26> */
[----:B------:R-:W-:Y:S01]  /*129d0*/  F2FP.BF16.F32.PACK_AB R51, R55, R54 ;  /* 0x000000363733723e */ /* 0x000fe200000010ff */
[----:B------:R-:W-:Y:S01]  /*129e0*/  IMAD.U32 R123, RZ, RZ, UR7 ;  /* 0x00000007ff7b7e24 */ /* 0x000fe2000f8e00ff */
[----:B------:R-:W-:-:S02]  /*129f0*/  F2FP.BF16.F32.PACK_AB R57, R59, R58 ;  /* 0x0000003a3b39723e */ /* 0x000fc400000010ff */
[----:B------:R-:W-:Y:S01]  /*12a00*/  F2FP.BF16.F32.PACK_AB R64, R65, R64 ;  /* 0x000000404140723e */ /* 0x000fe200000010ff */
[----:B------:R-:W-:Y:S01]  /*12a10*/  IMAD.WIDE R122, R193, 0x2, R122 ;  /* 0x00000002c17a7825 */ /* 0x000fe200078e027a */
[----:B------:R-:W-:Y:S02]  /*12a20*/  F2FP.BF16.F32.PACK_AB R58, R61, R60 ;  /* 0x0000003c3d3a723e */ /* 0x000fe400000010ff */
[----:B------:R-:W-:Y:S02]  /*12a30*/  F2FP.BF16.F32.PACK_AB R59, R63, R62 ;  /* 0x0000003e3f3b723e */ /* 0x000fe400000010ff */
[C---:B------:R-:W-:Y:S02]  /*12a40*/  IADD3 R175, P3, R122.reuse, 0x40, RZ ;  /* 0x000000407aaf7810 */ /* 0x040fe40007f7e0ff */
[----:B------:R-:W-:Y:S02]  /*12a50*/  IADD3 R173, P2, R122, 0x20, RZ ;  /* 0x000000207aad7810 */ /* 0x000fe40007f5e0ff */
[----:B------:R-:W-:-:S02]  /*12a60*/  LOP3.LUT R4, R175, 0x380, RZ, 0xc0, !PT ;  /* 0x00000380af047812 */ /* 0x000fc400078ec0ff */
[----:B------:R-:W-:Y:S01]  /*12a70*/  IADD3 R183, P1, R122, 0x2040, RZ ;  /* 0x000020407ab77810 */ /* 0x000fe20007f3e0ff */
[--C-:B------:R-:W-:Y:S01]  /*12a80*/  IMAD.X R9, RZ, RZ, R123.reuse, P2 ;  /* 0x000000ffff097224 */ /* 0x100fe200010e067b */
[----:B------:R-:W-:Y:S02]  /*12a90*/  SHF.R.U64 R4, R4, 0x3, RZ ;  /* 0x0000000304047819 */ /* 0x000fe400000012ff */
[----:B------:R-:W-:Y:S01]  /*12aa0*/  LOP3.LUT R0, R173, 0x380, RZ, 0xc0, !PT ;  /* 0x00000380ad007812 */ /* 0x000fe200078ec0ff */
[--C-:B------:R-:W-:Y:S01]  /*12ab0*/  IMAD.X R25, RZ, RZ, R123.reuse, P1 ;  /* 0x000000ffff197224 */ /* 0x100fe200008e067b */
[----:B------:R-:W-:Y:S02]  /*12ac0*/  IADD3 R179, P5, R122, 0x2000, RZ ;  /* 0x000020007ab37810 */ /* 0x000fe40007fbe0ff */
[----:B------:R-:W-:Y:S02]  /*12ad0*/  LOP3.LUT R10, R4, R175, RZ, 0x3c, !PT ;  /* 0x000000af040a7212 */ /* 0x000fe400078e3cff */
[----:B------:R-:W-:Y:S01]  /*12ae0*/  SHF.R.U64 R0, R0, 0x3, RZ ;  /* 0x0000000300007819 */ /* 0x000fe200000012ff */
[----:B------:R-:W-:Y:S01]  /*12af0*/  IMAD.X R15, RZ, RZ, R123, P5 ;  /* 0x000000ffff0f7224 */ /* 0x000fe200028e067b */
[----:B------:R-:W-:-:S02]  /*12b00*/  LOP3.LUT R4, R183, 0x380, RZ, 0xc0, !PT ;  /* 0x00000380b7047812 */ /* 0x000fc400078ec0ff */
[C---:B------:R-:W-:Y:S02]  /*12b10*/  IADD3 R177, P4, R122.reuse, 0x60, RZ ;  /* 0x000000607ab17810 */ /* 0x040fe40007f9e0ff */
[----:B------:R-:W-:Y:S02]  /*12b20*/  IADD3 R181, P6, R122, 0x2020, RZ ;  /* 0x000020207ab57810 */ /* 0x000fe40007fde0ff */
[----:B------:R-:W-:Y:S01]  /*12b30*/  LOP3.LUT R8, R0, R173, RZ, 0x3c, !PT ;  /* 0x000000ad00087212 */ /* 0x000fe200078e3cff */
[--C-:B------:R-:W-:Y:S01]  /*12b40*/  IMAD.X R13, RZ, RZ, R123.reuse, P4 ;  /* 0x000000ffff0d7224 */ /* 0x100fe200020e067b */
[----:B------:R-:W-:Y:S01]  /*12b50*/  SHF.R.U64 R4, R4, 0x3, RZ ;  /* 0x0000000304047819 */ /* 0x000fe200000012ff */
[----:B------:R-:W-:Y:S01]  /*12b60*/  IMAD.X R21, RZ, RZ, R123, P6 ;  /* 0x000000ffff157224 */ /* 0x000fe200030e067b */
[----:B------:R-:W-:Y:S02]  /*12b70*/  IADD3 R201, P5, R122, 0x4040, RZ ;  /* 0x000040407ac97810 */ /* 0x000fe40007fbe0ff */
[----:B------:R-:W-:-:S02]  /*12b80*/  LOP3.LUT R0, R181, 0x380, RZ, 0xc0, !PT ;  /* 0x00000380b5007812 */ /* 0x000fc400078ec0ff */
[C---:B------:R-:W-:Y:S02]  /*12b90*/  LOP3.LUT R107, R122.reuse, 0x380, RZ, 0xc0, !PT ;  /* 0x000003807a6b7812 */ /* 0x040fe400078ec0ff */
[----:B------:R-:W-:Y:S02]  /*12ba0*/  IADD3.X R11, RZ, R123, RZ, P3, !PT ;  /* 0x0000007bff0b7210 */ /* 0x000fe40001ffe4ff */
[C---:B------:R-:W-:Y:S02]  /*12bb0*/  IADD3 R195, P2, R122.reuse, 0x2060, RZ ;  /* 0x000020607ac37810 */ /* 0x040fe40007f5e0ff */
[C---:B------:R-:W-:Y:S02]  /*12bc0*/  IADD3 R197, P3, R122.reuse, 0x4000, RZ ;  /* 0x000040007ac57810 */ /* 0x040fe40007f7e0ff */
[----:B------:R-:W-:Y:S01]  /*12bd0*/  IADD3 R199, P4, R122, 0x4020, RZ ;  /* 0x000040207ac77810 */ /* 0x000fe20007f9e0ff */
[--C-:B------:R-:W-:Y:S01]  /*12be0*/  IMAD.X R29, RZ, RZ, R123.reuse, P2 ;  /* 0x000000ffff1d7224 */ /* 0x100fe200010e067b */
[----:B------:R-:W-:Y:S01]  /*12bf0*/  LOP3.LUT R24, R4, R183, RZ, 0x3c, !PT ;  /* 0x000000b704187212 */ /* 0x000fe200078e3cff */
[--C-:B------:R-:W-:Y:S01]  /*12c00*/  IMAD.X R91, RZ, RZ, R123.reuse, P3 ;  /* 0x000000ffff5b7224 */ /* 0x100fe200018e067b */
[----:B------:R-:W-:Y:S01]  /*12c10*/  SHF.R.U64 R0, R0, 0x3, RZ ;  /* 0x0000000300007819 */ /* 0x000fe200000012ff */
[----:B------:R-:W-:Y:S01]  /*12c20*/  IMAD.X R95, RZ, RZ, R123, P4 ;  /* 0x000000ffff5f7224 */ /* 0x000fe200020e067b */
[----:B------:R-:W-:-:S02]  /*12c30*/  LOP3.LUT R4, R201, 0x380, RZ, 0xc0, !PT ;  /* 0x00000380c9047812 */ /* 0x000fc400078ec0ff */
[----:B------:R-:W-:Y:S02]  /*12c40*/  SHF.R.U64 R107, R107, 0x3, RZ ;  /* 0x000000036b6b7819 */ /* 0x000fe400000012ff */
[C---:B------:R-:W-:Y:S02]  /*12c50*/  IADD3 R203, P6, R122.reuse, 0x4060, RZ ;  /* 0x000040607acb7810 */ /* 0x040fe40007fde0ff */
[C---:B------:R-:W-:Y:S02]  /*12c60*/  IADD3 R205, P1, R122.reuse, 0x6000, RZ ;  /* 0x000060007acd7810 */ /* 0x040fe40007f3e0ff */
[C---:B------:R-:W-:Y:S01]  /*12c70*/  IADD3 R207, P2, R122.reuse, 0x6020, RZ ;  /* 0x000060207acf7810 */ /* 0x040fe20007f5e0ff */
[--C-:B------:R-:W-:Y:S01]  /*12c80*/  IMAD.X R103, RZ, RZ, R123.reuse, P6 ;  /* 0x000000ffff677224 */ /* 0x100fe200030e067b */
[C---:B------:R-:W-:Y:S02]  /*12c90*/  IADD3 R114, P3, R122.reuse, 0x6040, RZ ;  /* 0x000060407a727810 */ /* 0x040fe40007f7e0ff */
[----:B------:R-:W-:Y:S01]  /*12ca0*/  IADD3 R209, P4, R122, 0x6060, RZ ;  /* 0x000060607ad17810 */ /* 0x000fe20007f9e0ff */
[--C-:B------:R-:W-:Y:S01]  /*12cb0*/  IMAD.X R111, RZ, RZ, R123.reuse, P2 ;  /* 0x000000ffff6f7224 */ /* 0x100fe200010e067b */
[----:B------:R-:W-:Y:S01]  /*12cc0*/  LOP3.LUT R20, R0, R181, RZ, 0x3c, !PT ;  /* 0x000000b500147212 */ /* 0x000fe200078e3cff */
[--C-:B------:R-:W-:Y:S01]  /*12cd0*/  IMAD.X R115, RZ, RZ, R123.reuse, P3 ;  /* 0x000000ffff737224 */ /* 0x100fe200018e067b */
[----:B------:R-:W-:Y:S01]  /*12ce0*/  SHF.R.U64 R4, R4, 0x3, RZ ;  /* 0x0000000304047819 */ /* 0x000fe200000012ff */
[--C-:B------:R-:W-:Y:S01]  /*12cf0*/  IMAD.X R119, RZ, RZ, R123.reuse, P4 ;  /* 0x000000ffff777224 */ /* 0x100fe200020e067b */
[----:B------:R-:W-:Y:S01]  /*12d00*/  LOP3.LUT R122, R107, R122, RZ, 0x3c, !PT ;  /* 0x0000007a6b7a7212 */ /* 0x000fe200078e3cff */
[----:B------:R-:W-:Y:S01]  /*12d10*/  IMAD.X R107, RZ, RZ, R123, P1 ;  /* 0x000000ffff6b7224 */ /* 0x000fe200008e067b */
[----:B------:R-:W-:-:S02]  /*12d20*/  LOP3.LUT R12, R177, 0x380, RZ, 0xc0, !PT ;  /* 0x00000380b10c7812 */ /* 0x000fc400078ec0ff */
[----:B------:R-:W-:Y:S02]  /*12d30*/  LOP3.LUT R0, R199, 0x380, RZ, 0xc0, !PT ;  /* 0x00000380c7007812 */ /* 0x000fe400078ec0ff */
[----:B------:R-:W-:Y:S02]  /*12d40*/  LOP3.LUT R14, R179, 0x380, RZ, 0xc0, !PT ;  /* 0x00000380b30e7812 */ /* 0x000fe400078ec0ff */
[----:B------:R-:W-:Y:S02]  /*12d50*/  LOP3.LUT R98, R4, R201, RZ, 0x3c, !PT ;  /* 0x000000c904627212 */ /* 0x000fe400078e3cff */
[----:B------:R-:W-:Y:S02]  /*12d60*/  SHF.R.U64 R12, R12, 0x3, RZ ;  /* 0x000000030c0c7819 */ /* 0x000fe400000012ff */
[----:B------:R-:W-:Y:S02]  /*12d70*/  LOP3.LUT R28, R195, 0x380, RZ, 0xc0, !PT ;  /* 0x00000380c31c7812 */ /* 0x000fe400078ec0ff */
[----:B------:R-:W-:-:S02]  /*12d80*/  LOP3.LUT R90, R197, 0x380, RZ, 0xc0, !PT ;  /* 0x00000380c55a7812 */ /* 0x000fc400078ec0ff */
[----:B------:R-:W-:Y:S02]  /*12d90*/  SHF.R.U64 R0, R0, 0x3, RZ ;  /* 0x0000000300007819 */ /* 0x000fe400000012ff */
[----:B------:R-:W-:Y:S02]  /*12da0*/  MOV R122, R122 ;  /* 0x0000007a007a7202 */ /* 0x000fe40000000f00 */
[----:B------:R-:W-:Y:S02]  /*12db0*/  F2FP.BF16.F32.PACK_AB R4, R158, R166 ;  /* 0x000000a69e04723e */ /* 0x000fe400000010ff */
[----:B------:R-:W-:Y:S02]  /*12dc0*/  SHF.R.U64 R14, R14, 0x3, RZ ;  /* 0x000000030e0e7819 */ /* 0x000fe400000012ff */
[----:B------:R-:W-:Y:S01]  /*12dd0*/  LOP3.LUT R106, R205, 0x380, RZ, 0xc0, !PT ;  /* 0x00000380cd6a7812 */ /* 0x000fe200078ec0ff */
[----:B------:R1:W-:Y:S01]  /*12de0*/  STSM.16.M88.4 [R122], R4 ;  /* 0x000000047a007844 */ /* 0x0003e20000000200 */
[----:B------:R-:W-:-:S02]  /*12df0*/  LOP3.LUT R12, R12, R177, RZ, 0x3c, !PT ;  /* 0x000000b10c0c7212 */ /* 0x000fc400078e3cff */
[----:B------:R-:W-:Y:S02]  /*12e00*/  SHF.R.U64 R28, R28, 0x3, RZ ;  /* 0x000000031c1c7819 */ /* 0x000fe400000012ff */
[----:B------:R-:W-:Y:S02]  /*12e10*/  SHF.R.U64 R90, R90, 0x3, RZ ;  /* 0x000000035a5a7819 */ /* 0x000fe400000012ff */
[----:B------:R-:W-:Y:S02]  /*12e20*/  LOP3.LUT R102, R203, 0x380, RZ, 0xc0, !PT ;  /* 0x00000380cb667812 */ /* 0x000fe400078ec0ff */
[----:B------:R-:W-:Y:S02]  /*12e30*/  LOP3.LUT R94, R0, R199, RZ, 0x3c, !PT ;  /* 0x000000c7005e7212 */ /* 0x000fe400078e3cff */
[----:B------:R-:W-:Y:S02]  /*12e40*/  LOP3.LUT R14, R14, R179, RZ, 0x3c, !PT ;  /* 0x000000b30e0e7212 */ /* 0x000fe400078e3cff */
[----:B------:R-:W-:-:S02]  /*12e50*/  LOP3.LUT R0, R207, 0x380, RZ, 0xc0, !PT ;  /* 0x00000380cf007812 */ /* 0x000fc400078ec0ff */
[----:B------:R-:W-:Y:S02]  /*12e60*/  SHF.R.U64 R106, R106, 0x3, RZ ;  /* 0x000000036a6a7819 */ /* 0x000fe400000012ff */
[----:B------:R-:W-:Y:S02]  /*12e70*/  MOV R9, R8 ;  /* 0x0000000800097202 */ /* 0x000fe40000000f00 */
[----:B-1----:R-:W-:Y:S02]  /*12e80*/  F2FP.BF16.F32.PACK_AB R4, R33, R156 ;  /* 0x0000009c2104723e */ /* 0x002fe400000010ff */
[----:B------:R-:W-:Y:S02]  /*12e90*/  F2FP.BF16.F32.PACK_AB R5, R35, R34 ;  /* 0x000000222305723e */ /* 0x000fe400000010ff */
[----:B------:R-:W-:Y:S02]  /*12ea0*/  F2FP.BF16.F32.PACK_AB R6, R37, R36 ;  /* 0x000000242506723e */ /* 0x000fe400000010ff */
[----:B------:R-:W-:-:S02]  /*12eb0*/  F2FP.BF16.F32.PACK_AB R7, R39, R38 ;  /* 0x000000262707723e */ /* 0x000fc400000010ff */
[----:B------:R-:W-:Y:S02]  /*12ec0*/  LOP3.LUT R27, R114, 0x380, RZ, 0xc0, !PT ;  /* 0x00000380721b7812 */ /* 0x000fe400078ec0ff */
[----:B------:R-:W-:Y:S01]  /*12ed0*/  MOV R10, R10 ;  /* 0x0000000a000a7202 */ /* 0x000fe20000000f00 */
[----:B------:R1:W-:Y:S01]  /*12ee0*/  STSM.16.M88.4 [R9], R4 ;  /* 0x0000000409007844 */ /* 0x0003e20000000200 */
[----:B------:R-:W-:Y:S02]  /*12ef0*/  LOP3.LUT R28, R28, R195, RZ, 0x3c, !PT ;  /* 0x000000c31c1c7212 */ /* 0x000fe400078e3cff */
[----:B------:R-:W-:Y:S01]  /*12f00*/  LOP3.LUT R90, R90, R197, RZ, 0x3c, !PT ;  /* 0x000000c55a5a7212 */ /* 0x000fe200078e3cff */
[----:B------:R1:W-:Y:S01]  /*12f10*/  STSM.16.M88.4 [R10], R40 ;  /* 0x000000280a007844 */ /* 0x0003e20000000200 */
[----:B------:R-:W-:Y:S02]  /*12f20*/  SHF.R.U64 R102, R102, 0x3, RZ ;  /* 0x0000000366667819 */ /* 0x000fe400000012ff */
[----:B------:R-:W-:-:S02]  /*12f30*/  LOP3.LUT R118, R209, 0x380, RZ, 0xc0, !PT ;  /* 0x00000380d1767812 */ /* 0x000fc400078ec0ff */
[----:B------:R-:W-:Y:S02]  /*12f40*/  MOV R12, R12 ;  /* 0x0000000c000c7202 */ /* 0x000fe40000000f00 */
[----:B------:R-:W-:Y:S02]  /*12f50*/  SHF.R.U64 R0, R0, 0x3, RZ ;  /* 0x0000000300007819 */ /* 0x000fe400000012ff */
[----:B------:R-:W-:Y:S01]  /*12f60*/  MOV R14, R14 ;  /* 0x0000000e000e7202 */ /* 0x000fe20000000f00 */
[----:B------:R1:W-:Y:S01]  /*12f70*/  STSM.16.M88.4 [R12], R48 ;  /* 0x000000300c007844 */ /* 0x0003e20000000200 */
[----:B------:R-:W-:Y:S02]  /*12f80*/  F2FP.BF16.F32.PACK_AB R65, R67, R66 ;  /* 0x000000424341723e */ /* 0x000fe400000010ff */
[----:B------:R-:W-:Y:S01]  /*12f90*/  F2FP.BF16.F32.PACK_AB R72, R73, R72 ;  /* 0x000000484948723e */ /* 0x000fe200000010ff */
[----:B------:R1:W-:Y:S01]  /*12fa0*/  STSM.16.M88.4 [R14], R56 ;  /* 0x000000380e007844 */ /* 0x0003e20000000200 */
[----:B------:R-:W-:-:S02]  /*12fb0*/  LOP3.LUT R106, R106, R205, RZ, 0x3c, !PT ;  /* 0x000000cd6a6a7212 */ /* 0x000fc400078e3cff */
[----:B------:R-:W-:Y:S02]  /*12fc0*/  MOV R20, R20 ;  /* 0x0000001400147202 */ /* 0x000fe40000000f00 */
[----:B------:R-:W-:Y:S02]  /*12fd0*/  F2FP.BF16.F32.PACK_AB R66, R69, R68 ;  /* 0x000000444542723e */ /* 0x000fe400000010ff */
[----:B------:R-:W-:Y:S02]  /*12fe0*/  F2FP.BF16.F32.PACK_AB R67, R71, R70 ;  /* 0x000000464743723e */ /* 0x000fe400000010ff */
[----:B------:R-:W-:Y:S02]  /*12ff0*/  F2FP.BF16.F32.PACK_AB R73, R75, R74 ;  /* 0x0000004a4b49723e */ /* 0x000fe400000010ff */
[----:B------:R-:W-:Y:S01]  /*13000*/  F2FP.BF16.F32.PACK_AB R80, R81, R80 ;  /* 0x000000505150723e */ /* 0x000fe200000010ff */
[----:B------:R1:W-:Y:S01]  /*13010*/  STSM.16.M88.4 [R20], R64 ;  /* 0x0000004014007844 */ /* 0x0003e20000000200 */
[----:B------:R-:W-:-:S02]  /*13020*/  IADD3.X R99, RZ, R123, RZ, P5, !PT ;  /* 0x0000007bff637210 */ /* 0x000fc40002ffe4ff */
[----:B------:R-:W-:Y:S02]  /*13030*/  SHF.R.U64 R27, R27, 0x3, RZ ;  /* 0x000000031b1b7819 */ /* 0x000fe400000012ff */
[----:B------:R-:W-:Y:S02]  /*13040*/  MOV R24, R24 ;  /* 0x0000001800187202 */ /* 0x000fe40000000f00 */
[----:B------:R-:W-:Y:S02]  /*13050*/  F2FP.BF16.F32.PACK_AB R74, R77, R76 ;  /* 0x0000004c4d4a723e */ /* 0x000fe400000010ff */
[----:B------:R-:W-:Y:S02]  /*13060*/  F2FP.BF16.F32.PACK_AB R75, R79, R78 ;  /* 0x0000004e4f4b723e */ /* 0x000fe400000010ff */
[----:B------:R-:W-:Y:S02]  /*13070*/  F2FP.BF16.F32.PACK_AB R81, R83, R82 ;  /* 0x000000525351723e */ /* 0x000fe400000010ff */
[----:B------:R-:W-:Y:S01]  /*13080*/  LOP3.LUT R102, R102, R203, RZ, 0x3c, !PT ;  /* 0x000000cb66667212 */ /* 0x000fe200078e3cff */
[----:B------:R1:W-:Y:S01]  /*13090*/  STSM.16.M88.4 [R24], R72 ;  /* 0x0000004818007844 */ /* 0x0003e20000000200 */
[----:B------:R-:W-:-:S02]  /*130a0*/  SHF.R.U64 R118, R118, 0x3, RZ ;  /* 0x0000000376767819 */ /* 0x000fc400000012ff */
[----:B------:R-:W-:Y:S02]  /*130b0*/  MOV R28, R28 ;  /* 0x0000001c001c7202 */ /* 0x000fe40000000f00 */
[----:B------:R-:W-:Y:S02]  /*130c0*/  MOV R8, R90 ;  /* 0x0000005a00087202 */ /* 0x000fe40000000f00 */
[----:B------:R-:W-:Y:S02]  /*130d0*/  F2FP.BF16.F32.PACK_AB R82, R85, R84 ;  /* 0x000000545552723e */ /* 0x000fe400000010ff */
[----:B------:R-:W-:Y:S02]  /*130e0*/  F2FP.BF16.F32.PACK_AB R83, R87, R86 ;  /* 0x000000565753723e */ /* 0x000fe400000010ff */
[----:B------:R-:W-:Y:S02]  /*130f0*/  F2FP.BF16.F32.PACK_AB R88, R89, R88 ;  /* 0x000000585958723e */ /* 0x000fe400000010ff */
[----:B------:R-:W-:Y:S01]  /*13100*/  LOP3.LUT R110, R0, R207, RZ, 0x3c, !PT ;  /* 0x000000cf006e7212 */ /* 0x000fe200078e3cff */
[----:B------:R1:W-:Y:S01]  /*13110*/  STSM.16.M88.4 [R28], R80 ;  /* 0x000000501c007844 */ /* 0x0003e20000000200 */
[----:B------:R-:W-:-:S02]  /*13120*/  F2FP.BF16.F32.PACK_AB R89, R30, R26 ;  /* 0x0000001a1e59723e */ /* 0x000fc400000010ff */
        /* <DEDUP_REMOVED lines=9> */
[----:B------:R-:W-:Y:S02]  /*131c0*/  F2FP.BF16.F32.PACK_AB R104, R105, R104 ;  /* 0x000000686968723e */ /* 0x000fe400000010ff */
[----:B------:R-:W-:Y:S01]  /*131d0*/  LOP3.LUT R114, R27, R114, RZ, 0x3c, !PT ;  /* 0x000000721b727212 */ /* 0x000fe200078e3cff */
[----:B------:R1:W-:Y:S01]  /*131e0*/  STSM.16.M88.4 [R94], R152 ;  /* 0x000000985e007844 */ /* 0x0003e20000000200 */
[----:B------:R-:W-:Y:S02]  /*131f0*/  MOV R98, R98 ;  /* 0x0000006200627202 */ /* 0x000fe40000000f00 */
[----:B------:R-:W-:-:S02]  /*13200*/  F2FP.BF16.F32.PACK_AB R105, R160, R159 ;  /* 0x0000009fa069723e */ /* 0x000fc400000010ff */
[----:B------:R-:W-:Y:S02]  /*13210*/  F2FP.BF16.F32.PACK_AB R106, R109, R108 ;  /* 0x0000006c6d6a723e */ /* 0x000fe400000010ff */
[----:B------:R-:W-:Y:S02]  /*13220*/  F2FP.BF16.F32.PACK_AB R107, R162, R161 ;  /* 0x000000a1a26b723e */ /* 0x000fe400000010ff */
[----:B------:R-:W-:Y:S02]  /*13230*/  LOP3.LUT R118, R118, R209, RZ, 0x3c, !PT ;  /* 0x000000d176767212 */ /* 0x000fe400078e3cff */
[----:B------:R-:W-:Y:S01]  /*13240*/  MOV R102, R102 ;  /* 0x0000006600667202 */ /* 0x000fe20000000f00 */
[----:B------:R1:W-:Y:S01]  /*13250*/  STSM.16.M88.4 [R98], R104 ;  /* 0x0000006862007844 */ /* 0x0003e20000000200 */
[----:B------:R-:W-:Y:S02]  /*13260*/  F2FP.BF16.F32.PACK_AB R164, R113, R112 ;  /* 0x0000007071a4723e */ /* 0x000fe400000010ff */
[----:B------:R-:W-:-:S02]  /*13270*/  F2FP.BF16.F32.PACK_AB R165, R165, R163 ;  /* 0x000000a3a5a5723e */ /* 0x000fc400000010ff */
[----:B------:R-:W-:Y:S02]  /*13280*/  F2FP.BF16.F32.PACK_AB R166, R117, R116 ;  /* 0x0000007475a6723e */ /* 0x000fe400000010ff */
[----:B------:R-:W-:Y:S02]  /*13290*/  F2FP.BF16.F32.PACK_AB R167, R169, R167 ;  /* 0x000000a7a9a7723e */ /* 0x000fe400000010ff */
[----:B------:R-:W-:Y:S02]  /*132a0*/  F2FP.BF16.F32.PACK_AB R120, R121, R120 ;  /* 0x000000787978723e */ /* 0x000fe400000010ff */
[----:B------:R-:W-:Y:S01]  /*132b0*/  F2FP.BF16.F32.PACK_AB R128, R129, R128 ;  /* 0x000000808180723e */ /* 0x000fe200000010ff */
[----:B------:R1:W-:Y:S01]  /*132c0*/  STSM.16.M88.4 [R102], R164 ;  /* 0x000000a466007844 */ /* 0x0003e20000000200 */
[----:B------:R-:W-:Y:S02]  /*132d0*/  F2FP.BF16.F32.PACK_AB R121, R171, R170 ;  /* 0x000000aaab79723e */ /* 0x000fe400000010ff */
        /* <DEDUP_REMOVED lines=9> */
[----:B------:R-:W-:Y:S01]  /*13370*/  F2FP.BF16.F32.PACK_AB R144, R145, R144 ;  /* 0x000000909190723e */ /* 0x000fe200000010ff */
[----:B------:R1:W-:Y:S01]  /*13380*/  STSM.16.M88.4 [R110], R128 ;  /* 0x000000806e007844 */ /* 0x0003e20000000200 */
[----:B------:R-:W-:Y:S02]  /*13390*/  MOV R114, R114 ;  /* 0x0000007200727202 */ /* 0x000fe40000000f00 */
[----:B------:R-:W-:Y:S02]  /*133a0*/  F2FP.BF16.F32.PACK_AB R138, R141, R140 ;  /* 0x0000008c8d8a723e */ /* 0x000fe400000010ff */
[----:B------:R-:W-:Y:S02]  /*133b0*/  F2FP.BF16.F32.PACK_AB R139, R143, R142 ;  /* 0x0000008e8f8b723e */ /* 0x000fe400000010ff */
[----:B------:R-:W-:-:S02]  /*133c0*/  F2FP.BF16.F32.PACK_AB R145, R147, R146 ;  /* 0x000000929391723e */ /* 0x000fc400000010ff */
        /* <DEDUP_REMOVED lines=10> */
[----:B--2---:R-:W2:Y:S02]  /*13470*/  FENCE.VIEW.ASYNC.S ;  /* 0x00000000000073c6 */ /* 0x004ea40000000000 */
[----:B--2---:R-:W-:Y:S06]  /*13480*/  BAR.ARV 0x1, 0x120 ;  /* 0x0044800000007b1d */ /* 0x004fec0000002000 */
[----:B------:R-:W-:Y:S05]  /*13490*/  @P0 BRA `(.L_x_1570) ;  /* 0x0000000000740947 */ /* 0x000fea0003800000 */
[----:B-1----:R-:W1:Y:S01]  /*134a0*/  LDC.64 R6, c[0x0][0xc78] ;  /* 0x00031e00ff067b82 */ /* 0x002e620000000a00 */
[----:B------:R-:W-:Y:S01]  /*134b0*/  USHF.R.S32.HI UR5, URZ, 0x1f, UR43 ;  /* 0x0000001f3f057899 */ /* 0x000fe2000801142b */
[----:B------:R-:W-:Y:S01]  /*134c0*/  IMAD.MOV R0, RZ, RZ, -R22 ;  /* 0x000000ffff007224 */ /* 0x000fe200078e0a16 */
[----:B------:R-:W-:Y:S01]  /*134d0*/  ULDC.64 UR8, c[0x0][0xc70] ;  /* 0x00031c0000087ab9 */ /* 0x000fe20000000a00 */
[----:B------:R-:W-:Y:S01]  /*134e0*/  VIADD R9, R19, UR42 ;  /* 0x0000002a13097c36 */ /* 0x000fe20008000000 */
[----:B------:R-:W-:Y:S02]  /*134f0*/  UIMAD UR5, UR5, UR8, URZ ;  /* 0x00000008050572a4 */ /* 0x000fe4000f8e023f */
[----:B------:R-:W-:Y:S01]  /*13500*/  UIMAD.WIDE.U32 UR6, UR43, UR8, URZ ;  /* 0x000000082b0672a5 */ /* 0x000fe2000f8e003f */
[----:B------:R-:W-:Y:S01]  /*13510*/  ISETP.NE.AND P0, PT, R17, R0, PT ;  /* 0x000000001100720c */ /* 0x000fe20003f05270 */
[----:B------:R-:W-:Y:S01]  /*13520*/  UIMAD UR5, UR43, UR9, UR5 ;  /* 0x000000092b0572a4 */ /* 0x000fe2000f8e0205 */
[----:B------:R-:W-:Y:S01]  /*13530*/  VIADD R8, R9, 0x8 ;  /* 0x0000000809087836 */ /* 0x000fe20000000000 */
[----:B------:R-:W-:-:S02]  /*13540*/  USHF.R.S32.HI UR8, URZ, 0x1f, UR44 ;  /* 0x0000001f3f087899 */ /* 0x000fc4000801142c */
[----:B------:R-:W-:Y:S02]  /*13550*/  UIADD3 UR5, UR7, UR5, URZ ;  /* 0x0000000507057290 */ /* 0x000fe4000fffe03f */
[----:B------:R-:W-:Y:S01]  /*13560*/  MOV R5, UR7 ;  /* 0x0000000700057c02 */ /* 0x000fe20008000f00 */
[----:B------:R-:W-:Y:S01]  /*13570*/  IMAD.U32 R4, RZ, RZ, UR6 ;  /* 0x00000006ff047e24 */ /* 0x000fe2000f8e00ff */
[----:B------:R-:W-:Y:S02]  /*13580*/  ULDC.64 UR6, c[0x0][0xc40] ;  /* 0x0003100000067ab9 */ /* 0x000fe40000000a00 */
        /* <DEDUP_REMOVED lines=14> */
.L_x_1570:
[----:B-1----:R-:W1:Y:S02]  /*13670*/  SHFL.IDX PT, R0, R192, RZ, 0x1f ;  /* 0x00001fffc0007589 */ /* 0x002e6400000e0000 */
[----:B-1----:R-:W-:-:S13]  /*13680*/  ISETP.NE.AND P0, PT, R0, 0x7, PT ;  /* 0x000000070000780c */ /* 0x002fda0003f05270 */
        /* <DEDUP_REMOVED lines=19> */
[----:B-1----:R-:W-:Y:S01]  /*137c0*/  UMOV UR40, UR5 ;  /* 0x0000000500287c82 */ /* 0x002fe20008000000 */
[----:B------:R-:W-:Y:S01]  /*137d0*/  UMOV UR41, UR8 ;  /* 0x0000000800297c82 */ /* 0x000fe20008000000 */
[----:B------:R-:W-:Y:S01]  /*137e0*/  UIADD3 UR5, UR36, 0xa000, URZ ;  /* 0x0000a00024057890 */ /* 0x000fe2000fffe03f */
[----:B------:R1:W-:Y:S01]  /*137f0*/  UTMASTG.5D [UR40], [UR6] ;  /* 0x00000028060073b5 */ /* 0x0003e20008020000 */
[----:B------:R-:W-:Y:S01]  /*13800*/  UMOV UR8, 0x140 ;  /* 0x0000014000087882 */ /* 0x000fe20000000000 */
[----:B-1----:R-:W-:Y:S01]  /*13810*/  UMOV UR40, UR9 ;  /* 0x0000000900287c82 */ /* 0x002fe20008000000 */
[----:B------:R-:W-:Y:S01]  /*13820*/  UMOV UR41, UR10 ;  /* 0x0000000a00297c82 */ /* 0x000fe20008000000 */
[----:B------:R-:W-:Y:S01]  /*13830*/  UIADD3 UR9, UR36, 0xc000, URZ ;  /* 0x0000c00024097890 */ /* 0x000fe2000fffe03f */
[----:B------:R1:W-:Y:S01]  /*13840*/  UTMASTG.5D [UR40], [UR6] ;  /* 0x00000028060073b5 */ /* 0x0003e20008020000 */
[----:B------:R-:W-:Y:S01]  /*13850*/  UIADD3 UR10, UR36, 0xe000, URZ ;  /* 0x0000e000240a7890 */ /* 0x000fe2000fffe03f */
[----:B-1----:R-:W-:Y:S01]  /*13860*/  UMOV UR40, UR11 ;  /* 0x0000000b00287c82 */ /* 0x002fe20008000000 */
[----:B------:R-:W-:-:S02]  /*13870*/  UMOV UR41, UR12 ;  /* 0x0000000c00297c82 */ /* 0x000fc40008000000 */
[----:B------:R1:W-:Y:S02]  /*13880*/  UTMASTG.5D [UR40], [UR6] ;  /* 0x00000028060073b5 */ /* 0x0003e40008020000 */
[----:B-1----:R-:W-:Y:S01]  /*13890*/  UMOV UR40, UR13 ;  /* 0x0000000d00287c82 */ /* 0x002fe20008000000 */
[----:B------:R-:W-:Y:S02]  /*138a0*/  UMOV UR41, UR14 ;  /* 0x0000000e00297c82 */ /* 0x000fe40008000000 */
[----:B------:R1:W-:Y:S02]  /*138b0*/  UTMASTG.5D [UR40], [UR6] ;  /* 0x00000028060073b5 */ /* 0x0003e40008020000 */
[----:B-1----:R-:W-:Y:S01]  /*138c0*/  UMOV UR40, UR5 ;  /* 0x0000000500287c82 */ /* 0x002fe20008000000 */
[----:B------:R-:W-:Y:S01]  /*138d0*/  UMOV UR41, UR8 ;  /* 0x0000000800297c82 */ /* 0x000fe20008000000 */
[----:B------:R-:W-:Y:S01]  /*138e0*/  UMOV UR5, 0x180 ;  /* 0x0000018000057882 */ /* 0x000fe20000000000 */
[----:B------:R1:W-:Y:S02]  /*138f0*/  UTMASTG.5D [UR40], [UR6] ;  /* 0x00000028060073b5 */ /* 0x0003e40008020000 */
[----:B-1----:R-:W-:Y:S01]  /*13900*/  UMOV UR40, UR9 ;  /* 0x0000000900287c82 */ /* 0x002fe20008000000 */
[----:B------:R-:W-:Y:S01]  /*13910*/  UMOV UR41, UR5 ;  /* 0x0000000500297c82 */ /* 0x000fe20008000000 */
[----:B------:R-:W-:Y:S01]  /*13920*/  UMOV UR5, 0x1c0 ;  /* 0x000001c000057882 */ /* 0x000fe20000000000 */
[----:B------:R1:W-:Y:S02]  /*13930*/  UTMASTG.5D [UR40], [UR6] ;  /* 0x00000028060073b5 */ /* 0x0003e40008020000 */
[----:B-1----:R-:W-:Y:S01]  /*13940*/  UMOV UR40, UR10 ;  /* 0x0000000a00287c82 */ /* 0x002fe20008000000 */
[----:B------:R-:W-:Y:S01]  /*13950*/  UMOV UR41, UR5 ;  /* 0x0000000500297c82 */ /* 0x000fe20008000000 */
[----:B------:R-:W-:Y:S01]  /*13960*/  UIADD3 UR5, UR36, 0x38820, URZ ;  /* 0x0003882024057890 */ /* 0x000fe2000fffe03f */
[----:B------:R1:W-:Y:S03]  /*13970*/  UTMASTG.5D [UR40], [UR6] ;  /* 0x00000028060073b5 */ /* 0x0003e60008020000 */
[----:B------:R-:W-:Y:S01]  /*13980*/  UPRMT UR5, URZ, 0x654, UR5 ;  /* 0x000006543f057896 */ /* 0x000fe20008000005 */
[----:B------:R0:W-:Y:S01]  /*13990*/  UTMACMDFLUSH ;  /* 0x00000000000079b7 */ /* 0x0001e20000000000 */
[----:B------:R-:W-:-:S07]  /*139a0*/  DEPBAR.LE SB0, 0x0 ;  /* 0x000080000000791a */ /* 0x000fce0000000000 */
[----:B-1----:R-:W-:Y:S03]  /*139b0*/  SYNCS.ARRIVE.TRANS64.RED.A1T0 RZ, [UR5], RZ ;  /* 0x000000ffffff79a7 */ /* 0x002fe60008100405 */
.L_x_1573:
[----:B------:R-:W-:Y:S05]  /*139c0*/  BSYNC B0 ;  /* 0x0000000000007941 */ /* 0x000fea0003800000 */
.L_x_1572:
[----:B------:R-:W-:Y:S05]  /*139d0*/  BRA `(.L_x_1571) ;  /* 0x0000000800287947 */ /* 0x000fea0003800000 */
.L_x_1569:
[----:B------:R-:W1:Y:S01]  /*139e0*/  LDC.64 R8, c[0x0][0xbe0] ;  /* 0x0002f800ff087b82 */ /* 0x000e620000000a00 */
[----:B------:R-:W-:Y:S01]  /*139f0*/  ISETP.GT.AND P0, PT, R194, 0x3f, PT ;  /* 0x0000003fc200780c */ /* 0x000fe20003f04270 */
[----:B------:R-:W-:Y:S01]  /*13a00*/  USHF.R.S32.HI UR5, URZ, 0x1f, UR43 ;  /* 0x0000001f3f057899 */ /* 0x000fe2000801142b */
[----:B------:R-:W-:Y:S01]  /*13a10*/  BSSY B0, `(.L_x_1574) ;  /* 0x000001a000007945 */ /* 0x000fe20003800000 */
[----:B------:R-:W-:Y:S01]  /*13a20*/  USHF.R.S32.HI UR8, URZ, 0x1f, UR44 ;  /* 0x0000001f3f087899 */ /* 0x000fe2000801142c */
[----:B------:R-:W-:-:S09]  /*13a30*/  VIADD R12, R188, 0x40 ;  /* 0x00000040bc0c7836 */ /* 0x000fd20000000000 */
        /* <DEDUP_REMOVED lines=14> */
[C---:B---3--:R-:W-:Y:S02]  /*13b20*/  IMAD R0, R10.reuse, UR8, RZ ;  /* 0x000000080a007c24 */ /* 0x048fe4000f8e02ff */
[----:B------:R-:W-:Y:S02]  /*13b30*/  IMAD.IADD R5, R5, 0x1, R3 ;  /* 0x0000000105057824 */ /* 0x000fe400078e0203 */
[----:B------:R-:W-:Y:S02]  /*13b40*/  IMAD R3, R11, UR44, R0 ;  /* 0x0000002c0b037c24 */ /* 0x000fe4000f8e0200 */
[----:B------:R-:W-:-:S04]  /*13b50*/  IMAD.WIDE.U32 R4, R10, UR44, R4 ;  /* 0x0000002c0a047c25 */ /* 0x000fc8000f8e0004 */
[----:B------:R-:W-:Y:S01]  /*13b60*/  IMAD.IADD R3, R5, 0x1, R3 ;  /* 0x0000000105037824 */ /* 0x000fe200078e0203 */
[----:B------:R-:W-:-:S04]  /*13b70*/  LEA R6, P0, R4, UR6, 0x2 ;  /* 0x0000000604067c11 */ /* 0x000fc8000f8010ff */
[----:B------:R-:W-:Y:S02]  /*13b80*/  LEA.HI.X R7, R4, UR7, R3, 0x2, P0 ;  /* 0x0000000704077c11 */ /* 0x000fe400080f1403 */
[----:B------:R-:W-:-:S05]  /*13b90*/  MOV R3, 0xff800000 ;  /* 0xff80000000037802 */ /* 0x000fca0000000f00 */
[----:B------:R2:W-:Y:S02]  /*13ba0*/  STG.E desc[UR54][R6.64], R3 ;  /* 0x0000000306007986 */ /* 0x0005e4000c101936 */
.L_x_1575:
[----:B------:R-:W-:Y:S05]  /*13bb0*/  BSYNC B0 ;  /* 0x0000000000007941 */ /* 0x000fea0003800000 */
.L_x_1574:
[----:B------:R-:W-:Y:S01]  /*13bc0*/  ULDC.64 UR6, c[0x0][0xb88] ;  /* 0x0002e20000067ab9 */ /* 0x000fe20000000a00 */
[----:B-12---:R-:W-:Y:S01]  /*13bd0*/  IMAD R6, R8, UR5, RZ ;  /* 0x0000000508067c24 */ /* 0x006fe2000f8e02ff */
[----:B------:R-:W-:Y:S01]  /*13be0*/  ISETP.GE.AND P1, PT, R12, UR7, PT ;  /* 0x000000070c007c0c */ /* 0x000fe2000bf26270 */
[----:B------:R-:W1:Y:S01]  /*13bf0*/  LDC.64 R10, c[0x0][0xbe8] ;  /* 0x0002fa00ff0a7b82 */ /* 0x000e620000000a00 */
[C---:B------:R-:W-:Y:S01]  /*13c00*/  ISETP.GE.AND P0, PT, R188.reuse, UR7, PT ;  /* 0x00000007bc007c0c */ /* 0x040fe2000bf06270 */
[C---:B------:R-:W-:Y:S01]  /*13c10*/  VIADD R14, R188.reuse, 0x80 ;  /* 0x00000080bc0e7836 */ /* 0x040fe20000000000 */
[----:B------:R-:W-:Y:S01]  /*13c20*/  SEL R3, RZ, 0xffffffff, P1 ;  /* 0xffffffffff037807 */ /* 0x000fe20000800000 */
[----:B------:R-:W-:Y:S01]  /*13c30*/  VIADD R15, R188, 0xc0 ;  /* 0x000000c0bc0f7836 */ /* 0x000fe20000000000 */
[----:B------:R-:W-:Y:S01]  /*13c40*/  SEL R0, RZ, 0x1, P0 ;  /* 0x00000001ff007807 */ /* 0x000fe20000000000 */
[----:B------:R-:W-:Y:S01]  /*13c50*/  IMAD R7, R9, UR43, R6 ;  /* 0x0000002b09077c24 */ /* 0x000fe2000f8e0206 */
[----:B------:R-:W-:Y:S01]  /*13c60*/  ISETP.GE.AND P0, PT, R14, UR7, PT ;  /* 0x000000070e007c0c */ /* 0x000fe2000bf06270 */
[----:B------:R-:W2:Y:S01]  /*13c70*/  LDC R9, c[0x0][0xeac] ;  /* 0x0003ab00ff097b82 */ /* 0x000ea20000000800 */
[----:B------:R-:W-:Y:S01]  /*13c80*/  IMAD.SHL.U32 R3, R3, 0x2, RZ ;  /* 0x0000000203037824 */ /* 0x000fe200078e00ff */
[----:B------:R-:W-:Y:S01]  /*13c90*/  ISETP.GE.AND P2, PT, R15, UR7, PT ;  /* 0x000000070f007c0c */ /* 0x000fe2000bf46270 */
[C---:B------:R-:W-:Y:S01]  /*13ca0*/  VIADD R20, R188.reuse, 0x140 ;  /* 0x00000140bc147836 */ /* 0x040fe20000000000 */
[----:B------:R-:W-:Y:S01]  /*13cb0*/  UIADD3 UR42, -UR42, UR6, URZ ;  /* 0x000000062a2a7290 */ /* 0x000fe2000fffe13f */
[C---:B------:R-:W-:Y:S01]  /*13cc0*/  VIADD R18, R188.reuse, 0x100 ;  /* 0x00000100bc127836 */ /* 0x040fe20000000000 */
[----:B------:R-:W-:Y:S01]  /*13cd0*/  LOP3.LUT R0, R3, 0x2, R0, 0xe2, !PT ;  /* 0x0000000203007812 */ /* 0x000fe200078ee200 */
[C---:B------:R-:W-:Y:S01]  /*13ce0*/  VIADD R4, R188.reuse, 0x180 ;  /* 0x00000180bc047836 */ /* 0x040fe20000000000 */
[----:B------:R-:W-:Y:S01]  /*13cf0*/  SEL R3, RZ, 0x4, P0 ;  /* 0x00000004ff037807 */ /* 0x000fe20000000000 */
[----:B------:R-:W-:Y:S01]  /*13d00*/  VIADD R5, R188, 0x1c0 ;  /* 0x000001c0bc057836 */ /* 0x000fe20000000000 */
[----:B------:R-:W-:Y:S01]  /*13d10*/  SEL R6, RZ, 0x8, P2 ;  /* 0x00000008ff067807 */ /* 0x000fe20001000000 */
[----:B------:R-:W-:Y:S01]  /*13d20*/  ULOP3.LUT UR40, URZ, UR40, URZ, 0x33, !UPT ;  /* 0x000000283f287292 */ /* 0x000fe2000f8e333f */
[----:B------:R-:W-:Y:S01]  /*13d30*/  SHF.R.S32.HI R189, RZ, 0x1f, R188 ;  /* 0x0000001fffbd7819 */ /* 0x000fe200000114bc */
[----:B------:R-:W-:Y:S01]  /*13d40*/  BSSY B0, `(.L_x_1576) ;  /* 0x0000034000007945 */ /* 0x000fe20003800000 */
[----:B------:R-:W-:-:S02]  /*13d50*/  ISETP.GE.AND P2, PT, R20, UR7, PT ;  /* 0x0000000714007c0c */ /* 0x000fc4000bf46270 */
[----:B------:R-:W-:Y:S02]  /*13d60*/  ISETP.GE.AND P0, PT, R18, UR7, PT ;  /* 0x0000000712007c0c */ /* 0x000fe4000bf06270 */
[----:B------:R-:W-:Y:S02]  /*13d70*/  LOP3.LUT R0, R6, R0, R3, 0xfe, !PT ;  /* 0x0000000006007212 */ /* 0x000fe400078efe03 */
[----:B------:R-:W-:Y:S02]  /*13d80*/  ISETP.GE.AND P3, PT, R4, UR7, PT ;  /* 0x0000000704007c0c */ /* 0x000fe4000bf66270 */
[----:B------:R-:W-:Y:S01]  /*13d90*/  ISETP.GE.AND P1, PT, R5, UR7, PT ;  /* 0x0000000705007c0c */ /* 0x000fe2000bf26270 */
[----:B------:R-:W-:Y:S01]  /*13da0*/  IMAD.WIDE.U32 R4, R8, UR43, R188 ;  /* 0x0000002b08047c25 */ /* 0x000fe2000f8e00bc */
[----:B------:R-:W-:Y:S02]  /*13db0*/  SEL R6, RZ, 0x20, P2 ;  /* 0x00000020ff067807 */ /* 0x000fe40001000000 */
[C---:B------:R-:W-:Y:S01]  /*13dc0*/  ISETP.GE.AND P2, PT, R190.reuse, UR42, PT ;  /* 0x0000002abe007c0c */ /* 0x040fe2000bf46270 */
[----:B------:R-:W-:Y:S01]  /*13dd0*/  IMAD.IADD R5, R5, 0x1, R7 ;  /* 0x0000000105057824 */ /* 0x000fe200078e0207 */
[----:B------:R-:W-:Y:S01]  /*13de0*/  IADD3 R8, R190, 0x20, RZ ;  /* 0x00000020be087810 */ /* 0x000fe20007ffe0ff */
[----:B--2---:R-:W-:Y:S01]  /*13df0*/  VIADD R7, R9, UR40 ;  /* 0x0000002809077c36 */ /* 0x004fe20008000000 */
[----:B------:R-:W-:-:S02]  /*13e00*/  SEL R3, RZ, 0x10, P0 ;  /* 0x00000010ff037807 */ /* 0x000fc40000000000 */
[----:B------:R-:W-:Y:S01]  /*13e10*/  ISETP.GE.AND P0, PT, R8, UR42, PT ;  /* 0x0000002a08007c0c */ /* 0x000fe2000bf06270 */
[----:B-1----:R-:W-:Y:S01]  /*13e20*/  IMAD R8, R10, UR8, RZ ;  /* 0x000000080a087c24 */ /* 0x002fe2000f8e02ff */
[----:B------:R-:W-:Y:S02]  /*13e30*/  LOP3.LUT R3, R6, R0, R3, 0xfe, !PT ;  /* 0x0000000006037212 */ /* 0x000fe400078efe03 */
[----:B------:R-:W-:Y:S01]  /*13e40*/  SEL R0, RZ, 0x40, P3 ;  /* 0x00000040ff007807 */ /* 0x000fe20001800000 */
[----:B------:R-:W-:Y:S01]  /*13e50*/  IMAD R11, R11, UR44, R8 ;  /* 0x0000002c0b0b7c24 */ /* 0x000fe2000f8e0208 */
[----:B------:R-:W-:Y:S01]  /*13e60*/  SHF.R.S32.HI R191, RZ, 0x1f, R190 ;  /* 0x0000001fffbf7819 */ /* 0x000fe200000114be */
[----:B------:R-:W-:Y:S01]  /*13e70*/  IMAD.WIDE.U32 R8, R10, UR44, R4 ;  /* 0x0000002c0a087c25 */ /* 0x000fe2000f8e0004 */
[----:B------:R-:W-:Y:S02]  /*13e80*/  LOP3.LUT R3, R3, R0, RZ, 0xfc, !PT ;  /* 0x0000000003037212 */ /* 0x000fe400078efcff */
[----:B------:R-:W-:Y:S01]  /*13e90*/  SEL R0, RZ, 0x80, P1 ;  /* 0x00000080ff007807 */ /* 0x000fe20000800000 */
[----:B------:R-:W-:-:S03]  /*13ea0*/  IMAD.WIDE R6, R7, 0x40, R190 ;  /* 0x0000004007067825 */ /* 0x000fc600078e02be */
[----:B------:R-:W-:Y:S01]  /*13eb0*/  LOP3.LUT R0, R3, R0, RZ, 0xfc, !PT ;  /* 0x0000000003007212 */ /* 0x000fe200078efcff */
[----:B------:R-:W-:Y:S01]  /*13ec0*/  IMAD.IADD R13, R9, 0x1, R11 ;  /* 0x00000001090d7824 */ /* 0x000fe200078e020b */
        /* <DEDUP_REMOVED lines=27> */
.L_x_1577:
[----:B------:R-:W-:Y:S05]  /*14080*/  BSYNC B0 ;  /* 0x0000000000007941 */ /* 0x000fea0003800000 */
.L_x_1576:
        /* <DEDUP_REMOVED lines=30> */
.L_x_1578:
[----:B------:R-:W-:Y:S05]  /*14270*/  BSYNC B0 ;  /* 0x0000000000007941 */ /* 0x000fea0003800000 */
.L_x_1571:
[----:B------:R-:W3:Y:S02]  /*14280*/  LDC R0, c[0x0][0xea8] ;  /* 0x0003aa00ff007b82 */ /* 0x000ee40000000800 */
[----:B---3--:R-:W-:-:S13]  /*14290*/  ISETP.LE.AND P0, PT, R0, UR4, PT ;  /* 0x0000000400007c0c */ /* 0x008fda000bf03270 */
[----:B------:R-:W-:Y:S05]  /*142a0*/  @!P0 BRA `(.L_x_1579) ;  /* 0xfffffecc00308947 */ /* 0x000fea000383ffff */
[----:B------:R-:W-:Y:S05]  /*142b0*/  EXIT ;  /* 0x000000000000794d */ /* 0x000fea0003800000 */
.L_x_1478:
[----:B------:R-:W-:-:S08]  /*142c0*/  NOP ;  /* 0x0000000000007918 */ /* 0x000fd00000000000 */
[----:B-1----:R-:W1:-:S00]  /*142d0*/  USETMAXREG.DEALLOC.CTAPOOL 0x18 ;  /* 0x00000018000079c8 */ /* 0x002e4000080e0500 */
[----:B-1----:R-:W-:-:S06]  /*142e0*/  LOP3.LUT R0, R0, 0x3, RZ, 0xc0, !PT ;  /* 0x0000000300007812 */ /* 0x002fcc00078ec0ff */
[----:B------:R-:W1:Y:S02]  /*142f0*/  SHFL.IDX PT, R0, R0, RZ, 0x1f ;  /* 0x00001fff00007589 */ /* 0x000e6400000e0000 */
[----:B-1----:R-:W-:-:S13]  /*14300*/  ISETP.NE.AND P0, PT, R0, RZ, PT ;  /* 0x000000ff0000720c */ /* 0x002fda0003f05270 */
[----:B------:R-:W-:Y:S05]  /*14310*/  @P0 EXIT ;  /* 0x000000000000094d */ /* 0x000fea0003800000 */
[----:B------:R-:W1:Y:S01]  /*14320*/  S2UR UR4, SR_CTAID.X ;  /* 0x00000000000479c3 */ /* 0x000e620000002500 */
[----:B------:R-:W-:Y:S01]  /*14330*/  UMOV UR61, URZ ;  /* 0x0000003f003d7c82 */ /* 0x000fe20008000000 */
[----:B------:R-:W-:Y:S02]  /*14340*/  IMAD.MOV.U32 R16, RZ, RZ, RZ ;  /* 0x000000ffff107224 */ /* 0x000fe400078e00ff */
[----:B------:R-:W-:-:S04]  /*14350*/  IMAD.MOV.U32 R17, RZ, RZ, 0x1 ;  /* 0x00000001ff117424 */ /* 0x000fc800078e00ff */
[----:B------:R-:W1:Y:S02]  /*14360*/  LDC R0, c[0x0][0xea8] ;  /* 0x0003aa00ff007b82 */ /* 0x000e640000000800 */
[----:B-1----:R-:W-:-:S13]  /*14370*/  ISETP.LE.AND P0, PT, R0, UR4, PT ;  /* 0x0000000400007c0c */ /* 0x002fda000bf03270 */
[----:B------:R-:W-:Y:S05]  /*14380*/  @P0 BRA `(.L_x_1580) ;  /* 0x0000003400080947 */ /* 0x000fea0003800000 */
[----:B------:R-:W-:Y:S01]  /*14390*/  ULDC UR5, c[0x0][0xc] ;  /* 0x0000030000057ab9 */ /* 0x000fe20000000800 */
[----:B------:R-:W-:Y:S01]  /*143a0*/  LOP3.LUT R19, R19, 0x1f, RZ, 0xc0, !PT ;  /* 0x0000001f13137812 */ /* 0x000fe200078ec0ff */
[----:B------:R-:W-:Y:S01]  /*143b0*/  IMAD.U32 R0, RZ, RZ, UR5 ;  /* 0x00000005ff007e24 */ /* 0x000fe2000f8e00ff */
[----:B------:R-:W-:Y:S01]  /*143c0*/  MOV R16, RZ ;  /* 0x000000ff00107202 */ /* 0x000fe20000000f00 */
[----:B------:R-:W-:Y:S01]  /*143d0*/  IMAD.U32 R18, RZ, RZ, UR4 ;  /* 0x00000004ff127e24 */ /* 0x000fe2000f8e00ff */
[----:B------:R-:W-:Y:S01]  /*143e0*/  ULDC.64 UR46, c[0x0][0x198] ;  /* 0x00006600002e7ab9 */ /* 0x000fe20000000a00 */
[----:B------:R-:W-:Y:S01]  /*143f0*/  IMAD.MOV.U32 R17, RZ, RZ, 0x1 ;  /* 0x00000001ff117424 */ /* 0x000fe200078e00ff */
[----:B------:R1:W-:Y:S01]  /*14400*/  STL [R1], R0 ;  /* 0x0000000001007387 */ /* 0x0003e20000100800 */
[----:B------:R-:W-:-:S05]  /*14410*/  UMOV UR61, URZ ;  /* 0x0000003f003d7c82 */ /* 0x000fca0008000000 */
.L_x_1636:
[----:B------:R-:W-:Y:S01]  /*14420*/  ULDC UR10, c[0x0][0xed0] ;  /* 0x0003b400000a7ab9 */ /* 0x000fe20000000800 */
[----:B-1----:R-:W1:Y:S01]  /*14430*/  LDC R0, c[0x0][0xee8] ;  /* 0x0003ba00ff007b82 */ /* 0x002e620000000800 */
        /* <DEDUP_REMOVED lines=19> */
.L_x_1581:
[----:B------:R-:W-:Y:S01]  /*14570*/  ULDC UR11, c[0x0][0xec4] ;  /* 0x0003b100000b7ab9 */ /* 0x000fe20000000800 */
[----:B------:R-:W-:Y:S01]  /*14580*/  UMOV UR9, UR10 ;  /* 0x0000000a00097c82 */ /* 0x000fe20008000000 */
[----:B------:R-:W-:-:S11]  /*14590*/  UISETP.NE.AND UP0, UPT, UR11, 0x1, UPT ;  /* 0x000000010b00788c */ /* 0x000fd6000bf05270 */
[----:B------:R-:W-:Y:S02]  /*145a0*/  @UP0 ULDC.64 UR12, c[0x0][0xec8] ;  /* 0x0003b200000c0ab9 */ /* 0x000fe40000000a00 */
[----:B------:R-:W-:-:S04]  /*145b0*/  UIMAD.WIDE.U32 UR6, UR10, UR12, URZ ;  /* 0x0000000c0a0672a5 */ /* 0x000fc8000f8e003f */
[----:B------:R-:W-:-:S04]  /*145c0*/  @UP0 USHF.R.U32.HI UR9, URZ, UR13, UR7 ;  /* 0x0000000d3f090299 */ /* 0x000fc80008011607 */
[----:B------:R-:W-:-:S12]  /*145d0*/  UIMAD UR6, UR9, UR11, URZ ;  /* 0x0000000b090672a4 */ /* 0x000fd8000f8e023f */
.L_x_1582:
        /* <DEDUP_REMOVED lines=40> */
.L_x_1584:
[----:B------:R-:W-:-:S11]  /*14860*/  UISETP.NE.AND UP0, UPT, UR7, 0x1, UPT ;  /* 0x000000010700788c */ /* 0x000fd6000bf05270 */
[----:B------:R-:W-:Y:S02]  /*14870*/  @UP0 ULDC.64 UR16, c[0x0][0xae0] ;  /* 0x0002b80000100ab9 */ /* 0x000fe40000000a00 */
[----:B------:R-:W-:-:S04]  /*14880*/  UIMAD.WIDE.U32 UR8, UR10, UR16, URZ ;  /* 0x000000100a0872a5 */ /* 0x000fc8000f8e003f */
[----:B------:R-:W-:-:S12]  /*14890*/  @UP0 USHF.R.U32.HI UR10, URZ, UR17, UR9 ;  /* 0x000000113f0a0299 */ /* 0x000fd80008011609 */
.L_x_1585:
[----:B------:R-:W-:-:S04]  /*148a0*/  UIMAD UR10, UR10, UR7, UR7 ;  /* 0x000000070a0a72a4 */ /* 0x000fc8000f8e0207 */
[----:B------:R-:W-:-:S04]  /*148b0*/  UISETP.LT.AND UP0, UPT, UR6, UR10, UPT ;  /* 0x0000000a0600728c */ /* 0x000fc8000bf01270 */
[----:B------:R-:W-:-:S12]  /*148c0*/  USEL UR6, UR6, UR10, UP0 ;  /* 0x0000000a06067287 */ /* 0x000fd80008000000 */
.L_x_1583:
        /* <DEDUP_REMOVED lines=25> */
.L_x_1587:
[----:B------:R-:W-:-:S11]  /*14a60*/  UISETP.NE.AND UP0, UPT, UR7, 0x1, UPT ;  /* 0x000000010700788c */ /* 0x000fd6000bf05270 */
[----:B------:R-:W-:Y:S02]  /*14a70*/  @UP0 ULDC.64 UR12, c[0x0][0xae0] ;  /* 0x0002b800000c0ab9 */ /* 0x000fe40000000a00 */
[----:B------:R-:W-:-:S04]  /*14a80*/  UIMAD.WIDE.U32 UR8, UR6, UR12, URZ ;  /* 0x0000000c060872a5 */ /* 0x000fc8000f8e003f */
[----:B------:R-:W-:-:S12]  /*14a90*/  @UP0 USHF.R.U32.HI UR6, URZ, UR13, UR9 ;  /* 0x0000000d3f060299 */ /* 0x000fd80008011609 */
.L_x_1588:
[----:B------:R-:W-:-:S04]  /*14aa0*/  UIMAD UR6, UR6, UR7, URZ ;  /* 0x00000007060672a4 */ /* 0x000fc8000f8e023f */
[----:B------:R-:W-:-:S04]  /*14ab0*/  UISETP.LT.AND UP0, UPT, UR10, UR6, UPT ;  /* 0x000000060a00728c */ /* 0x000fc8000bf01270 */
[----:B------:R-:W-:-:S12]  /*14ac0*/  USEL UR10, UR10, UR6, !UP0 ;  /* 0x000000060a0a7287 */ /* 0x000fd8000c000000 */
.L_x_1586:
        /* <DEDUP_REMOVED lines=9> */
[----:B------:R-:W-:Y:S01]  /*14b60*/  ISETP.NE.AND P0, PT, R19, RZ, PT ;  /* 0x000000ff1300720c */ /* 0x000fe20003f05270 */
[----:B------:R-:W-:-:S12]  /*14b70*/  IMAD.MOV.U32 R13, RZ, RZ, R18 ;  /* 0x000000ffff0d7224 */ /* 0x000fd800078e0012 */
[----:B------:R-:W-:Y:S05]  /*14b80*/  @P0 BRA `(.L_x_1591) ;  /* 0x0000002800c80947 */ /* 0x000fea0003800000 */
[----:B------:R-:W2:Y:S01]  /*14b90*/  LDL R0, [R1] ;  /* 0x0000000001007983 */ /* 0x000ea20000100800 */
[----:B------:R-:W-:Y:S01]  /*14ba0*/  VOTEU.ANY UR6, UPT, PT ;  /* 0x0000000000067886 */ /* 0x000fe200038e0100 */
[----:B------:R-:W1:Y:S01]  /*14bb0*/  LDC.64 R2, c[0x0][0xef0] ;  /* 0x0003bc00ff027b82 */ /* 0x000e620000000a00 */
[----:B------:R-:W3:Y:S01]  /*14bc0*/  S2R R5, SR_LANEID ;  /* 0x0000000000057919 */ /* 0x000ee20000000000 */
[----:B--2---:R-:W-:Y:S02]  /*14bd0*/  R2UR UR7, R0 ;  /* 0x00000000000772ca */ /* 0x004fe400000e0000 */
[----:B------:R-:W3:Y:S02]  /*14be0*/  FLO.U32 R0, UR6 ;  /* 0x0000000600007d00 */ /* 0x000ee400080e0000 */
[----:B---3--:R-:W-:-:S06]  /*14bf0*/  ISETP.EQ.U32.AND P0, PT, R0, R5, PT ;  /* 0x000000050000720c */ /* 0x008fcc0003f02070 */
[----:B------:R-:W1:Y:S07]  /*14c00*/  POPC R5, UR6 ;  /* 0x0000000600057d09 */ /* 0x000e6e0008000000 */
[----:B-1----:R-:W2:Y:S01]  /*14c10*/  @P0 ATOMG.E.ADD.STRONG.GPU PT, R3, desc[UR54][R2.64], R5 ;  /* 0x00000005020309a8 */ /* 0x002ea200081ee1f6 */
[----:B------:R-:W1:Y:S02]  /*14c20*/  S2R R4, SR_LTMASK ;  /* 0x0000000000047919 */ /* 0x000e640000003900 */
[----:B-1----:R-:W-:-:S04]  /*14c30*/  LOP3.LUT R4, R4, UR6, RZ, 0xc0, !PT ;  /* 0x0000000604047c12 */ /* 0x002fc8000f8ec0ff */
[----:B------:R-:W1:Y:S01]  /*14c40*/  POPC R13, R4 ;  /* 0x00000004000d7309 */ /* 0x000e620000000000 */
[----:B--2---:R-:W1:Y:S02]  /*14c50*/  SHFL.IDX PT, R0, R3, R0, 0x1f ;  /* 0x00001f0003007589 */ /* 0x004e6400000e0000 */
[----:B-1----:R-:W-:Y:S01]  /*14c60*/  IADD3 R13, R0, UR7, R13 ;  /* 0x00000007000d7c10 */ /* 0x002fe2000fffe00d */
[----:B------:R-:W-:Y:S06]  /*14c70*/  BRA `(.L_x_1591) ;  /* 0x00000028008c7947 */ /* 0x000fec0003800000 */
.L_x_1590:
        /* <DEDUP_REMOVED lines=12> */
[----:B------:R-:W-:Y:S01]  /*14d40*/  MOV R8, 0x70 ;  /* 0x0000007000087802 */ /* 0x000fe20000000f00 */
[----:B------:R-:W1:Y:S01]  /*14d50*/  LDC.64 R2, c[0x4][R2] ;  /* 0x0100000002027b82 */ /* 0x000e620000000a00 */
        /* <DEDUP_REMOVED lines=8> */
[----:B-1----:R-:W-:Y:S05]  /*14de0*/  CALL.ABS.NOINC R2 ;  /* 0x0000000002007343 */ /* 0x002fea0003c00000 */
.L_x_1592:
        /* <DEDUP_REMOVED lines=17> */
[----:B-1----:R-:W-:-:S07]  /*14f00*/  IMAD.MOV.U32 R13, RZ, RZ, RZ ;  /* 0x000000ffff0d7224 */ /* 0x002fce00078e00ff */
[----:B------:R-:W-:-:S07]  /*14f10*/  LEPC R20, `(.L_x_1594) ;  /* 0x000000001014794e */ /* 0x000fce0000000000 */
[----:B--2---:R-:W-:Y:S05]  /*14f20*/  CALL.ABS.NOINC R2 ;  /* 0x0000000002007343 */ /* 0x004fea0003c00000 */
.L_x_1594:
[----:B------:R-:W-:Y:S01]  /*14f30*/  MOV R2, 0x0 ;  /* 0x0000000000027802 */ /* 0x000fe20000000f00 */
[----:B------:R-:W-:Y:S01]  /*14f40*/  ULDC.64 UR6, c[0x4][0x88] ;  /* 0x0100220000067ab9 */ /* 0x000fe20000000a00 */
[----:B------:R-:W-:Y:S01]  /*14f50*/  ULDC.64 UR8, c[0x4][0x90] ;  /* 0x0100240000087ab9 */ /* 0x000fe20000000a00 */
[----:B------:R-:W-:Y:S01]  /*14f60*/  ULDC.64 UR4, c[0x4][0x18] ;  /* 0x0100060000047ab9 */ /* 0x000fe20000000a00 */
[----:B------:R-:W-:Y:S01]  /*14f70*/  IMAD.U32 R4, RZ, RZ, UR6 ;  /* 0x00000006ff047e24 */ /* 0x000fe2000f8e00ff */
[----:B------:R-:W-:Y:S01]  /*14f80*/  MOV R7, UR9 ;  /* 0x0000000900077c02 */ /* 0x000fe20008000f00 */
[----:B------:R-:W1:Y:S01]  /*14f90*/  LDC.64 R2, c[0x4][R2] ;  /* 0x0100000002027b82 */ /* 0x000e620000000a00 */
        /* <DEDUP_REMOVED lines=8> */
[----:B-1----:R-:W-:Y:S05]  /*15020*/  CALL.ABS.NOINC R2 ;  /* 0x0000000002007343 */ /* 0x002fea0003c00000 */
.L_x_1593:
[----:B------:R-:W-:Y:S01]  /*15030*/  ULDC.64 UR4, c[0x0][0xaf0] ;  /* 0x0002bc0000047ab9 */ /* 0x000fe20000000a00 */
[----:B------:R-:W-:Y:S01]  /*15040*/  IMAD.U32 R5, RZ, RZ, UR59 ;  /* 0x0000003bff057e24 */ /* 0x000fe2000f8e00ff */
[----:B------:R-:W-:Y:S01]  /*15050*/  ISETP.NE.U32.AND P0, PT, RZ, UR4, PT ;  /* 0x00000004ff007c0c */ /* 0x000fe2000bf05070 */
[----:B------:R-:W1:Y:S01]  /*15060*/  LDC R0, c[0x0][0x428] ;  /* 0x00010a00ff007b82 */ /* 0x000e620000000800 */
[----:B------:R-:W-:Y:S02]  /*15070*/  MOV R6, UR59 ;  /* 0x0000003b00067c02 */ /* 0x000fe40008000f00 */
[----:B------:R-:W-:-:S13]  /*15080*/  ISETP.NE.AND.EX P0, PT, RZ, UR5, PT, P0 ;  /* 0x00000005ff007c0c */ /* 0x000fda000bf05300 */
[----:B------:R-:W2:Y:S02]  /*15090*/  @P0 LDC.64 R2, c[0x0][0xaf0] ;  /* 0x0002bc00ff020b82 */ /* 0x000ea40000000a00 */
[----:B--2---:R-:W-:-:S05]  /*150a0*/  @P0 IMAD.WIDE R2, R5, 0x4, R2 ;  /* 0x0000000405020825 */ /* 0x004fca00078e0202 */
[----:B------:R2:W3:Y:S01]  /*150b0*/  @P0 LDG.E R6, desc[UR54][R2.64] ;  /* 0x0000003602060981 */ /* 0x0004e2000c1e1900 */
[----:B-1----:R-:W-:Y:S01]  /*150c0*/  ISETP.NE.AND P0, PT, R0, 0x1, PT ;  /* 0x000000010000780c */ /* 0x002fe20003f05270 */
[----:B------:R-:W-:Y:S01]  /*150d0*/  IMAD.U32 R0, RZ, RZ, UR58 ;  /* 0x0000003aff007e24 */ /* 0x000fe2000f8e00ff */
[----:B------:R-:W-:Y:S01]  /*150e0*/  ISETP.NE.AND P1, PT, R19, RZ, PT ;  /* 0x000000ff1300720c */ /* 0x000fe20003f25270 */
[----:B------:R-:W-:Y:S01]  /*150f0*/  UMOV UR56, URZ ;  /* 0x0000003f00387c82 */ /* 0x000fe20008000000 */
[----:B------:R-:W-:Y:S01]  /*15100*/  UMOV UR6, 0xffffffff ;  /* 0xffffffff00067882 */ /* 0x000fe20000000000 */
[----:B------:R-:W-:Y:S01]  /*15110*/  IMAD.U32 R10, RZ, RZ, UR60 ;  /* 0x0000003cff0a7e24 */ /* 0x000fe2000f8e00ff */
[----:B--2---:R-:W1:Y:S03]  /*15120*/  LDC.64 R2, c[0x0][0x3f8] ;  /* 0x0000fe00ff027b82 */ /* 0x004e660000000a00 */
[----:B------:R-:W-:-:S06]  /*15130*/  VIADD R10, R10, 0xffffffff ;  /* 0xffffffff0a0a7836 */ /* 0x000fcc0000000000 */
[----:B------:R-:W-:Y:S01]  /*15140*/  VOTEU.ALL UP1, P1 ;  /* 0x00000000003f7886 */ /* 0x000fe20000820000 */
[----:B------:R-:W2:Y:S04]  /*15150*/  @P0 LDC R4, c[0x0][0x42c] ;  /* 0x00010b00ff040b82 */ /* 0x000ea80000000800 */
        /* <DEDUP_REMOVED lines=10> */
.L_x_1649:
[----:B------:R-:W-:Y:S01]  /*15200*/  UMOV UR4, 0xffffffff ;  /* 0xffffffff00047882 */ /* 0x000fe20000000000 */
[----:B------:R-:W-:Y:S02]  /*15210*/  SHF.R.S32.HI R7, RZ, 0x1f, R6 ;  /* 0x0000001fff077819 */ /* 0x000fe40000011406 */
[----:B------:R-:W-:Y:S05]  /*15220*/  BRA.DIV UR4, `(.L_x_1596) ;  /* 0x0000002e04347947 */ /* 0x000fea000b800000 */
[----:B------:R-:W-:-:S13]  /*15230*/  ELECT P6, URZ, PT ;  /* 0x00000000003f782f */ /* 0x000fda00038c0000 */
.L_x_1652:
[----:B------:R-:W-:Y:S05]  /*15240*/  @!P6 BRA `(.L_x_1597) ;  /* 0x0000000000c4e947 */ /* 0x000fea0003800000 */
[----:B------:R-:W-:Y:S01]  /*15250*/  IMAD.MOV.U32 R4, RZ, RZ, R6 ;  /* 0x000000ffff047224 */ /* 0x000fe200078e0006 */
[----:B------:R-:W-:Y:S06]  /*15260*/  @!P0 BRA `(.L_x_1598) ;  /* 0x0000000000488947 */ /* 0x000fec0003800000 */
[----:B------:R-:W1:Y:S01]  /*15270*/  LDC R12, c[0x0][0x41c] ;  /* 0x00010700ff0c7b82 */ /* 0x000e620000000800 */
[----:B------:R-:W-:Y:S01]  /*15280*/  IMAD.MOV.U32 R11, RZ, RZ, R10 ;  /* 0x000000ffff0b7224 */ /* 0x000fe200078e000a */
        /* <DEDUP_REMOVED lines=16> */
.L_x_1598:
[----:B-1----:R-:W-:Y:S01]  /*15390*/  LEA R8, R16, UR38, 0x3 ;  /* 0x0000002610087c11 */ /* 0x002fe2000f8e18ff */
[----:B------:R-:W1:Y:S01]  /*153a0*/  S2R R9, SR_TID.X ;  /* 0x0000000000097919 */ /* 0x000e620000002100 */
[----:B------:R-:W-:-:S04]  /*153b0*/  SHF.L.U32 R5, R17, 0x1f, RZ ;  /* 0x0000001f11057819 */ /* 0x000fc800000006ff */
[----:B------:R-:W2:Y:S01]  /*153c0*/  SYNCS.PHASECHK.TRANS64.TRYWAIT P2, [R8+URZ+0x38840], R5 ;  /* 0x03884005080075a7 */ /* 0x000ea2000804017f */
[----:B-1----:R-:W-:-:S04]  /*153d0*/  LOP3.LUT R9, R9, 0x7f, RZ, 0xc0, !PT ;  /* 0x0000007f09097812 */ /* 0x002fc800078ec0ff */
[----:B------:R-:W-:Y:S01]  /*153e0*/  ISETP.NE.AND P3, PT, R9, RZ, PT ;  /* 0x000000ff0900720c */ /* 0x000fe20003f65270 */
[----:B--2---:R-:W-:-:S12]  /*153f0*/  @!P2 BRA `(.L_x_1599) ;  /* 0x0000002800e0a947 */ /* 0x004fd80003800000 */
.L_x_1653:
[----:B------:R-:W-:Y:S05]  /*15400*/  @P3 BRA `(.L_x_1600) ;  /* 0x0000000000143947 */ /* 0x000fea0003800000 */
[----:B------:R-:W-:Y:S01]  /*15410*/  ISETP.NE.AND P2, PT, R19, RZ, PT ;  /* 0x000000ff1300720c */ /* 0x000fe20003f45270 */
[----:B-1----:R-:W-:-:S04]  /*15420*/  IMAD.MOV.U32 R5, RZ, RZ, 0x2000 ;  /* 0x00002000ff057424 */ /* 0x002fc800078e00ff */
[----:B------:R2:W-:Y:S08]  /*15430*/  SYNCS.ARRIVE.TRANS64 RZ, [R8+URZ+0x38830], R5 ;  /* 0x0388300508ff79a7 */ /* 0x0005f0000800003f */
[----:B------:R-:W-:Y:S05]  /*15440*/  @!P2 BRA `(.L_x_1600) ;  /* 0x000000000004a947 */ /* 0x000fea0003800000 */
[----:B------:R-:W-:Y:S01]  /*15450*/  BPT.TRAP 0x1 ;  /* 0x000000040000795c */ /* 0x000fe20000300000 */
.L_x_1600:
        /* <DEDUP_REMOVED lines=16> */
.L_x_1597:
[----:B------:R-:W-:Y:S05]  /*15560*/  WARPSYNC.ALL ;  /* 0x0000000000007948 */ /* 0x000fea0003800000 */
[----:B------:R-:W-:Y:S01]  /*15570*/  BAR.SYNC.DEFER_BLOCKING 0x8, 0xa0 ;  /* 0x0202800000007b1d */ /* 0x000fe20000010000 */
[----:B------:R-:W-:-:S05]  /*15580*/  ELECT P2, URZ, PT ;  /* 0x00000000003f782f */ /* 0x000fca0003840000 */
[----:B------:R-:W-:Y:S08]  /*15590*/  BSSY B0, `(.L_x_1601) ;  /* 0x0000041000007945 */ /* 0x000ff00003800000 */
[----:B------:R-:W-:Y:S05]  /*155a0*/  @!P2 BRA `(.L_x_1602) ;  /* 0x0000000000fca947 */ /* 0x000fea0003800000 */
[----:B------:R-:W-:Y:S01]  /*155b0*/  UIADD3 UR14, UP0, UR46, 0x270, URZ ;  /* 0x000002702e0e7890 */ /* 0x000fe2000ff1e03f */
[----:B-12---:R-:W-:Y:S01]  /*155c0*/  IMAD.MOV.U32 R5, RZ, RZ, 0x2000 ;  /* 0x00002000ff057424 */ /* 0x006fe200078e00ff */
[----:B------:R-:W-:Y:S02]  /*155d0*/  UIADD3 UR16, UR38, 0x20400, URZ ;  /* 0x0002040026107890 */ /* 0x000fe4000fffe03f */
[----:B------:R-:W-:Y:S01]  /*155e0*/  UIADD3.X UR15, URZ, UR47, URZ, UP0, !UPT ;  /* 0x0000002f3f0f7290 */ /* 0x000fe200087fe43f */
[----:B------:R1:W-:Y:S01]  /*155f0*/  SYNCS.ARRIVE.TRANS64 RZ, [UR38+0x38800], R5 ;  /* 0x03880005ffff79a7 */ /* 0x0003e20008000026 */
[----:B------:R-:W-:Y:S02]  /*15600*/  UIADD3 UR4, UP0, UR46, 0x770, URZ ;  /* 0x000007702e047890 */ /* 0x000fe4000ff1e03f */
[----:B------:R-:W-:Y:S02]  /*15610*/  UIADD3 UR17, UR38, 0x38800, URZ ;  /* 0x0003880026117890 */ /* 0x000fe4000fffe03f */
[----:B------:R-:W-:-:S02]  /*15620*/  UIADD3 UR8, UR38, 0x26400, URZ ;  /* 0x0002640026087890 */ /* 0x000fc4000fffe03f */
[----:B------:R-:W-:Y:S01]  /*15630*/  UIADD3 UR9, UR38, 0x38810, URZ ;  /* 0x0003881026097890 */ /* 0x000fe2000fffe03f */
[----:B-1----:R-:W-:Y:S01]  /*15640*/  IMAD.MOV.U32 R5, RZ, RZ, 0x10000 ;  /* 0x00010000ff057424 */ /* 0x002fe200078e00ff */
[----:B------:R-:W-:Y:S02]  /*15650*/  UIADD3.X UR5, URZ, UR47, URZ, UP0, !UPT ;  /* 0x0000002f3f057290 */ /* 0x000fe400087fe43f */
[----:B------:R-:W-:Y:S01]  /*15660*/  UIADD3 UR24, UR38, 0x28400, URZ ;  /* 0x0002840026187890 */ /* 0x000fe2000fffe03f */
[----:B------:R-:W-:Y:S01]  /*15670*/  UMOV UR6, 0x0 ;  /* 0x0000000000067882 */ /* 0x000fe20000000000 */
[----:B------:R-:W-:Y:S01]  /*15680*/  UMOV UR7, 0x12f00000 ;  /* 0x12f0000000077882 */ /* 0x000fe20000000000 */
[----:B------:R-:W-:Y:S01]  /*15690*/  UMOV UR18, URZ ;  /* 0x0000003f00127c82 */ /* 0x000fe20008000000 */
[----:B------:R-:W-:Y:S01]  /*156a0*/  UMOV UR19, UR57 ;  /* 0x0000003900137c82 */ /* 0x000fe20008000000 */
[----:B------:R-:W-:Y:S01]  /*156b0*/  UMOV UR20, UR58 ;  /* 0x0000003a00147c82 */ /* 0x000fe20008000000 */
[----:B------:R-:W-:Y:S01]  /*156c0*/  UMOV UR21, UR59 ;  /* 0x0000003b00157c82 */ /* 0x000fe20008000000 */
[----:B------:R-:W-:Y:S01]  /*156d0*/  UMOV UR11, UR57 ;  /* 0x00000039000b7c82 */ /* 0x000fe20008000000 */
[----:B------:R1:W-:Y:S01]  /*156e0*/  UTMALDG.4D [UR16], [UR14], desc[UR6] ;  /* 0x000006100e0075b4 */ /* 0x0003e20008019000 */
[----:B------:R-:W-:Y:S01]  /*156f0*/  UMOV UR12, UR58 ;  /* 0x0000003a000c7c82 */ /* 0x000fe20008000000 */
[----:B------:R-:W-:Y:S01]  /*15700*/  UMOV UR13, UR59 ;  /* 0x0000003b000d7c82 */ /* 0x000fe20008000000 */
[----:B------:R-:W-:Y:S01]  /*15710*/  UMOV UR10, UR18 ;  /* 0x00000012000a7c82 */ /* 0x000fe20008000000 */
[----:B------:R3:W-:Y:S01]  /*15720*/  SYNCS.ARRIVE.TRANS64 RZ, [UR38+0x38810], R5 ;  /* 0x03881005ffff79a7 */ /* 0x0007e20008000026 */
[----:B------:R-:W-:Y:S01]  /*15730*/  UMOV UR26, 0x40 ;  /* 0x00000040001a7882 */ /* 0x000fe20000000000 */
[----:B------:R-:W-:Y:S01]  /*15740*/  UMOV UR27, UR57 ;  /* 0x00000039001b7c82 */ /* 0x000fe20008000000 */
[----:B------:R-:W-:Y:S01]  /*15750*/  UMOV UR28, UR58 ;  /* 0x0000003a001c7c82 */ /* 0x000fe20008000000 */
[----:B------:R-:W-:Y:S01]  /*15760*/  UMOV UR29, UR59 ;  /* 0x0000003b001d7c82 */ /* 0x000fe20008000000 */
[----:B------:R-:W-:Y:S01]  /*15770*/  UIADD3 UR48, UR38, 0x2a400, URZ ;  /* 0x0002a40026307890 */ /* 0x000fe2000fffe03f */
[----:B------:R2:W-:Y:S01]  /*15780*/  UTMALDG.4D [UR8], [UR4], desc[UR6] ;  /* 0x00000608040075b4 */ /* 0x0005e20008019000 */
[----:B------:R-:W-:Y:S01]  /*15790*/  UMOV UR25, UR9 ;  /* 0x0000000900197c82 */ /* 0x000fe20008000000 */
[----:B------:R-:W-:-:S02]  /*157a0*/  UIADD3 UR40, UR38, 0x2c400, URZ ;  /* 0x0002c40026287890 */ /* 0x000fc4000fffe03f */
[----:B------:R-:W-:Y:S01]  /*157b0*/  UIADD3 UR32, UR38, 0x2e400, URZ ;  /* 0x0002e40026207890 */ /* 0x000fe2000fffe03f */
[----:B------:R-:W-:Y:S01]  /*157c0*/  UMOV UR50, 0x80 ;  /* 0x0000008000327882 */ /* 0x000fe20000000000 */
[----:B------:R-:W-:Y:S01]  /*157d0*/  UMOV UR51, UR57 ;  /* 0x0000003900337c82 */ /* 0x000fe20008000000 */
[----:B------:R4:W-:Y:S01]  /*157e0*/  UTMALDG.4D [UR24], [UR4], desc[UR6] ;  /* 0x00000618040075b4 */ /* 0x0009e20008019000 */
[----:B------:R-:W-:Y:S01]  /*157f0*/  UMOV UR52, UR58 ;  /* 0x0000003a00347c82 */ /* 0x000fe20008000000 */
[----:B------:R-:W-:Y:S01]  /*15800*/  UMOV UR53, UR59 ;  /* 0x0000003b00357c82 */ /* 0x000fe20008000000 */
[----:B------:R-:W-:Y:S01]  /*15810*/  UMOV UR49, UR9 ;  /* 0x0000000900317c82 */ /* 0x000fe20008000000 */
[----:B------:R-:W-:Y:S01]  /*15820*/  UMOV UR42, 0xc0 ;  /* 0x000000c0002a7882 */ /* 0x000fe20000000000 */
[----:B------:R-:W-:Y:S01]  /*15830*/  UMOV UR43, UR57 ;  /* 0x00000039002b7c82 */ /* 0x000fe20008000000 */
[----:B------:R-:W-:Y:S01]  /*15840*/  UMOV UR44, UR58 ;  /* 0x0000003a002c7c82 */ /* 0x000fe20008000000 */
[----:B------:R-:W-:Y:S01]  /*15850*/  UMOV UR45, UR59 ;  /* 0x0000003b002d7c82 */ /* 0x000fe20008000000 */
[----:B-1----:R-:W-:Y:S01]  /*15860*/  UIADD3 UR16, UR38, 0x32400, URZ ;  /* 0x0003240026107890 */ /* 0x002fe2000fffe03f */
[----:B------:R3:W-:Y:S01]  /*15870*/  UTMALDG.4D [UR48], [UR4], desc[UR6] ;  /* 0x00000630040075b4 */ /* 0x0007e20008019000 */
[----:B------:R-:W-:Y:S01]  /*15880*/  UMOV UR41, UR9 ;  /* 0x0000000900297c82 */ /* 0x000fe20008000000 */
[----:B------:R-:W-:Y:S01]  /*15890*/  UMOV UR34, 0x100 ;  /* 0x0000010000227882 */ /* 0x000fe20000000000 */
[----:B------:R-:W-:Y:S01]  /*158a0*/  UMOV UR35, UR57 ;  /* 0x0000003900237c82 */ /* 0x000fe20008000000 */
[----:B------:R-:W-:Y:S01]  /*158b0*/  UMOV UR36, UR58 ;  /* 0x0000003a00247c82 */ /* 0x000fe20008000000 */
[----:B------:R-:W-:Y:S01]  /*158c0*/  UMOV UR37, UR59 ;  /* 0x0000003b00257c82 */ /* 0x000fe20008000000 */
[----:B------:R-:W-:Y:S01]  /*158d0*/  UMOV UR33, UR9 ;  /* 0x0000000900217c82 */ /* 0x000fe20008000000 */
[----:B------:R-:W-:Y:S01]  /*158e0*/  UMOV UR18, 0x180 ;  /* 0x0000018000127882 */ /* 0x000fe20000000000 */
[----:B------:R3:W-:Y:S01]  /*158f0*/  UTMALDG.4D [UR40], [UR4], desc[UR6] ;  /* 0x00000628040075b4 */ /* 0x0007e20008019000 */
[----:B--2---:R-:W-:Y:S01]  /*15900*/  UIADD3 UR8, UR38, 0x34400, URZ ;  /* 0x0003440026087890 */ /* 0x004fe2000fffe03f */
[----:B------:R-:W-:Y:S01]  /*15910*/  UMOV UR17, UR9 ;  /* 0x0000000900117c82 */ /* 0x000fe20008000000 */
[----:B------:R-:W-:Y:S01]  /*15920*/  UMOV UR10, 0x1c0 ;  /* 0x000001c0000a7882 */ /* 0x000fe20000000000 */
[----:B------:R3:W-:Y:S01]  /*15930*/  UTMALDG.4D [UR32], [UR4], desc[UR6] ;  /* 0x00000620040075b4 */ /* 0x0007e20008019000 */
[----:B----4-:R-:W-:Y:S01]  /*15940*/  UIADD3 UR24, UR38, 0x30400, URZ ;  /* 0x0003040026187890 */ /* 0x010fe2000fffe03f */
[----:B------:R-:W-:-:S08]  /*15950*/  UMOV UR26, 0x140 ;  /* 0x00000140001a7882 */ /* 0x000fd00000000000 */
[----:B------:R3:W-:Y:S01]  /*15960*/  UTMALDG.4D [UR24], [UR4], desc[UR6] ;  /* 0x00000618040075b4 */ /* 0x0007e20008019000 */
[----:B------:R3:W-:Y:S01]  /*15970*/  UTMALDG.4D [UR16], [UR4], desc[UR6] ;  /* 0x00000610040075b4 */ /* 0x0007e20008019000 */
[----:B------:R3:W-:Y:S02]  /*15980*/  UTMALDG.4D [UR8], [UR4], desc[UR6] ;  /* 0x00000608040075b4 */ /* 0x0007e40008019000 */
[----:B---3--:R-:W-:Y:S01]  /*15990*/  NOP ;  /* 0x0000000000007918 */ /* 0x008fe20000000000 */
.L_x_1602:
[----:B------:R-:W-:Y:S05]  /*159a0*/  BSYNC B0 ;  /* 0x0000000000007941 */ /* 0x000fea0003800000 */
.L_x_1601:
[----:B------:R-:W-:-:S04]  /*159b0*/  UIADD3 UR61, UR61, 0x1, URZ ;  /* 0x000000013d3d7890 */ /* 0x000fc8000fffe03f */
[----:B------:R-:W-:-:S04]  /*159c0*/  ULEA.HI UR4, UR61, UR61, URZ, 0x1 ;  /* 0x0000003d3d047291 */ /* 0x000fc8000f8f083f */
[----:B------:R-:W-:-:S04]  /*159d0*/  ULOP3.LUT UR4, UR4, 0xfffffffe, URZ, 0xc0, !UPT ;  /* 0xfffffffe04047892 */ /* 0x000fc8000f8ec03f */
[----:B------:R-:W-:-:S06]  /*159e0*/  UIADD3 UR4, UR61, -UR4, URZ ;  /* 0x800000043d047290 */ /* 0x000fcc000fffe03f */
[----:B-12---:R-:W-:-:S05]  /*159f0*/  IMAD.U32 R5, RZ, RZ, UR4 ;  /* 0x00000004ff057e24 */ /* 0x006fca000f8e00ff */
[----:B------:R-:W-:-:S04]  /*15a00*/  SHF.L.U32 R5, R5, 0x1f, RZ ;  /* 0x0000001f05057819 */ /* 0x000fc800000006ff */
[----:B------:R-:W1:Y:S02]  /*15a10*/  SYNCS.PHASECHK.TRANS64.TRYWAIT P2, [UR38+0x38820], R5 ;  /* 0x03882005ff0075a7 */ /* 0x000e640008040166 */
[----:B-1----:R-:W-:Y:S05]  /*15a20*/  @!P2 BRA `(.L_x_1603) ;  /* 0x000000240068a947 */ /* 0x002fea0003800000 */
.L_x_1654:
        /* <DEDUP_REMOVED lines=10> */
.L_x_1655:
[----:B------:R-:W-:Y:S05]  /*15ad0*/  @P3 BRA `(.L_x_1607) ;  /* 0x0000000000143947 */ /* 0x000fea0003800000 */
[----:B------:R-:W-:Y:S01]  /*15ae0*/  ISETP.NE.AND P2, PT, R19, RZ, PT ;  /* 0x000000ff1300720c */ /* 0x000fe20003f45270 */
[----:B-1----:R-:W-:-:S04]  /*15af0*/  IMAD.MOV.U32 R8, RZ, RZ, 0x10000 ;  /* 0x00010000ff087424 */ /* 0x002fc800078e00ff */
[----:B------:R2:W-:Y:S08]  /*15b00*/  SYNCS.ARRIVE.TRANS64 RZ, [R5+URZ+0x38850], R8 ;  /* 0x0388500805ff79a7 */ /* 0x0005f0000800003f */
[----:B------:R-:W-:Y:S05]  /*15b10*/  @!P2 BRA `(.L_x_1607) ;  /* 0x000000000004a947 */ /* 0x000fea0003800000 */
[----:B------:R-:W-:Y:S01]  /*15b20*/  BPT.TRAP 0x1 ;  /* 0x000000040000795c */ /* 0x000fe20000300000 */
.L_x_1607:
        /* <DEDUP_REMOVED lines=26> */
[----:B------:R3:W-:Y:S02]  /*15cd0*/  UTMALDG.4D [UR8], [UR14], desc[UR6] ;  /* 0x000006080e0075b4 */ /* 0x0007e40008019000 */
[----:B---3--:R-:W-:Y:S01]  /*15ce0*/  UMOV UR8, UR18 ;  /* 0x0000001200087c82 */ /* 0x008fe20008000000 */
[----:B------:R-:W-:Y:S01]  /*15cf0*/  UMOV UR10, UR21 ;  /* 0x00000015000a7c82 */ /* 0x000fe20008000000 */
[----:B------:R-:W-:Y:S01]  /*15d00*/  UIADD3 UR18, UR16, 0xa400, URZ ;  /* 0x0000a40010127890 */ /* 0x000fe2000fffe03f */
[----:B------:R3:W-:Y:S02]  /*15d10*/  UTMALDG.4D [UR8], [UR14], desc[UR6] ;  /* 0x000006080e0075b4 */ /* 0x0007e40008019000 */
[----:B---3--:R-:W-:Y:S01]  /*15d20*/  UMOV UR8, UR19 ;  /* 0x0000001300087c82 */ /* 0x008fe20008000000 */
[----:B------:R-:W-:Y:S01]  /*15d30*/  UMOV UR10, UR22 ;  /* 0x00000016000a7c82 */ /* 0x000fe20008000000 */
[----:B------:R-:W-:Y:S01]  /*15d40*/  UIADD3 UR19, UR16, 0xc400, URZ ;  /* 0x0000c40010137890 */ /* 0x000fe2000fffe03f */
[----:B------:R3:W-:Y:S01]  /*15d50*/  UTMALDG.4D [UR8], [UR14], desc[UR6] ;  /* 0x000006080e0075b4 */ /* 0x0007e20008019000 */
[----:B------:R-:W-:Y:S01]  /*15d60*/  UIADD3 UR16, UR16, 0xe400, URZ ;  /* 0x0000e40010107890 */ /* 0x000fe2000fffe03f */
[----:B---3--:R-:W-:Y:S01]  /*15d70*/  UMOV UR8, UR17 ;  /* 0x0000001100087c82 */ /* 0x008fe20008000000 */
[----:B------:R-:W-:Y:S01]  /*15d80*/  UMOV UR10, UR23 ;  /* 0x00000017000a7c82 */ /* 0x000fe20008000000 */
[----:B------:R-:W-:Y:S01]  /*15d90*/  UMOV UR17, 0x180 ;  /* 0x0000018000117882 */ /* 0x000fe20000000000 */
[----:B------:R3:W-:Y:S02]  /*15da0*/  UTMALDG.4D [UR8], [UR14], desc[UR6] ;  /* 0x000006080e0075b4 */ /* 0x0007e40008019000 */
[----:B---3--:R-:W-:Y:S01]  /*15db0*/  UMOV UR8, UR18 ;  /* 0x0000001200087c82 */ /* 0x008fe20008000000 */
[----:B------:R-:W-:-:S02]  /*15dc0*/  UMOV UR10, UR24 ;  /* 0x00000018000a7c82 */ /* 0x000fc40008000000 */
[----:B------:R3:W-:Y:S02]  /*15dd0*/  UTMALDG.4D [UR8], [UR14], desc[UR6] ;  /* 0x000006080e0075b4 */ /* 0x0007e40008019000 */
[----:B---3--:R-:W-:Y:S01]  /*15de0*/  UMOV UR8, UR19 ;  /* 0x0000001300087c82 */ /* 0x008fe20008000000 */
[----:B------:R-:W-:Y:S01]  /*15df0*/  UMOV UR10, UR17 ;  /* 0x00000011000a7c82 */ /* 0x000fe20008000000 */
[----:B------:R-:W-:Y:S01]  /*15e00*/  UMOV UR17, 0x1c0 ;  /* 0x000001c000117882 */ /* 0x000fe20000000000 */
[----:B------:R3:W-:Y:S02]  /*15e10*/  UTMALDG.4D [UR8], [UR14], desc[UR6] ;  /* 0x000006080e0075b4 */ /* 0x0007e40008019000 */
[----:B---3--:R-:W-:Y:S01]  /*15e20*/  UMOV UR8, UR16 ;  /* 0x0000001000087c82 */ /* 0x008fe20008000000 */
[----:B------:R-:W-:Y:S02]  /*15e30*/  UMOV UR10, UR17 ;  /* 0x00000011000a7c82 */ /* 0x000fe40008000000 */
[----:B------:R3:W-:Y:S02]  /*15e40*/  UTMALDG.4D [UR8], [UR14], desc[UR6] ;  /* 0x000006080e0075b4 */ /* 0x0007e40008019000 */
[----:B---3--:R-:W-:Y:S01]  /*15e50*/  NOP ;  /* 0x0000000000007918 */ /* 0x008fe20000000000 */
.L_x_1605:
[----:B------:R-:W-:Y:S05]  /*15e60*/  BSYNC B0 ;  /* 0x0000000000007941 */ /* 0x000fea0003800000 */
.L_x_1604:
[----:B------:R-:W-:-:S04]  /*15e70*/  UIADD3 UR6, UR60, -0x2, URZ ;  /* 0xfffffffe3c067890 */ /* 0x000fc8000fffe03f */
[----:B------:R-:W-:-:S06]  /*15e80*/  UISETP.GE.AND UP0, UPT, UR6, UR39, UPT ;  /* 0x000000270600728c */ /* 0x000fcc000bf06270 */
[----:B------:R-:W-:-:S13]  /*15e90*/  PLOP3.LUT P2, PT, PT, PT, UP0, 0x80, 0x0 ;  /* 0x000000000000781c */ /* 0x000fda0003f4f008 */
[----:B------:R-:W-:Y:S05]  /*15ea0*/  @!P2 BRA `(.L_x_1608) ;  /* 0x0000001400a4a947 */ /* 0x000fea0003800000 */
[----:B------:R-:W-:Y:S02]  /*15eb0*/  LOP3.LUT R9, RZ, UR39, RZ, 0x33, !PT ;  /* 0x00000027ff097c12 */ /* 0x000fe4000f8e33ff */
[----:B-12---:R-:W-:-:S04]  /*15ec0*/  IADD3 R8, RZ, -UR60, RZ ;  /* 0x8000003cff087c10 */ /* 0x006fc8000fffe0ff */
[----:B------:R-:W-:Y:S01]  /*15ed0*/  VIADDMNMX R9, R8, 0x1, R9, !PT ;  /* 0x0000000108097846 */ /* 0x000fe20007800109 */
[----:B------:R-:W-:-:S04]  /*15ee0*/  IMAD.U32 R8, RZ, RZ, UR6 ;  /* 0x00000006ff087e24 */ /* 0x000fc8000f8e00ff */
        /* <DEDUP_REMOVED lines=25> */
[----:B------:R-:W-:-:S04]  /*16080*/  LEA R2, P2, R4, R2, 0x2 ;  /* 0x0000000204027211 */ /* 0x000fc800078410ff */
[----:B------:R-:W-:-:S05]  /*16090*/  LEA.HI.X R3, R4, R3, R12, 0x2, P2 ;  /* 0x0000000304037211 */ /* 0x000fca00010f140c */
[----:B------:R1:W5:Y:S01]  /*160a0*/  LDG.E R4, desc[UR54][R2.64] ;  /* 0x0000003602047981 */ /* 0x000362000c1e1900 */
[----:B------:R-:W-:-:S05]  /*160b0*/  IADD3 R5, -R10, RZ, RZ ;  /* 0x000000ff0a057210 */ /* 0x000fca0007ffe1ff */
[----:B------:R-:W-:-:S07]  /*160c0*/  IMAD R8, R11, R5, R8 ;  /* 0x000000050b087224 */ /* 0x000fce00078e0208 */
.L_x_1612:
[----:B-1----:R-:W-:Y:S01]  /*160d0*/  LEA R2, R16, UR38, 0x3 ;  /* 0x0000002610027c11 */ /* 0x002fe2000f8e18ff */
[----:B------:R-:W1:Y:S01]  /*160e0*/  S2R R5, SR_TID.X ;  /* 0x0000000000057919 */ /* 0x000e620000002100 */
[----:B------:R-:W-:-:S04]  /*160f0*/  SHF.L.U32 R3, R17, 0x1f, RZ ;  /* 0x0000001f11037819 */ /* 0x000fc800000006ff */
[----:B------:R-:W2:Y:S01]  /*16100*/  SYNCS.PHASECHK.TRANS64.TRYWAIT P3, [R2+URZ+0x38840], R3 ;  /* 0x03884003020075a7 */ /* 0x000ea2000806017f */
[----:B-1----:R-:W-:-:S04]  /*16110*/  LOP3.LUT R5, R5, 0x7f, RZ, 0xc0, !PT ;  /* 0x0000007f05057812 */ /* 0x002fc800078ec0ff */
[----:B------:R-:W-:Y:S01]  /*16120*/  ISETP.NE.AND P2, PT, R5, RZ, PT ;  /* 0x000000ff0500720c */ /* 0x000fe20003f45270 */
[----:B--2---:R-:W-:-:S12]  /*16130*/  @!P3 BRA `(.L_x_1613) ;  /* 0x0000001c00d0b947 */ /* 0x004fd80003800000 */
.L_x_1656:
[----:B------:R-:W-:Y:S05]  /*16140*/  @P2 BRA `(.L_x_1614) ;  /* 0x0000000000142947 */ /* 0x000fea0003800000 */
[----:B------:R-:W-:Y:S01]  /*16150*/  ISETP.NE.AND P3, PT, R19, RZ, PT ;  /* 0x000000ff1300720c */ /* 0x000fe20003f65270 */
[----:B------:R-:W-:-:S04]  /*16160*/  IMAD.MOV.U32 R5, RZ, RZ, 0x2000 ;  /* 0x00002000ff057424 */ /* 0x000fc800078e00ff */
[----:B------:R2:W-:Y:S08]  /*16170*/  SYNCS.ARRIVE.TRANS64 RZ, [R2+URZ+0x38830], R5 ;  /* 0x0388300502ff79a7 */ /* 0x0005f0000800003f */
[----:B------:R-:W-:Y:S05]  /*16180*/  @!P3 BRA `(.L_x_1614) ;  /* 0x000000000004b947 */ /* 0x000fea0003800000 */
[----:B------:R-:W-:Y:S01]  /*16190*/  BPT.TRAP 0x1 ;  /* 0x000000040000795c */ /* 0x000fe20000300000 */
.L_x_1614:
        /* <DEDUP_REMOVED lines=17> */
.L_x_1657:
[----:B------:R-:W-:Y:S05]  /*162b0*/  @P2 BRA `(.L_x_1616) ;  /* 0x0000000000142947 */ /* 0x000fea0003800000 */
[----:B------:R-:W-:Y:S01]  /*162c0*/  ISETP.NE.AND P2, PT, R19, RZ, PT ;  /* 0x000000ff1300720c */ /* 0x000fe20003f45270 */
[----:B-1-3--:R-:W-:-:S04]  /*162d0*/  IMAD.MOV.U32 R3, RZ, RZ, 0x10000 ;  /* 0x00010000ff037424 */ /* 0x00afc800078e00ff */
[----:B------:R4:W-:Y:S08]  /*162e0*/  SYNCS.ARRIVE.TRANS64 RZ, [R2+URZ+0x38850], R3 ;  /* 0x0388500302ff79a7 */ /* 0x0009f0000800003f */
[----:B------:R-:W-:Y:S05]  /*162f0*/  @!P2 BRA `(.L_x_1616) ;  /* 0x000000000004a947 */ /* 0x000fea0003800000 */
[----:B------:R-:W-:Y:S01]  /*16300*/  BPT.TRAP 0x1 ;  /* 0x000000040000795c */ /* 0x000fe20000300000 */
.L_x_1616:
        /* <DEDUP_REMOVED lines=50> */
.L_x_1611:
[----:B------:R-:W-:Y:S05]  /*16630*/  BSYNC B0 ;  /* 0x0000000000007941 */ /* 0x000fea0003800000 */
.L_x_1610:
[----:B------:R-:W-:-:S06]  /*16640*/  UIADD3 UR6, UR60, -0x3, URZ ;  /* 0xfffffffd3c067890 */ /* 0x000fcc000fffe03f */
[----:B------:R-:W-:-:S07]  /*16650*/  IMAD.U32 R8, RZ, RZ, UR6 ;  /* 0x00000006ff087e24 */ /* 0x000fce000f8e00ff */
.L_x_1609:
[----:B------:R-:W-:Y:S01]  /*16660*/  ULOP3.LUT UR6, URZ, UR60, URZ, 0x33, !UPT ;  /* 0x0000003c3f067292 */ /* 0x000fe2000f8e333f */
[----:B------:R-:W-:Y:S01]  /*16670*/  VIADD R9, R9, 0xfffffffe ;  /* 0xfffffffe09097836 */ /* 0x000fe20000000000 */
[----:B------:R-:W-:Y:S04]  /*16680*/  BSSY B0, `(.L_x_1608) ;  /* 0x00000eb000007945 */ /* 0x000fe80003800000 */
[----:B------:R-:W-:-:S13]  /*16690*/  ISETP.NE.AND P2, PT, R9, UR6, PT ;  /* 0x0000000609007c0c */ /* 0x000fda000bf45270 */
[----:B------:R-:W-:Y:S05]  /*166a0*/  @!P2 BRA `(.L_x_1617) ;  /* 0x0000000c00a0a947 */ /* 0x000fea0003800000 */
.L_x_1632:
        /* <DEDUP_REMOVED lines=23> */
[----:B--2---:R-:W-:-:S04]  /*16820*/  LEA R4, P2, R2, R4, 0x2 ;  /* 0x0000000402047211 */ /* 0x004fc800078410ff */
[----:B------:R-:W-:-:S05]  /*16830*/  LEA.HI.X R5, R2, R5, R3, 0x2, P2 ;  /* 0x0000000502057211 */ /* 0x000fca00010f1403 */
[----:B------:R1:W5:Y:S01]  /*16840*/  LDG.E R4, desc[UR54][R4.64] ;  /* 0x0000003604047981 */ /* 0x000362000c1e1900 */
[----:B------:R-:W-:-:S04]  /*16850*/  IMAD.MOV R3, RZ, RZ, -R11 ;  /* 0x000000ffff037224 */ /* 0x000fc800078e0a0b */
[----:B------:R-:W-:-:S07]  /*16860*/  IMAD R10, R10, R3, R8 ;  /* 0x000000030a0a7224 */ /* 0x000fce00078e0208 */
.L_x_1620:
[----:B------:R-:W-:Y:S01]  /*16870*/  LEA R3, R9, UR38, 0x3 ;  /* 0x0000002609037c11 */ /* 0x000fe2000f8e18ff */
[----:B-1----:R-:W1:Y:S01]  /*16880*/  S2R R5, SR_TID.X ;  /* 0x0000000000057919 */ /* 0x002e620000002100 */
[----:B------:R-:W-:-:S04]  /*16890*/  SHF.L.U32 R2, R17, 0x1f, RZ ;  /* 0x0000001f11027819 */ /* 0x000fc800000006ff */
[----:B------:R-:W2:Y:S01]  /*168a0*/  SYNCS.PHASECHK.TRANS64.TRYWAIT P3, [R3+URZ+0x38840], R2 ;  /* 0x03884002030075a7 */ /* 0x000ea2000806017f */
[----:B-1----:R-:W-:-:S04]  /*168b0*/  LOP3.LUT R5, R5, 0x7f, RZ, 0xc0, !PT ;  /* 0x0000007f05057812 */ /* 0x002fc800078ec0ff */
[----:B------:R-:W-:Y:S01]  /*168c0*/  ISETP.NE.AND P2, PT, R5, RZ, PT ;  /* 0x000000ff0500720c */ /* 0x000fe20003f45270 */
[----:B--2---:R-:W-:-:S12]  /*168d0*/  @!P3 BRA `(.L_x_1621) ;  /* 0x000000180010b947 */ /* 0x004fd80003800000 */
.L_x_1658:
[----:B------:R-:W-:Y:S05]  /*168e0*/  @P2 BRA `(.L_x_1622) ;  /* 0x0000000000142947 */ /* 0x000fea0003800000 */
[----:B------:R-:W-:Y:S01]  /*168f0*/  ISETP.NE.AND P3, PT, R19, RZ, PT ;  /* 0x000000ff1300720c */ /* 0x000fe20003f65270 */
[----:B------:R-:W-:-:S04]  /*16900*/  IMAD.MOV.U32 R12, RZ, RZ, 0x2000 ;  /* 0x00002000ff0c7424 */ /* 0x000fc800078e00ff */
[----:B------:R2:W-:Y:S08]  /*16910*/  SYNCS.ARRIVE.TRANS64 RZ, [R3+URZ+0x38830], R12 ;  /* 0x0388300c03ff79a7 */ /* 0x0005f0000800003f */
[----:B------:R-:W-:Y:S05]  /*16920*/  @!P3 BRA `(.L_x_1622) ;  /* 0x000000000004b947 */ /* 0x000fea0003800000 */
[----:B------:R-:W-:Y:S01]  /*16930*/  BPT.TRAP 0x1 ;  /* 0x000000040000795c */ /* 0x000fe20000300000 */
.L_x_1622:
        /* <DEDUP_REMOVED lines=17> */
.L_x_1659:
[----:B------:R-:W-:Y:S05]  /*16a50*/  @P2 BRA `(.L_x_1624) ;  /* 0x0000000000142947 */ /* 0x000fea0003800000 */
[----:B------:R-:W-:Y:S02]  /*16a60*/  ISETP.NE.AND P2, PT, R19, RZ, PT ;  /* 0x000000ff1300720c */ /* 0x000fe40003f45270 */
[----:B-1-3--:R-:W-:-:S04]  /*16a70*/  MOV R2, 0x10000 ;  /* 0x0001000000027802 */ /* 0x00afc80000000f00 */
[----:B------:R4:W-:Y:S07]  /*16a80*/  SYNCS.ARRIVE.TRANS64 RZ, [R3+URZ+0x38850], R2 ;  /* 0x0388500203ff79a7 */ /* 0x0009ee000800003f */
[----:B------:R-:W-:Y:S05]  /*16a90*/  @!P2 BRA `(.L_x_1624) ;  /* 0x000000000004a947 */ /* 0x000fea0003800000 */
[----:B------:R-:W-:Y:S01]  /*16aa0*/  BPT.TRAP 0x1 ;  /* 0x000000040000795c */ /* 0x000fe20000300000 */
.L_x_1624:
        /* <DEDUP_REMOVED lines=50> */
.L_x_1619:
[----:B------:R-:W-:Y:S05]  /*16dd0*/  BSYNC B1 ;  /* 0x0000000000017941 */ /* 0x000fea0003800000 */
.L_x_1618:
[----:B------:R-:W-:Y:S01]  /*16de0*/  VIADD R9, R9, 0x1 ;  /* 0x0000000109097836 */ /* 0x000fe20000000000 */
[----:B------:R-:W-:Y:S04]  /*16df0*/  BSSY B1, `(.L_x_1625) ;  /* 0x0000070000017945 */ /* 0x000fe80003800000 */
[----:B------:R-:W-:-:S04]  /*16e00*/  ISETP.NE.AND P2, PT, R9, 0x2, PT ;  /* 0x000000020900780c */ /* 0x000fc80003f45270 */
[----:B---34-:R-:W-:Y:S02]  /*16e10*/  SEL R2, RZ, 0x1, P2 ;  /* 0x00000001ff027807 */ /* 0x018fe40001000000 */
[----:B------:R-:W-:Y:S01]  /*16e20*/  SEL R16, R9, RZ, P2 ;  /* 0x000000ff09107207 */ /* 0x000fe20001000000 */
[----:B------:R-:W-:Y:S01]  /*16e30*/  VIADD R9, R8, 0xffffffff ;  /* 0xffffffff08097836 */ /* 0x000fe20000000000 */
[----:B------:R-:W-:Y:S01]  /*16e40*/  LOP3.LUT R17, R17, R2, RZ, 0x3c, !PT ;  /* 0x0000000211117212 */ /* 0x000fe200078e3cff */
[----:B------:R-:W-:Y:S06]  /*16e50*/  @!P6 BRA `(.L_x_1626) ;  /* 0x0000000400a4e947 */ /* 0x000fec0003800000 */
[----:B------:R-:W-:Y:S01]  /*16e60*/  IMAD.MOV.U32 R10, RZ, RZ, R9 ;  /* 0x000000ffff0a7224 */ /* 0x000fe200078e0009 */
[----:B------:R-:W-:Y:S06]  /*16e70*/  @!P0 BRA `(.L_x_1627) ;  /* 0x0000000000448947 */ /* 0x000fec0003800000 */
[----:B------:R-:W1:Y:S02]  /*16e80*/  LDC R11, c[0x0][0x41c] ;  /* 0x00010700ff0b7b82 */ /* 0x000e640000000800 */
[----:B-1----:R-:W-:-:S13]  /*16e90*/  ISETP.NE.AND P2, PT, R11, 0x1, PT ;  /* 0x000000010b00780c */ /* 0x002fda0003f45270 */
[----:B--2---:R-:W1:Y:S02]  /*16ea0*/  @P2 LDC.64 R2, c[0x0][0x420] ;  /* 0x00010800ff022b82 */ /* 0x004e640000000a00 */
[----:B-1----:R-:W-:-:S04]  /*16eb0*/  @P2 IMAD.HI.U32 R4, R10, R2, RZ ;  /* 0x000000020a042227 */ /* 0x002fc800078e00ff */
[----:B------:R-:W-:Y:S01]  /*16ec0*/  IMAD.MOV.U32 R2, RZ, RZ, R10 ;  /* 0x000000ffff027224 */ /* 0x000fe200078e000a */
[----:B------:R-:W-:Y:S02]  /*16ed0*/  @P2 SHF.R.U32.HI R2, RZ, R3, R4 ;  /* 0x00000003ff022219 */ /* 0x000fe40000011604 */
[----:B------:R-:W1:Y:S03]  /*16ee0*/  LDC.64 R4, c[0x0][0x3f8] ;  /* 0x0000fe00ff047b82 */ /* 0x000e660000000a00 */
[----:B------:R-:W-:-:S04]  /*16ef0*/  IMAD.MOV R3, RZ, RZ, -R2 ;  /* 0x000000ffff037224 */ /* 0x000fc800078e0a02 */
        /* <DEDUP_REMOVED lines=9> */
.L_x_1627:
[----:B------:R-:W-:Y:S01]  /*16f90*/  LEA R2, R16, UR38, 0x3 ;  /* 0x0000002610027c11 */ /* 0x000fe2000f8e18ff */
[----:B-1----:R-:W1:Y:S01]  /*16fa0*/  S2R R5, SR_TID.X ;  /* 0x0000000000057919 */ /* 0x002e620000002100 */
[----:B--2---:R-:W-:-:S04]  /*16fb0*/  SHF.L.U32 R3, R17, 0x1f, RZ ;  /* 0x0000001f11037819 */ /* 0x004fc800000006ff */
[----:B------:R-:W2:Y:S01]  /*16fc0*/  SYNCS.PHASECHK.TRANS64.TRYWAIT P3, [R2+URZ+0x38840], R3 ;  /* 0x03884003020075a7 */ /* 0x000ea2000806017f */
[----:B-1----:R-:W-:-:S04]  /*16fd0*/  LOP3.LUT R5, R5, 0x7f, RZ, 0xc0, !PT ;  /* 0x0000007f05057812 */ /* 0x002fc800078ec0ff */
[----:B------:R-:W-:Y:S01]  /*16fe0*/  ISETP.NE.AND P2, PT, R5, RZ, PT ;  /* 0x000000ff0500720c */ /* 0x000fe20003f45270 */
[----:B--2---:R-:W-:-:S12]  /*16ff0*/  @!P3 BRA `(.L_x_1628) ;  /* 0x000000100070b947 */ /* 0x004fd80003800000 */
.L_x_1660:
[----:B------:R-:W-:Y:S05]  /*17000*/  @P2 BRA `(.L_x_1629) ;  /* 0x0000000000142947 */ /* 0x000fea0003800000 */
[----:B------:R-:W-:Y:S02]  /*17010*/  ISETP.NE.AND P3, PT, R19, RZ, PT ;  /* 0x000000ff1300720c */ /* 0x000fe40003f65270 */
[----:B------:R-:W-:-:S04]  /*17020*/  MOV R5, 0x2000 ;  /* 0x0000200000057802 */ /* 0x000fc80000000f00 */
[----:B------:R2:W-:Y:S07]  /*17030*/  SYNCS.ARRIVE.TRANS64 RZ, [R2+URZ+0x38830], R5 ;  /* 0x0388300502ff79a7 */ /* 0x0005ee000800003f */
[----:B------:R-:W-:Y:S05]  /*17040*/  @!P3 BRA `(.L_x_1629) ;  /* 0x000000000004b947 */ /* 0x000fea0003800000 */
[----:B------:R-:W-:Y:S01]  /*17050*/  BPT.TRAP 0x1 ;  /* 0x000000040000795c */ /* 0x000fe20000300000 */
.L_x_1629:
        /* <DEDUP_REMOVED lines=17> */
.L_x_1661:
[----:B------:R-:W-:Y:S05]  /*17170*/  @P2 BRA `(.L_x_1631) ;  /* 0x0000000000142947 */ /* 0x000fea0003800000 */
[----:B------:R-:W-:Y:S01]  /*17180*/  ISETP.NE.AND P2, PT, R19, RZ, PT ;  /* 0x000000ff1300720c */ /* 0x000fe20003f45270 */
[----:B-12---:R-:W-:-:S04]  /*17190*/  IMAD.MOV.U32 R3, RZ, RZ, 0x10000 ;  /* 0x00010000ff037424 */ /* 0x006fc800078e00ff */
[----:B------:R3:W-:Y:S08]  /*171a0*/  SYNCS.ARRIVE.TRANS64 RZ, [R2+URZ+0x38850], R3 ;  /* 0x0388500302ff79a7 */ /* 0x0007f0000800003f */
[----:B------:R-:W-:Y:S05]  /*171b0*/  @!P2 BRA `(.L_x_1631) ;  /* 0x000000000004a947 */ /* 0x000fea0003800000 */
[----:B------:R-:W-:Y:S01]  /*171c0*/  BPT.TRAP 0x1 ;  /* 0x000000040000795c */ /* 0x000fe20000300000 */
.L_x_1631:
        /* <DEDUP_REMOVED lines=50> */
.L_x_1626:
[----:B------:R-:W-:Y:S05]  /*174f0*/  BSYNC B1 ;  /* 0x0000000000017941 */ /* 0x000fea0003800000 */
.L_x_1625:
[----:B------:R-:W-:Y:S01]  /*17500*/  ISETP.GT.AND P2, PT, R9, UR39, PT ;  /* 0x0000002709007c0c */ /* 0x000fe2000bf44270 */
[----:B------:R-:W-:-:S12]  /*17510*/  VIADD R8, R8, 0xfffffffe ;  /* 0xfffffffe08087836 */ /* 0x000fd80000000000 */
[----:B------:R-:W-:Y:S05]  /*17520*/  @P2 BRA `(.L_x_1632) ;  /* 0xfffffff000602947 */ /* 0x000fea000383ffff */
.L_x_1617:
[----:B------:R-:W-:Y:S05]  /*17530*/  BSYNC B0 ;  /* 0x0000000000007941 */ /* 0x000fea0003800000 */
.L_x_1608:
[----:B------:R-:W-:Y:S01]  /*17540*/  VIADD R16, R16, 0x1 ;  /* 0x0000000110107836 */ /* 0x000fe20000000000 */
[----:B------:R-:W-:Y:S04]  /*17550*/  BSSY B0, `(.L_x_1633) ;  /* 0x0000013000007945 */ /* 0x000fe80003800000 */
[----:B------:R-:W-:-:S04]  /*17560*/  ISETP.NE.AND P0, PT, R16, 0x2, PT ;  /* 0x000000021000780c */ /* 0x000fc80003f05270 */
[----:B------:R-:W-:-:S04]  /*17570*/  SEL R0, RZ, 0x1, P0 ;  /* 0x00000001ff007807 */ /* 0x000fc80000000000 */
[----:B------:R-:W-:Y:S01]  /*17580*/  LOP3.LUT R17, R17, R0, RZ, 0x3c, !PT ;  /* 0x0000000011117212 */ /* 0x000fe200078e3cff */
[----:B------:R-:W-:Y:S06]  /*17590*/  @P1 BRA `(.L_x_1634) ;  /* 0x0000000000381947 */ /* 0x000fec0003800000 */
[----:B-1234-:R-:W2:Y:S01]  /*175a0*/  LDL R2, [R1] ;  /* 0x0000000001027983 */ /* 0x01eea20000100800 */
[----:B------:R-:W-:Y:S02]  /*175b0*/  VOTEU.ANY UR6, UPT, PT ;  /* 0x0000000000067886 */ /* 0x000fe400038e0100 */
[----:B------:R-:W1:Y:S01]  /*175c0*/  FLO.U32 R0, UR6 ;  /* 0x0000000600007d00 */ /* 0x000e6200080e0000 */
[----:B------:R-:W1:Y:S02]  /*175d0*/  S2R R5, SR_LANEID ;  /* 0x0000000000057919 */ /* 0x000e640000000000 */
[----:B-1----:R-:W-:-:S05]  /*175e0*/  ISETP.EQ.U32.AND P1, PT, R0, R5, PT ;  /* 0x000000050000720c */ /* 0x002fca0003f22070 */
[----:B------:R-:W1:Y:S01]  /*175f0*/  POPC R5, UR6 ;  /* 0x0000000600057d09 */ /* 0x000e620008000000 */
[----:B--2---:R-:W-:Y:S02]  /*17600*/  R2UR UR7, R2 ;  /* 0x00000000020772ca */ /* 0x004fe400000e0000 */
[----:B------:R-:W1:Y:S05]  /*17610*/  LDC.64 R2, c[0x0][0xef0] ;  /* 0x0003bc00ff027b82 */ /* 0x000e6a0000000a00 */
[----:B-1----:R-:W2:Y:S01]  /*17620*/  @P1 ATOMG.E.ADD.STRONG.GPU PT, R3, desc[UR54][R2.64], R5 ;  /* 0x00000005020319a8 */ /* 0x002ea200081ee1f6 */
[----:B------:R-:W1:Y:S02]  /*17630*/  S2R R4, SR_LTMASK ;  /* 0x0000000000047919 */ /* 0x000e640000003900 */
[----:B-1----:R-:W-:-:S04]  /*17640*/  LOP3.LUT R4, R4, UR6, RZ, 0xc0, !PT ;  /* 0x0000000604047c12 */ /* 0x002fc8000f8ec0ff */
[----:B------:R-:W1:Y:S01]  /*17650*/  POPC R7, R4 ;  /* 0x0000000400077309 */ /* 0x000e620000000000 */
[----:B--2---:R-:W1:Y:S02]  /*17660*/  SHFL.IDX PT, R0, R3, R0, 0x1f ;  /* 0x00001f0003007589 */ /* 0x004e6400000e0000 */
[----:B-1----:R-:W-:-:S07]  /*17670*/  IADD3 R18, R0, UR7, R7 ;  /* 0x0000000700127c10 */ /* 0x002fce000fffe007 */
.L_x_1634:
[----:B------:R-:W-:Y:S05]  /*17680*/  BSYNC B0 ;  /* 0x0000000000007941 */ /* 0x000fea0003800000 */
.L_x_1633:
[----:B------:R-:W-:Y:S01]  /*17690*/  SEL R16, R16, RZ, P0 ;  /* 0x000000ff10107207 */ /* 0x000fe20000000000 */
[----:B------:R-:W-:-:S07]  /*176a0*/  IMAD.MOV.U32 R13, RZ, RZ, R18 ;  /* 0x000000ffff0d7224 */ /* 0x000fce00078e0012 */
.L_x_1591:
[----:B------:R-:W-:Y:S05]  /*176b0*/  BSYNC B6 ;  /* 0x0000000000067941 */ /* 0x000fea0003800000 */
.L_x_1589:
[----:B------:R-:W-:-:S03]  /*176c0*/  UMOV UR6, 0xffffffff ;  /* 0xffffffff00067882 */ /* 0x000fc60000000000 */
[----:B------:R-:W-:Y:S05]  /*176d0*/  BRA.DIV UR6, `(.L_x_1635) ;  /* 0x0000000a06e07947 */ /* 0x000fea000b800000 */
[----:B------:R1:W1:Y:S02]  /*176e0*/  SHFL.IDX PT, R14, R13, RZ, 0x1f ;  /* 0x00001fff0d0e7589 */ /* 0x00026400000e0000 */
.L_x_1664:
[----:B------:R-:W-:Y:S01]  /*176f0*/  ISETP.NE.AND P0, PT, R19, RZ, PT ;  /* 0x000000ff1300720c */ /* 0x000fe20003f05270 */
[----:B------:R-:W-:Y:S05]  /*17700*/  WARPSYNC.ALL ;  /* 0x0000000000007948 */ /* 0x000fea0003800000 */
[----:B------:R-:W-:Y:S01]  /*17710*/  BAR.SYNC.DEFER_BLOCKING 0x4, 0x120 ;  /* 0x0104800000007b1d */ /* 0x000fe20000010000 */
[----:B-1----:R-:W-:-:S05]  /*17720*/  IMAD.MOV.U32 R18, RZ, RZ, R14 ;  /* 0x000000ffff127224 */ /* 0x002fca00078e000e */
[----:B------:R-:W-:Y:S01]  /*17730*/  ULDC UR6, c[0x0][0xea8] ;  /* 0x0003aa0000067ab9 */ /* 0x000fe20000000800 */
[----:B------:R-:W-:Y:S01]  /*17740*/  @!P0 MOV R0, 0x400 ;  /* 0x0000040000008802 */ /* 0x000fe20000000f00 */
[----:B--234-:R-:W1:Y:S03]  /*17750*/  @!P0 S2R R3, SR_CgaCtaId ;  /* 0x0000000000038919 */ /* 0x01ce660000008800 */
[----:B-1----:R-:W-:-:S05]  /*17760*/  @!P0 LEA R0, R3, R0, 0x18 ;  /* 0x0000000003008211 */ /* 0x002fca00078ec0ff */
[----:B------:R2:W-:Y:S01]  /*17770*/  @!P0 STS [R0+0x388d0], R13 ;  /* 0x0388d00d00008388 */ /* 0x0005e20000000800 */
[----:B------:R-:W-:Y:S06]  /*17780*/  BAR.ARV 0x5, 0x120 ;  /* 0x0144800000007b1d */ /* 0x000fec0000002000 */
[----:B------:R-:W-:-:S13]  /*17790*/  ISETP.GE.AND P0, PT, R18, UR6, PT ;  /* 0x0000000612007c0c */ /* 0x000fda000bf06270 */
[----:B--2---:R-:W-:Y:S05]  /*177a0*/  @!P0 BRA `(.L_x_1636) ;  /* 0xffffffcc001c8947 */ /* 0x004fea000383ffff */
.L_x_1580:
[----:B------:R-:W1:Y:S01]  /*177b0*/  S2R R3, SR_CgaCtaId ;  /* 0x0000000000037919 */ /* 0x000e620000008800 */
[----:B------:R-:W-:Y:S01]  /*177c0*/  UIADD3 UR61, UR61, 0x1, URZ ;  /* 0x000000013d3d7890 */ /* 0x000fe2000fffe03f */
[----:B------:R-:W-:-:S03]  /*177d0*/  MOV R0, 0x400 ;  /* 0x0000040000007802 */ /* 0x000fc60000000f00 */
[----:B------:R-:W-:-:S04]  /*177e0*/  ULEA.HI UR4, UR61, UR61, URZ, 0x1 ;  /* 0x0000003d3d047291 */ /* 0x000fc8000f8f083f */
[----:B------:R-:W-:-:S04]  /*177f0*/  ULOP3.LUT UR4, UR4, 0xfffffffe, URZ, 0xc0, !UPT ;  /* 0xfffffffe04047892 */ /* 0x000fc8000f8ec03f */
[----:B------:R-:W-:Y:S01]  /*17800*/  UIADD3 UR4, UR61, -UR4, URZ ;  /* 0x800000043d047290 */ /* 0x000fe2000fffe03f */
[----:B-1----:R-:W-:-:S05]  /*17810*/  LEA R7, R3, R0, 0x18 ;  /* 0x0000000003077211 */ /* 0x002fca00078ec0ff */
[----:B------:R-:W-:-:S04]  /*17820*/  MOV R0, UR4 ;  /* 0x0000000400007c02 */ /* 0x000fc80008000f00 */
[----:B------:R-:W-:-:S04]  /*17830*/  SHF.L.U32 R0, R0, 0x1f, RZ ;  /* 0x0000001f00007819 */ /* 0x000fc800000006ff */
[----:B------:R-:W1:Y:S02]  /*17840*/  SYNCS.PHASECHK.TRANS64.TRYWAIT P0, [R7+URZ+0x38820], R0 ;  /* 0x03882000070075a7 */ /* 0x000e64000800017f */
[----:B-1----:R-:W-:Y:S05]  /*17850*/  @!P0 BRA `(.L_x_1637) ;  /* 0x0000000800a48947 */ /* 0x002fea0003800000 */
.L_x_1665:
        /* <DEDUP_REMOVED lines=9> */
[----:B------:R-:W2:Y:S02]  /*178f0*/  LDL R2, [R1+0x4] ;  /* 0x0000040001027983 */ /* 0x000ea40000100800 */
[----:B--2---:R-:W-:-:S13]  /*17900*/  R2UR UR4, R2 ;  /* 0x00000000020472ca */ /* 0x004fda00000e0000 */
[----:B------:R-:W-:-:S06]  /*17910*/  ULOP3.LUT UR4, UR4, 0x2, URZ, 0xfc, !UPT ;  /* 0x0000000204047892 */ /* 0x000fcc000f8efc3f */
[----:B------:R-:W-:-:S05]  /*17920*/  IMAD.U32 R0, RZ, RZ, UR4 ;  /* 0x00000004ff007e24 */ /* 0x000fca000f8e00ff */
[----:B------:R-:W-:-:S13]  /*17930*/  ISETP.NE.AND P2, PT, R0, 0x3, PT ;  /* 0x000000030000780c */ /* 0x000fda0003f45270 */
[----:B------:R-:W-:Y:S05]  /*17940*/  @!P2 BRA `(.L_x_1640) ;  /* 0x000000000004a947 */ /* 0x000fea0003800000 */
[----:B------:R-:W-:Y:S01]  /*17950*/  BPT.TRAP 0x1 ;  /* 0x000000040000795c */ /* 0x000fe20000300000 */
.L_x_1640:
[----:B------:R-:W-:Y:S01]  /*17960*/  VIADD R3, R7, 0x38840 ;  /* 0x0003884007037836 */ /* 0x000fe20000000000 */
[----:B------:R-:W-:Y:S01]  /*17970*/  SHF.L.U32 R4, R17, 0x1f, RZ ;  /* 0x0000001f11047819 */ /* 0x000fe200000006ff */
[C---:B------:R-:W-:Y:S02]  /*17980*/  VIADD R0, R16.reuse, 0x1 ;  /* 0x0000000110007836 */ /* 0x040fe40000000000 */
[----:B------:R-:W-:-:S03]  /*17990*/  IMAD R5, R16, 0x8, R3 ;  /* 0x0000000810057824 */ /* 0x000fc600078e0203 */
[----:B------:R-:W-:Y:S01]  /*179a0*/  ISETP.NE.AND P1, PT, R0, 0x2, PT ;  /* 0x000000020000780c */ /* 0x000fe20003f25270 */
[----:B------:R-:W1:Y:S03]  /*179b0*/  SYNCS.PHASECHK.TRANS64.TRYWAIT P0, [R5+URZ], R4 ;  /* 0x00000004050075a7 */ /* 0x000e66000800017f */
[----:B------:R-:W-:-:S04]  /*179c0*/  SEL R2, RZ, 0x1, P1 ;  /* 0x00000001ff027807 */ /* 0x000fc80000800000 */
[----:B------:R-:W-:Y:S02]  /*179d0*/  LOP3.LUT R17, R17, R2, RZ, 0x3c, !PT ;  /* 0x0000000211117212 */ /* 0x000fe400078e3cff */
[----:B------:R-:W-:Y:S02]  /*179e0*/  SEL R2, R0, RZ, P1 ;  /* 0x000000ff00027207 */ /* 0x000fe40000800000 */
[----:B------:R-:W-:-:S03]  /*179f0*/  SHF.L.U32 R0, R17, 0x1f, RZ ;  /* 0x0000001f11007819 */ /* 0x000fc600000006ff */
[----:B------:R-:W-:Y:S01]  /*17a00*/  IMAD R3, R2, 0x8, R3 ;  /* 0x0000000802037824 */ /* 0x000fe200078e0203 */
[----:B-1----:R-:W-:Y:S06]  /*17a10*/  @!P0 BRA `(.L_x_1641) ;  /* 0x0000000800488947 */ /* 0x002fec0003800000 */
.L_x_1666:
[----:B------:R-:W2:Y:S02]  /*17a20*/  SYNCS.PHASECHK.TRANS64.TRYWAIT P0, [R3+URZ], R0 ;  /* 0x00000000030075a7 */ /* 0x000ea4000800017f */
[----:B--2---:R-:W-:Y:S05]  /*17a30*/  @!P0 BRA `(.L_x_1642) ;  /* 0x0000000800548947 */ /* 0x004fea0003800000 */
.L_x_1667:
[----:B------:R-:W-:Y:S05]  /*17a40*/  @!P2 BRA `(.L_x_1643) ;  /* 0x000000000004a947 */ /* 0x000fea0003800000 */
[----:B------:R-:W-:Y:S01]  /*17a50*/  BPT.TRAP 0x1 ;  /* 0x000000040000795c */ /* 0x000fe20000300000 */
.L_x_1643:
[----:B--2---:R-:W-:-:S05]  /*17a60*/  VIADD R3, R7, 0x38860 ;  /* 0x0003886007037836 */ /* 0x004fca0000000000 */
[----:B-1----:R-:W-:-:S04]  /*17a70*/  LEA R5, R16, R3, 0x3 ;  /* 0x0000000310057211 */ /* 0x002fc800078e18ff */
[----:B------:R-:W1:Y:S02]  /*17a80*/  SYNCS.PHASECHK.TRANS64.TRYWAIT P0, [R5+URZ], R4 ;  /* 0x00000004050075a7 */ /* 0x000e64000800017f */
[----:B-1----:R-:W-:Y:S05]  /*17a90*/  @!P0 BRA `(.L_x_1644) ;  /* 0x0000000800508947 */ /* 0x002fea0003800000 */
.L_x_1668:
[----:B------:R-:W-:-:S07]  /*17aa0*/  IMAD R3, R2, 0x8, R3 ;  /* 0x0000000802037824 */ /* 0x000fce00078e0203 */
.L_x_1645:
[----:B--2---:R2:W3:Y:S02]  /*17ab0*/  SYNCS.PHASECHK.TRANS64.TRYWAIT P0, [R3+URZ], R0 ;  /* 0x00000000030075a7 */ /* 0x0044e4000800017f */
[----:B---3--:R-:W-:Y:S05]  /*17ac0*/  @!P0 NANOSLEEP.SYNCS 0x989680 ;  /* 0x009896800000895d */ /* 0x008fea0003900000 */
[----:B------:R-:W3:Y:S02]  /*17ad0*/  @!P0 SYNCS.PHASECHK.TRANS64 P0, [R3+URZ], R0 ;  /* 0x00000000030085a7 */ /* 0x000ee4000800007f */
[----:B---3--:R-:W-:Y:S05]  /*17ae0*/  @!P0 BRA `(.L_x_1645) ;  /* 0xfffffffc00f08947 */ /* 0x008fea000383ffff */
.L_x_1639:
[----:B------:R-:W-:Y:S05]  /*17af0*/  BSYNC B0 ;  /* 0x0000000000007941 */ /* 0x000fea0003800000 */
.L_x_1638:
[----:B------:R-:W-:Y:S05]  /*17b00*/  EXIT ;  /* 0x000000000000794d */ /* 0x000fea0003800000 */
.L_x_1499:
[----:B-1----:R-:W-:-:S04]  /*17b10*/  IMAD.U32 R3, RZ, RZ, UR36 ;  /* 0x00000024ff037e24 */ /* 0x002fc8000f8e00ff */
[----:B------:R1:W2:Y:S03]  /*17b20*/  SYNCS.PHASECHK.TRANS64.TRYWAIT P1, [R3+URZ+0x38800], R0 ;  /* 0x03880000030075a7 */ /* 0x0002a6000802017f */
[----:B--2---:R-:W-:Y:S05]  /*17b30*/  @!P1 NANOSLEEP.SYNCS 0x989680 ;  /* 0x009896800000995d */ /* 0x004fea0003900000 */
[----:B------:R-:W2:Y:S02]  /*17b40*/  @!P1 SYNCS.PHASECHK.TRANS64 P1, [R3+URZ+0x38800], R0 ;  /* 0x03880000030095a7 */ /* 0x000ea4000802007f */
[----:B--2---:R-:W-:Y:S05]  /*17b50*/  @!P1 BRA `(.L_x_1499) ;  /* 0xfffffffc00ec9947 */ /* 0x004fea000383ffff */
[----:B------:R-:W-:Y:S05]  /*17b60*/  BRA `(.L_x_1646) ;  /* 0xfffffec000307947 */ /* 0x000fea000383ffff */
.L_x_1503:
[----:B---3--:R3:W4:Y:S02]  /*17b70*/  SYNCS.PHASECHK.TRANS64.TRYWAIT P1, [R6+URZ+0x38830], R7 ;  /* 0x03883007060075a7 */ /* 0x008724000802017f */
[----:B----4-:R-:W-:Y:S05]  /*17b80*/  @!P1 NANOSLEEP.SYNCS 0x989680 ;  /* 0x009896800000995d */ /* 0x010fea0003900000 */
[----:B------:R-:W4:Y:S02]  /*17b90*/  @!P1 SYNCS.PHASECHK.TRANS64 P1, [R6+URZ+0x38830], R7 ;  /* 0x03883007060095a7 */ /* 0x000f24000802007f */
[----:B----4-:R-:W-:Y:S05]  /*17ba0*/  @!P1 BRA `(.L_x_1503) ;  /* 0xfffffffc00f09947 */ /* 0x010fea000383ffff */
[----:B------:R-:W-:Y:S05]  /*17bb0*/  BRA `(.L_x_1502) ;  /* 0xfffffec000447947 */ /* 0x000fea000383ffff */
.L_x_1504:
[----:B-1----:R-:W-:-:S04]  /*17bc0*/  IMAD.U32 R3, RZ, RZ, UR36 ;  /* 0x00000024ff037e24 */ /* 0x002fc8000f8e00ff */
[----:B------:R1:W4:Y:S03]  /*17bd0*/  SYNCS.PHASECHK.TRANS64.TRYWAIT P1, [R3+URZ+0x38810], R0 ;  /* 0x03881000030075a7 */ /* 0x000326000802017f */
[----:B----4-:R-:W-:Y:S05]  /*17be0*/  @!P1 NANOSLEEP.SYNCS 0x989680 ;  /* 0x009896800000995d */ /* 0x010fea0003900000 */
[----:B------:R-:W4:Y:S02]  /*17bf0*/  @!P1 SYNCS.PHASECHK.TRANS64 P1, [R3+URZ+0x38810], R0 ;  /* 0x03881000030095a7 */ /* 0x000f24000802007f */
[----:B----4-:R-:W-:Y:S05]  /*17c00*/  @!P1 BRA `(.L_x_1504) ;  /* 0xfffffffc00ec9947 */ /* 0x010fea000383ffff */
[----:B------:R-:W-:Y:S05]  /*17c10*/  BRA `(.L_x_1647) ;  /* 0xfffffec000cc7947 */ /* 0x000fea000383ffff */
.L_x_1508:
[----:B------:R1:W1:Y:S02]  /*17c20*/  SYNCS.PHASECHK.TRANS64.TRYWAIT P1, [R6+URZ+0x38850], R7 ;  /* 0x03885007060075a7 */ /* 0x000264000802017f */
[----:B-1----:R-:W-:Y:S05]  /*17c30*/  @!P1 NANOSLEEP.SYNCS 0x989680 ;  /* 0x009896800000995d */ /* 0x002fea0003900000 */
[----:B------:R-:W1:Y:S02]  /*17c40*/  @!P1 SYNCS.PHASECHK.TRANS64 P1, [R6+URZ+0x38850], R7 ;  /* 0x03885007060095a7 */ /* 0x000e64000802007f */
[----:B-1----:R-:W-:Y:S05]  /*17c50*/  @!P1 BRA `(.L_x_1508) ;  /* 0xfffffffc00f09947 */ /* 0x002fea000383ffff */
[----:B------:R-:W-:Y:S05]  /*17c60*/  BRA `(.L_x_1507) ;  /* 0xfffffec400007947 */ /* 0x000fea000383ffff */
.L_x_1524:
[----:B--2---:R2:W3:Y:S02]  /*17c70*/  SYNCS.PHASECHK.TRANS64.TRYWAIT P3, [R12+URZ+0x38830], R21 ;  /* 0x038830150c0075a7 */ /* 0x0044e4000806017f */
[----:B---3--:R-:W-:Y:S05]  /*17c80*/  @!P3 NANOSLEEP.SYNCS 0x989680 ;  /* 0x009896800000b95d */ /* 0x008fea0003900000 */
[----:B------:R-:W3:Y:S02]  /*17c90*/  @!P3 SYNCS.PHASECHK.TRANS64 P3, [R12+URZ+0x38830], R21 ;  /* 0x038830150c00b5a7 */ /* 0x000ee4000806007f */
[----:B---3--:R-:W-:Y:S05]  /*17ca0*/  @!P3 BRA `(.L_x_1524) ;  /* 0xfffffffc00f0b947 */ /* 0x008fea000383ffff */
[----:B------:R-:W-:Y:S05]  /*17cb0*/  BRA `(.L_x_1523) ;  /* 0xfffffef800007947 */ /* 0x000fea000383ffff */
.L_x_1528:
[----:B----4-:R4:W1:Y:S02]  /*17cc0*/  SYNCS.PHASECHK.TRANS64.TRYWAIT P3, [R12+URZ+0x38850], R21 ;  /* 0x038850150c0075a7 */ /* 0x010864000806017f */
[----:B-1----:R-:W-:Y:S05]  /*17cd0*/  @!P3 NANOSLEEP.SYNCS 0x989680 ;  /* 0x009896800000b95d */ /* 0x002fea0003900000 */
[----:B------:R-:W1:Y:S02]  /*17ce0*/  @!P3 SYNCS.PHASECHK.TRANS64 P3, [R12+URZ+0x38850], R21 ;  /* 0x038850150c00b5a7 */ /* 0x000e64000806007f */
[----:B-1----:R-:W-:Y:S05]  /*17cf0*/  @!P3 BRA `(.L_x_1528) ;  /* 0xfffffffc00f0b947 */ /* 0x002fea000383ffff */
[----:B------:R-:W-:Y:S05]  /*17d00*/  BRA `(.L_x_1527) ;  /* 0xfffffef800607947 */ /* 0x000fea000383ffff */
.L_x_1545:
[----:B--2---:R2:W3:Y:S02]  /*17d10*/  SYNCS.PHASECHK.TRANS64.TRYWAIT P3, [R8+URZ+0x38830], R11 ;  /* 0x0388300b080075a7 */ /* 0x0044e4000806017f */
[----:B---3--:R-:W-:Y:S05]  /*17d20*/  @!P3 NANOSLEEP.SYNCS 0x989680 ;  /* 0x009896800000b95d */ /* 0x008fea0003900000 */
[----:B------:R-:W3:Y:S02]  /*17d30*/  @!P3 SYNCS.PHASECHK.TRANS64 P3, [R8+URZ+0x38830], R11 ;  /* 0x0388300b0800b5a7 */ /* 0x000ee4000806007f */
[----:B---3--:R-:W-:Y:S05]  /*17d40*/  @!P3 BRA `(.L_x_1545) ;  /* 0xfffffffc00f0b947 */ /* 0x008fea000383ffff */
[----:B------:R-:W-:Y:S05]  /*17d50*/  BRA `(.L_x_1544) ;  /* 0xffffff3400447947 */ /* 0x000fea000383ffff */
.L_x_1549:
[----:B----4-:R4:W1:Y:S02]  /*17d60*/  SYNCS.PHASECHK.TRANS64.TRYWAIT P3, [R8+URZ+0x38850], R11 ;  /* 0x0388500b080075a7 */ /* 0x010864000806017f */
[----:B-1----:R-:W-:Y:S05]  /*17d70*/  @!P3 NANOSLEEP.SYNCS 0x989680 ;  /* 0x009896800000b95d */ /* 0x002fea0003900000 */
[----:B------:R-:W1:Y:S02]  /*17d80*/  @!P3 SYNCS.PHASECHK.TRANS64 P3, [R8+URZ+0x38850], R11 ;  /* 0x0388500b0800b5a7 */ /* 0x000e64000806007f */
[----:B-1----:R-:W-:Y:S05]  /*17d90*/  @!P3 BRA `(.L_x_1549) ;  /* 0xfffffffc00f0b947 */ /* 0x002fea000383ffff */
[----:B------:R-:W-:Y:S05]  /*17da0*/  BRA `(.L_x_1548) ;  /* 0xffffff3400a07947 */ /* 0x000fea000383ffff */
.L_x_1555:
[----:B--2---:R2:W3:Y:S02]  /*17db0*/  SYNCS.PHASECHK.TRANS64.TRYWAIT P2, [R12+URZ+0x38830], R11 ;  /* 0x0388300b0c0075a7 */ /* 0x0044e4000804017f */
[----:B---3--:R-:W-:Y:S05]  /*17dc0*/  @!P2 NANOSLEEP.SYNCS 0x989680 ;  /* 0x009896800000a95d */ /* 0x008fea0003900000 */
[----:B------:R-:W3:Y:S02]  /*17dd0*/  @!P2 SYNCS.PHASECHK.TRANS64 P2, [R12+URZ+0x38830], R11 ;  /* 0x0388300b0c00a5a7 */ /* 0x000ee4000804007f */
[----:B---3--:R-:W-:Y:S05]  /*17de0*/  @!P2 BRA `(.L_x_1555) ;  /* 0xfffffffc00f0a947 */ /* 0x008fea000383ffff */
[----:B------:R-:W-:Y:S05]  /*17df0*/  BRA `(.L_x_1554) ;  /* 0xffffff6400607947 */ /* 0x000fea000383ffff */
.L_x_1559:
[----:B----4-:R4:W1:Y:S02]  /*17e00*/  SYNCS.PHASECHK.TRANS64.TRYWAIT P2, [R12+URZ+0x38850], R11 ;  /* 0x0388500b0c0075a7 */ /* 0x010864000804017f */
[----:B-1----:R-:W-:Y:S05]  /*17e10*/  @!P2 NANOSLEEP.SYNCS 0x989680 ;  /* 0x009896800000a95d */ /* 0x002fea0003900000 */
[----:B------:R-:W1:Y:S02]  /*17e20*/  @!P2 SYNCS.PHASECHK.TRANS64 P2, [R12+URZ+0x38850], R11 ;  /* 0x0388500b0c00a5a7 */ /* 0x000e64000804007f */
[----:B-1----:R-:W-:Y:S05]  /*17e30*/  @!P2 BRA `(.L_x_1559) ;  /* 0xfffffffc00f0a947 */ /* 0x002fea000383ffff */
[----:B------:R-:W-:Y:S05]  /*17e40*/  BRA `(.L_x_1558) ;  /* 0xffffff6400c07947 */ /* 0x000fea000383ffff */
.L_x_1595:
[----:B------:R-:W1:Y:S01]  /*17e50*/  S2R R7, SR_TID.X ;  /* 0x0000000000077919 */ /* 0x000e620000002100 */
[----:B------:R-:W-:Y:S01]  /*17e60*/  IMAD.MOV.U32 R12, RZ, RZ, RZ ;  /* 0x000000ffff0c7224 */ /* 0x000fe200078e00ff */
[----:B------:R-:W-:Y:S01]  /*17e70*/  MOV R15, 0xffffffff ;  /* 0xffffffff000f7802 */ /* 0x000fe20000000f00 */
[----:B------:R-:W-:Y:S01]  /*17e80*/  IMAD.MOV.U32 R11, RZ, RZ, 0x1f ;  /* 0x0000001fff0b7424 */ /* 0x000fe200078e00ff */
[----:B-1----:R-:W-:-:S04]  /*17e90*/  SHF.R.U32.HI R7, RZ, 0x5, R7 ;  /* 0x00000005ff077819 */ /* 0x002fc80000011607 */
[----:B------:R-:W-:-:S05]  /*17ea0*/  LOP3.LUT R7, R7, 0x3, RZ, 0xc0, !PT ;  /* 0x0000000307077812 */ /* 0x000fca00078ec0ff */
[----:B------:R-:W-:-:S07]  /*17eb0*/  IMAD.MOV.U32 R13, RZ, RZ, R7 ;  /* 0x000000ffff0d7224 */ /* 0x000fce00078e0007 */
[----:B------:R-:W-:Y:S05]  /*17ec0*/  WARPSYNC.COLLECTIVE R15, `(.L_x_1648) ;  /* 0x000000000f087348 */ /* 0x000fea0003c00000 */
[----:B------:R1:W2:Y:S02]  /*17ed0*/  SHFL.IDX P6, R14, R13, R12, R11 ;  /* 0x0000000c0d0e7389 */ /* 0x0002a400000c000b */
[----:B-12---:R-:W-:Y:S01]  /*17ee0*/  ENDCOLLECTIVE ;  /* 0x000000000000791b */ /* 0x006fe20003800000 */
.L_x_1648:
[----:B------:R-:W-:Y:S05]  /*17ef0*/  BRA `(.L_x_1649) ;  /* 0xffffffd000c07947 */ /* 0x000fea000383ffff */
.L_x_1596:
[----:B------:R-:W-:Y:S01]  /*17f00*/  BSSY B0, `(.L_x_1650) ;  /* 0x0000006000007945 */ /* 0x000fe20003800000 */
[----:B------:R-:W-:-:S07]  /*17f10*/  IMAD.MOV.U32 R15, RZ, RZ, -0x1 ;  /* 0xffffffffff0f7424 */ /* 0x000fce00078e00ff */
[----:B------:R-:W-:Y:S05]  /*17f20*/  WARPSYNC.COLLECTIVE R15, `(.L_x_1651) ;  /* 0x000000000f0c7348 */ /* 0x000fea0003c00000 */
[----:B------:R-:W-:Y:S02]  /*17f30*/  ELECT P6, UR62, PT ;  /* 0x00000000003e782f */ /* 0x000fe400038c0000 */
[----:B------:R-:W-:Y:S01]  /*17f40*/  MOV R14, UR62 ;  /* 0x0000003e000e7c02 */ /* 0x000fe20008000f00 */
[----:B------:R-:W-:Y:S10]  /*17f50*/  ENDCOLLECTIVE ;  /* 0x000000000000791b */ /* 0x000ff40003800000 */
.L_x_1651:
[----:B------:R-:W-:Y:S05]  /*17f60*/  BSYNC B0 ;  /* 0x0000000000007941 */ /* 0x000fea0003800000 */
.L_x_1650:
[----:B------:R-:W-:Y:S05]  /*17f70*/  BRA `(.L_x_1652) ;  /* 0xffffffd000b07947 */ /* 0x000fea000383ffff */
.L_x_1599:
[----:B-1----:R1:W2:Y:S02]  /*17f80*/  SYNCS.PHASECHK.TRANS64.TRYWAIT P2, [R8+URZ+0x38840], R5 ;  /* 0x03884005080075a7 */ /* 0x0022a4000804017f */
[----:B--2---:R-:W-:Y:S05]  /*17f90*/  @!P2 NANOSLEEP.SYNCS 0x989680 ;  /* 0x009896800000a95d */ /* 0x004fea0003900000 */
[----:B------:R-:W2:Y:S02]  /*17fa0*/  @!P2 SYNCS.PHASECHK.TRANS64 P2, [R8+URZ+0x38840], R5 ;  /* 0x038840050800a5a7 */ /* 0x000ea4000804007f */
[----:B--2---:R-:W-:Y:S05]  /*17fb0*/  @!P2 BRA `(.L_x_1599) ;  /* 0xfffffffc00f0a947 */ /* 0x004fea000383ffff */
[----:B------:R-:W-:Y:S05]  /*17fc0*/  BRA `(.L_x_1653) ;  /* 0xffffffd4000c7947 */ /* 0x000fea000383ffff */
.L_x_1603:
[----:B-1----:R-:W-:-:S04]  /*17fd0*/  IMAD.U32 R8, RZ, RZ, UR38 ;  /* 0x00000026ff087e24 */ /* 0x002fc8000f8e00ff */
[----:B------:R1:W2:Y:S03]  /*17fe0*/  SYNCS.PHASECHK.TRANS64.TRYWAIT P2, [R8+URZ+0x38820], R5 ;  /* 0x03882005080075a7 */ /* 0x0002a6000804017f */
[----:B--2---:R-:W-:Y:S05]  /*17ff0*/  @!P2 NANOSLEEP.SYNCS 0x989680 ;  /* 0x009896800000a95d */ /* 0x004fea0003900000 */
[----:B------:R-:W2:Y:S02]  /*18000*/  @!P2 SYNCS.PHASECHK.TRANS64 P2, [R8+URZ+0x38820], R5 ;  /* 0x038820050800a5a7 */ /* 0x000ea4000804007f */
[----:B--2---:R-:W-:Y:S05]  /*18010*/  @!P2 BRA `(.L_x_1603) ;  /* 0xfffffffc00eca947 */ /* 0x004fea000383ffff */
[----:B------:R-:W-:Y:S05]  /*18020*/  BRA `(.L_x_1654) ;  /* 0xffffffd800807947 */ /* 0x000fea000383ffff */
.L_x_1606:
[----:B-1----:R1:W2:Y:S02]  /*18030*/  SYNCS.PHASECHK.TRANS64.TRYWAIT P2, [R5+URZ+0x38860], R8 ;  /* 0x03886008050075a7 */ /* 0x0022a4000804017f */
[----:B--2---:R-:W-:Y:S05]  /*18040*/  @!P2 NANOSLEEP.SYNCS 0x989680 ;  /* 0x009896800000a95d */ /* 0x004fea0003900000 */
[----:B------:R-:W2:Y:S02]  /*18050*/  @!P2 SYNCS.PHASECHK.TRANS64 P2, [R5+URZ+0x38860], R8 ;  /* 0x038860080500a5a7 */ /* 0x000ea4000804007f */
[----:B--2---:R-:W-:Y:S05]  /*18060*/  @!P2 BRA `(.L_x_1606) ;  /* 0xfffffffc00f0a947 */ /* 0x004fea000383ffff */
[----:B------:R-:W-:Y:S05]  /*18070*/  BRA `(.L_x_1655) ;  /* 0xffffffd800947947 */ /* 0x000fea000383ffff */
.L_x_1613:
[----:B-1----:R1:W2:Y:S02]  /*18080*/  SYNCS.PHASECHK.TRANS64.TRYWAIT P3, [R2+URZ+0x38840], R3 ;  /* 0x03884003020075a7 */ /* 0x0022a4000806017f */
[----:B--2---:R-:W-:Y:S05]  /*18090*/  @!P3 NANOSLEEP.SYNCS 0x989680 ;  /* 0x009896800000b95d */ /* 0x004fea0003900000 */
[----:B------:R-:W2:Y:S02]  /*180a0*/  @!P3 SYNCS.PHASECHK.TRANS64 P3, [R2+URZ+0x38840], R3 ;  /* 0x038840030200b5a7 */ /* 0x000ea4000806007f */
[----:B--2---:R-:W-:Y:S05]  /*180b0*/  @!P3 BRA `(.L_x_1613) ;  /* 0xfffffffc00f0b947 */ /* 0x004fea000383ffff */
[----:B------:R-:W-:Y:S05]  /*180c0*/  BRA `(.L_x_1656) ;  /* 0xffffffe0001c7947 */ /* 0x000fea000383ffff */
.L_x_1615:
[----:B---3--:R3:W4:Y:S02]  /*180d0*/  SYNCS.PHASECHK.TRANS64.TRYWAIT P3, [R2+URZ+0x38860], R3 ;  /* 0x03886003020075a7 */ /* 0x008724000806017f */
[----:B----4-:R-:W-:Y:S05]  /*180e0*/  @!P3 NANOSLEEP.SYNCS 0x989680 ;  /* 0x009896800000b95d */ /* 0x010fea0003900000 */
[----:B------:R-:W4:Y:S02]  /*180f0*/  @!P3 SYNCS.PHASECHK.TRANS64 P3, [R2+URZ+0x38860], R3 ;  /* 0x038860030200b5a7 */ /* 0x000f24000806007f */
[----:B----4-:R-:W-:Y:S05]  /*18100*/  @!P3 BRA `(.L_x_1615) ;  /* 0xfffffffc00f0b947 */ /* 0x010fea000383ffff */
[----:B------:R-:W-:Y:S05]  /*18110*/  BRA `(.L_x_1657) ;  /* 0xffffffe000647947 */ /* 0x000fea000383ffff */
.L_x_1621:
[----:B-1----:R1:W2:Y:S02]  /*18120*/  SYNCS.PHASECHK.TRANS64.TRYWAIT P3, [R3+URZ+0x38840], R2 ;  /* 0x03884002030075a7 */ /* 0x0022a4000806017f */
[----:B--2---:R-:W-:Y:S05]  /*18130*/  @!P3 NANOSLEEP.SYNCS 0x989680 ;  /* 0x009896800000b95d */ /* 0x004fea0003900000 */
[----:B------:R-:W2:Y:S02]  /*18140*/  @!P3 SYNCS.PHASECHK.TRANS64 P3, [R3+URZ+0x38840], R2 ;  /* 0x038840020300b5a7 */ /* 0x000ea4000806007f */
[----:B--2---:R-:W-:Y:S05]  /*18150*/  @!P3 BRA `(.L_x_1621) ;  /* 0xfffffffc00f0b947 */ /* 0x004fea000383ffff */
[----:B------:R-:W-:Y:S05]  /*18160*/  BRA `(.L_x_1658) ;  /* 0xffffffe400dc7947 */ /* 0x000fea000383ffff */
.L_x_1623:
[----:B---3--:R3:W4:Y:S02]  /*18170*/  SYNCS.PHASECHK.TRANS64.TRYWAIT P3, [R3+URZ+0x38860], R2 ;  /* 0x03886002030075a7 */ /* 0x008724000806017f */
[----:B----4-:R-:W-:Y:S05]  /*18180*/  @!P3 NANOSLEEP.SYNCS 0x989680 ;  /* 0x009896800000b95d */ /* 0x010fea0003900000 */
[----:B------:R-:W4:Y:S02]  /*18190*/  @!P3 SYNCS.PHASECHK.TRANS64 P3, [R3+URZ+0x38860], R2 ;  /* 0x038860020300b5a7 */ /* 0x000f24000806007f */
[----:B----4-:R-:W-:Y:S05]  /*181a0*/  @!P3 BRA `(.L_x_1623) ;  /* 0xfffffffc00f0b947 */ /* 0x010fea000383ffff */
[----:B------:R-:W-:Y:S05]  /*181b0*/  BRA `(.L_x_1659) ;  /* 0xffffffe800247947 */ /* 0x000fea000383ffff */
.L_x_1628:
[----:B-1----:R1:W2:Y:S02]  /*181c0*/  SYNCS.PHASECHK.TRANS64.TRYWAIT P3, [R2+URZ+0x38840], R3 ;  /* 0x03884003020075a7 */ /* 0x0022a4000806017f */
[----:B--2---:R-:W-:Y:S05]  /*181d0*/  @!P3 NANOSLEEP.SYNCS 0x989680 ;  /* 0x009896800000b95d */ /* 0x004fea0003900000 */
[----:B------:R-:W2:Y:S02]  /*181e0*/  @!P3 SYNCS.PHASECHK.TRANS64 P3, [R2+URZ+0x38840], R3 ;  /* 0x038840030200b5a7 */ /* 0x000ea4000806007f */
[----:B--2---:R-:W-:Y:S05]  /*181f0*/  @!P3 BRA `(.L_x_1628) ;  /* 0xfffffffc00f0b947 */ /* 0x004fea000383ffff */
[----:B------:R-:W-:Y:S05]  /*18200*/  BRA `(.L_x_1660) ;  /* 0xffffffec007c7947 */ /* 0x000fea000383ffff */
.L_x_1630:
[----:B--2---:R2:W3:Y:S02]  /*18210*/  SYNCS.PHASECHK.TRANS64.TRYWAIT P3, [R2+URZ+0x38860], R3 ;  /* 0x03886003020075a7 */ /* 0x0044e4000806017f */
[----:B---3--:R-:W-:Y:S05]  /*18220*/  @!P3 NANOSLEEP.SYNCS 0x989680 ;  /* 0x009896800000b95d */ /* 0x008fea0003900000 */
[----:B------:R-:W3:Y:S02]  /*18230*/  @!P3 SYNCS.PHASECHK.TRANS64 P3, [R2+URZ+0x38860], R3 ;  /* 0x038860030200b5a7 */ /* 0x000ee4000806007f */
[----:B---3--:R-:W-:Y:S05]  /*18240*/  @!P3 BRA `(.L_x_1630) ;  /* 0xfffffffc00f0b947 */ /* 0x008fea000383ffff */
[----:B------:R-:W-:Y:S05]  /*18250*/  BRA `(.L_x_1661) ;  /* 0xffffffec00c47947 */ /* 0x000fea000383ffff */
.L_x_1635:
[----:B------:R-:W-:Y:S01]  /*18260*/  BSSY B0, `(.L_x_1662) ;  /* 0x0000007000007945 */ /* 0x000fe20003800000 */
[----:B--2---:R-:W-:Y:S02]  /*18270*/  IMAD.MOV.U32 R12, RZ, RZ, RZ ;  /* 0x000000ffff0c7224 */ /* 0x004fe400078e00ff */
[----:B------:R-:W-:Y:S02]  /*18280*/  IMAD.MOV.U32 R11, RZ, RZ, 0x1f ;  /* 0x0000001fff0b7424 */ /* 0x000fe400078e00ff */
[----:B------:R-:W-:-:S07]  /*18290*/  IMAD.MOV.U32 R15, RZ, RZ, -0x1 ;  /* 0xffffffffff0f7424 */ /* 0x000fce00078e00ff */
[----:B-1-34-:R-:W-:Y:S05]  /*182a0*/  WARPSYNC.COLLECTIVE R15, `(.L_x_1663) ;  /* 0x000000000f087348 */ /* 0x01afea0003c00000 */
[----:B------:R2:W1:Y:S02]  /*182b0*/  SHFL.IDX P6, R14, R13, R12, R11 ;  /* 0x0000000c0d0e7389 */ /* 0x00046400000c000b */
[----:B-1234-:R-:W-:Y:S01]  /*182c0*/  ENDCOLLECTIVE ;  /* 0x000000000000791b */ /* 0x01efe20003800000 */
.L_x_1663:
[----:B------:R-:W-:Y:S05]  /*182d0*/  BSYNC B0 ;  /* 0x0000000000007941 */ /* 0x000fea0003800000 */
.L_x_1662:
[----:B------:R-:W-:Y:S05]  /*182e0*/  BRA `(.L_x_1664) ;  /* 0xfffffff400007947 */ /* 0x000fea000383ffff */
.L_x_1637:
[----:B-1----:R1:W2:Y:S02]  /*182f0*/  SYNCS.PHASECHK.TRANS64.TRYWAIT P0, [R7+URZ+0x38820], R0 ;  /* 0x03882000070075a7 */ /* 0x0022a4000800017f */
[----:B--2---:R-:W-:Y:S05]  /*18300*/  @!P0 NANOSLEEP.SYNCS 0x989680 ;  /* 0x009896800000895d */ /* 0x004fea0003900000 */
[----:B------:R-:W2:Y:S02]  /*18310*/  @!P0 SYNCS.PHASECHK.TRANS64 P0, [R7+URZ+0x38820], R0 ;  /* 0x03882000070085a7 */ /* 0x000ea4000800007f */
[----:B--2---:R-:W-:Y:S05]  /*18320*/  @!P0 BRA `(.L_x_1637) ;  /* 0xfffffffc00f08947 */ /* 0x004fea000383ffff */
[----:B------:R-:W-:Y:S05]  /*18330*/  BRA `(.L_x_1665) ;  /* 0xfffffff400487947 */ /* 0x000fea000383ffff */
.L_x_1641:
[----:B-1----:R1:W2:Y:S02]  /*18340*/  SYNCS.PHASECHK.TRANS64.TRYWAIT P0, [R5+URZ], R4 ;  /* 0x00000004050075a7 */ /* 0x0022a4000800017f */
[----:B--2---:R-:W-:Y:S05]  /*18350*/  @!P0 NANOSLEEP.SYNCS 0x989680 ;  /* 0x009896800000895d */ /* 0x004fea0003900000 */
[----:B------:R-:W2:Y:S02]  /*18360*/  @!P0 SYNCS.PHASECHK.TRANS64 P0, [R5+URZ], R4 ;  /* 0x00000004050085a7 */ /* 0x000ea4000800007f */
[----:B--2---:R-:W-:Y:S05]  /*18370*/  @!P0 BRA `(.L_x_1641) ;  /* 0xfffffffc00f08947 */ /* 0x004fea000383ffff */
[----:B------:R-:W-:Y:S05]  /*18380*/  BRA `(.L_x_1666) ;  /* 0xfffffff400a47947 */ /* 0x000fea000383ffff */
.L_x_1642:
[----:B--2---:R2:W3:Y:S02]  /*18390*/  SYNCS.PHASECHK.TRANS64.TRYWAIT P0, [R3+URZ], R0 ;  /* 0x00000000030075a7 */ /* 0x0044e4000800017f */
[----:B---3--:R-:W-:Y:S05]  /*183a0*/  @!P0 NANOSLEEP.SYNCS 0x989680 ;  /* 0x009896800000895d */ /* 0x008fea0003900000 */
[----:B------:R-:W3:Y:S02]  /*183b0*/  @!P0 SYNCS.PHASECHK.TRANS64 P0, [R3+URZ], R0 ;  /* 0x00000000030085a7 */ /* 0x000ee4000800007f */
[----:B---3--:R-:W-:Y:S05]  /*183c0*/  @!P0 BRA `(.L_x_1642) ;  /* 0xfffffffc00f08947 */ /* 0x008fea000383ffff */
[----:B------:R-:W-:Y:S05]  /*183d0*/  BRA `(.L_x_1667) ;  /* 0xfffffff400987947 */ /* 0x000fea000383ffff */
.L_x_1644:
[----:B-1----:R1:W2:Y:S02]  /*183e0*/  SYNCS.PHASECHK.TRANS64.TRYWAIT P0, [R5+URZ], R4 ;  /* 0x00000004050075a7 */ /* 0x0022a4000800017f */
[----:B--2---:R-:W-:Y:S05]  /*183f0*/  @!P0 NANOSLEEP.SYNCS 0x989680 ;  /* 0x009896800000895d */ /* 0x004fea0003900000 */
[----:B------:R-:W2:Y:S02]  /*18400*/  @!P0 SYNCS.PHASECHK.TRANS64 P0, [R5+URZ], R4 ;  /* 0x00000004050085a7 */ /* 0x000ea4000800007f */
[----:B--2---:R-:W-:Y:S05]  /*18410*/  @!P0 BRA `(.L_x_1644) ;  /* 0xfffffffc00f08947 */ /* 0x004fea000383ffff */
[----:B------:R-:W-:Y:S05]  /*18420*/  BRA `(.L_x_1668) ;  /* 0xfffffff4009c7947 */ /* 0x000fea000383ffff */
.L_x_1669:
        /* <DEDUP_REMOVED lines=13> */
.L_x_4556:


//--------------------- .text._ZN7cutlass13device_kernelIN5flash11enable_sm90INS1_16FlashAttnFwdSm90INS1_25CollectiveMainloopFwdSm90ILi2EN4cute5tupleIJNS5_1CILi1EEES8_S8_EEENS6_IJNS7_ILi64EEESA_SA_EEELi512ENS_10bfloat16_tEfNS_4arch4Sm90ELb0ELb1ELb1ELb1ELb0ELb0ELb0ELb0ELb0ELb0ELb0ELb0EEENS1_21CollectiveEpilogueFwdINS6_IJSA_NS7_ILi512EEESA_EEES9_SC_SE_Li256ELb1ELb0ELb0ELb0EEENS1_36VarlenDynamicPersistentTileSchedulerILi64ELi64ELi256ELi32ELb0ELb0ELb1ELb1ELb0ELb1EEEEEEEEEvNT_6ParamsE --------------------------
	.section	.text._ZN7cutlass13device_kernelIN5flash11enable_sm90INS1_16FlashAttnFwdSm90INS1_25CollectiveMainloopFwdSm90ILi2EN4cute5tupleIJNS5_1CILi1EEES8_S8_EEENS6_IJNS7_ILi64EEESA_SA_EEELi512ENS_10bfloat16_tEfNS_4arch4Sm90ELb0ELb1ELb1ELb1ELb0ELb0ELb0ELb0ELb0ELb0ELb0ELb0EEENS1_21CollectiveEpilogueFwdINS6_IJSA_NS7_ILi512EEESA_EEES9_SC_SE_Li256ELb1ELb0ELb0ELb0EEENS1_36VarlenDynamicPersistentTileSchedulerILi64ELi64ELi256ELi32ELb0ELb0ELb1ELb1ELb0ELb1EEEEEEEEEvNT_6ParamsE,"ax",@progbits
	.align	128
.text._ZN7cutlass13device_kernelIN5flash11enable_sm90INS1_16FlashAttnFwdSm90INS1_25CollectiveMainloopFwdSm90ILi2EN4cute5tupleIJNS5_1CILi1EEES8_S8_EEENS6_IJNS7_ILi64EEESA_SA_EEELi512ENS_10bfloat16_tEfNS_4arch4Sm90ELb0ELb1ELb1ELb1ELb0ELb0ELb0ELb0ELb0ELb0ELb0ELb0EEENS1_21CollectiveEpilogueFwdINS6_IJSA_NS7_ILi512EEESA_EEES9_SC_SE_Li256ELb1ELb0ELb0ELb0EEENS1_36VarlenDynamicPersistentTileSchedulerILi64ELi64ELi256ELi32ELb0ELb0ELb1ELb1ELb0ELb1EEEEEEEEEvNT_6ParamsE:
        .type           _ZN7cutlass13device_kernelIN5flash11enable_sm90INS1_16FlashAttnFwdSm90INS1_25CollectiveMainloopFwdSm90ILi2EN4cute5tupleIJNS5_1CILi1EEES8_S8_EEENS6_IJNS7_ILi64EEESA_SA_EEELi512ENS_10bfloat16_tEfNS_4arch4Sm90ELb0ELb1ELb1ELb1ELb0ELb0ELb0ELb0ELb0ELb0ELb0ELb0EEENS1_21CollectiveEpilogueFwdINS6_IJSA_NS7_ILi512EEESA_EEES9_SC_SE_Li256ELb1ELb0ELb0ELb0EEENS1_36VarlenDynamicPersistentTileSchedulerILi64ELi64ELi256ELi32ELb0ELb0ELb1ELb1ELb0ELb1EEEEEEEEEvNT_6ParamsE,@function
        .size           _ZN7cutlass13device_kernelIN5flash11enable_sm90INS1_16FlashAttnFwdSm90INS1_25CollectiveMainloopFwdSm90ILi2EN4cute5tupleIJNS5_1CILi1EEES8_S8_EEENS6_IJNS7_ILi64EEESA_SA_EEELi512ENS_10bfloat16_tEfNS_4arch4Sm90ELb0ELb1ELb1ELb1ELb0ELb0ELb0ELb0ELb0ELb0ELb0ELb0EEENS1_21CollectiveEpilogueFwdINS6_IJSA_NS7_ILi512EEESA_EEES9_SC_SE_Li256ELb1ELb0ELb0ELb0EEENS1_36VarlenDynamicPersistentTileSchedulerILi64ELi64ELi256ELi32ELb0ELb0ELb1ELb1ELb0ELb1EEEEEEEEEvNT_6ParamsE,(.L_x_4557 - _ZN7cutlass13device_kernelIN5flash11enable_sm90INS1_16FlashAttnFwdSm90INS1_25CollectiveMainloopFwdSm90ILi2EN4cute5tupleIJNS5_1CILi1EEES8_S8_EEENS6_IJNS7_ILi64EEESA_SA_EEELi512ENS_10bfloat16_tEfNS_4arch4Sm90ELb0ELb1ELb1ELb1ELb0ELb0ELb0ELb0ELb0ELb0ELb0ELb0EEENS1_21CollectiveEpilogueFwdINS6_IJSA_NS7_ILi512EEESA_EEES9_SC_SE_Li256ELb1ELb0ELb0ELb0EEENS1_36VarlenDynamicPersistentTileSchedulerILi64ELi64ELi256ELi32ELb0ELb0ELb1ELb1ELb0ELb1EEEEEEEEEvNT_6ParamsE)
        .other          _ZN7cutlass13device_kernelIN5flash11enable_sm90INS1_16FlashAttnFwdSm90INS1_25CollectiveMainloopFwdSm90ILi2EN4cute5tupleIJNS5_1CILi1EEES8_S8_EEENS6_IJNS7_ILi64EEESA_SA_EEELi512ENS_10bfloat16_tEfNS_4arch4Sm90ELb0ELb1ELb1ELb1ELb0ELb0ELb0ELb0ELb0ELb0ELb0ELb0EEENS1_21CollectiveEpilogueFwdINS6_IJSA_NS7_ILi512EEESA_EEES9_SC_SE_Li256ELb1ELb0ELb0ELb0EEENS1_36VarlenDynamicPersistentTileSchedulerILi64ELi64ELi256ELi32ELb0ELb0ELb1ELb1ELb0ELb1EEEEEEEEEvNT_6ParamsE,@"STO_CUDA_ENTRY STV_DEFAULT"
_ZN7cutlass13device_kernelIN5flash11enable_sm90INS1_16FlashAttnFwdSm90INS1_25CollectiveMainloopFwdSm90ILi2EN4cute5tupleIJNS5_1CILi1EEES8_S8_EEENS6_IJNS7_ILi64EEESA_SA_EEELi512ENS_10bfloat16_tEfNS_4arch4Sm90ELb0ELb1ELb1ELb1ELb0ELb0ELb0ELb0ELb0ELb0ELb0ELb0EEENS1_21CollectiveEpilogueFwdINS6_IJSA_NS7_ILi512EEESA_EEES9_SC_SE_Li256ELb1ELb0ELb0ELb0EEENS1_36VarlenDynamicPersistentTileSchedulerILi64ELi64ELi256ELi32ELb0ELb0ELb1ELb1ELb0ELb1EEEEEEEEEvNT_6ParamsE:
        /* <DEDUP_REMOVED lines=21> */
.L_x_1671:
[----:B------:R-:W-:Y:S05]  /*0150*/  BSYNC B0 ;  /* 0x0000000000007941 */ /* 0x000fea0003800000 */
.L_x_1670:
        /* <DEDUP_REMOVED lines=37> */
.L_x_1672:
        /* <DEDUP_REMOVED lines=22> */
.L_x_1673:
        /* <DEDUP_REMOVED lines=18> */
.L_x_1674:
        /* <DEDUP_REMOVED lines=22> */
.L_x_1675:
        /* <DEDUP_REMOVED lines=22> */
.L_x_1676:
[----:B------:R-:W-:Y:S01]  /*08f0*/  PLOP3.LUT P0, PT, PT, PT, UP0, 0x80, 0x0 ;  /* 0x000000000000781c */ /* 0x000fe20003f0f008 */
[----:B------:R-:W-:Y:S01]  /*0900*/  UMOV UR36, 0x1 ;  /* 0x0000000100247882 */ /* 0x000fe20000000000 */
[----:B------:R-:W-:Y:S01]  /*0910*/  NOP ;  /* 0x0000000000007918 */ /* 0x000fe20000000000 */
[----:B------:R-:W-:Y:S01]  /*0920*/  USEL UR36, UR36, 0x2, !UP0 ;  /* 0x0000000224247887 */ /* 0x000fe2000c000000 */
[----:B------:R-:W-:Y:S01]  /*0930*/  ULDC.64 UR48, c[0x0][0x208] ;  /* 0x0000820000307ab9 */ /* 0x000fe20000000a00 */
[----:B012-4-:R-:W-:Y:S08]  /*0940*/  BAR.SYNC.DEFER_BLOCKING 0x0 ;  /* 0x0000000000007b1d */ /* 0x017ff00000010000 */
[----:B------:R-:W-:Y:S05]  /*0950*/  @!P0 BRA `(.L_x_1677) ;  /* 0x000000f800c08947 */ /* 0x000fea0003800000 */
.L_x_1678:
[----:B------:R-:W-:-:S08]  /*0960*/  NOP ;  /* 0x0000000000007918 */ /* 0x000fd00000000000 */
[----:B------:R-:W0:Y:S02]  /*0970*/  USETMAXREG.TRY_ALLOC.CTAPOOL UP0, 0xf0 ;  /* 0x000000f0000079c8 */ /* 0x000e240008000600 */
[----:B0-----:R-:W-:-:S13]  /*0980*/  PLOP3.LUT P0, PT, PT, PT, UP0, 0x80, 0x0 ;  /* 0x000000000000781c */ /* 0x001fda0003f0f008 */
[----:B------:R-:W-:Y:S05]  /*0990*/  @!P0 BRA `(.L_x_1678) ;  /* 0xfffffffc00f08947 */ /* 0x000fea000383ffff */
[----:B------:R-:W-:Y:S01]  /*09a0*/  LOP3.LUT R0, R4, 0xffffff80, RZ, 0xc0, !PT ;  /* 0xffffff8004007812 */ /* 0x000fe200078ec0ff */
[----:B------:R-:W0:Y:S01]  /*09b0*/  S2UR UR4, SR_CgaCtaId ;  /* 0x00000000000479c3 */ /* 0x000e220000008800 */
[----:B------:R-:W-:Y:S02]  /*09c0*/  UMOV UR38, 0x400 ;  /* 0x0000040000267882 */ /* 0x000fe40000000000 */
[----:B------:R-:W-:-:S13]  /*09d0*/  ISETP.NE.AND P0, PT, R0, 0x80, PT ;  /* 0x000000800000780c */ /* 0x000fda0003f05270 */
[----:B------:R-:W-:Y:S06]  /*09e0*/  @!P0 BAR.ARV 0x8, 0xa0 ;  /* 0x0202800000008b1d */ /* 0x000fec0000002000 */
[----:B------:R-:W-:Y:S01]  /*09f0*/  ISETP.GE.U32.AND P0, PT, R4, 0x100, PT ;  /* 0x000001000400780c */ /* 0x000fe20003f06070 */
[----:B0-----:R-:W-:-:S03]  /*0a00*/  ULEA UR38, UR4, UR38, 0x18 ;  /* 0x0000002604267291 */ /* 0x001fc6000f8ec03f */
[----:B------:R-:W-:-:S09]  /*0a10*/  ULDC UR4, c[0x0][0xc14] ;  /* 0x0003050000047ab9 */ /* 0x000fd20000000800 */
        /* <DEDUP_REMOVED lines=9> */
[----:B------:R-:W-:Y:S01]  /*0ab0*/  R2UR UR6, R14 ;  /* 0x000000000e0672ca */ /* 0x000fe200000e0000 */
[----:B------:R-:W-:Y:S01]  /*0ac0*/  IMAD.MOV.U32 R187, RZ, RZ, RZ ;  /* 0x000000ffffbb7224 */ /* 0x000fe200078e00ff */
[----:B------:R-:W-:Y:S01]  /*0ad0*/  SHF.R.S32.HI R3, RZ, 0x1f, R192 ;  /* 0x0000001fff037819 */ /* 0x000fe200000114c0 */
[----:B------:R-:W-:Y:S01]  /*0ae0*/  ULOP3.LUT UR39, UR36, 0x1, URZ, 0xfc, !UPT ;  /* 0x0000000124277892 */ /* 0x000fe2000f8efc3f */
[----:B------:R-:W-:Y:S01]  /*0af0*/  R2UR UR5, R15 ;  /* 0x000000000f0572ca */ /* 0x000fe200000e0000 */
[----:B------:R-:W-:Y:S01]  /*0b00*/  UMOV UR37, URZ ;  /* 0x0000003f00257c82 */ /* 0x000fe20008000000 */
[CC--:B------:R-:W-:Y:S02]  /*0b10*/  LEA.HI R0, R3.reuse, R192.reuse, RZ, 0x4 ;  /* 0x000000c003007211 */ /* 0x0c0fe400078f20ff */
[----:B------:R-:W-:-:S02]  /*0b20*/  LEA.HI R2, R3, R192, RZ, 0x5 ;  /* 0x000000c003027211 */ /* 0x000fc400078f28ff */
[----:B------:R-:W-:Y:S02]  /*0b30*/  SHF.R.S32.HI R9, RZ, 0x4, R0 ;  /* 0x00000004ff097819 */ /* 0x000fe40000011400 */
[C---:B------:R-:W-:Y:S02]  /*0b40*/  LOP3.LUT R7, R0.reuse, 0xfffffff0, RZ, 0xc0, !PT ;  /* 0xfffffff000077812 */ /* 0x040fe400078ec0ff */
[----:B------:R-:W-:Y:S02]  /*0b50*/  LEA.HI R4, R0, R9, RZ, 0x1 ;  /* 0x0000000900047211 */ /* 0x000fe400078f08ff */
[--C-:B------:R-:W-:Y:S01]  /*0b60*/  SHF.R.S32.HI R0, RZ, 0x5, R2.reuse ;  /* 0x00000005ff007819 */ /* 0x100fe20000011402 */
[----:B------:R-:W-:Y:S01]  /*0b70*/  IMAD.IADD R7, R192, 0x1, -R7 ;  /* 0x00000001c0077824 */ /* 0x000fe200078e0a07 */
[----:B------:R-:W-:Y:S02]  /*0b80*/  SHF.R.S32.HI R11, RZ, 0x1f, R2 ;  /* 0x0000001fff0b7819 */ /* 0x000fe40000011402 */
[----:B------:R-:W-:-:S02]  /*0b90*/  LEA.HI R5, R3, R192, RZ, 0x7 ;  /* 0x000000c003057211 */ /* 0x000fc400078f38ff */
[----:B------:R-:W-:Y:S02]  /*0ba0*/  LEA.HI R11, R11, R0, RZ, 0x2 ;  /* 0x000000000b0b7211 */ /* 0x000fe400078f10ff */
[----:B------:R-:W-:Y:S02]  /*0bb0*/  SHF.R.S32.HI R2, RZ, 0x1f, R7 ;  /* 0x0000001fff027819 */ /* 0x000fe40000011407 */
[----:B------:R-:W-:Y:S02]  /*0bc0*/  SHF.R.S32.HI R190, RZ, 0x7, R5 ;  /* 0x00000007ffbe7819 */ /* 0x000fe40000011405 */
[----:B------:R-:W-:Y:S02]  /*0bd0*/  LOP3.LUT R11, R11, 0x3ffffc, RZ, 0xc0, !PT ;  /* 0x003ffffc0b0b7812 */ /* 0x000fe400078ec0ff */
[-C--:B------:R-:W-:Y:S02]  /*0be0*/  LEA.HI R6, R2, R7.reuse, RZ, 0x3 ;  /* 0x0000000702067211 */ /* 0x080fe400078f18ff */
[----:B------:R-:W-:Y:S01]  /*0bf0*/  LOP3.LUT R4, R4, 0x1ffffffe, RZ, 0xc0, !PT ;  /* 0x1ffffffe04047812 */ /* 0x000fe200078ec0ff */
[----:B------:R-:W-:Y:S01]  /*0c00*/  IMAD.IADD R11, R0, 0x1, -R11 ;  /* 0x00000001000b7824 */ /* 0x000fe200078e0a0b */
[----:B------:R-:W-:Y:S01]  /*0c10*/  LEA R10, R190, R7, 0x8 ;  /* 0x00000007be0a7211 */ /* 0x000fe200078e40ff */
[C---:B------:R-:W-:Y:S01]  /*0c20*/  IMAD.SHL.U32 R12, R6.reuse, 0x40, RZ ;  /* 0x00000040060c7824 */ /* 0x040fe200078e00ff */
[----:B------:R-:W-:Y:S01]  /*0c30*/  LOP3.LUT R8, R6, 0xfffffff8, RZ, 0xc0, !PT ;  /* 0xfffffff806087812 */ /* 0x000fe200078ec0ff */
[----:B------:R-:W-:Y:S01]  /*0c40*/  IMAD.IADD R4, R9, 0x1, -R4 ;  /* 0x0000000109047824 */ /* 0x000fe200078e0a04 */
[----:B------:R-:W-:Y:S01]  /*0c50*/  LOP3.LUT R9, R5, 0xffffff80, RZ, 0xc0, !PT ;  /* 0xffffff8005097812 */ /* 0x000fe200078ec0ff */
[----:B------:R-:W-:Y:S01]  /*0c60*/  IMAD R191, R11, 0x10, R10 ;  /* 0x000000100bbf7824 */ /* 0x000fe200078e020a */
[----:B------:R-:W-:Y:S01]  /*0c70*/  LOP3.LUT R13, R12, 0x7ffffe00, RZ, 0xc0, !PT ;  /* 0x7ffffe000c0d7812 */ /* 0x000fe200078ec0ff */
[----:B------:R-:W-:Y:S01]  /*0c80*/  IMAD.IADD R10, R7, 0x1, -R8 ;  /* 0x00000001070a7824 */ /* 0x000fe200078e0a08 */
[----:B------:R-:W-:Y:S01]  /*0c90*/  LEA.HI R3, R3, R192, RZ, 0x3 ;  /* 0x000000c003037211 */ /* 0x000fe200078f18ff */
[----:B------:R-:W-:Y:S01]  /*0ca0*/  IMAD.IADD R9, R192, 0x1, -R9 ;  /* 0x00000001c0097824 */ /* 0x000fe200078e0a09 */
[----:B------:R-:W-:Y:S01]  /*0cb0*/  LEA R13, R0, R13, 0xa ;  /* 0x0000000d000d7211 */ /* 0x000fe200078e50ff */
[C---:B------:R-:W-:Y:S01]  /*0cc0*/  IMAD.SHL.U32 R11, R10.reuse, 0x40, RZ ;  /* 0x000000400a0b7824 */ /* 0x040fe200078e00ff */
[----:B------:R-:W-:Y:S01]  /*0cd0*/  R2P PR, R10, 0x6 ;  /* 0x000000060a007804 */ /* 0x000fe20000000000 */
[----:B------:R-:W-:Y:S01]  /*0ce0*/  IMAD.SHL.U32 R4, R4, 0x8, RZ ;  /* 0x0000000804047824 */ /* 0x000fe200078e00ff */
[----:B------:R-:W-:-:S02]  /*0cf0*/  SHF.R.S32.HI R2, RZ, 0x1f, R9 ;  /* 0x0000001fff027819 */ /* 0x000fc40000011409 */
[----:B------:R-:W-:Y:S01]  /*0d00*/  LOP3.LUT R11, R11, 0x1c0, RZ, 0xc0, !PT ;  /* 0x000001c00b0b7812 */ /* 0x000fe200078ec0ff */
[--C-:B------:R-:W-:Y:S01]  /*0d10*/  IMAD.U32 R191, R191, 0x40, R4.reuse ;  /* 0x00000040bfbf7824 */ /* 0x100fe200078e0004 */
[----:B------:R-:W-:Y:S02]  /*0d20*/  LEA.HI R6, R2, R9, RZ, 0x2 ;  /* 0x0000000902067211 */ /* 0x000fe400078f10ff */
[----:B------:R-:W-:Y:S02]  /*0d30*/  LOP3.LUT R4, R11, 0x8, R4, 0xf8, !PT ;  /* 0x000000080b047812 */ /* 0x000fe400078ef804 */
[----:B------:R-:W-:Y:S02]  /*0d40*/  SHF.R.U32.HI R11, RZ, 0x3, R11 ;  /* 0x00000003ff0b7819 */ /* 0x000fe4000001160b */
[--C-:B------:R-:W-:Y:S02]  /*0d50*/  SHF.R.S32.HI R7, RZ, 0x2, R6.reuse ;  /* 0x00000002ff077819 */ /* 0x100fe40000011406 */
[----:B------:R-:W-:-:S02]  /*0d60*/  SHF.R.S32.HI R8, RZ, 0x1f, R6 ;  /* 0x0000001fff087819 */ /* 0x000fc40000011406 */
[----:B------:R-:W-:Y:S02]  /*0d70*/  LOP3.LUT R4, R4, R11, RZ, 0x3c, !PT ;  /* 0x0000000b04047212 */ /* 0x000fe400078e3cff */
[----:B------:R-:W-:Y:S02]  /*0d80*/  LEA.HI R8, R8, R7, RZ, 0x3 ;  /* 0x0000000708087211 */ /* 0x000fe400078f18ff */
[----:B------:R-:W-:Y:S02]  /*0d90*/  IADD3 R4, R13, R4, RZ ;  /* 0x000000040d047210 */ /* 0x000fe40007ffe0ff */
[----:B------:R-:W-:Y:S02]  /*0da0*/  LOP3.LUT R8, R8, 0xfffffff8, RZ, 0xc0, !PT ;  /* 0xfffffff808087812 */ /* 0x000fe400078ec0ff */
[----:B------:R-:W-:Y:S02]  /*0db0*/  LEA.HI R5, R5, R190, RZ, 0x1 ;  /* 0x000000be05057211 */ /* 0x000fe400078f08ff */
[----:B------:R-:W-:Y:S01]  /*0dc0*/  LEA R19, R4, UR38, 0x1 ;  /* 0x0000002604137c11 */ /* 0x000fe2000f8e08ff */
[----:B------:R-:W-:Y:S01]  /*0dd0*/  IMAD.IADD R17, R7, 0x1, -R8 ;  /* 0x0000000107117824 */ /* 0x000fe200078e0a08 */
[----:B------:R-:W-:-:S02]  /*0de0*/  LEA.HI R2, R2, R9, RZ, 0x5 ;  /* 0x0000000902027211 */ /* 0x000fc400078f28ff */
[----:B------:R-:W-:Y:S01]  /*0df0*/  LOP3.LUT R6, R6, 0x7ffffffc, RZ, 0xc0, !PT ;  /* 0x7ffffffc06067812 */ /* 0x000fe200078ec0ff */
[----:B------:R-:W-:Y:S01]  /*0e00*/  VIADD R184, R19, 0x26800 ;  /* 0x0002680013b87836 */ /* 0x000fe20000000000 */
[----:B------:R-:W-:Y:S02]  /*0e10*/  LOP3.LUT R7, R3, 0x1ffffff8, RZ, 0xc0, !PT ;  /* 0x1ffffff803077812 */ /* 0x000fe400078ec0ff */
[----:B------:R-:W-:Y:S01]  /*0e20*/  LOP3.LUT R5, R5, 0xfffffe, RZ, 0xc0, !PT ;  /* 0x00fffffe05057812 */ /* 0x000fe200078ec0ff */
[----:B------:R-:W-:Y:S01]  /*0e30*/  IMAD.IADD R6, R9, 0x1, -R6 ;  /* 0x0000000109067824 */ /* 0x000fe200078e0a06 */
[----:B------:R-:W-:Y:S01]  /*0e40*/  SHF.R.S32.HI R2, RZ, 0x5, R2 ;  /* 0x00000005ff027819 */ /* 0x000fe20000011402 */
[----:B------:R-:W-:Y:S01]  /*0e50*/  IMAD.IADD R7, R192, 0x1, -R7 ;  /* 0x00000001c0077824 */ /* 0x000fe200078e0a07 */
[----:B------:R-:W-:Y:S01]  /*0e60*/  IADD3 R22, R19, 0x26820, RZ ;  /* 0x0002682013167810 */ /* 0x000fe20007ffe0ff */
[----:B------:R-:W-:Y:S01]  /*0e70*/  IMAD.IADD R5, R190, 0x1, -R5 ;  /* 0x00000001be057824 */ /* 0x000fe200078e0a05 */
[----:B------:R-:W-:Y:S01]  /*0e80*/  SEL R23, R23, 0xffffffc0, !P2 ;  /* 0xffffffc017177807 */ /* 0x000fe20005000000 */
[----:B------:R-:W-:Y:S01]  /*0e90*/  @P1 VIADD R22, R184, 0xffffffe0 ;  /* 0xffffffe0b8161836 */ /* 0x000fe20000000000 */
[----:B------:R-:W-:Y:S01]  /*0ea0*/  SHF.R.S32.HI R188, RZ, 0x3, R3 ;  /* 0x00000003ffbc7819 */ /* 0x000fe20000011403 */
[----:B------:R-:W-:Y:S01]  /*0eb0*/  IMAD R17, R2, 0x10, R17 ;  /* 0x0000001002117824 */ /* 0x000fe200078e0211 */
[----:B------:R-:W-:Y:S01]  /*0ec0*/  IADD3 R184, R184, R23, RZ ;  /* 0x00000017b8b87210 */ /* 0x000fe20007ffe0ff */
[----:B------:R-:W-:-:S02]  /*0ed0*/  IMAD.MOV.U32 R2, RZ, RZ, RZ ;  /* 0x000000ffff027224 */ /* 0x000fc400078e00ff */
[----:B------:R-:W-:Y:S02]  /*0ee0*/  IMAD.SHL.U32 R185, R7, 0x8, RZ ;  /* 0x0000000807b97824 */ /* 0x000fe400078e00ff */
[----:B------:R-:W-:Y:S02]  /*0ef0*/  IMAD.SHL.U32 R18, R5, 0x100, RZ ;  /* 0x0000010005127824 */ /* 0x000fe400078e00ff */
[----:B------:R-:W-:Y:S02]  /*0f00*/  IMAD.SHL.U32 R16, R6, 0x2, RZ ;  /* 0x0000000206107824 */ /* 0x000fe400078e00ff */
[----:B------:R-:W-:-:S07]  /*0f10*/  IMAD.IADD R23, R23, 0x1, R22 ;  /* 0x0000000117177824 */ /* 0x000fce00078e0216 */
.L_x_1786:
[----:B------:R-:W-:Y:S01]  /*0f20*/  ULDC.64 UR8, c[0x0][0xa28] ;  /* 0x00028a0000087ab9 */ /* 0x000fe20000000a00 */
[----:B------:R-:W-:Y:S01]  /*0f30*/  ULDC UR4, c[0x0][0x404] ;  /* 0x0001010000047ab9 */ /* 0x000fe20000000800 */
[----:B------:R-:W-:Y:S01]  /*0f40*/  UISETP.NE.U32.AND UP0, UPT, UR8, URZ, UPT ;  /* 0x0000003f0800728c */ /* 0x000fe2000bf05070 */
[----:B------:R-:W-:-:S03]  /*0f50*/  ULDC UR7, c[0x0][0x2e0] ;  /* 0x0000b80000077ab9 */ /* 0x000fc60000000800 */
[----:B------:R-:W-:-:S03]  /*0f60*/  UISETP.NE.AND.EX UP0, UPT, UR9, URZ, UPT, UP0 ;  /* 0x0000003f0900728c */ /* 0x000fc6000bf05300 */
[----:B------:R-:W-:Y:S02]  /*0f70*/  ULDC.64 UR8, c[0x0][0xa18] ;  /* 0x0002860000087ab9 */ /* 0x000fe40000000a00 */
[----:B------:R-:W-:Y:S01]  /*0f80*/  UISETP.NE.U32.AND UP1, UPT, UR8, URZ, UPT ;  /* 0x0000003f0800728c */ /* 0x000fe2000bf25070 */
[----:B------:R-:W-:-:S03]  /*0f90*/  PLOP3.LUT P0, PT, PT, PT, UP0, 0x80, 0x0 ;  /* 0x000000000000781c */ /* 0x000fc60003f0f008 */
[----:B------:R-:W-:-:S03]  /*0fa0*/  UISETP.NE.AND.EX UP1, UPT, UR9, URZ, UPT, UP1 ;  /* 0x0000003f0900728c */ /* 0x000fc6000bf25310 */
[----:B------:R-:W-:Y:S02]  /*0fb0*/  @UP0 ULDC.64 UR8, c[0x0][0xa28] ;  /* 0x00028a0000080ab9 */ /* 0x000fe40000000a00 */
[----:B------:R-:W-:Y:S01]  /*0fc0*/  @UP0 UIMAD.WIDE UR8, UR5, 0x4, UR8 ;  /* 0x00000004050808a5 */ /* 0x000fe2000f8e0208 */
[----:B------:R-:W-:-:S05]  /*0fd0*/  PLOP3.LUT P2, PT, PT, PT, UP1, 0x80, 0x0 ;  /* 0x000000000000781c */ /* 0x000fca0003f4f018 */
[----:B------:R-:W-:Y:S01]  /*0fe0*/  @UP1 ULDC.64 UR10, c[0x0][0xa18] ;  /* 0x00028600000a1ab9 */ /* 0x000fe20000000a00 */
[----:B-1---5:R-:W-:Y:S02]  /*0ff0*/  IMAD.U32 R4, RZ, RZ, UR8 ;  /* 0x00000008ff047e24 */ /* 0x022fe4000f8e00ff */
[----:B------:R-:W-:Y:S01]  /*1000*/  IMAD.U32 R5, RZ, RZ, UR9 ;  /* 0x00000009ff057e24 */ /* 0x000fe2000f8e00ff */
[----:B------:R-:W-:-:S04]  /*1010*/  @UP1 UIMAD.WIDE UR8, UR5, 0x4, UR10 ;  /* 0x00000004050818a5 */ /* 0x000fc8000f8e020a */
[----:B--2---:R-:W2:Y:S02]  /*1020*/  @P0 LDG.E R4, desc[UR48][R4.64] ;  /* 0x0000003004040981 */ /* 0x004ea4000c1e1900 */
[----:B---3--:R-:W-:Y:S02]  /*1030*/  IMAD.U32 R6, RZ, RZ, UR8 ;  /* 0x00000008ff067e24 */ /* 0x008fe4000f8e00ff */
[----:B------:R-:W-:Y:S01]  /*1040*/  IMAD.U32 R7, RZ, RZ, UR9 ;  /* 0x00000009ff077e24 */ /* 0x000fe2000f8e00ff */
[----:B------:R-:W-:-:S04]  /*1050*/  ULDC.64 UR8, c[0x0][0x3f8] ;  /* 0x0000fe0000087ab9 */ /* 0x000fc80000000a00 */
[----:B------:R-:W3:Y:S01]  /*1060*/  @P2 LDG.E R6, desc[UR48][R6.64] ;  /* 0x0000003006062981 */ /* 0x000ee2000c1e1900 */
[----:B------:R-:W-:Y:S01]  /*1070*/  UISETP.NE.U32.AND UP0, UPT, UR8, URZ, UPT ;  /* 0x0000003f0800728c */ /* 0x000fe2000bf05070 */
[----:B------:R-:W-:Y:S01]  /*1080*/  UMOV UR44, URZ ;  /* 0x0000003f002c7c82 */ /* 0x000fe20008000000 */
[----:B------:R-:W-:Y:S02]  /*1090*/  ULDC UR40, c[0x0][0x288] ;  /* 0x0000a20000287ab9 */ /* 0x000fe40000000800 */
[----:B------:R-:W-:Y:S01]  /*10a0*/  UISETP.NE.AND.EX UP0, UPT, UR9, URZ, UPT, UP0 ;  /* 0x0000003f0900728c */ /* 0x000fe2000bf05300 */
[----:B------:R-:W-:Y:S02]  /*10b0*/  UMOV UR41, UR6 ;  /* 0x0000000600297c82 */ /* 0x000fe40008000000 */
[----:B------:R-:W-:Y:S01]  /*10c0*/  ULDC.64 UR8, c[0x0][0xa20] ;  /* 0x0002880000087ab9 */ /* 0x000fe20000000a00 */
[----:B------:R-:W-:Y:S01]  /*10d0*/  USEL UR4, UR4, 0x1, UP0 ;  /* 0x0000000104047887 */ /* 0x000fe20008000000 */
[----:B------:R-:W-:-:S03]  /*10e0*/  ISETP.NE.U32.AND P1, PT, RZ, UR8, PT ;  /* 0x00000008ff007c0c */ /* 0x000fc6000bf25070 */
[----:B------:R-:W-:Y:S01]  /*10f0*/  UIMAD UR4, UR4, UR7, URZ ;  /* 0x00000007040472a4 */ /* 0x000fe2000f8e023f */
[----:B------:R-:W-:Y:S02]  /*1100*/  ISETP.NE.AND.EX P1, PT, RZ, UR9, PT, P1 ;  /* 0x00000009ff007c0c */ /* 0x000fe4000bf25310 */
[----:B--2---:R-:W-:Y:S02]  /*1110*/  @P0 R2UR UR44, R4 ;  /* 0x00000000042c02ca */ /* 0x004fe400000e0000 */
[----:B---3--:R-:W-:Y:S01]  /*1120*/  @P2 R2UR UR40, R6 ;  /* 0x00000000062822ca */ /* 0x008fe200000e0000 */
[----:B0-----:R-:W-:-:S14]  /*1130*/  @P2 BRA `(.L_x_1679) ;  /* 0x0000000000342947 */ /* 0x001fdc0003800000 */
[----:B------:R-:W-:Y:S02]  /*1140*/  ULDC.64 UR6, c[0x0][0xa00] ;  /* 0x0002800000067ab9 */ /* 0x000fe40000000a00 */
[----:B------:R-:W-:-:S04]  /*1150*/  ISETP.NE.U32.AND P0, PT, RZ, UR6, PT ;  /* 0x00000006ff007c0c */ /* 0x000fc8000bf05070 */
[----:B------:R-:W-:-:S13]  /*1160*/  ISETP.NE.AND.EX P0, PT, RZ, UR7, PT, P0 ;  /* 0x00000007ff007c0c */ /* 0x000fda000bf05300 */
[----:B------:R-:W-:Y:S05]  /*1170*/  @!P0 BRA `(.L_x_1679) ;  /* 0x0000000000248947 */ /* 0x000fea0003800000 */
[----:B------:R-:W-:Y:S02]  /*1180*/  ULDC.64 UR6, c[0x0][0xa00] ;  /* 0x0002800000067ab9 */ /* 0x000fe40000000a00 */
[----:B------:R-:W-:-:S06]  /*1190*/  UIMAD.WIDE UR6, UR5, 0x4, UR6 ;  /* 0x00000004050678a5 */ /* 0x000fcc000f8e0206 */
[----:B------:R-:W-:Y:S01]  /*11a0*/  MOV R4, UR6 ;  /* 0x0000000600047c02 */ /* 0x000fe20008000f00 */
[----:B------:R-:W-:-:S05]  /*11b0*/  IMAD.U32 R5, RZ, RZ, UR7 ;  /* 0x00000007ff057e24 */ /* 0x000fca000f8e00ff */
[----:B------:R-:W2:Y:S04]  /*11c0*/  LDG.E R3, desc[UR48][R4.64] ;  /* 0x0000003004037981 */ /* 0x000ea8000c1e1900 */
[----:B------:R-:W3:Y:S01]  /*11d0*/  LDG.E R0, desc[UR48][R4.64+0x4] ;  /* 0x0000043004007981 */ /* 0x000ee2000c1e1900 */
[----:B--2---:R-:W-:Y:S02]  /*11e0*/  R2UR UR40, R3 ;  /* 0x00000000032872ca */ /* 0x004fe400000e0000 */
[----:B---3--:R-:W-:-:S13]  /*11f0*/  R2UR UR6, R0 ;  /* 0x00000000000672ca */ /* 0x008fda00000e0000 */
[----:B------:R-:W-:-:S12]  /*1200*/  UIADD3 UR40, -UR40, UR6, URZ ;  /* 0x0000000628287290 */ /* 0x000fd8000fffe13f */
.L_x_1679:
[----:B------:R-:W-:Y:S01]  /*1210*/  UMOV UR42, UR47 ;  /* 0x0000002f002a7c82 */ /* 0x000fe20008000000 */
[----:B------:R-:W-:Y:S01]  /*1220*/  UMOV UR43, UR5 ;  /* 0x00000005002b7c82 */ /* 0x000fe20008000000 */
[----:B------:R-:W-:Y:S05]  /*1230*/  @!P1 BRA `(.L_x_1680) ;  /* 0x00000000001c9947 */ /* 0x000fea0003800000 */
[----:B------:R-:W-:Y:S02]  /*1240*/  ULDC.64 UR6, c[0x0][0xa20] ;  /* 0x0002880000067ab9 */ /* 0x000fe40000000a00 */
[----:B------:R-:W-:-:S06]  /*1250*/  UIMAD.WIDE UR4, UR5, 0x4, UR6 ;  /* 0x00000004050478a5 */ /* 0x000fcc000f8e0206 */
[----:B------:R-:W-:Y:S02]  /*1260*/  IMAD.U32 R4, RZ, RZ, UR4 ;  /* 0x00000004ff047e24 */ /* 0x000fe4000f8e00ff */
[----:B------:R-:W-:-:S05]  /*1270*/  IMAD.U32 R5, RZ, RZ, UR5 ;  /* 0x00000005ff057e24 */ /* 0x000fca000f8e00ff */
[----:B------:R-:W2:Y:S02]  /*1280*/  LDG.E R4, desc[UR48][R4.64] ;  /* 0x0000003004047981 */ /* 0x000ea4000c1e1900 */
[----:B--2---:R-:W-:Y:S01]  /*1290*/  R2UR UR4, R4 ;  /* 0x00000000040472ca */ /* 0x004fe200000e0000 */
[----:B------:R-:W-:-:S14]  /*12a0*/  BRA `(.L_x_1681) ;  /* 0x0000000000347947 */ /* 0x000fdc0003800000 */
.L_x_1680:
[----:B------:R-:W-:Y:S02]  /*12b0*/  ULDC.64 UR6, c[0x0][0xa08] ;  /* 0x0002820000067ab9 */ /* 0x000fe40000000a00 */
[----:B------:R-:W-:-:S04]  /*12c0*/  ISETP.NE.U32.AND P0, PT, RZ, UR6, PT ;  /* 0x00000006ff007c0c */ /* 0x000fc8000bf05070 */
[----:B------:R-:W-:-:S13]  /*12d0*/  ISETP.NE.AND.EX P0, PT, RZ, UR7, PT, P0 ;  /* 0x00000007ff007c0c */ /* 0x000fda000bf05300 */
[----:B------:R-:W-:Y:S05]  /*12e0*/  @!P0 BRA `(.L_x_1681) ;  /* 0x0000000000248947 */ /* 0x000fea0003800000 */
[----:B------:R-:W-:Y:S02]  /*12f0*/  ULDC.64 UR6, c[0x0][0xa08] ;  /* 0x0002820000067ab9 */ /* 0x000fe40000000a00 */
[----:B------:R-:W-:-:S06]  /*1300*/  UIMAD.WIDE UR4, UR5, 0x4, UR6 ;  /* 0x00000004050478a5 */ /* 0x000fcc000f8e0206 */
[----:B------:R-:W-:Y:S02]  /*1310*/  IMAD.U32 R4, RZ, RZ, UR4 ;  /* 0x00000004ff047e24 */ /* 0x000fe4000f8e00ff */
[----:B------:R-:W-:-:S05]  /*1320*/  IMAD.U32 R5, RZ, RZ, UR5 ;  /* 0x00000005ff057e24 */ /* 0x000fca000f8e00ff */
[----:B------:R-:W2:Y:S04]  /*1330*/  LDG.E R3, desc[UR48][R4.64] ;  /* 0x0000003004037981 */ /* 0x000ea8000c1e1900 */
[----:B------:R-:W3:Y:S01]  /*1340*/  LDG.E R0, desc[UR48][R4.64+0x4] ;  /* 0x0000043004007981 */ /* 0x000ee2000c1e1900 */
[----:B--2---:R-:W-:Y:S02]  /*1350*/  R2UR UR4, R3 ;  /* 0x00000000030472ca */ /* 0x004fe400000e0000 */
[----:B---3--:R-:W-:-:S13]  /*1360*/  R2UR UR5, R0 ;  /* 0x00000000000572ca */ /* 0x008fda00000e0000 */
[----:B------:R-:W-:-:S12]  /*1370*/  UIADD3 UR4, -UR4, UR5, URZ ;  /* 0x0000000504047290 */ /* 0x000fd8000fffe13f */
.L_x_1681:
[----:B------:R-:W-:Y:S02]  /*1380*/  UISETP.NE.AND UP0, UPT, UR46, 0x1, UPT ;  /* 0x000000012e00788c */ /* 0x000fe4000bf05270 */
[----:B------:R-:W-:Y:S02]  /*1390*/  UIADD3 UR44, -UR44, UR4, URZ ;  /* 0x000000042c2c7290 */ /* 0x000fe4000fffe13f */
[----:B------:R-:W-:Y:S02]  /*13a0*/  ULEA UR6, UR47, 0x40, 0x6 ;  /* 0x000000402f067891 */ /* 0x000fe4000f8e303f */
[----:B------:R-:W-:Y:S01]  /*13b0*/  UIADD3 UR4, UR44, 0x3f, URZ ;  /* 0x0000003f2c047890 */ /* 0x000fe2000fffe03f */
[----:B------:R-:W-:Y:S01]  /*13c0*/  PLOP3.LUT P0, PT, PT, PT, UP0, 0x80, 0x0 ;  /* 0x000000000000781c */ /* 0x000fe20003f0f008 */
[----:B------:R-:W-:Y:S02]  /*13d0*/  UIADD3 UR9, UR44, UR6, -UR40 ;  /* 0x000000062c097290 */ /* 0x000fe4000fffe828 */
[----:B------:R-:W-:Y:S01]  /*13e0*/  USHF.R.S32.HI UR5, URZ, 0x1f, UR4 ;  /* 0x0000001f3f057899 */ /* 0x000fe20008011404 */
[----:B------:R-:W-:-:S03]  /*13f0*/  ULDC UR7, c[0x0][0x9e0] ;  /* 0x0002780000077ab9 */ /* 0x000fc60000000800 */
[----:B------:R-:W-:Y:S02]  /*1400*/  ULEA.HI UR5, UR5, UR4, URZ, 0x6 ;  /* 0x0000000405057291 */ /* 0x000fe4000f8f303f */
[----:B------:R-:W-:Y:S02]  /*1410*/  UIADD3 UR6, UR9, UR7, URZ ;  /* 0x0000000709067290 */ /* 0x000fe4000fffe03f */
[----:B------:R-:W-:Y:S02]  /*1420*/  USHF.R.S32.HI UR20, URZ, 0x6, UR5 ;  /* 0x000000063f147899 */ /* 0x000fe40008011405 */
[----:B------:R-:W-:Y:S10]  /*1430*/  @!P0 BRA `(.L_x_1682) ;  /* 0x0000001c00fc8947 */ /* 0x000ff40003800000 */
        /* <DEDUP_REMOVED lines=14> */
.L_x_1684:
[----:B------:R-:W-:-:S11]  /*1520*/  UISETP.NE.AND UP0, UPT, UR8, 0x1, UPT ;  /* 0x000000010800788c */ /* 0x000fd6000bf05270 */
[----:B------:R-:W-:Y:S02]  /*1530*/  @UP0 ULDC.64 UR10, c[0x0][0x9e8] ;  /* 0x00027a00000a0ab9 */ /* 0x000fe40000000a00 */
[----:B------:R-:W-:-:S04]  /*1540*/  UIMAD.WIDE.U32 UR4, UR7, UR10, URZ ;  /* 0x0000000a070472a5 */ /* 0x000fc8000f8e003f */
[----:B------:R-:W-:-:S12]  /*1550*/  @UP0 USHF.R.U32.HI UR7, URZ, UR11, UR5 ;  /* 0x0000000b3f070299 */ /* 0x000fd80008011605 */
.L_x_1685:
[----:B------:R-:W-:-:S04]  /*1560*/  UIMAD UR7, UR7, UR8, UR8 ;  /* 0x00000008070772a4 */ /* 0x000fc8000f8e0208 */
[----:B------:R-:W-:-:S04]  /*1570*/  UISETP.LT.AND UP0, UPT, UR6, UR7, UPT ;  /* 0x000000070600728c */ /* 0x000fc8000bf01270 */
[----:B------:R-:W-:-:S12]  /*1580*/  USEL UR6, UR6, UR7, UP0 ;  /* 0x0000000706067287 */ /* 0x000fd80008000000 */
.L_x_1683:
[----:B------:R-:W-:Y:S02]  /*1590*/  UIADD3 UR6, UR6, 0x3f, URZ ;  /* 0x0000003f06067890 */ /* 0x000fe4000fffe03f */
[----:B------:R-:W-:Y:S02]  /*15a0*/  ULEA UR40, UR47, -UR40, 0x6 ;  /* 0x800000282f287291 */ /* 0x000fe4000f8e303f */
[----:B------:R-:W-:Y:S02]  /*15b0*/  USHF.R.S32.HI UR4, URZ, 0x1f, UR6 ;  /* 0x0000001f3f047899 */ /* 0x000fe40008011406 */
[----:B------:R-:W-:Y:S02]  /*15c0*/  UIADD3 UR40, UR44, UR40, URZ ;  /* 0x000000282c287290 */ /* 0x000fe4000fffe03f */
[----:B------:R-:W-:Y:S01]  /*15d0*/  ULEA.HI UR4, UR4, UR6, URZ, 0x6 ;  /* 0x0000000604047291 */ /* 0x000fe2000f8f303f */
[----:B------:R-:W-:-:S03]  /*15e0*/  ULDC UR5, c[0x0][0x9dc] ;  /* 0x0002770000057ab9 */ /* 0x000fc60000000800 */
[----:B------:R-:W-:Y:S02]  /*15f0*/  USHF.R.S32.HI UR4, URZ, 0x6, UR4 ;  /* 0x000000063f047899 */ /* 0x000fe40008011404 */
[----:B------:R-:W-:Y:S02]  /*1600*/  UIADD3 UR5, UR40, -UR5, URZ ;  /* 0x8000000528057290 */ /* 0x000fe4000fffe03f */
[----:B------:R-:W-:-:S04]  /*1610*/  UISETP.LT.AND UP0, UPT, UR20, UR4, UPT ;  /* 0x000000041400728c */ /* 0x000fc8000bf01270 */
[----:B------:R-:W-:Y:S01]  /*1620*/  USEL UR20, UR20, UR4, UP0 ;  /* 0x0000000414147287 */ /* 0x000fe20008000000 */
[----:B------:R-:W-:Y:S01]  /*1630*/  MOV R0, UR5 ;  /* 0x0000000500007c02 */ /* 0x000fe20008000f00 */
[----:B------:R-:W-:Y:S10]  /*1640*/  @!P1 BRA `(.L_x_1686) ;  /* 0x0000000000409947 */ /* 0x000ff40003800000 */
        /* <DEDUP_REMOVED lines=10> */
.L_x_1687:
[----:B------:R-:W-:-:S11]  /*16f0*/  UISETP.NE.AND UP0, UPT, UR8, 0x1, UPT ;  /* 0x000000010800788c */ /* 0x000fd6000bf05270 */
[----:B------:R-:W-:Y:S02]  /*1700*/  @UP0 ULDC.64 UR6, c[0x0][0x9e8] ;  /* 0x00027a0000060ab9 */ /* 0x000fe40000000a00 */
[----:B------:R-:W-:-:S04]  /*1710*/  UIMAD.WIDE.U32 UR4, UR40, UR6, URZ ;  /* 0x00000006280472a5 */ /* 0x000fc8000f8e003f */
[----:B------:R-:W-:-:S12]  /*1720*/  @UP0 USHF.R.U32.HI UR40, URZ, UR7, UR5 ;  /* 0x000000073f280299 */ /* 0x000fd80008011605 */
.L_x_1688:
[----:B------:R-:W-:-:S06]  /*1730*/  UIMAD UR40, UR40, UR8, URZ ;  /* 0x00000008282872a4 */ /* 0x000fcc000f8e023f */
[----:B------:R-:W-:-:S07]  /*1740*/  VIMNMX R0, R0, UR40, !PT ;  /* 0x0000002800007c48 */ /* 0x000fce000ffe0100 */
.L_x_1686:
[----:B------:R-:W-:Y:S01]  /*1750*/  SHF.R.S32.HI R5, RZ, 0x1f, R0 ;  /* 0x0000001fff057819 */ /* 0x000fe20000011400 */
[----:B------:R-:W-:Y:S01]  /*1760*/  IMAD.MOV.U32 R3, RZ, RZ, RZ ;  /* 0x000000ffff037224 */ /* 0x000fe200078e00ff */
[----:B------:R-:W-:Y:S02]  /*1770*/  PLOP3.LUT P0, PT, PT, PT, PT, 0x80, 0x0 ;  /* 0x000000000000781c */ /* 0x000fe40003f0f070 */
[----:B------:R-:W-:Y:S02]  /*1780*/  CS2R R150, SRZ ;  /* 0x0000000000967805 */ /* 0x000fe4000001ff00 */
[----:B------:R-:W-:Y:S01]  /*1790*/  LEA.HI R5, R5, R0, RZ, 0x6 ;  /* 0x0000000005057211 */ /* 0x000fe200078f30ff */
[----:B------:R-:W-:Y:S01]  /*17a0*/  IMAD.MOV.U32 R0, RZ, RZ, RZ ;  /* 0x000000ffff007224 */ /* 0x000fe200078e00ff */
[----:B------:R-:W-:Y:S02]  /*17b0*/  CS2R R148, SRZ ;  /* 0x0000000000947805 */ /* 0x000fe4000001ff00 */
[----:B------:R-:W-:-:S02]  /*17c0*/  CS2R R146, SRZ ;  /* 0x0000000000927805 */ /* 0x000fc4000001ff00 */
[----:B------:R-:W-:Y:S02]  /*17d0*/  SHF.R.S32.HI R4, RZ, 0x6, R5 ;  /* 0x00000006ff047819 */ /* 0x000fe40000011405 */
[----:B------:R-:W-:Y:S02]  /*17e0*/  CS2R R144, SRZ ;  /* 0x0000000000907805 */ /* 0x000fe4000001ff00 */
[----:B------:R-:W-:Y:S02]  /*17f0*/  CS2R R142, SRZ ;  /* 0x00000000008e7805 */ /* 0x000fe4000001ff00 */
[----:B------:R-:W-:Y:S02]  /*1800*/  CS2R R140, SRZ ;  /* 0x00000000008c7805 */ /* 0x000fe4000001ff00 */
[----:B------:R-:W-:Y:S02]  /*1810*/  VIMNMX R4, RZ, R4, !PT ;  /* 0x00000004ff047248 */ /* 0x000fe40007fe0100 */
[----:B------:R-:W-:-:S02]  /*1820*/  CS2R R138, SRZ ;  /* 0x00000000008a7805 */ /* 0x000fc4000001ff00 */
[----:B------:R-:W-:Y:S01]  /*1830*/  CS2R R136, SRZ ;  /* 0x0000000000887805 */ /* 0x000fe2000001ff00 */
[----:B------:R-:W-:Y:S01]  /*1840*/  IMAD.MOV.U32 R172, RZ, RZ, RZ ;  /* 0x000000ffffac7224 */ /* 0x000fe200078e00ff */
[----:B------:R-:W-:Y:S02]  /*1850*/  ISETP.LT.AND P1, PT, R4, UR20, PT ;  /* 0x0000001404007c0c */ /* 0x000fe4000bf21270 */
        /* <DEDUP_REMOVED lines=53> */
[----:B------:R-:W-:Y:S01]  /*1bb0*/  CS2R R30, SRZ ;  /* 0x00000000001e7805 */ /* 0x000fe2000001ff00 */
[----:B------:R-:W-:Y:S01]  /*1bc0*/  IMAD.MOV.U32 R8, RZ, RZ, RZ ;  /* 0x000000ffff087224 */ /* 0x000fe200078e00ff */
[----:B------:R-:W-:Y:S01]  /*1bd0*/  CS2R R26, SRZ ;  /* 0x00000000001a7805 */ /* 0x000fe2000001ff00 */
[----:B------:R-:W-:Y:S06]  /*1be0*/  @!P1 BRA `(.L_x_1689) ;  /* 0x000000bc00b89947 */ /* 0x000fec0003800000 */
        /* <DEDUP_REMOVED lines=14> */
.L_x_1690:
[----:B------:R-:W-:Y:S01]  /*1cd0*/  ULEA UR22, UR37, UR38, 0x3 ;  /* 0x0000002625167291 */ /* 0x000fe2000f8e183f */
[----:B------:R-:W-:-:S08]  /*1ce0*/  SHF.L.U32 R0, R2, 0x1f, RZ ;  /* 0x0000001f02007819 */ /* 0x000fd000000006ff */
[----:B------:R-:W0:Y:S02]  /*1cf0*/  SYNCS.PHASECHK.TRANS64.TRYWAIT P1, [UR22+0x28c50], R0 ;  /* 0x028c5000ff0075a7 */ /* 0x000e240008020156 */
[----:B0-----:R-:W-:Y:S05]  /*1d00*/  @!P1 BRA `(.L_x_1691) ;  /* 0x0000013800b89947 */ /* 0x001fea0003800000 */
.L_x_1880:
        /* <DEDUP_REMOVED lines=24> */
[----:B------:R-:W-:-:S06]  /*1e90*/  UIADD3 UR20, UR20, -0x2, URZ ;  /* 0xfffffffe14147890 */ /* 0x000fcc000fffe03f */
[----:B------:R-:W-:Y:S02]  /*1ea0*/  ISETP.LE.AND P1, PT, R4, UR20, PT ;  /* 0x0000001404007c0c */ /* 0x000fe4000bf23270 */
[----:B0-----:R-:W-:-:S04]  /*1eb0*/  LOP3.LUT R3, R3, 0x7f, RZ, 0xc0, !PT ;  /* 0x0000007f03037812 */ /* 0x001fc800078ec0ff */
        /* <DEDUP_REMOVED lines=18> */
[----:B0-----:R-:W-:-:S07]  /*1fe0*/  IMAD.U32 R0, RZ, RZ, UR20 ;  /* 0x00000014ff007e24 */ /* 0x001fce000f8e00ff */
.L_x_1697:
[----:B------:R-:W-:Y:S01]  /*1ff0*/  BAR.SYNC.DEFER_BLOCKING 0xe, 0x100 ;  /* 0x0384000000007b1d */ /* 0x000fe20000010000 */
[----:B------:R-:W-:Y:S01]  /*2000*/  IMAD.U32 R6, RZ, RZ, UR37 ;  /* 0x00000025ff067e24 */ /* 0x000fe2000f8e00ff */
[----:B------:R-:W-:Y:S01]  /*2010*/  UIADD3 UR37, UR37, 0x1, URZ ;  /* 0x0000000125257890 */ /* 0x000fe2000fffe03f */
[C---:B------:R-:W-:Y:S01]  /*2020*/  ISETP.GT.AND P3, PT, R0.reuse, R4, PT ;  /* 0x000000040000720c */ /* 0x040fe20003f64270 */
[----:B------:R-:W-:Y:S02]  /*2030*/  VIADD R0, R0, 0xffffffff ;  /* 0xffffffff00007836 */ /* 0x000fe40000000000 */
[----:B-1----:R-:W-:Y:S01]  /*2040*/  IMAD R3, R6, 0x40, R17 ;  /* 0x0000004006037824 */ /* 0x002fe200078e0211 */
[----:B------:R-:W-:-:S04]  /*2050*/  UISETP.NE.AND UP0, UPT, UR37, 0x2, UPT ;  /* 0x000000022500788c */ /* 0x000fc8000bf05270 */
        /* <DEDUP_REMOVED lines=136> */
.L_x_1693:
[----:B------:R-:W-:Y:S01]  /*28e0*/  ULEA UR20, UR37, UR38, 0x3 ;  /* 0x0000002625147291 */ /* 0x000fe2000f8e183f */
[----:B------:R-:W-:-:S08]  /*28f0*/  SHF.L.U32 R3, R2, 0x1f, RZ ;  /* 0x0000001f02037819 */ /* 0x000fd000000006ff */
[----:B------:R0:W1:Y:S01]  /*2900*/  SYNCS.PHASECHK.TRANS64.TRYWAIT P1, [UR20+0x28c50], R3 ;  /* 0x028c5003ff0075a7 */ /* 0x0000620008020154 */
[----:B------:R-:W-:Y:S05]  /*2910*/  @!P0 BRA `(.L_x_1694) ;  /* 0x0000000000048947 */ /* 0x000fea0003800000 */
[----:B------:R-:W-:Y:S01]  /*2920*/  BPT.TRAP 0x1 ;  /* 0x000000040000795c */ /* 0x000fe20000300000 */
.L_x_1694:
[----:B-1----:R-:W-:Y:S05]  /*2930*/  @P1 BRA `(.L_x_1695) ;  /* 0x0000000000081947 */ /* 0x002fea0003800000 */
[----:B------:R-:W1:Y:S02]  /*2940*/  SYNCS.PHASECHK.TRANS64.TRYWAIT P1, [UR20+0x28c50], R3 ;  /* 0x028c5003ff0075a7 */ /* 0x000e640008020154 */
[----:B-1----:R-:W-:Y:S05]  /*2950*/  @!P1 BRA `(.L_x_1696) ;  /* 0x0000012c00bc9947 */ /* 0x002fea0003800000 */
.L_x_1695:
[----:B------:R-:W-:Y:S01]  /*2960*/  ULEA UR18, UR37, UR21, 0xc ;  /* 0x0000001525127291 */ /* 0x000fe2000f8e603f */
[----:B------:R-:W-:Y:S01]  /*2970*/  WARPGROUP.ARRIVE ;  /* 0x00000000000079c5 */ /* 0x000fe20000000000 */
[----:B------:R-:W-:Y:S01]  /*2980*/  UMOV UR19, 0x40000040 ;  /* 0x4000004000137882 */ /* 0x000fe20000000000 */
[----:B------:R-:W-:Y:S01]  /*2990*/  UMOV UR7, 0x40000040 ;  /* 0x4000004000077882 */ /* 0x000fe20000000000 */
[----:B------:R-:W-:Y:S01]  /*29a0*/  UIADD3 UR6, UR18, 0x80, URZ ;  /* 0x0000008012067890 */ /* 0x000fe2000fffe03f */
[----:B01----:R-:W-:Y:S01]  /*29b0*/  IMAD.U32 R3, RZ, RZ, UR20 ;  /* 0x00000014ff037e24 */ /* 0x003fe2000f8e00ff */
        /* <DEDUP_REMOVED lines=23> */
.L_x_1692:
[----:B------:R-:W-:Y:S01]  /*2b30*/  BAR.SYNC.DEFER_BLOCKING 0xe, 0x100 ;  /* 0x0384000000007b1d */ /* 0x000fe20000010000 */
[----:B0-----:R-:W-:Y:S01]  /*2b40*/  IMAD.U32 R0, RZ, RZ, UR37 ;  /* 0x00000025ff007e24 */ /* 0x001fe2000f8e00ff */
[----:B------:R-:W-:Y:S01]  /*2b50*/  UIADD3 UR37, UR37, 0x1, URZ ;  /* 0x0000000125257890 */ /* 0x000fe2000fffe03f */
[----:B------:R-:W-:Y:S02]  /*2b60*/  PLOP3.LUT P0, PT, PT, PT, PT, 0x8, 0x0 ;  /* 0x000000000000781c */ /* 0x000fe40003f0e170 */
[----:B------:R-:W-:Y:S01]  /*2b70*/  IMAD R0, R0, 0x40, R17 ;  /* 0x0000004000007824 */ /* 0x000fe200078e0211 */
[----:B------:R-:W-:-:S04]  /*2b80*/  UISETP.NE.AND UP0, UPT, UR37, 0x2, UPT ;  /* 0x000000022500788c */ /* 0x000fc8000bf05270 */
[----:B------:R-:W-:Y:S01]  /*2b90*/  LEA R4, R0, UR38, 0x2 ;  /* 0x0000002600047c11 */ /* 0x000fe2000f8e10ff */
[----:B------:R-:W-:Y:S02]  /*2ba0*/  USEL UR4, URZ, 0x1, UP0 ;  /* 0x000000013f047887 */ /* 0x000fe40008000000 */
[----:B------:R-:W-:-:S04]  /*2bb0*/  USEL UR37, UR37, URZ, UP0 ;  /* 0x0000003f25257287 */ /* 0x000fc80008000000 */
[----:B------:R-:W-:Y:S01]  /*2bc0*/  LOP3.LUT R2, R2, UR4, RZ, 0x3c, !PT ;  /* 0x0000000402027c12 */ /* 0x000fe2000f8e3cff */
        /* <DEDUP_REMOVED lines=130> */
[----:B------:R-:W-:-:S02]  /*33f0*/  IMAD.MOV.U32 R3, RZ, RZ, RZ ;  /* 0x000000ffff037224 */ /* 0x000fc400078e00ff */
[----:B------:R-:W-:Y:S01]  /*3400*/  IMAD.MOV.U32 R0, RZ, RZ, RZ ;  /* 0x000000ffff007224 */ /* 0x000fe200078e00ff */
[----:B------:R-:W-:Y:S06]  /*3410*/  BAR.ARV 0xf, 0x100 ;  /* 0x03c4000000007b1d */ /* 0x000fec0000002000 */
[----:B------:R-:W-:Y:S05]  /*3420*/  BRA `(.L_x_1689) ;  /* 0x000000a400a87947 */ /* 0x000fea0003800000 */
.L_x_1682:
        /* <DEDUP_REMOVED lines=14> */
.L_x_1699:
[----:B------:R-:W-:-:S11]  /*3510*/  UISETP.NE.AND UP0, UPT, UR8, 0x1, UPT ;  /* 0x000000010800788c */ /* 0x000fd6000bf05270 */
[----:B------:R-:W-:Y:S02]  /*3520*/  @UP0 ULDC.64 UR10, c[0x0][0x9e8] ;  /* 0x00027a00000a0ab9 */ /* 0x000fe40000000a00 */
[----:B------:R-:W-:-:S04]  /*3530*/  UIMAD.WIDE.U32 UR4, UR7, UR10, URZ ;  /* 0x0000000a070472a5 */ /* 0x000fc8000f8e003f */
[----:B------:R-:W-:-:S12]  /*3540*/  @UP0 USHF.R.U32.HI UR7, URZ, UR11, UR5 ;  /* 0x0000000b3f070299 */ /* 0x000fd80008011605 */
.L_x_1700:
[----:B------:R-:W-:-:S04]  /*3550*/  UIMAD UR7, UR7, UR8, UR8 ;  /* 0x00000008070772a4 */ /* 0x000fc8000f8e0208 */
[----:B------:R-:W-:-:S04]  /*3560*/  UISETP.LT.AND UP0, UPT, UR6, UR7, UPT ;  /* 0x000000070600728c */ /* 0x000fc8000bf01270 */
[----:B------:R-:W-:-:S12]  /*3570*/  USEL UR6, UR6, UR7, UP0 ;  /* 0x0000000706067287 */ /* 0x000fd80008000000 */
.L_x_1698:
[----:B------:R-:W-:Y:S02]  /*3580*/  UIADD3 UR6, UR6, 0x3f, URZ ;  /* 0x0000003f06067890 */ /* 0x000fe4000fffe03f */
[----:B------:R-:W-:Y:S02]  /*3590*/  ULEA UR5, UR47, -UR40, 0x6 ;  /* 0x800000282f057291 */ /* 0x000fe4000f8e303f */
[----:B------:R-:W-:-:S04]  /*35a0*/  USHF.R.S32.HI UR4, URZ, 0x1f, UR6 ;  /* 0x0000001f3f047899 */ /* 0x000fc80008011406 */
[----:B------:R-:W-:Y:S02]  /*35b0*/  ULEA.HI UR4, UR4, UR6, URZ, 0x6 ;  /* 0x0000000604047291 */ /* 0x000fe4000f8f303f */
[----:B------:R-:W-:Y:S02]  /*35c0*/  UIADD3 UR6, UR44, UR5, URZ ;  /* 0x000000052c067290 */ /* 0x000fe4000fffe03f */
[----:B------:R-:W-:Y:S01]  /*35d0*/  USHF.R.S32.HI UR4, URZ, 0x6, UR4 ;  /* 0x000000063f047899 */ /* 0x000fe20008011404 */
[----:B------:R-:W-:Y:S02]  /*35e0*/  ULDC UR5, c[0x0][0x9dc] ;  /* 0x0002770000057ab9 */ /* 0x000fe40000000800 */
[----:B------:R-:W-:Y:S02]  /*35f0*/  UIADD3 UR5, UR6, -UR5, URZ ;  /* 0x8000000506057290 */ /* 0x000fe4000fffe03f */
[----:B------:R-:W-:-:S04]  /*3600*/  UISETP.LT.AND UP0, UPT, UR20, UR4, UPT ;  /* 0x000000041400728c */ /* 0x000fc8000bf01270 */
[----:B------:R-:W-:Y:S01]  /*3610*/  USEL UR50, UR20, UR4, UP0 ;  /* 0x0000000414327287 */ /* 0x000fe20008000000 */
[----:B------:R-:W-:Y:S01]  /*3620*/  IMAD.U32 R0, RZ, RZ, UR5 ;  /* 0x00000005ff007e24 */ /* 0x000fe2000f8e00ff */
        /* <DEDUP_REMOVED lines=11> */
.L_x_1702:
[----:B------:R-:W-:-:S11]  /*36e0*/  UISETP.NE.AND UP0, UPT, UR8, 0x1, UPT ;  /* 0x000000010800788c */ /* 0x000fd6000bf05270 */
[----:B------:R-:W-:Y:S02]  /*36f0*/  @UP0 ULDC.64 UR10, c[0x0][0x9e8] ;  /* 0x00027a00000a0ab9 */ /* 0x000fe40000000a00 */
[----:B------:R-:W-:-:S04]  /*3700*/  UIMAD.WIDE.U32 UR4, UR6, UR10, URZ ;  /* 0x0000000a060472a5 */ /* 0x000fc8000f8e003f */
[----:B------:R-:W-:-:S12]  /*3710*/  @UP0 USHF.R.U32.HI UR6, URZ, UR11, UR5 ;  /* 0x0000000b3f060299 */ /* 0x000fd80008011605 */
.L_x_1703:
[----:B------:R-:W-:-:S06]  /*3720*/  UIMAD UR6, UR6, UR8, URZ ;  /* 0x00000008060672a4 */ /* 0x000fcc000f8e023f */
[----:B------:R-:W-:-:S07]  /*3730*/  VIMNMX R0, R0, UR6, !PT ;  /* 0x0000000600007c48 */ /* 0x000fce000ffe0100 */
.L_x_1701:
[----:B------:R-:W-:Y:S02]  /*3740*/  SHF.R.S32.HI R5, RZ, 0x1f, R0 ;  /* 0x0000001fff057819 */ /* 0x000fe40000011400 */
[----:B------:R-:W-:Y:S02]  /*3750*/  CS2R R150, SRZ ;  /* 0x0000000000967805 */ /* 0x000fe4000001ff00 */
[----:B------:R-:W-:Y:S02]  /*3760*/  PLOP3.LUT P0, PT, PT, PT, PT, 0x80, 0x0 ;  /* 0x000000000000781c */ /* 0x000fe40003f0f070 */
[----:B------:R-:W-:Y:S02]  /*3770*/  CS2R R148, SRZ ;  /* 0x0000000000947805 */ /* 0x000fe4000001ff00 */
[----:B------:R-:W-:Y:S01]  /*3780*/  LEA.HI R5, R5, R0, RZ, 0x6 ;  /* 0x0000000005057211 */ /* 0x000fe200078f30ff */
[----:B------:R-:W-:Y:S01]  /*3790*/  IMAD.MOV.U32 R0, RZ, RZ, RZ ;  /* 0x000000ffff007224 */ /* 0x000fe200078e00ff */
        /* <DEDUP_REMOVED lines=8> */
[----:B------:R-:W-:Y:S01]  /*3820*/  CS2R R136, SRZ ;  /* 0x0000000000887805 */ /* 0x000fe2000001ff00 */
[----:B------:R-:W-:Y:S01]  /*3830*/  IMAD.MOV.U32 R172, RZ, RZ, RZ ;  /* 0x000000ffffac7224 */ /* 0x000fe200078e00ff */
[----:B------:R-:W-:Y:S02]  /*3840*/  ISETP.LT.AND P1, PT, R186, UR50, PT ;  /* 0x00000032ba007c0c */ /* 0x000fe4000bf21270 */
        /* <DEDUP_REMOVED lines=55> */
[----:B------:R-:W-:Y:S01]  /*3bc0*/  CS2R R26, SRZ ;  /* 0x00000000001a7805 */ /* 0x000fe2000001ff00 */
[----:B------:R-:W-:Y:S06]  /*3bd0*/  @!P1 BRA `(.L_x_1689) ;  /* 0x0000009c00bc9947 */ /* 0x000fec0003800000 */
        /* <DEDUP_REMOVED lines=24> */
[----:B------:R-:W-:Y:S01]  /*3d60*/  MOV R13, RZ ;  /* 0x000000ff000d7202 */ /* 0x000fe20000000f00 */
[----:B------:R-:W-:-:S02]  /*3d70*/  IMAD.U32 R11, RZ, RZ, UR7 ;  /* 0x00000007ff0b7e24 */ /* 0x000fc4000f8e00ff */
[----:B------:R-:W-:Y:S02]  /*3d80*/  IMAD.MOV.U32 R8, RZ, RZ, 0x70 ;  /* 0x00000070ff087424 */ /* 0x000fe400078e00ff */
[----:B0-----:R-:W-:-:S07]  /*3d90*/  IMAD.MOV.U32 R12, RZ, RZ, 0x1 ;  /* 0x00000001ff0c7424 */ /* 0x001fce00078e00ff */
[----:B------:R-:W-:-:S07]  /*3da0*/  LEPC R20, `(.L_x_1704) ;  /* 0x000000001014794e */ /* 0x000fce0000000000 */
[----:B-1----:R-:W-:Y:S05]  /*3db0*/  CALL.ABS.NOINC R14 ;  /* 0x000000000e007343 */ /* 0x002fea0003c00000 */
.L_x_1704:
[----:B------:R-:W-:Y:S01]  /*3dc0*/  LEA.HI R0, R187, R187, RZ, 0x1 ;  /* 0x000000bbbb007211 */ /* 0x000fe200078f08ff */
[----:B------:R-:W-:-:S03]  /*3dd0*/  IMAD.U32 R3, RZ, RZ, UR39 ;  /* 0x00000027ff037e24 */ /* 0x000fc6000f8e00ff */
[----:B------:R-:W-:Y:S02]  /*3de0*/  LOP3.LUT R0, R0, 0xfffffffe, RZ, 0xc0, !PT ;  /* 0xfffffffe00007812 */ /* 0x000fe400078ec0ff */
[----:B------:R-:W-:-:S03]  /*3df0*/  ISETP.NE.AND P4, PT, R3, 0x3, PT ;  /* 0x000000030300780c */ /* 0x000fc60003f85270 */
[----:B------:R-:W-:-:S05]  /*3e00*/  IMAD.IADD R0, R187, 0x1, -R0 ;  /* 0x00000001bb007824 */ /* 0x000fca00078e0a00 */
[----:B------:R-:W-:-:S04]  /*3e10*/  SHF.L.U32 R0, R0, 0x1f, RZ ;  /* 0x0000001f00007819 */ /* 0x000fc800000006ff */
[----:B------:R-:W0:Y:S02]  /*3e20*/  SYNCS.PHASECHK.TRANS64.TRYWAIT P0, [UR38+0x28c00], R0 ;  /* 0x028c0000ff0075a7 */ /* 0x000e240008000166 */
[----:B0-----:R-:W-:Y:S05]  /*3e30*/  @!P0 BRA `(.L_x_1705) ;  /* 0x00000118009c8947 */ /* 0x001fea0003800000 */
.L_x_1881:
[----:B------:R-:W-:Y:S05]  /*3e40*/  @!P4 BRA `(.L_x_1706) ;  /* 0x000000000004c947 */ /* 0x000fea0003800000 */
[----:B------:R-:W-:Y:S01]  /*3e50*/  BPT.TRAP 0x1 ;  /* 0x000000040000795c */ /* 0x000fe20000300000 */
.L_x_1706:
[----:B------:R-:W-:Y:S01]  /*3e60*/  IMAD.U32 R8, RZ, RZ, UR37 ;  /* 0x00000025ff087e24 */ /* 0x000fe2000f8e00ff */
[----:B------:R-:W-:-:S04]  /*3e70*/  SHF.L.U32 R9, R2, 0x1f, RZ ;  /* 0x0000001f02097819 */ /* 0x000fc800000006ff */
[----:B------:R-:W-:-:S04]  /*3e80*/  LEA R8, R8, UR38, 0x3 ;  /* 0x0000002608087c11 */ /* 0x000fc8000f8e18ff */
[----:B------:R1:W2:Y:S01]  /*3e90*/  SYNCS.PHASECHK.TRANS64.TRYWAIT P0, [R8+URZ+0x28c30], R9 ;  /* 0x028c3009080075a7 */ /* 0x0002a2000800017f */
[----:B------:R-:W-:Y:S05]  /*3ea0*/  @!P4 BRA `(.L_x_1707) ;  /* 0x000000000004c947 */ /* 0x000fea0003800000 */
[----:B------:R-:W-:Y:S01]  /*3eb0*/  BPT.TRAP 0x1 ;  /* 0x000000040000795c */ /* 0x000fe20000300000 */
.L_x_1707:
[----:B--2---:R-:W-:Y:S05]  /*3ec0*/  @P0 BRA `(.L_x_1708) ;  /* 0x0000000000080947 */ /* 0x004fea0003800000 */
[----:B------:R-:W2:Y:S02]  /*3ed0*/  SYNCS.PHASECHK.TRANS64.TRYWAIT P0, [R8+URZ+0x28c30], R9 ;  /* 0x028c3009080075a7 */ /* 0x000ea4000800017f */
[----:B--2---:R-:W-:Y:S05]  /*3ee0*/  @!P0 BRA `(.L_x_1709) ;  /* 0x0000011800888947 */ /* 0x004fea0003800000 */
.L_x_1708:
[----:B0-----:R-:W0:Y:S01]  /*3ef0*/  S2R R3, SR_TID.X ;  /* 0x0000000000037919 */ /* 0x001e220000002100 */
[----:B------:R-:W-:-:S04]  /*3f00*/  UIADD3 UR4, UR38, 0x22400, URZ ;  /* 0x0002240026047890 */ /* 0x000fc8000fffe03f */
[----:B------:R-:W-:-:S04]  /*3f10*/  USHF.R.U32.HI UR4, URZ, 0x4, UR4 ;  /* 0x000000043f047899 */ /* 0x000fc80008011604 */
[----:B------:R-:W-:-:S06]  /*3f20*/  ULOP3.LUT UR4, UR4, 0x3fff, URZ, 0xc0, !UPT ;  /* 0x00003fff04047892 */ /* 0x000fcc000f8ec03f */
[----:B------:R-:W-:Y:S01]  /*3f30*/  IMAD.U32 R0, RZ, RZ, UR4 ;  /* 0x00000004ff007e24 */ /* 0x000fe2000f8e00ff */
[----:B------:R-:W-:Y:S05]  /*3f40*/  WARPSYNC.ALL ;  /* 0x0000000000007948 */ /* 0x000fea0003800000 */
[----:B------:R-:W-:Y:S02]  /*3f50*/  LOP3.LUT R0, R0, 0x10000, RZ, 0xfc, !PT ;  /* 0x0001000000007812 */ /* 0x000fe400078efcff */
[----:B0-----:R-:W-:-:S04]  /*3f60*/  LOP3.LUT R3, R3, 0x7f, RZ, 0xc0, !PT ;  /* 0x0000007f03037812 */ /* 0x001fc800078ec0ff */
[----:B------:R-:W-:Y:S02]  /*3f70*/  ISETP.NE.AND P5, PT, R3, RZ, PT ;  /* 0x000000ff0300720c */ /* 0x000fe40003fa5270 */
[----:B------:R-:W-:Y:S01]  /*3f80*/  R2UR UR18, R0 ;  /* 0x00000000001272ca */ /* 0x000fe200000e0000 */
[----:B------:R-:W-:Y:S01]  /*3f90*/  UIADD3 UR4, UR38, 0x20400, URZ ;  /* 0x0002040026047890 */ /* 0x000fe2000fffe03f */
[----:B------:R-:W-:Y:S01]  /*3fa0*/  WARPGROUP.ARRIVE ;  /* 0x00000000000079c5 */ /* 0x000fe20000000000 */
[----:B------:R-:W-:Y:S01]  /*3fb0*/  UMOV UR19, 0x40000040 ;  /* 0x4000004000137882 */ /* 0x000fe20000000000 */
[----:B------:R-:W-:Y:S01]  /*3fc0*/  UMOV UR17, 0x40000040 ;  /* 0x4000004000117882 */ /* 0x000fe20000000000 */
[----:B------:R-:W-:Y:S01]  /*3fd0*/  USHF.R.U32.HI UR4, URZ, 0x4, UR4 ;  /* 0x000000043f047899 */ /* 0x000fe20008011604 */
[----:B------:R-:W0:Y:S01]  /*3fe0*/  LDC.64 R10, c[0x0][0x9e0] ;  /* 0x00027800ff0a7b82 */ /* 0x000e220000000a00 */
[----:B------:R-:W-:Y:S01]  /*3ff0*/  UMOV UR7, 0x40000040 ;  /* 0x4000004000077882 */ /* 0x000fe20000000000 */
[----:B------:R-:W-:Y:S01]  /*4000*/  UMOV UR5, 0x40000040 ;  /* 0x4000004000057882 */ /* 0x000fe20000000000 */
[----:B------:R-:W-:-:S02]  /*4010*/  ULOP3.LUT UR4, UR4, 0x3fff, URZ, 0xc0, !UPT ;  /* 0x00003fff04047892 */ /* 0x000fc4000f8ec03f */
[----:B------:R-:W-:Y:S01]  /*4020*/  @!P5 VIADD R3, R8, 0x28c40 ;  /* 0x00028c400803d836 */ /* 0x000fe20000000000 */
[----:B------:R-:W-:Y:S01]  /*4030*/  UMOV UR11, 0x40000040 ;  /* 0x40000040000b7882 */ /* 0x000fe20000000000 */
[----:B------:R-:W-:Y:S01]  /*4040*/  UMOV UR9, 0x40000040 ;  /* 0x4000004000097882 */ /* 0x000fe20000000000 */
[----:B------:R-:W-:Y:S01]  /*4050*/  ULEA UR18, UR37, UR18, 0x9 ;  /* 0x0000001225127291 */ /* 0x000fe2000f8e483f */
[----:B------:R-:W-:Y:S01]  /*4060*/  MOV R4, UR47 ;  /* 0x0000002f00047c02 */ /* 0x000fe20008000f00 */
[----:B------:R-:W-:Y:S01]  /*4070*/  ULOP3.LUT UR16, UR4, 0x10000, URZ, 0xfc, !UPT ;  /* 0x0001000004107892 */ /* 0x000fe2000f8efc3f */
[----:B------:R-:W-:Y:S01]  /*4080*/  @!P5 PRMT R3, RZ, 0x654, R3 ;  /* 0x00000654ff03d816 */ /* 0x000fe20000000003 */
[----:B------:R-:W-:Y:S02]  /*4090*/  UIADD3 UR6, UR18, 0x2, URZ ;  /* 0x0000000212067890 */ /* 0x000fe4000fffe03f */
[----:B------:R-:W-:Y:S02]  /*40a0*/  UIADD3 UR4, UR16, 0x2, URZ ;  /* 0x0000000210047890 */ /* 0x000fe4000fffe03f */
[----:B------:R-:W-:-:S02]  /*40b0*/  UIADD3 UR10, UR18, 0x4, URZ ;  /* 0x00000004120a7890 */ /* 0x000fc4000fffe03f */
[----:B------:R-:W-:Y:S02]  /*40c0*/  UIADD3 UR8, UR16, 0x4, URZ ;  /* 0x0000000410087890 */ /* 0x000fe4000fffe03f */
[----:B------:R-:W-:Y:S01]  /*40d0*/  HGMMA.64x64x16.F32.BF16 R24, gdesc[UR16], RZ, !UPT, gsb0 ;  /* 0x00e00000101879f0 */ /* 0x000fe2000c0018ff */
[----:B------:R-:W-:Y:S02]  /*40e0*/  UIADD3 UR14, UR18, 0x6, URZ ;  /* 0x00000006120e7890 */ /* 0x000fe4000fffe03f */
[----:B------:R-:W-:Y:S01]  /*40f0*/  UIADD3 UR12, UR16, 0x6, URZ ;  /* 0x00000006100c7890 */ /* 0x000fe2000fffe03f */
[----:B------:R-:W-:Y:S01]  /*4100*/  UMOV UR15, 0x40000040 ;  /* 0x40000040000f7882 */ /* 0x000fe20000000000 */
[----:B------:R-:W-:Y:S01]  /*4110*/  UMOV UR13, 0x40000040 ;  /* 0x40000040000d7882 */ /* 0x000fe20000000000 */
[----:B0-----:R-:W-:Y:S01]  /*4120*/  ISETP.GE.AND P6, PT, R11, 0x1, PT ;  /* 0x000000010b00780c */ /* 0x001fe20003fc6270 */
[----:B------:R-:W-:Y:S02]  /*4130*/  WARPGROUP.DEPBAR.LE gsb0, 0x0 ;  /* 0x00008000000079c5 */ /* 0x000fe40000010000 */
[----:B------:R-:W-:-:S06]  /*4140*/  WARPGROUP.ARRIVE ;  /* 0x00000000000079c5 */ /* 0x000fcc0000000000 */
[----:B------:R-:W-:Y:S01]  /*4150*/  HGMMA.64x64x16.F32.BF16 R24, gdesc[UR4], R24, gsb0 ;  /* 0x00e00000041879f0 */ /* 0x000fe20008001818 */
[----:B------:R-:W-:Y:S02]  /*4160*/  UMOV UR6, 0xffffffc0 ;  /* 0xffffffc000067882 */ /* 0x000fe40000000000 */
[----:B------:R-:W-:-:S04]  /*4170*/  UIMAD UR6, UR50, UR6, 0x41 ;  /* 0x00000041320674a4 */ /* 0x000fc8000f8e0206 */
[----:B------:R-:W-:Y:S02]  /*4180*/  UIADD3 UR7, -UR40, UR6, UR44 ;  /* 0x0000000628077290 */ /* 0x000fe4000fffe12c */
[----:B------:R-:W-:-:S04]  /*4190*/  UIADD3 UR6, UR6, -0x1, URZ ;  /* 0xffffffff06067890 */ /* 0x000fc8000fffe03f */
[----:B------:R-:W-:-:S05]  /*41a0*/  IADD3 R5, -R16, UR7, RZ ;  /* 0x0000000710057c10 */ /* 0x000fca000fffe1ff */
[----:B------:R-:W-:Y:S01]  /*41b0*/  IMAD.IADD R13, R5, 0x1, R10 ;  /* 0x00000001050d7824 */ /* 0x000fe200078e020a */
[----:B------:R-:W-:Y:S02]  /*41c0*/  WARPGROUP.DEPBAR.LE gsb0, 0x0 ;  /* 0x00008000000079c5 */ /* 0x000fe40000010000 */
[----:B------:R-:W-:-:S06]  /*41d0*/  WARPGROUP.ARRIVE ;  /* 0x00000000000079c5 */ /* 0x000fcc0000000000 */
[----:B------:R-:W-:Y:S01]  /*41e0*/  HGMMA.64x64x16.F32.BF16 R24, gdesc[UR8], R24, gsb0 ;  /* 0x00e00000081879f0 */ /* 0x000fe20008001818 */
[----:B------:R-:W-:Y:S02]  /*41f0*/  ULDC.64 UR10, c[0x0][0x9d8] ;  /* 0x00027600000a7ab9 */ /* 0x000fe40000000a00 */
[----:B------:R-:W-:Y:S01]  /*4200*/  ULOP3.LUT UR20, URZ, UR11, URZ, 0x33, !UPT ;  /* 0x0000000b3f147292 */ /* 0x000fe2000f8e333f */
[----:B------:R-:W-:Y:S02]  /*4210*/  WARPGROUP.DEPBAR.LE gsb0, 0x0 ;  /* 0x00008000000079c5 */ /* 0x000fe40000010000 */
[----:B------:R-:W-:-:S06]  /*4220*/  WARPGROUP.ARRIVE ;  /* 0x00000000000079c5 */ /* 0x000fcc0000000000 */
[----:B------:R-:W-:Y:S01]  /*4230*/  HGMMA.64x64x16.F32.BF16 R24, gdesc[UR12], R24, gsb0 ;  /* 0x00e000000c1879f0 */ /* 0x000fe20008001818 */
[----:B------:R-:W-:-:S06]  /*4240*/  ULEA UR14, UR50, 0xffffffc0, 0x6 ;  /* 0xffffffc0320e7891 */ /* 0x000fcc000f8e303f */
        /* <DEDUP_REMOVED lines=35> */
[----:B------:R3:W-:Y:S05]  /*4480*/  @!P5 SYNCS.ARRIVE.TRANS64.RED.A1T0 RZ, [R3+URZ], RZ ;  /* 0x000000ff03ffd9a7 */ /* 0x0007ea000810043f */
[----:B------:R-:W4:Y:S01]  /*4490*/  MUFU.TANH R24, R24 ;  /* 0x0000001800187308 */ /* 0x000f220000002400 */
[----:B---3--:R-:W-:-:S07]  /*44a0*/  IMAD R3, R4, 0x40, R17 ;  /* 0x0000004004037824 */ /* 0x008fce00078e0211 */
[----:B------:R-:W3:Y:S08]  /*44b0*/  MUFU.TANH R25, R25 ;  /* 0x0000001900197308 */ /* 0x000ef00000002400 */
[----:B------:R-:W0:Y:S08]  /*44c0*/  MUFU.TANH R26, R26 ;  /* 0x0000001a001a7308 */ /* 0x000e300000002400 */
        /* <DEDUP_REMOVED lines=26> */
[----:B------:R5:W0:Y:S08]  /*4670*/  MUFU.TANH R14, R30 ;  /* 0x0000001e000e7308 */ /* 0x000a300000002400 */
[----:B------:R1:W0:Y:S01]  /*4680*/  MUFU.TANH R20, R34 ;  /* 0x0000002200147308 */ /* 0x0002220000002400 */
[----:B-----5:R-:W-:-:S04]  /*4690*/  IADD3 R30, -R16, UR44, -R7 ;  /* 0x0000002c101e7c10 */ /* 0x020fc8000fffe907 */
[----:B------:R-:W-:Y:S01]  /*46a0*/  VIADDMNMX R4, R3, R13, R30, PT ;  /* 0x0000000d03047246 */ /* 0x000fe2000380011e */
[----:B-1----:R-:W-:-:S04]  /*46b0*/  VIADD R34, R5, UR20 ;  /* 0x0000001405227c36 */ /* 0x002fc80008000000 */
[----:B------:R-:W-:Y:S01]  /*46c0*/  IMAD.IADD R5, R34, 0x1, R3 ;  /* 0x0000000122057824 */ /* 0x000fe200078e0203 */
[----:B---34-:R-:W-:Y:S06]  /*46d0*/  @!P6 BRA `(.L_x_1710) ;  /* 0x000000000054e947 */ /* 0x018fec0003800000 */
[----:B------:R-:W-:Y:S01]  /*46e0*/  MOV R6, UR40 ;  /* 0x0000002800067c02 */ /* 0x000fe20008000f00 */
[----:B------:R-:W-:Y:S03]  /*46f0*/  BSSY B0, `(.L_x_1711) ;  /* 0x000000f000007945 */ /* 0x000fe60003800000 */
[----:B------:R-:W-:-:S04]  /*4700*/  IADD3 R6, R3, UR44, -R6 ;  /* 0x0000002c03067c10 */ /* 0x000fc8000fffe806 */
        /* <DEDUP_REMOVED lines=9> */
.L_x_1712:
[----:B------:R-:W-:-:S13]  /*47a0*/  ISETP.NE.AND P0, PT, R11, 0x1, PT ;  /* 0x000000010b00780c */ /* 0x000fda0003f05270 */
[----:B------:R-:W1:Y:S02]  /*47b0*/  @P0 LDC.64 R56, c[0x0][0x9e8] ;  /* 0x00027a00ff380b82 */ /* 0x000e640000000a00 */
[----:B-1----:R-:W-:-:S05]  /*47c0*/  @P0 IMAD.HI.U32 R12, R6, R56, RZ ;  /* 0x00000038060c0227 */ /* 0x002fca00078e00ff */
[----:B------:R-:W-:-:S07]  /*47d0*/  @P0 SHF.R.U32.HI R6, RZ, R57, R12 ;  /* 0x00000039ff060219 */ /* 0x000fce000001160c */
.L_x_1713:
[----:B------:R-:W-:Y:S05]  /*47e0*/  BSYNC B0 ;  /* 0x0000000000007941 */ /* 0x000fea0003800000 */
.L_x_1711:
[----:B------:R-:W-:-:S04]  /*47f0*/  IMAD R7, R6, R11, -UR14 ;  /* 0x8000000e06077e24 */ /* 0x000fc8000f8e020b */
[----:B------:R-:W-:-:S05]  /*4800*/  IMAD.IADD R6, R7, 0x1, -R16 ;  /* 0x0000000107067824 */ /* 0x000fca00078e0a10 */
[----:B------:R-:W-:Y:S02]  /*4810*/  VIMNMX R5, R5, R6, !PT ;  /* 0x0000000605057248 */ /* 0x000fe40007fe0100 */
[----:B------:R-:W-:-:S07]  /*4820*/  VIADDMNMX R4, R6, R11, R4, PT ;  /* 0x0000000b06047246 */ /* 0x000fce0003800104 */
.L_x_1710:
[----:B------:R-:W-:Y:S02]  /*4830*/  UISETP.GE.AND UP4, UPT, UR6, 0x9, UPT ;  /* 0x000000090600788c */ /* 0x000fe4000bf86270 */
[----:B------:R-:W-:Y:S02]  /*4840*/  UISETP.GE.AND UP1, UPT, UR6, 0x1, UPT ;  /* 0x000000010600788c */ /* 0x000fe4000bf26270 */
[----:B------:R-:W-:Y:S02]  /*4850*/  UISETP.GE.AND UP0, UPT, UR6, 0x2, UPT ;  /* 0x000000020600788c */ /* 0x000fe4000bf06270 */
[----:B------:R-:W-:Y:S01]  /*4860*/  PLOP3.LUT P0, PT, PT, PT, UP4, 0x40, 0x0 ;  /* 0x000000000000781c */ /* 0x000fe20003f0e848 */
[----:B------:R-:W-:Y:S01]  /*4870*/  UISETP.GE.AND UP3, UPT, UR6, 0xa, UPT ;  /* 0x0000000a0600788c */ /* 0x000fe2000bf66270 */
[----:B------:R-:W-:Y:S01]  /*4880*/  PLOP3.LUT P2, PT, PT, PT, UP1, 0x40, 0x0 ;  /* 0x000000000000781c */ /* 0x000fe20003f4e818 */
[----:B------:R-:W-:Y:S01]  /*4890*/  UP2UR UR11, UPR, URZ, 0x1 ;  /* 0x000000013f0b7883 */ /* 0x000fe20008000000 */
[C---:B------:R-:W-:Y:S01]  /*48a0*/  ISETP.GT.AND P0, PT, R5.reuse, 0x8, P0 ;  /* 0x000000080500780c */ /* 0x040fe20000704270 */
[----:B------:R-:W-:Y:S01]  /*48b0*/  UISETP.GE.AND UP2, UPT, UR6, 0x11, UPT ;  /* 0x000000110600788c */ /* 0x000fe2000bf46270 */
[C---:B------:R-:W-:Y:S01]  /*48c0*/  ISETP.GT.AND P2, PT, R5.reuse, RZ, P2 ;  /* 0x000000ff0500720c */ /* 0x040fe20001744270 */
[----:B------:R-:W-:Y:S01]  /*48d0*/  UP2UR UR10, UPR, URZ, 0x2 ;  /* 0x000000023f0a7883 */ /* 0x000fe20008000000 */
[----:B------:R-:W-:Y:S01]  /*48e0*/  PLOP3.LUT P1, PT, PT, PT, UP0, 0x40, 0x0 ;  /* 0x000000000000781c */ /* 0x000fe20003f2e808 */
[----:B------:R-:W-:Y:S01]  /*48f0*/  UISETP.GE.AND UP0, UPT, UR6, 0x19, UPT ;  /* 0x000000190600788c */ /* 0x000fe2000bf06270 */
[----:B------:R-:W-:Y:S01]  /*4900*/  PLOP3.LUT P3, PT, PT, PT, UP3, 0x40, 0x0 ;  /* 0x000000000000781c */ /* 0x000fe20003f6e838 */
[----:B------:R-:W-:Y:S01]  /*4910*/  UISETP.GE.AND UP1, UPT, UR6, 0x12, UPT ;  /* 0x000000120600788c */ /* 0x000fe2000bf26270 */
[C---:B------:R-:W-:Y:S01]  /*4920*/  ISETP.LT.OR P0, PT, R4.reuse, 0x9, P0 ;  /* 0x000000090400780c */ /* 0x040fe20000701670 */
[----:B------:R-:W-:Y:S01]  /*4930*/  UP2UR UR22, UPR, URZ, 0x1 ;  /* 0x000000013f167883 */ /* 0x000fe20008000000 */
[----:B------:R-:W-:Y:S01]  /*4940*/  ISETP.LT.OR P2, PT, R4, 0x1, P2 ;  /* 0x000000010400780c */ /* 0x000fe20001741670 */
[----:B------:R-:W-:Y:S01]  /*4950*/  UP2UR UR19, UPR, URZ, 0x4 ;  /* 0x000000043f137883 */ /* 0x000fe20008000000 */
[C---:B------:R-:W-:Y:S01]  /*4960*/  ISETP.GT.AND P3, PT, R5.reuse, 0x9, P3 ;  /* 0x000000090500780c */ /* 0x040fe20001f64270 */
[----:B------:R-:W-:Y:S01]  /*4970*/  UP2UR UR21, UPR, URZ, 0x2 ;  /* 0x000000023f157883 */ /* 0x000fe20008000000 */
[C---:B------:R-:W-:Y:S01]  /*4980*/  ISETP.GT.AND P1, PT, R5.reuse, 0x1, P1 ;  /* 0x000000010500780c */ /* 0x040fe20000f24270 */
[----:B------:R-:W-:Y:S01]  /*4990*/  UP2UR UR7, UPR, URZ, 0x10 ;  /* 0x000000103f077883 */ /* 0x000fe20008000000 */
[----:B0-----:R-:W-:Y:S01]  /*49a0*/  FSEL R57, R28, -INF , !P0 ;  /* 0xff8000001c397808 */ /* 0x001fe20004000000 */
[----:B------:R-:W-:Y:S01]  /*49b0*/  UP2UR UR18, UPR, URZ, 0x8 ;  /* 0x000000083f127883 */ /* 0x000fe20008000000 */
[----:B------:R-:W-:Y:S01]  /*49c0*/  FSEL R35, R24, -INF , !P2 ;  /* 0xff80000018237808 */ /* 0x000fe20005000000 */
[----:B------:R-:W-:Y:S01]  /*49d0*/  UISETP.GE.AND UP3, UPT, UR6, 0x31, UPT ;  /* 0x000000310600788c */ /* 0x000fe2000bf66270 */
[----:B------:R-:W-:Y:S01]  /*49e0*/  PLOP3.LUT P0, PT, PT, PT, UP0, 0x40, 0x0 ;  /* 0x000000000000781c */ /* 0x000fe20003f0e808 */
[----:B------:R-:W-:Y:S01]  /*49f0*/  UISETP.GE.AND UP0, UPT, UR6, 0x1a, UPT ;  /* 0x0000001a0600788c */ /* 0x000fe2000bf06270 */
[----:B------:R-:W-:Y:S01]  /*4a00*/  PLOP3.LUT P2, PT, PT, PT, UP2, 0x40, 0x0 ;  /* 0x000000000000781c */ /* 0x000fe20003f4e828 */
[----:B------:R-:W-:Y:S01]  /*4a10*/  UISETP.GE.AND UP2, UPT, UR6, 0x2a, UPT ;  /* 0x0000002a0600788c */ /* 0x000fe2000bf46270 */
[C---:B------:R-:W-:Y:S01]  /*4a20*/  ISETP.LT.OR P3, PT, R4.reuse, 0xa, P3 ;  /* 0x0000000a0400780c */ /* 0x040fe20001f61670 */
[----:B------:R-:W-:Y:S01]  /*4a30*/  UP2UR UR23, UPR, URZ, 0x1 ;  /* 0x000000013f177883 */ /* 0x000fe20008000000 */
[----:B------:R-:W-:Y:S01]  /*4a40*/  ISETP.LT.OR P1, PT, R4, 0x2, P1 ;  /* 0x000000020400780c */ /* 0x000fe20000f21670 */
[----:B------:R-:W-:Y:S01]  /*4a50*/  UISETP.GE.AND UP4, UPT, UR6, 0x32, UPT ;  /* 0x000000320600788c */ /* 0x000fe2000bf86270 */
[----:B------:R-:W-:Y:S01]  /*4a60*/  ISETP.GT.AND P2, PT, R5, 0x10, P2 ;  /* 0x000000100500780c */ /* 0x000fe20001744270 */
[----:B------:R-:W-:Y:S01]  /*4a70*/  UISETP.GE.AND UP5, UPT, UR6, 0x39, UPT ;  /* 0x000000390600788c */ /* 0x000fe2000bfa6270 */
[----:B------:R-:W-:Y:S01]  /*4a80*/  FSEL R59, R29, -INF , !P3 ;  /* 0xff8000001d3b7808 */ /* 0x000fe20005800000 */
[----:B------:R-:W-:Y:S01]  /*4a90*/  UISETP.GE.AND UP6, UPT, UR6, 0x3a, UPT ;  /* 0x0000003a0600788c */ /* 0x000fe2000bfc6270 */
[----:B------:R-:W-:-:S02]  /*4aa0*/  FSEL R55, R25, -INF , !P1 ;  /* 0xff80000019377808 */ /* 0x000fc40004800000 */
[----:B------:R-:W-:Y:S01]  /*4ab0*/  PLOP3.LUT P3, PT, PT, PT, UP0, 0x40, 0x0 ;  /* 0x000000000000781c */ /* 0x000fe20003f6e808 */
[----:B------:R-:W-:Y:S01]  /*4ac0*/  UISETP.GE.AND UP0, UPT, UR6, 0x21, UPT ;  /* 0x000000210600788c */ /* 0x000fe2000bf06270 */
[----:B------:R-:W-:Y:S01]  /*4ad0*/  PLOP3.LUT P1, PT, PT, PT, UP1, 0x40, 0x0 ;  /* 0x000000000000781c */ /* 0x000fe20003f2e818 */
[----:B------:R-:W-:Y:S01]  /*4ae0*/  UISETP.GE.AND UP1, UPT, UR6, 0x29, UPT ;  /* 0x000000290600788c */ /* 0x000fe2000bf26270 */
[----:B------:R-:W-:Y:S01]  /*4af0*/  ISETP.LT.OR P2, PT, R4, 0x11, P2 ;  /* 0x000000110400780c */ /* 0x000fe20001741670 */
[----:B------:R-:W-:Y:S01]  /*4b00*/  UP2UR UR24, UPR, URZ, 0x1 ;  /* 0x000000013f187883 */ /* 0x000fe20008000000 */
[C---:B------:R-:W-:Y:S02]  /*4b10*/  ISETP.GT.AND P1, PT, R5.reuse, 0x11, P1 ;  /* 0x000000110500780c */ /* 0x040fe40000f24270 */
[C---:B------:R-:W-:Y:S02]  /*4b20*/  ISETP.GT.AND P0, PT, R5.reuse, 0x18, P0 ;  /* 0x000000180500780c */ /* 0x040fe40000704270 */
[----:B------:R-:W-:-:S02]  /*4b30*/  ISETP.GT.AND P3, PT, R5, 0x19, P3 ;  /* 0x000000190500780c */ /* 0x000fc40001f64270 */
[----:B------:R-:W-:Y:S02]  /*4b40*/  FSEL R61, R32, -INF , !P2 ;  /* 0xff800000203d7808 */ /* 0x000fe40005000000 */
[----:B------:R-:W-:Y:S01]  /*4b50*/  PLOP3.LUT P2, PT, PT, PT, UP0, 0x40, 0x0 ;  /* 0x000000000000781c */ /* 0x000fe20003f4e808 */
[----:B------:R-:W-:Y:S01]  /*4b60*/  UISETP.GE.AND UP0, UPT, UR6, 0x22, UPT ;  /* 0x000000220600788c */ /* 0x000fe2000bf06270 */
[C---:B------:R-:W-:Y:S02]  /*4b70*/  ISETP.LT.OR P1, PT, R4.reuse, 0x12, P1 ;  /* 0x000000120400780c */ /* 0x040fe40000f21670 */
[C---:B------:R-:W-:Y:S02]  /*4b80*/  ISETP.LT.OR P0, PT, R4.reuse, 0x19, P0 ;  /* 0x000000190400780c */ /* 0x040fe40000701670 */
[----:B------:R-:W-:Y:S02]  /*4b90*/  ISETP.LT.OR P3, PT, R4, 0x1a, P3 ;  /* 0x0000001a0400780c */ /* 0x000fe40001f61670 */
[----:B------:R-:W-:-:S02]  /*4ba0*/  FSEL R63, R33, -INF , !P1 ;  /* 0xff800000213f7808 */ /* 0x000fc40004800000 */
[----:B------:R-:W-:Y:S02]  /*4bb0*/  FSEL R65, R36, -INF , !P0 ;  /* 0xff80000024417808 */ /* 0x000fe40004000000 */
[----:B------:R-:W-:Y:S02]  /*4bc0*/  FSEL R67, R37, -INF , !P3 ;  /* 0xff80000025437808 */ /* 0x000fe40005800000 */
[----:B------:R-:W-:Y:S02]  /*4bd0*/  PLOP3.LUT P1, PT, PT, PT, UP0, 0x40, 0x0 ;  /* 0x000000000000781c */ /* 0x000fe40003f2e808 */
[----:B------:R-:W-:Y:S02]  /*4be0*/  PLOP3.LUT P0, PT, PT, PT, UP1, 0x40, 0x0 ;  /* 0x000000000000781c */ /* 0x000fe40003f0e818 */
[----:B------:R-:W-:Y:S02]  /*4bf0*/  PLOP3.LUT P3, PT, PT, PT, UP2, 0x40, 0x0 ;  /* 0x000000000000781c */ /* 0x000fe40003f6e828 */
[----:B------:R-:W-:-:S02]  /*4c00*/  ISETP.GT.AND P2, PT, R5, 0x20, P2 ;  /* 0x000000200500780c */ /* 0x000fc40001744270 */
[C---:B------:R-:W-:Y:S02]  /*4c10*/  ISETP.GT.AND P1, PT, R5.reuse, 0x21, P1 ;  /* 0x000000210500780c */ /* 0x040fe40000f24270 */
[C---:B------:R-:W-:Y:S02]  /*4c20*/  ISETP.GT.AND P0, PT, R5.reuse, 0x28, P0 ;  /* 0x000000280500780c */ /* 0x040fe40000704270 */
[----:B------:R-:W-:Y:S02]  /*4c30*/  ISETP.GT.AND P3, PT, R5, 0x29, P3 ;  /* 0x000000290500780c */ /* 0x000fe40001f64270 */
[C---:B------:R-:W-:Y:S02]  /*4c40*/  ISETP.LT.OR P2, PT, R4.reuse, 0x21, P2 ;  /* 0x000000210400780c */ /* 0x040fe40001741670 */
[C---:B------:R-:W-:Y:S02]  /*4c50*/  ISETP.LT.OR P1, PT, R4.reuse, 0x22, P1 ;  /* 0x000000220400780c */ /* 0x040fe40000f21670 */
[----:B------:R-:W-:-:S02]  /*4c60*/  ISETP.LT.OR P0, PT, R4, 0x29, P0 ;  /* 0x000000290400780c */ /* 0x000fc40000701670 */
[----:B------:R-:W-:Y:S02]  /*4c70*/  ISETP.LT.OR P3, PT, R4, 0x2a, P3 ;  /* 0x0000002a0400780c */ /* 0x000fe40001f61670 */
[----:B------:R-:W-:Y:S02]  /*4c80*/  FSEL R69, R40, -INF , !P2 ;  /* 0xff80000028457808 */ /* 0x000fe40005000000 */
[----:B------:R-:W-:Y:S02]  /*4c90*/  FSEL R71, R41, -INF , !P1 ;  /* 0xff80000029477808 */ /* 0x000fe40004800000 */
[----:B------:R-:W-:Y:S02]  /*4ca0*/  FSEL R73, R44, -INF , !P0 ;  /* 0xff8000002c497808 */ /* 0x000fe40004000000 */
[----:B------:R-:W-:Y:S02]  /*4cb0*/  FSEL R45, R45, -INF , !P3 ;  /* 0xff8000002d2d7808 */ /* 0x000fe40005800000 */
[----:B------:R-:W-:-:S02]  /*4cc0*/  PLOP3.LUT P2, PT, PT, PT, UP3, 0x40, 0x0 ;  /* 0x000000000000781c */ /* 0x000fc40003f4e838 */
[----:B------:R-:W-:Y:S02]  /*4cd0*/  PLOP3.LUT P1, PT, PT, PT, UP4, 0x40, 0x0 ;  /* 0x000000000000781c */ /* 0x000fe40003f2e848 */
[----:B------:R-:W-:Y:S02]  /*4ce0*/  PLOP3.LUT P0, PT, PT, PT, UP5, 0x40, 0x0 ;  /* 0x000000000000781c */ /* 0x000fe40003f0e858 */
[----:B------:R-:W-:Y:S02]  /*4cf0*/  PLOP3.LUT P3, PT, PT, PT, UP6, 0x40, 0x0 ;  /* 0x000000000000781c */ /* 0x000fe40003f6e868 */
[C---:B------:R-:W-:Y:S02]  /*4d00*/  ISETP.GT.AND P2, PT, R5.reuse, 0x30, P2 ;  /* 0x000000300500780c */ /* 0x040fe40001744270 */
[C---:B------:R-:W-:Y:S02]  /*4d10*/  ISETP.GT.AND P1, PT, R5.reuse, 0x31, P1 ;  /* 0x000000310500780c */ /* 0x040fe40000f24270 */
[----:B------:R-:W-:-:S02]  /*4d20*/  ISETP.GT.AND P0, PT, R5, 0x38, P0 ;  /* 0x000000380500780c */ /* 0x000fc40000704270 */
[----:B------:R-:W-:Y:S01]  /*4d30*/  ISETP.GT.AND P3, PT, R5, 0x39, P3 ;  /* 0x000000390500780c */ /* 0x000fe20001f64270 */
[----:B------:R-:W-:Y:S01]  /*4d40*/  VIADD R5, R3, 0x8 ;  /* 0x0000000803057836 */ /* 0x000fe20000000000 */
[C---:B------:R-:W-:Y:S02]  /*4d50*/  ISETP.LT.OR P2, PT, R4.reuse, 0x31, P2 ;  /* 0x000000310400780c */ /* 0x040fe40001741670 */
[C---:B------:R-:W-:Y:S02]  /*4d60*/  ISETP.LT.OR P1, PT, R4.reuse, 0x32, P1 ;  /* 0x000000320400780c */ /* 0x040fe40000f21670 */
[C---:B------:R-:W-:Y:S02]  /*4d70*/  ISETP.LT.OR P0, PT, R4.reuse, 0x39, P0 ;  /* 0x000000390400780c */ /* 0x040fe40000701670 */
[----:B------:R-:W-:Y:S02]  /*4d80*/  ISETP.LT.OR P3, PT, R4, 0x3a, P3 ;  /* 0x0000003a0400780c */ /* 0x000fe40001f61670 */
[----:B------:R-:W-:-:S02]  /*4d90*/  VIADDMNMX R4, R5, R13, R30, PT ;  /* 0x0000000d05047246 */ /* 0x000fc4000380011e */
[----:B------:R-:W-:Y:S02]  /*4da0*/  IADD3 R5, R34, 0x8, R3 ;  /* 0x0000000822057810 */ /* 0x000fe40007ffe003 */
[----:B------:R-:W-:Y:S02]  /*4db0*/  FSEL R75, R48, -INF , !P2 ;  /* 0xff800000304b7808 */ /* 0x000fe40005000000 */
[----:B------:R-:W-:Y:S02]  /*4dc0*/  FSEL R49, R49, -INF , !P1 ;  /* 0xff80000031317808 */ /* 0x000fe40004800000 */
[----:B------:R-:W-:Y:S02]  /*4dd0*/  FSEL R77, R52, -INF , !P0 ;  /* 0xff800000344d7808 */ /* 0x000fe40004000000 */
[----:B------:R-:W-:Y:S01]  /*4de0*/  FSEL R53, R53, -INF , !P3 ;  /* 0xff80000035357808 */ /* 0x000fe20005800000 */
[----:B------:R-:W-:Y:S06]  /*4df0*/  @!P6 BRA `(.L_x_1714) ;  /* 0x000000000058e947 */ /* 0x000fec0003800000 */
[----:B------:R-:W-:Y:S01]  /*4e00*/  IMAD.U32 R6, RZ, RZ, UR40 ;  /* 0x00000028ff067e24 */ /* 0x000fe2000f8e00ff */
[----:B------:R-:W-:Y:S04]  /*4e10*/  BSSY B0, `(.L_x_1715) ;  /* 0x0000010000007945 */ /* 0x000fe80003800000 */
[----:B------:R-:W-:-:S05]  /*4e20*/  IADD3 R6, R3, UR44, -R6 ;  /* 0x0000002c03067c10 */ /* 0x000fca000fffe806 */
[----:B------:R-:W-:-:S05]  /*4e30*/  VIADD R6, R6, 0x8 ;  /* 0x0000000806067836 */ /* 0x000fca0000000000 */
[----:B------:R-:W-:-:S13]  /*4e40*/  ISETP.GT.AND P0, PT, R6, -0x1, PT ;  /* 0xffffffff0600780c */ /* 0x000fda0003f04270 */
[----:B------:R-:W-:Y:S05]  /*4e50*/  @P0 BRA `(.L_x_1716) ;  /* 0x00000000001c0947 */ /* 0x000fea0003800000 */
[----:B------:R-:W-:Y:S02]  /*4e60*/  ISETP.NE.AND P0, PT, R11, 0x1, PT ;  /* 0x000000010b00780c */ /* 0x000fe40003f05270 */
[----:B------:R-:W-:-:S11]  /*4e70*/  LOP3.LUT R7, RZ, R6, RZ, 0x33, !PT ;  /* 0x00000006ff077212 */ /* 0x000fd600078e33ff */
[----:B------:R-:W0:Y:S02]  /*4e80*/  @P0 LDC.64 R12, c[0x0][0x9e8] ;  /* 0x00027a00ff0c0b82 */ /* 0x000e240000000a00 */
[----:B0-----:R-:W-:-:S05]  /*4e90*/  @P0 IMAD.HI.U32 R6, R7, R12, RZ ;  /* 0x0000000c07060227 */ /* 0x001fca00078e00ff */
[----:B------:R-:W-:-:S04]  /*4ea0*/  @P0 SHF.R.U32.HI R7, RZ, R13, R6 ;  /* 0x0000000dff070219 */ /* 0x000fc80000011606 */
[----:B------:R-:W-:Y:S01]  /*4eb0*/  LOP3.LUT R6, RZ, R7, RZ, 0x33, !PT ;  /* 0x00000007ff067212 */ /* 0x000fe200078e33ff */
[----:B------:R-:W-:Y:S06]  /*4ec0*/  BRA `(.L_x_1717) ;  /* 0x0000000000107947 */ /* 0x000fec0003800000 */
.L_x_1716:
[----:B------:R-:W-:-:S13]  /*4ed0*/  ISETP.NE.AND P0, PT, R11, 0x1, PT ;  /* 0x000000010b00780c */ /* 0x000fda0003f05270 */
[----:B------:R-:W0:Y:S02]  /*4ee0*/  @P0 LDC.64 R12, c[0x0][0x9e8] ;  /* 0x00027a00ff0c0b82 */ /* 0x000e240000000a00 */
[----:B0-----:R-:W-:-:S05]  /*4ef0*/  @P0 IMAD.HI.U32 R12, R6, R12, RZ ;  /* 0x0000000c060c0227 */ /* 0x001fca00078e00ff */
[----:B------:R-:W-:-:S07]  /*4f00*/  @P0 SHF.R.U32.HI R6, RZ, R13, R12 ;  /* 0x0000000dff060219 */ /* 0x000fce000001160c */
.L_x_1717:
[----:B------:R-:W-:Y:S05]  /*4f10*/  BSYNC B0 ;  /* 0x0000000000007941 */ /* 0x000fea0003800000 */
.L_x_1715:
[----:B------:R-:W-:-:S04]  /*4f20*/  IMAD R7, R6, R11, -UR14 ;  /* 0x8000000e06077e24 */ /* 0x000fc8000f8e020b */
[----:B------:R-:W-:-:S05]  /*4f30*/  IMAD.IADD R6, R7, 0x1, -R16 ;  /* 0x0000000107067824 */ /* 0x000fca00078e0a10 */
[----:B------:R-:W-:Y:S02]  /*4f40*/  VIMNMX R5, R5, R6, !PT ;  /* 0x0000000605057248 */ /* 0x000fe40007fe0100 */
[----:B------:R-:W-:-:S07]  /*4f50*/  VIADDMNMX R4, R6, R11, R4, PT ;  /* 0x0000000b06047246 */ /* 0x000fce0003800104 */
.L_x_1714:
[----:B------:R-:W-:Y:S01]  /*4f60*/  FMNMX.FTZ R6, R35, R55, !PT ;  /* 0x0000003723067209 */ /* 0x000fe20007810000 */
[----:B------:R-:W-:Y:S01]  /*4f70*/  UP2UR UR6, UPR, URZ, 0x4 ;  /* 0x000000043f067883 */ /* 0x000fe20008000000 */
[----:B------:R-:W-:Y:S01]  /*4f80*/  BAR.SYNC.DEFER_BLOCKING 0xf, 0x100 ;  /* 0x03c4000000007b1d */ /* 0x000fe20000010000 */
[----:B------:R-:W-:Y:S01]  /*4f90*/  UISETP.NE.AND UP2, UPT, UR7, URZ, UPT ;  /* 0x0000003f0700728c */ /* 0x000fe2000bf45270 */
[----:B------:R-:W-:Y:S01]  /*4fa0*/  FMNMX.FTZ R6, R57, R6, !PT ;  /* 0x0000000639067209 */ /* 0x000fe20007810000 */
[----:B------:R-:W-:Y:S02]  /*4fb0*/  UP2UR UR7, UPR, URZ, 0x8 ;  /* 0x000000083f077883 */ /* 0x000fe40008000000 */
[----:B------:R-:W-:Y:S01]  /*4fc0*/  UISETP.NE.AND UP3, UPT, UR11, URZ, UPT ;  /* 0x0000003f0b00728c */ /* 0x000fe2000bf65270 */
[----:B------:R-:W-:Y:S01]  /*4fd0*/  FMNMX.FTZ R6, R59, R6, !PT ;  /* 0x000000063b067209 */ /* 0x000fe20007810000 */
[----:B------:R-:W-:Y:S01]  /*4fe0*/  UP2UR UR11, UPR, URZ, 0x10 ;  /* 0x000000103f0b7883 */ /* 0x000fe20008000000 */
[----:B------:R-:W-:Y:S01]  /*4ff0*/  PLOP3.LUT P0, PT, PT, PT, UP2, 0x40, 0x0 ;  /* 0x000000000000781c */ /* 0x000fe20003f0e828 */
[----:B------:R-:W-:Y:S01]  /*5000*/  UISETP.NE.AND UP4, UPT, UR10, URZ, UPT ;  /* 0x0000003f0a00728c */ /* 0x000fe2000bf85270 */
[----:B------:R-:W-:Y:S01]  /*5010*/  FMNMX.FTZ R6, R61, R6, !PT ;  /* 0x000000063d067209 */ /* 0x000fe20007810000 */
[----:B------:R-:W-:Y:S01]  /*5020*/  UP2UR UR14, UPR, URZ, 0x20 ;  /* 0x000000203f0e7883 */ /* 0x000fe20008000000 */
[----:B------:R-:W-:Y:S01]  /*5030*/  PLOP3.LUT P3, PT, PT, PT, UP3, 0x40, 0x0 ;  /* 0x000000000000781c */ /* 0x000fe20003f6e838 */
[----:B------:R-:W-:Y:S01]  /*5040*/  ULDC UR10, c[0x0][0x988] ;  /* 0x00026200000a7ab9 */ /* 0x000fe20000000800 */
[----:B------:R-:W-:Y:S01]  /*5050*/  FMNMX.FTZ R6, R63, R6, !PT ;  /* 0x000000063f067209 */ /* 0x000fe20007810000 */
[----:B------:R-:W-:Y:S01]  /*5060*/  UISETP.NE.AND UP5, UPT, UR18, URZ, UPT ;  /* 0x0000003f1200728c */ /* 0x000fe2000bfa5270 */
[----:B------:R-:W-:Y:S01]  /*5070*/  PLOP3.LUT P1, PT, PT, PT, UP4, 0x40, 0x0 ;  /* 0x000000000000781c */ /* 0x000fe20003f2e848 */
[----:B------:R-:W-:Y:S01]  /*5080*/  UISETP.NE.AND UP2, UPT, UR19, URZ, UPT ;  /* 0x0000003f1300728c */ /* 0x000fe2000bf45270 */
[----:B------:R-:W-:Y:S01]  /*5090*/  FMNMX.FTZ R6, R65, R6, !PT ;  /* 0x0000000641067209 */ /* 0x000fe20007810000 */
[----:B------:R-:W-:Y:S01]  /*50a0*/  UISETP.NE.AND UP3, UPT, UR21, URZ, UPT ;  /* 0x0000003f1500728c */ /* 0x000fe2000bf65270 */
[----:B------:R-:W-:Y:S01]  /*50b0*/  ISETP.GT.AND P1, PT, R5, RZ, P1 ;  /* 0x000000ff0500720c */ /* 0x000fe20000f24270 */
[----:B------:R-:W-:Y:S01]  /*50c0*/  UISETP.NE.AND UP4, UPT, UR22, URZ, UPT ;  /* 0x0000003f1600728c */ /* 0x000fe2000bf85270 */
[----:B------:R-:W-:Y:S01]  /*50d0*/  FMNMX.FTZ R6, R67, R6, !PT ;  /* 0x0000000643067209 */ /* 0x000fe20007810000 */
[----:B------:R-:W-:Y:S01]  /*50e0*/  UP2UR UR15, UPR, URZ, 0x40 ;  /* 0x000000403f0f7883 */ /* 0x000fe20008000000 */
[----:B------:R-:W-:Y:S01]  /*50f0*/  ISETP.GT.AND P3, PT, R5, 0x1, P3 ;  /* 0x000000010500780c */ /* 0x000fe20001f64270 */
[----:B------:R-:W-:Y:S01]  /*5100*/  UISETP.NE.AND UP6, UPT, UR24, URZ, UPT ;  /* 0x0000003f1800728c */ /* 0x000fe2000bfc5270 */
[----:B------:R-:W-:-:S02]  /*5110*/  FMNMX.FTZ R6, R69, R6, !PT ;  /* 0x0000000645067209 */ /* 0x000fc40007810000 */
[C---:B------:R-:W-:Y:S02]  /*5120*/  ISETP.LT.OR P1, PT, R4.reuse, 0x1, P1 ;  /* 0x000000010400780c */ /* 0x040fe40000f21670 */
[----:B------:R-:W-:Y:S02]  /*5130*/  FMNMX.FTZ R6, R71, R6, !PT ;  /* 0x0000000647067209 */ /* 0x000fe40007810000 */
[----:B------:R-:W-:Y:S02]  /*5140*/  ISETP.LT.OR P3, PT, R4, 0x2, P3 ;  /* 0x000000020400780c */ /* 0x000fe40001f61670 */
[----:B------:R-:W-:Y:S02]  /*5150*/  FMNMX.FTZ R6, R73, R6, !PT ;  /* 0x0000000649067209 */ /* 0x000fe40007810000 */
[----:B------:R-:W-:Y:S02]  /*5160*/  ISETP.GT.AND P0, PT, R5, 0x8, P0 ;  /* 0x000000080500780c */ /* 0x000fe40000704270 */
[----:B------:R-:W-:-:S02]  /*5170*/  FMNMX.FTZ R6, R45, R6, !PT ;  /* 0x000000062d067209 */ /* 0x000fc40007810000 */
[----:B------:R-:W-:Y:S02]  /*5180*/  ISETP.LT.OR P0, PT, R4, 0x9, P0 ;  /* 0x000000090400780c */ /* 0x000fe40000701670 */
[----:B------:R-:W-:Y:S02]  /*5190*/  FMNMX.FTZ R6, R75, R6, !PT ;  /* 0x000000064b067209 */ /* 0x000fe40007810000 */
[----:B------:R-:W-:Y:S02]  /*51a0*/  FSEL R14, R14, -INF , !P0 ;  /* 0xff8000000e0e7808 */ /* 0x000fe40004000000 */
[----:B------:R-:W-:Y:S02]  /*51b0*/  FMNMX.FTZ R6, R49, R6, !PT ;  /* 0x0000000631067209 */ /* 0x000fe40007810000 */
[----:B------:R-:W-:Y:S01]  /*51c0*/  PLOP3.LUT P0, PT, PT, PT, UP4, 0x40, 0x0 ;  /* 0x000000000000781c */ /* 0x000fe20003f0e848 */
[----:B------:R-:W-:Y:S01]  /*51d0*/  UISETP.NE.AND UP4, UPT, UR11, URZ, UPT ;  /* 0x0000003f0b00728c */ /* 0x000fe2000bf85270 */
[----:B------:R-:W-:-:S02]  /*51e0*/  FMNMX.FTZ R6, R77, R6, !PT ;  /* 0x000000064d067209 */ /* 0x000fc40007810000 */
[----:B------:R-:W-:Y:S02]  /*51f0*/  ISETP.GT.AND P0, PT, R5, 0x18, P0 ;  /* 0x000000180500780c */ /* 0x000fe40000704270 */
[----:B------:R-:W-:Y:S02]  /*5200*/  FMNMX.FTZ R7, R53, R6, !PT ;  /* 0x0000000635077209 */ /* 0x000fe40007810000 */
[----:B------:R-:W-:-:S03]  /*5210*/  ISETP.LT.OR P0, PT, R4, 0x19, P0 ;  /* 0x000000190400780c */ /* 0x000fc60000701670 */
[----:B------:R-:W0:Y:S01]  /*5220*/  SHFL.BFLY PT, R6, R7, 0x2, 0x1f ;  /* 0x0c401f0007067f89 */ /* 0x000e2200000e0000 */
[----:B------:R-:W-:Y:S02]  /*5230*/  FSEL R24, R38, -INF , !P0 ;  /* 0xff80000026187808 */ /* 0x000fe40004000000 */
[----:B------:R-:W-:-:S04]  /*5240*/  PLOP3.LUT P0, PT, PT, PT, UP1, 0x40, 0x0 ;  /* 0x000000000000781c */ /* 0x000fc80003f0e818 */
[----:B------:R-:W-:-:S04]  /*5250*/  ISETP.GT.AND P0, PT, R5, 0x28, P0 ;  /* 0x000000280500780c */ /* 0x000fc80000704270 */
[----:B------:R-:W-:Y:S02]  /*5260*/  ISETP.LT.OR P0, PT, R4, 0x29, P0 ;  /* 0x000000290400780c */ /* 0x000fe40000701670 */
[----:B0-----:R-:W-:-:S05]  /*5270*/  FMNMX.FTZ R13, R7, R6, !PT ;  /* 0x00000006070d7209 */ /* 0x001fca0007810000 */
[----:B------:R-:W0:Y:S02]  /*5280*/  SHFL.BFLY PT, R6, R13, 0x1, 0x1f ;  /* 0x0c201f000d067f89 */ /* 0x000e2400000e0000 */
[----:B0-----:R-:W-:Y:S02]  /*5290*/  FMNMX.FTZ R6, R13, R6, !PT ;  /* 0x000000060d067209 */ /* 0x001fe40007810000 */
[----:B------:R-:W-:Y:S02]  /*52a0*/  FSEL R13, R27, -INF , !P3 ;  /* 0xff8000001b0d7808 */ /* 0x000fe40005800000 */
[C---:B------:R-:W-:Y:S01]  /*52b0*/  FSETP.NEU.FTZ.AND P2, PT, R6.reuse, -INF , PT ;  /* 0xff8000000600780b */ /* 0x040fe20003f5d000 */
[----:B------:R-:W-:Y:S01]  /*52c0*/  FMUL.FTZ R12, R6, UR10 ;  /* 0x0000000a060c7c20 */ /* 0x000fe20008410000 */
[----:B------:R-:W-:Y:S01]  /*52d0*/  PLOP3.LUT P3, PT, PT, PT, UP3, 0x40, 0x0 ;  /* 0x000000000000781c */ /* 0x000fe20003f6e838 */
[----:B------:R-:W-:-:S03]  /*52e0*/  UISETP.NE.AND UP3, UPT, UR7, URZ, UPT ;  /* 0x0000003f0700728c */ /* 0x000fc6000bf65270 */
[----:B------:R-:W-:Y:S02]  /*52f0*/  FSEL R34, R12, RZ, P2 ;  /* 0x000000ff0c227208 */ /* 0x000fe40001000000 */
[----:B------:R-:W-:Y:S01]  /*5300*/  PLOP3.LUT P2, PT, PT, PT, UP5, 0x40, 0x0 ;  /* 0x000000000000781c */ /* 0x000fe20003f4e858 */
[----:B------:R-:W-:Y:S01]  /*5310*/  UISETP.NE.AND UP5, UPT, UR23, URZ, UPT ;  /* 0x0000003f1700728c */ /* 0x000fe2000bfa5270 */
[----:B------:R-:W-:Y:S01]  /*5320*/  FSEL R12, R26, -INF , !P1 ;  /* 0xff8000001a0c7808 */ /* 0x000fe20004800000 */
[--C-:B------:R-:W-:Y:S01]  /*5330*/  FFMA.FTZ R33, R35, UR10, -R34.reuse ;  /* 0x0000000a23217c23 */ /* 0x100fe20008010822 */
[----:B------:R-:W-:Y:S01]  /*5340*/  PLOP3.LUT P1, PT, PT, PT, UP2, 0x40, 0x0 ;  /* 0x000000000000781c */ /* 0x000fe20003f2e828 */
[----:B------:R-:W-:Y:S01]  /*5350*/  UISETP.NE.AND UP2, UPT, UR6, URZ, UPT ;  /* 0x0000003f0600728c */ /* 0x000fe2000bf45270 */
[C---:B------:R-:W-:Y:S01]  /*5360*/  ISETP.GT.AND P2, PT, R5.reuse, 0x9, P2 ;  /* 0x000000090500780c */ /* 0x040fe20001744270 */
[----:B------:R0:W-:Y:S01]  /*5370*/  MUFU.EX2 R152, R33 ;  /* 0x0000002100987308 */ /* 0x0001e20000000800 */
[----:B------:R-:W-:Y:S01]  /*5380*/  ISETP.GT.AND P1, PT, R5, 0x10, P1 ;  /* 0x000000100500780c */ /* 0x000fe20000f24270 */
[--C-:B------:R-:W-:Y:S01]  /*5390*/  FFMA.FTZ R36, R59, UR10, -R34.reuse ;  /* 0x0000000a3b247c23 */ /* 0x100fe20008010822 */
[----:B------:R-:W-:Y:S01]  /*53a0*/  ISETP.LT.OR P2, PT, R4, 0xa, P2 ;  /* 0x0000000a0400780c */ /* 0x000fe20001741670 */
[--C-:B------:R-:W-:Y:S01]  /*53b0*/  FFMA.FTZ R35, R55, UR10, -R34.reuse ;  /* 0x0000000a37237c23 */ /* 0x100fe20008010822 */
[----:B------:R-:W-:Y:S01]  /*53c0*/  FMNMX.FTZ R7, R12, R13, !PT ;  /* 0x0000000d0c077209 */ /* 0x000fe20007810000 */
[--C-:B------:R-:W-:Y:S01]  /*53d0*/  FFMA.FTZ R38, R61, UR10, -R34.reuse ;  /* 0x0000000a3d267c23 */ /* 0x100fe20008010822 */
[----:B------:R-:W-:Y:S01]  /*53e0*/  FSEL R15, R15, -INF , !P2 ;  /* 0xff8000000f0f7808 */ /* 0x000fe20005000000 */
[----:B------:R1:W-:Y:S01]  /*53f0*/  MUFU.EX2 R37, R36 ;  /* 0x0000002400257308 */ /* 0x0003e20000000800 */
[----:B------:R-:W-:Y:S01]  /*5400*/  ISETP.LT.OR P1, PT, R4, 0x11, P1 ;  /* 0x000000110400780c */ /* 0x000fe20000f21670 */
[--C-:B0-----:R-:W-:Y:S01]  /*5410*/  FFMA.FTZ R33, R57, UR10, -R34.reuse ;  /* 0x0000000a39217c23 */ /* 0x101fe20008010822 */
[----:B------:R-:W-:Y:S01]  /*5420*/  ISETP.GT.AND P3, PT, R5, 0x11, P3 ;  /* 0x000000110500780c */ /* 0x000fe20001f64270 */
[--C-:B------:R-:W-:Y:S01]  /*5430*/  FFMA.FTZ R40, R65, UR10, -R34.reuse ;  /* 0x0000000a41287c23 */ /* 0x100fe20008010822 */
[----:B------:R-:W-:Y:S01]  /*5440*/  FMNMX.FTZ R26, R14, R7, !PT ;  /* 0x000000070e1a7209 */ /* 0x000fe20007810000 */
[--C-:B------:R-:W-:Y:S01]  /*5450*/  FFMA.FTZ R41, R67, UR10, -R34.reuse ;  /* 0x0000000a43297c23 */ /* 0x100fe20008010822 */
[----:B------:R-:W-:Y:S01]  /*5460*/  PLOP3.LUT P2, PT, PT, PT, UP5, 0x40, 0x0 ;  /* 0x000000000000781c */ /* 0x000fe20003f4e858 */
[----:B------:R-:W-:Y:S01]  /*5470*/  UISETP.NE.AND UP5, UPT, UR14, URZ, UPT ;  /* 0x0000003f0e00728c */ /* 0x000fe2000bfa5270 */
[----:B------:R-:W-:Y:S01]  /*5480*/  FSEL R20, R20, -INF , !P1 ;  /* 0xff80000014147808 */ /* 0x000fe20004800000 */
[----:B------:R-:W-:Y:S01]  /*5490*/  MUFU.EX2 R154, R33 ;  /* 0x00000021009a7308 */ /* 0x000fe20000000800 */
[----:B------:R-:W-:Y:S01]  /*54a0*/  ISETP.LT.OR P3, PT, R4, 0x12, P3 ;  /* 0x000000120400780c */ /* 0x000fe20001f61670 */
[--C-:B-1----:R-:W-:Y:S01]  /*54b0*/  FFMA.FTZ R36, R71, UR10, -R34.reuse ;  /* 0x0000000a47247c23 */ /* 0x102fe20008010822 */
[----:B------:R-:W-:Y:S01]  /*54c0*/  FMNMX.FTZ R7, R15, R26, !PT ;  /* 0x0000001a0f077209 */ /* 0x000fe20007810000 */
[--C-:B------:R-:W-:Y:S01]  /*54d0*/  FFMA.FTZ R44, R73, UR10, -R34.reuse ;  /* 0x0000000a492c7c23 */ /* 0x100fe20008010822 */
[----:B------:R-:W-:Y:S01]  /*54e0*/  PLOP3.LUT P1, PT, PT, PT, UP6, 0x40, 0x0 ;  /* 0x000000000000781c */ /* 0x000fe20003f2e868 */
[----:B------:R-:W-:Y:S01]  /*54f0*/  UISETP.NE.AND UP6, UPT, UR15, URZ, UPT ;  /* 0x0000003f0f00728c */ /* 0x000fe2000bfc5270 */
[----:B------:R-:W-:Y:S01]  /*5500*/  FSEL R21, R21, -INF , !P3 ;  /* 0xff80000015157808 */ /* 0x000fe20005800000 */
[----:B------:R-:W0:Y:S01]  /*5510*/  MUFU.EX2 R35, R35 ;  /* 0x0000002300237308 */ /* 0x000e220000000800 */
[----:B------:R-:W-:Y:S01]  /*5520*/  ISETP.GT.AND P2, PT, R5, 0x19, P2 ;  /* 0x000000190500780c */ /* 0x000fe20001744270 */
[----:B------:R-:W-:Y:S01]  /*5530*/  FFMA.FTZ R45, R45, UR10, -R34 ;  /* 0x0000000a2d2d7c23 */ /* 0x000fe20008010822 */
[----:B------:R-:W-:-:S02]  /*5540*/  FMNMX.FTZ R28, R20, R7, !PT ;  /* 0x00000007141c7209 */ /* 0x000fc40007810000 */
[----:B------:R-:W-:Y:S02]  /*5550*/  PLOP3.LUT P3, PT, PT, PT, UP0, 0x40, 0x0 ;  /* 0x000000000000781c */ /* 0x000fe40003f6e808 */
[----:B------:R-:W-:Y:S01]  /*5560*/  ISETP.GT.AND P1, PT, R5, 0x20, P1 ;  /* 0x000000200500780c */ /* 0x000fe20000f24270 */
[----:B------:R-:W-:Y:S01]  /*5570*/  MUFU.EX2 R38, R38 ;  /* 0x0000002600267308 */ /* 0x000fe20000000800 */
[C---:B------:R-:W-:Y:S02]  /*5580*/  ISETP.LT.OR P2, PT, R4.reuse, 0x1a, P2 ;  /* 0x0000001a0400780c */ /* 0x040fe40001741670 */
[----:B------:R-:W-:Y:S02]  /*5590*/  FMNMX.FTZ R7, R21, R28, !PT ;  /* 0x0000001c15077209 */ /* 0x000fe40007810000 */
[----:B------:R-:W-:Y:S02]  /*55a0*/  ISETP.LT.OR P1, PT, R4, 0x21, P1 ;  /* 0x000000210400780c */ /* 0x000fe40000f21670 */
[----:B------:R-:W-:Y:S01]  /*55b0*/  FSEL R25, R39, -INF , !P2 ;  /* 0xff80000027197808 */ /* 0x000fe20005000000 */
[----:B------:R-:W-:Y:S01]  /*55c0*/  FFMA.FTZ R39, R63, UR10, -R34 ;  /* 0x0000000a3f277c23 */ /* 0x000fe20008010822 */
[----:B------:R-:W-:Y:S01]  /*55d0*/  ISETP.GT.AND P3, PT, R5, 0x21, P3 ;  /* 0x000000210500780c */ /* 0x000fe20001f64270 */
[----:B------:R-:W-:Y:S01]  /*55e0*/  MUFU.EX2 R40, R40 ;  /* 0x0000002800287308 */ /* 0x000fe20000000800 */
[----:B------:R-:W-:-:S02]  /*55f0*/  FMNMX.FTZ R30, R24, R7, !PT ;  /* 0x00000007181e7209 */ /* 0x000fc40007810000 */
[----:B------:R-:W-:Y:S02]  /*5600*/  PLOP3.LUT P2, PT, PT, PT, UP2, 0x40, 0x0 ;  /* 0x000000000000781c */ /* 0x000fe40003f4e828 */
[----:B------:R-:W-:Y:S01]  /*5610*/  FSEL R26, R42, -INF , !P1 ;  /* 0xff8000002a1a7808 */ /* 0x000fe20004800000 */
[----:B------:R-:W-:Y:S01]  /*5620*/  FFMA.FTZ R42, R69, UR10, -R34 ;  /* 0x0000000a452a7c23 */ /* 0x000fe20008010822 */
[----:B------:R-:W-:Y:S01]  /*5630*/  ISETP.LT.OR P3, PT, R4, 0x22, P3 ;  /* 0x000000220400780c */ /* 0x000fe20001f61670 */
[----:B------:R-:W-:Y:S01]  /*5640*/  MUFU.EX2 R39, R39 ;  /* 0x0000002700277308 */ /* 0x000fe20000000800 */
[----:B------:R-:W-:Y:S02]  /*5650*/  FMNMX.FTZ R7, R25, R30, !PT ;  /* 0x0000001e19077209 */ /* 0x000fe40007810000 */
[----:B------:R-:W-:Y:S02]  /*5660*/  ISETP.GT.AND P2, PT, R5, 0x29, P2 ;  /* 0x000000290500780c */ /* 0x000fe40001744270 */
[----:B------:R-:W-:-:S02]  /*5670*/  PLOP3.LUT P1, PT, PT, PT, UP3, 0x40, 0x0 ;  /* 0x000000000000781c */ /* 0x000fc40003f2e838 */
[----:B------:R-:W-:Y:S01]  /*5680*/  FSEL R27, R43, -INF , !P3 ;  /* 0xff8000002b1b7808 */ /* 0x000fe20005800000 */
[----:B------:R-:W-:Y:S01]  /*5690*/  MUFU.EX2 R41, R41 ;  /* 0x0000002900297308 */ /* 0x000fe20000000800 */
[----:B------:R-:W-:Y:S02]  /*56a0*/  FMNMX.FTZ R30, R26, R7, !PT ;  /* 0x000000071a1e7209 */ /* 0x000fe40007810000 */
[----:B------:R-:W-:Y:S02]  /*56b0*/  ISETP.LT.OR P2, PT, R4, 0x2a, P2 ;  /* 0x0000002a0400780c */ /* 0x000fe40001741670 */
[----:B------:R-:W-:Y:S02]  /*56c0*/  PLOP3.LUT P3, PT, PT, PT, UP4, 0x40, 0x0 ;  /* 0x000000000000781c */ /* 0x000fe40003f6e848 */
[----:B------:R-:W-:Y:S01]  /*56d0*/  FSEL R28, R46, -INF , !P0 ;  /* 0xff8000002e1c7808 */ /* 0x000fe20004000000 */
[----:B------:R-:W-:Y:S01]  /*56e0*/  MUFU.EX2 R43, R36 ;  /* 0x00000024002b7308 */ /* 0x000fe20000000800 */
[----:B------:R-:W-:Y:S01]  /*56f0*/  ISETP.GT.AND P1, PT, R5, 0x30, P1 ;  /* 0x000000300500780c */ /* 0x000fe20000f24270 */
[----:B------:R-:W-:Y:S01]  /*5700*/  FFMA.FTZ R46, R75, UR10, -R34 ;  /* 0x0000000a4b2e7c23 */ /* 0x000fe20008010822 */
[----:B------:R-:W-:-:S02]  /*5710*/  FMNMX.FTZ R7, R27, R30, !PT ;  /* 0x0000001e1b077209 */ /* 0x000fc40007810000 */
[----:B------:R-:W-:Y:S01]  /*5720*/  FSEL R29, R47, -INF , !P2 ;  /* 0xff8000002f1d7808 */ /* 0x000fe20005000000 */
[----:B------:R-:W-:Y:S01]  /*5730*/  FFMA.FTZ R47, R49, UR10, -R34 ;  /* 0x0000000a312f7c23 */ /* 0x000fe20008010822 */
[----:B------:R-:W-:Y:S01]  /*5740*/  PLOP3.LUT P0, PT, PT, PT, UP5, 0x40, 0x0 ;  /* 0x000000000000781c */ /* 0x000fe20003f0e858 */
[----:B0-----:R-:W-:Y:S01]  /*5750*/  FADD.FTZ R49, R152, R35 ;  /* 0x0000002398317221 */ /* 0x001fe20000010000 */
[----:B------:R-:W-:Y:S01]  /*5760*/  PLOP3.LUT P2, PT, PT, PT, UP6, 0x40, 0x0 ;  /* 0x000000000000781c */ /* 0x000fe20003f4e868 */
[----:B------:R-:W-:Y:S01]  /*5770*/  MUFU.EX2 R42, R42 ;  /* 0x0000002a002a7308 */ /* 0x000fe20000000800 */
[----:B------:R-:W-:Y:S02]  /*5780*/  ISETP.GT.AND P3, PT, R5, 0x31, P3 ;  /* 0x000000310500780c */ /* 0x000fe40001f64270 */
[----:B------:R-:W-:Y:S02]  /*5790*/  ISETP.LT.OR P1, PT, R4, 0x31, P1 ;  /* 0x000000310400780c */ /* 0x000fe40000f21670 */
[----:B------:R-:W-:-:S02]  /*57a0*/  FMNMX.FTZ R30, R28, R7, !PT ;  /* 0x000000071c1e7209 */ /* 0x000fc40007810000 */
[C---:B------:R-:W-:Y:S01]  /*57b0*/  ISETP.GT.AND P0, PT, R5.reuse, 0x38, P0 ;  /* 0x000000380500780c */ /* 0x040fe20000704270 */
[----:B------:R-:W-:Y:S01]  /*57c0*/  MUFU.EX2 R44, R44 ;  /* 0x0000002c002c7308 */ /* 0x000fe20000000800 */
[----:B------:R-:W-:Y:S02]  /*57d0*/  ISETP.GT.AND P2, PT, R5, 0x39, P2 ;  /* 0x000000390500780c */ /* 0x000fe40001744270 */
[----:B------:R-:W-:Y:S02]  /*57e0*/  ISETP.LT.OR P3, PT, R4, 0x32, P3 ;  /* 0x000000320400780c */ /* 0x000fe40001f61670 */
[----:B------:R-:W-:Y:S02]  /*57f0*/  FSEL R5, R50, -INF , !P1 ;  /* 0xff80000032057808 */ /* 0x000fe40004800000 */
[----:B------:R-:W-:Y:S01]  /*5800*/  FMNMX.FTZ R32, R29, R30, !PT ;  /* 0x0000001e1d207209 */ /* 0x000fe20007810000 */
[----:B------:R-:W0:Y:S01]  /*5810*/  MUFU.EX2 R45, R45 ;  /* 0x0000002d002d7308 */ /* 0x000e220000000800 */
[----:B------:R-:W-:-:S02]  /*5820*/  ISETP.LT.OR P0, PT, R4, 0x39, P0 ;  /* 0x000000390400780c */ /* 0x000fc40000701670 */
[----:B------:R-:W-:Y:S02]  /*5830*/  FSEL R30, R51, -INF , !P3 ;  /* 0xff800000331e7808 */ /* 0x000fe40005800000 */
[----:B------:R-:W-:Y:S02]  /*5840*/  FMNMX.FTZ R7, R5, R32, !PT ;  /* 0x0000002005077209 */ /* 0x000fe40007810000 */
[----:B------:R-:W-:Y:S01]  /*5850*/  ISETP.LT.OR P2, PT, R4, 0x3a, P2 ;  /* 0x0000003a0400780c */ /* 0x000fe20001741670 */
[----:B------:R-:W-:Y:S01]  /*5860*/  MUFU.EX2 R46, R46 ;  /* 0x0000002e002e7308 */ /* 0x000fe20000000800 */
[----:B------:R-:W-:Y:S02]  /*5870*/  FSEL R4, R54, -INF , !P0 ;  /* 0xff80000036047808 */ /* 0x000fe40004000000 */
[----:B------:R-:W-:Y:S02]  /*5880*/  FMNMX.FTZ R7, R30, R7, !PT ;  /* 0x000000071e077209 */ /* 0x000fe40007810000 */
[----:B------:R-:W-:-:S02]  /*5890*/  FSEL R31, R31, -INF , !P2 ;  /* 0xff8000001f1f7808 */ /* 0x000fc40005000000 */
[----:B------:R-:W-:Y:S01]  /*58a0*/  FMNMX.FTZ R32, R4, R7, !PT ;  /* 0x0000000704207209 */ /* 0x000fe20007810000 */
[----:B------:R-:W1:Y:S01]  /*58b0*/  MUFU.EX2 R47, R47 ;  /* 0x0000002f002f7308 */ /* 0x000e620000000800 */
[----:B------:R-:W-:Y:S02]  /*58c0*/  F2FP.BF16.F32.PACK_AB R152, R35, R152 ;  /* 0x000000982398723e */ /* 0x000fe400000010ff */
[----:B------:R-:W-:Y:S02]  /*58d0*/  FMNMX.FTZ R32, R31, R32, !PT ;  /* 0x000000201f207209 */ /* 0x000fe40007810000 */
[----:B0-----:R-:W-:Y:S02]  /*58e0*/  F2FP.BF16.F32.PACK_AB R162, R45, R44 ;  /* 0x0000002c2da2723e */ /* 0x001fe400000010ff */
[----:B------:R-:W-:Y:S01]  /*58f0*/  F2FP.BF16.F32.PACK_AB R156, R39, R38 ;  /* 0x00000026279c723e */ /* 0x000fe200000010ff */
[----:B------:R-:W0:Y:S01]  /*5900*/  SHFL.BFLY PT, R7, R32, 0x2, 0x1f ;  /* 0x0c401f0020077f89 */ /* 0x000e2200000e0000 */
[----:B------:R-:W-:-:S02]  /*5910*/  F2FP.BF16.F32.PACK_AB R158, R41, R40 ;  /* 0x00000028299e723e */ /* 0x000fc400000010ff */
[----:B------:R-:W-:Y:S02]  /*5920*/  F2FP.BF16.F32.PACK_AB R160, R43, R42 ;  /* 0x0000002a2ba0723e */ /* 0x000fe400000010ff */
[----:B-1----:R-:W-:Y:S02]  /*5930*/  F2FP.BF16.F32.PACK_AB R164, R47, R46 ;  /* 0x0000002e2fa4723e */ /* 0x002fe400000010ff */
[----:B0-----:R-:W-:-:S05]  /*5940*/  FMNMX.FTZ R33, R32, R7, !PT ;  /* 0x0000000720217209 */ /* 0x001fca0007810000 */
[----:B------:R-:W0:Y:S02]  /*5950*/  SHFL.BFLY PT, R32, R33, 0x1, 0x1f ;  /* 0x0c201f0021207f89 */ /* 0x000e2400000e0000 */
[----:B0-----:R-:W-:Y:S01]  /*5960*/  FMNMX.FTZ R7, R33, R32, !PT ;  /* 0x0000002021077209 */ /* 0x001fe20007810000 */
[--C-:B------:R-:W-:Y:S01]  /*5970*/  FFMA.FTZ R32, R77, UR10, -R34.reuse ;  /* 0x0000000a4d207c23 */ /* 0x100fe20008010822 */
[----:B------:R-:W-:Y:S02]  /*5980*/  FFMA.FTZ R34, R53, UR10, -R34 ;  /* 0x0000000a35227c23 */ /* 0x000fe40008010822 */
[C---:B------:R-:W-:Y:S01]  /*5990*/  FSETP.NEU.FTZ.AND P0, PT, R7.reuse, -INF , PT ;  /* 0xff8000000700780b */ /* 0x040fe20003f1d000 */
[----:B------:R-:W-:Y:S02]  /*59a0*/  FMUL.FTZ R33, R7, UR10 ;  /* 0x0000000a07217c20 */ /* 0x000fe40008410000 */
[----:B------:R-:W-:Y:S03]  /*59b0*/  MUFU.EX2 R32, R32 ;  /* 0x0000002000207308 */ /* 0x000fe60000000800 */
[----:B------:R-:W-:-:S05]  /*59c0*/  FSEL R36, R33, RZ, P0 ;  /* 0x000000ff21247208 */ /* 0x000fca0000000000 */
        /* <DEDUP_REMOVED lines=14> */
[----:B------:R-:W0:Y:S01]  /*5ab0*/  MUFU.EX2 R13, R13 ;  /* 0x0000000d000d7308 */ /* 0x000e220000000800 */
[--C-:B------:R-:W-:Y:S01]  /*5ac0*/  FFMA.FTZ R30, R30, UR10, -R36.reuse ;  /* 0x0000000a1e1e7c23 */ /* 0x100fe20008010824 */
[--C-:B------:R-:W-:Y:S01]  /*5ad0*/  FFMA.FTZ R4, R4, UR10, -R36.reuse ;  /* 0x0000000a04047c23 */ /* 0x100fe20008010824 */
[----:B------:R-:W-:-:S05]  /*5ae0*/  FFMA.FTZ R31, R31, UR10, -R36 ;  /* 0x0000000a1f1f7c23 */ /* 0x000fca0008010824 */
[----:B------:R-:W-:Y:S08]  /*5af0*/  MUFU.EX2 R14, R14 ;  /* 0x0000000e000e7308 */ /* 0x000ff00000000800 */
[----:B------:R-:W1:Y:S01]  /*5b00*/  MUFU.EX2 R15, R15 ;  /* 0x0000000f000f7308 */ /* 0x000e620000000800 */
[----:B0-----:R-:W-:-:S07]  /*5b10*/  F2FP.BF16.F32.PACK_AB R153, R13, R12 ;  /* 0x0000000c0d99723e */ /* 0x001fce00000010ff */
[----:B------:R-:W-:Y:S08]  /*5b20*/  MUFU.EX2 R20, R20 ;  /* 0x0000001400147308 */ /* 0x000ff00000000800 */
[----:B------:R0:W3:Y:S01]  /*5b30*/  MUFU.EX2 R33, R34 ;  /* 0x0000002200217308 */ /* 0x0000e20000000800 */
[----:B-1----:R-:W-:-:S07]  /*5b40*/  F2FP.BF16.F32.PACK_AB R155, R15, R14 ;  /* 0x0000000e0f9b723e */ /* 0x002fce00000010ff */
[----:B------:R-:W1:Y:S01]  /*5b50*/  MUFU.EX2 R21, R21 ;  /* 0x0000001500157308 */ /* 0x000e620000000800 */
[----:B0-----:R-:W-:Y:S01]  /*5b60*/  FADD.FTZ R34, R154, R49 ;  /* 0x000000319a227221 */ /* 0x001fe20000010000 */
[----:B------:R-:W-:Y:S01]  /*5b70*/  FADD.FTZ R49, R12, R13 ;  /* 0x0000000d0c317221 */ /* 0x000fe20000010000 */
[C---:B------:R-:W-:Y:S02]  /*5b80*/  F2FP.BF16.F32.PACK_AB R154, R37.reuse, R154 ;  /* 0x0000009a259a723e */ /* 0x040fe400000010ff */
[----:B------:R-:W-:Y:S01]  /*5b90*/  FADD.FTZ R51, R37, R34 ;  /* 0x0000002225337221 */ /* 0x000fe20000010000 */
[----:B------:R-:W-:Y:S02]  /*5ba0*/  FADD.FTZ R34, R14, R49 ;  /* 0x000000310e227221 */ /* 0x000fe40000010000 */
[----:B------:R-:W0:Y:S01]  /*5bb0*/  MUFU.EX2 R24, R24 ;  /* 0x0000001800187308 */ /* 0x000e220000000800 */
[----:B------:R-:W-:Y:S01]  /*5bc0*/  FADD.FTZ R48, R38, R51 ;  /* 0x0000003326307221 */ /* 0x000fe20000010000 */
[----:B------:R-:W-:Y:S01]  /*5bd0*/  FADD.FTZ R49, R15, R34 ;  /* 0x000000220f317221 */ /* 0x000fe20000010000 */
[----:B---3--:R-:W-:Y:S01]  /*5be0*/  F2FP.BF16.F32.PACK_AB R166, R33, R32 ;  /* 0x0000002021a6723e */ /* 0x008fe200000010ff */
[----:B------:R3:W-:Y:S01]  /*5bf0*/  STSM.16.M88.4 [R19+0x26800], R152 ;  /* 0x0268009813007844 */ /* 0x0007e20000000200 */
[----:B------:R-:W-:Y:S01]  /*5c00*/  FADD.FTZ R51, R39, R48 ;  /* 0x0000003027337221 */ /* 0x000fe20000010000 */
[----:B------:R-:W-:-:S02]  /*5c10*/  FADD.FTZ R34, R20, R49 ;  /* 0x0000003114227221 */ /* 0x000fc40000010000 */
[----:B------:R-:W4:Y:S01]  /*5c20*/  MUFU.EX2 R25, R25 ;  /* 0x0000001900197308 */ /* 0x000f220000000800 */
[----:B------:R-:W-:Y:S01]  /*5c30*/  FADD.FTZ R36, R40, R51 ;  /* 0x0000003328247221 */ /* 0x000fe20000010000 */
[C---:B-1----:R-:W-:Y:S01]  /*5c40*/  FADD.FTZ R35, R21.reuse, R34 ;  /* 0x0000002215237221 */ /* 0x042fe20000010000 */
[----:B------:R-:W-:Y:S02]  /*5c50*/  F2FP.BF16.F32.PACK_AB R157, R21, R20 ;  /* 0x00000014159d723e */ /* 0x000fe400000010ff */
[----:B------:R-:W-:-:S03]  /*5c60*/  FADD.FTZ R49, R41, R36 ;  /* 0x0000002429317221 */ /* 0x000fc60000010000 */
[----:B------:R-:W1:Y:S01]  /*5c70*/  MUFU.EX2 R26, R26 ;  /* 0x0000001a001a7308 */ /* 0x000e620000000800 */
[----:B0-----:R-:W-:Y:S01]  /*5c80*/  FADD.FTZ R34, R24, R35 ;  /* 0x0000002318227221 */ /* 0x001fe20000010000 */
[----:B------:R-:W-:-:S04]  /*5c90*/  FADD.FTZ R36, R42, R49 ;  /* 0x000000312a247221 */ /* 0x000fc80000010000 */
[----:B------:R-:W-:Y:S02]  /*5ca0*/  FADD.FTZ R37, R43, R36 ;  /* 0x000000242b257221 */ /* 0x000fe40000010000 */
[----:B------:R-:W0:Y:S01]  /*5cb0*/  MUFU.EX2 R27, R27 ;  /* 0x0000001b001b7308 */ /* 0x000e220000000800 */
[C---:B----4-:R-:W-:Y:S01]  /*5cc0*/  FADD.FTZ R35, R25.reuse, R34 ;  /* 0x0000002219237221 */ /* 0x050fe20000010000 */
[----:B------:R-:W-:-:S05]  /*5cd0*/  F2FP.BF16.F32.PACK_AB R159, R25, R24 ;  /* 0x00000018199f723e */ /* 0x000fca00000010ff */
[----:B------:R3:W-:Y:S01]  /*5ce0*/  STSM.16.M88.4 [R22], R156 ;  /* 0x0000009c16007844 */ /* 0x0007e20000000200 */
[----:B------:R-:W4:Y:S01]  /*5cf0*/  MUFU.EX2 R28, R28 ;  /* 0x0000001c001c7308 */ /* 0x000f220000000800 */
[----:B-1----:R-:W-:-:S07]  /*5d00*/  FADD.FTZ R12, R26, R35 ;  /* 0x000000231a0c7221 */ /* 0x002fce0000010000 */
[----:B------:R-:W1:Y:S01]  /*5d10*/  MUFU.EX2 R29, R29 ;  /* 0x0000001d001d7308 */ /* 0x000e620000000800 */
[C---:B0-----:R-:W-:Y:S01]  /*5d20*/  FADD.FTZ R13, R27.reuse, R12 ;  /* 0x0000000c1b0d7221 */ /* 0x041fe20000010000 */
[----:B------:R-:W-:Y:S01]  /*5d30*/  FADD.FTZ R12, R44, R37 ;  /* 0x000000252c0c7221 */ /* 0x000fe20000010000 */
[----:B------:R-:W-:-:S03]  /*5d40*/  F2FP.BF16.F32.PACK_AB R161, R27, R26 ;  /* 0x0000001a1ba1723e */ /* 0x000fc600000010ff */
[----:B------:R-:W-:Y:S02]  /*5d50*/  FADD.FTZ R45, R45, R12 ;  /* 0x0000000c2d2d7221 */ /* 0x000fe40000010000 */
[----:B------:R-:W-:Y:S01]  /*5d60*/  MUFU.EX2 R5, R5 ;  /* 0x0000000500057308 */ /* 0x000fe20000000800 */
[----:B----4-:R-:W-:Y:S01]  /*5d70*/  FADD.FTZ R14, R28, R13 ;  /* 0x0000000d1c0e7221 */ /* 0x010fe20000010000 */
[----:B------:R-:W-:-:S04]  /*5d80*/  FADD.FTZ R46, R46, R45 ;  /* 0x0000002d2e2e7221 */ /* 0x000fc80000010000 */
[----:B------:R-:W-:Y:S02]  /*5d90*/  FADD.FTZ R47, R47, R46 ;  /* 0x0000002e2f2f7221 */ /* 0x000fe40000010000 */
[----:B------:R-:W0:Y:S01]  /*5da0*/  MUFU.EX2 R30, R30 ;  /* 0x0000001e001e7308 */ /* 0x000e220000000800 */
[C---:B-1----:R-:W-:Y:S01]  /*5db0*/  FADD.FTZ R14, R29.reuse, R14 ;  /* 0x0000000e1d0e7221 */ /* 0x042fe20000010000 */
[----:B------:R-:W-:Y:S01]  /*5dc0*/  F2FP.BF16.F32.PACK_AB R163, R29, R28 ;  /* 0x0000001c1da3723e */ /* 0x000fe200000010ff */
[----:B------:R-:W-:-:S04]  /*5dd0*/  FADD.FTZ R32, R32, R47 ;  /* 0x0000002f20207221 */ /* 0x000fc80000010000 */
[----:B------:R3:W-:Y:S01]  /*5de0*/  STSM.16.M88.4 [R184], R160 ;  /* 0x000000a0b8007844 */ /* 0x0007e20000000200 */
[----:B------:R-:W1:Y:S08]  /*5df0*/  MUFU.EX2 R4, R4 ;  /* 0x0000000400047308 */ /* 0x000e700000000800 */
[----:B------:R-:W4:Y:S01]  /*5e00*/  MUFU.EX2 R31, R31 ;  /* 0x0000001f001f7308 */ /* 0x000f220000000800 */
[----:B0-----:R-:W-:Y:S01]  /*5e10*/  F2FP.BF16.F32.PACK_AB R165, R30, R5 ;  /* 0x000000051ea5723e */ /* 0x001fe200000010ff */
[----:B------:R-:W-:-:S04]  /*5e20*/  FADD.FTZ R5, R5, R14 ;  /* 0x0000000e05057221 */ /* 0x000fc80000010000 */
[----:B------:R-:W-:-:S04]  /*5e30*/  FADD.FTZ R5, R30, R5 ;  /* 0x000000051e057221 */ /* 0x000fc80000010000 */
[----:B-1----:R-:W-:Y:S01]  /*5e40*/  FADD.FTZ R12, R4, R5 ;  /* 0x00000005040c7221 */ /* 0x002fe20000010000 */
[----:B----4-:R-:W-:Y:S01]  /*5e50*/  F2FP.BF16.F32.PACK_AB R167, R31, R4 ;  /* 0x000000041fa7723e */ /* 0x010fe200000010ff */
[----:B------:R-:W-:Y:S02]  /*5e60*/  FADD.FTZ R4, R33, R32 ;  /* 0x0000002021047221 */ /* 0x000fe40000010000 */
[----:B------:R-:W-:Y:S02]  /*5e70*/  FADD.FTZ R5, R31, R12 ;  /* 0x0000000c1f057221 */ /* 0x000fe40000010000 */
[----:B------:R3:W-:Y:S01]  /*5e80*/  STSM.16.M88.4 [R23], R164 ;  /* 0x000000a417007844 */ /* 0x0007e20000000200 */
[----:B------:R-:W-:Y:S05]  /*5e90*/  @!P4 BRA `(.L_x_1718) ;  /* 0x000000000004c947 */ /* 0x000fea0003800000 */
[----:B------:R-:W-:Y:S01]  /*5ea0*/  BPT.TRAP 0x1 ;  /* 0x000000040000795c */ /* 0x000fe20000300000 */
.L_x_1718:
[----:B------:R0:W1:Y:S01]  /*5eb0*/  SYNCS.PHASECHK.TRANS64.TRYWAIT P0, [R8+URZ+0x28c50], R9 ;  /* 0x028c5009080075a7 */ /* 0x000062000800017f */
[----:B------:R-:W-:Y:S05]  /*5ec0*/  @!P4 BRA `(.L_x_1719) ;  /* 0x000000000004c947 */ /* 0x000fea0003800000 */
[----:B------:R-:W-:Y:S01]  /*5ed0*/  BPT.TRAP 0x1 ;  /* 0x000000040000795c */ /* 0x000fe20000300000 */
.L_x_1719:
[----:B-1----:R-:W-:Y:S05]  /*5ee0*/  @P0 BRA `(.L_x_1720) ;  /* 0x0000000000080947 */ /* 0x002fea0003800000 */
[----:B------:R-:W1:Y:S02]  /*5ef0*/  SYNCS.PHASECHK.TRANS64.TRYWAIT P0, [R8+URZ+0x28c50], R9 ;  /* 0x028c5009080075a7 */ /* 0x000e64000800017f */
[----:B-1----:R-:W-:Y:S05]  /*5f00*/  @!P0 BRA `(.L_x_1721) ;  /* 0x000000f800948947 */ /* 0x002fea0003800000 */
.L_x_1720:
[----:B------:R-:W-:Y:S01]  /*5f10*/  ULEA UR11, UR37, UR45, 0xc ;  /* 0x0000002d250b7291 */ /* 0x000fe2000f8e603f */
[----:B------:R-:W-:Y:S01]  /*5f20*/  WARPGROUP.ARRIVE ;  /* 0x00000000000079c5 */ /* 0x000fe20000000000 */
[----:B------:R-:W-:Y:S01]  /*5f30*/  UMOV UR7, 0x40000040 ;  /* 0x4000004000077882 */ /* 0x000fe20000000000 */
[----:B------:R-:W-:Y:S01]  /*5f40*/  UIADD3 UR23, UR44, -UR40, URZ ;  /* 0x800000282c177290 */ /* 0x000fe2000fffe03f */
[----:B012---:R-:W-:Y:S01]  /*5f50*/  @!P5 IADD3 R8, R8, 0x28c60, RZ ;  /* 0x00028c600808d810 */ /* 0x007fe20007ffe0ff */
[----:B------:R-:W-:Y:S02]  /*5f60*/  UIADD3 UR50, UR50, -0x2, URZ ;  /* 0xfffffffe32327890 */ /* 0x000fe4000fffe03f */
[----:B------:R-:W-:Y:S01]  /*5f70*/  UMOV UR6, UR11 ;  /* 0x0000000b00067c82 */ /* 0x000fe20008000000 */
[----:B------:R-:W-:Y:S01]  /*5f80*/  @!P5 PRMT R8, RZ, 0x654, R8 ;  /* 0x00000654ff08d816 */ /* 0x000fe20000000008 */
[----:B------:R-:W-:Y:S01]  /*5f90*/  HGMMA.64x256x16.F32.BF16 R24, R152, gdesc[UR4].tnspB, RZ, !UPT, gsb0 ;  /* 0x43e0000498187df0 */ /* 0x000fe2000c0018ff */
        /* <DEDUP_REMOVED lines=18> */
[----:B------:R-:W-:-:S06]  /*60c0*/  ULEA UR7, UR47, UR23, 0x6 ;  /* 0x000000172f077291 */ /* 0x000fcc000f8e303f */
[----:B------:R-:W-:Y:S01]  /*60d0*/  VIADD R10, R10, UR7 ;  /* 0x000000070a0a7c36 */ /* 0x000fe20008000000 */
        /* <DEDUP_REMOVED lines=11> */
[----:B------:R-:W-:Y:S01]  /*6190*/  ISETP.LT.AND P0, PT, RZ, UR7, PT ;  /* 0x00000007ff007c0c */ /* 0x000fe2000bf01270 */
[----:B------:R-:W-:-:S06]  /*61a0*/  UIADD3 UR6, UR7, -0x1, URZ ;  /* 0xffffffff07067890 */ /* 0x000fcc000fffe03f */
[----:B0-----:R-:W-:-:S06]  /*61b0*/  IMAD.U32 R8, RZ, RZ, UR6 ;  /* 0x00000006ff087e24 */ /* 0x001fcc000f8e00ff */
[----:B------:R-:W-:Y:S05]  /*61c0*/  @P0 BRA `(.L_x_1723) ;  /* 0x00000000001c0947 */ /* 0x000fea0003800000 */
[----:B------:R-:W-:Y:S01]  /*61d0*/  ISETP.NE.AND P0, PT, R11, 0x1, PT ;  /* 0x000000010b00780c */ /* 0x000fe20003f05270 */
[----:B------:R-:W-:-:S12]  /*61e0*/  IMAD R9, RZ, RZ, -UR7 ;  /* 0x80000007ff097e24 */ /* 0x000fd8000f8e02ff */
[----:B------:R-:W0:Y:S02]  /*61f0*/  @P0 LDC.64 R12, c[0x0][0x9e8] ;  /* 0x00027a00ff0c0b82 */ /* 0x000e240000000a00 */
[----:B0-----:R-:W-:-:S05]  /*6200*/  @P0 IMAD.HI.U32 R8, R9, R12, RZ ;  /* 0x0000000c09080227 */ /* 0x001fca00078e00ff */
[----:B------:R-:W-:-:S04]  /*6210*/  @P0 SHF.R.U32.HI R9, RZ, R13, R8 ;  /* 0x0000000dff090219 */ /* 0x000fc80000011608 */
[----:B------:R-:W-:Y:S01]  /*6220*/  LOP3.LUT R8, RZ, R9, RZ, 0x33, !PT ;  /* 0x00000009ff087212 */ /* 0x000fe200078e33ff */
[----:B------:R-:W-:Y:S06]  /*6230*/  BRA `(.L_x_1724) ;  /* 0x0000000000107947 */ /* 0x000fec0003800000 */
.L_x_1723:
[----:B------:R-:W-:-:S13]  /*6240*/  ISETP.NE.AND P0, PT, R11, 0x1, PT ;  /* 0x000000010b00780c */ /* 0x000fda0003f05270 */
[----:B------:R-:W0:Y:S02]  /*6250*/  @P0 LDC.64 R12, c[0x0][0x9e8] ;  /* 0x00027a00ff0c0b82 */ /* 0x000e240000000a00 */
[----:B0-----:R-:W-:-:S05]  /*6260*/  @P0 IMAD.HI.U32 R12, R8, R12, RZ ;  /* 0x0000000c080c0227 */ /* 0x001fca00078e00ff */
[----:B------:R-:W-:-:S07]  /*6270*/  @P0 SHF.R.U32.HI R8, RZ, R13, R12 ;  /* 0x0000000dff080219 */ /* 0x000fce000001160c */
.L_x_1724:
[----:B------:R-:W-:-:S05]  /*6280*/  IMAD R11, R8, R11, R11 ;  /* 0x0000000b080b7224 */ /* 0x000fca00078e020b */
[----:B------:R-:W-:-:S07]  /*6290*/  VIMNMX R10, R10, R11, PT ;  /* 0x0000000b0a0a7248 */ /* 0x000fce0003fe0100 */
.L_x_1722:
[----:B------:R-:W-:-:S04]  /*62a0*/  SHF.R.S32.HI R9, RZ, 0x1f, R10 ;  /* 0x0000001fff097819 */ /* 0x000fc8000001140a */
[----:B------:R-:W-:-:S04]  /*62b0*/  LEA.HI R9, R9, R10, RZ, 0x6 ;  /* 0x0000000a09097211 */ /* 0x000fc800078f30ff */
[----:B------:R-:W-:-:S04]  /*62c0*/  SHF.R.S32.HI R9, RZ, 0x6, R9 ;  /* 0x00000006ff097819 */ /* 0x000fc80000011409 */
[----:B------:R-:W-:-:S04]  /*62d0*/  VIMNMX R10, R186, R9, !PT ;  /* 0x00000009ba0a7248 */ /* 0x000fc80007fe0100 */
[----:B------:R-:W-:-:S13]  /*62e0*/  ISETP.LE.AND P0, PT, R10, UR50, PT ;  /* 0x000000320a007c0c */ /* 0x000fda000bf03270 */
[----:B------:R-:W-:Y:S05]  /*62f0*/  @!P0 BRA `(.L_x_1725) ;  /* 0x0000002400c48947 */ /* 0x000fea0003800000 */
[----:B------:R-:W-:Y:S01]  /*6300*/  VIADD R13, R3, UR23 ;  /* 0x00000017030d7c36 */ /* 0x000fe20008000000 */
[----:B------:R-:W-:Y:S01]  /*6310*/  ULDC UR24, c[0x0][0x9e4] ;  /* 0x0002790000187ab9 */ /* 0x000fe20000000800 */
[----:B------:R-:W-:Y:S01]  /*6320*/  ULDC UR21, c[0x0][0x988] ;  /* 0x0002620000157ab9 */ /* 0x000fe20000000800 */
[----:B------:R-:W-:Y:S01]  /*6330*/  ULDC UR25, c[0x0][0x9d8] ;  /* 0x0002760000197ab9 */ /* 0x000fe20000000800 */
[----:B------:R-:W-:Y:S01]  /*6340*/  VIADD R11, R13, 0x8 ;  /* 0x000000080d0b7836 */ /* 0x000fe20000000000 */
[----:B------:R-:W-:-:S04]  /*6350*/  ULDC UR26, c[0x0][0x9e0] ;  /* 0x00027800001a7ab9 */ /* 0x000fc80000000800 */
[----:B------:R-:W-:-:S07]  /*6360*/  LOP3.LUT R9, RZ, R11, RZ, 0x33, !PT ;  /* 0x0000000bff097212 */ /* 0x000fce00078e33ff */
.L_x_1742:
[----:B------:R-:W-:-:S04]  /*6370*/  UIADD3 UR22, UR37, 0x1, URZ ;  /* 0x0000000125167890 */ /* 0x000fc8000fffe03f */
[----:B------:R-:W-:-:S04]  /*6380*/  UISETP.NE.AND UP0, UPT, UR22, 0x2, UPT ;  /* 0x000000021600788c */ /* 0x000fc8000bf05270 */
[----:B------:R-:W-:Y:S02]  /*6390*/  USEL UR6, URZ, 0x1, UP0 ;  /* 0x000000013f067887 */ /* 0x000fe40008000000 */
[----:B------:R-:W-:-:S04]  /*63a0*/  USEL UR22, UR22, URZ, UP0 ;  /* 0x0000003f16167287 */ /* 0x000fc80008000000 */
[----:B------:R-:W-:Y:S01]  /*63b0*/  LOP3.LUT R2, R2, UR6, RZ, 0x3c, !PT ;  /* 0x0000000602027c12 */ /* 0x000fe2000f8e3cff */
[----:B-1----:R-:W-:Y:S07]  /*63c0*/  @!P4 BRA `(.L_x_1726) ;  /* 0x000000000004c947 */ /* 0x002fee0003800000 */
[----:B------:R-:W-:Y:S01]  /*63d0*/  BPT.TRAP 0x1 ;  /* 0x000000040000795c */ /* 0x000fe20000300000 */
.L_x_1726:
[----:B------:R-:W-:Y:S01]  /*63e0*/  ULEA UR27, UR22, UR38, 0x3 ;  /* 0x00000026161b7291 */ /* 0x000fe2000f8e183f */
[----:B0-----:R-:W-:-:S08]  /*63f0*/  SHF.L.U32 R8, R2, 0x1f, RZ ;  /* 0x0000001f02087819 */ /* 0x001fd000000006ff */
[----:B------:R0:W1:Y:S01]  /*6400*/  SYNCS.PHASECHK.TRANS64.TRYWAIT P0, [UR27+0x28c30], R8 ;  /* 0x028c3008ff0075a7 */ /* 0x000062000800015b */
[----:B------:R-:W-:Y:S05]  /*6410*/  @!P4 BRA `(.L_x_1727) ;  /* 0x000000000004c947 */ /* 0x000fea0003800000 */
[----:B------:R-:W-:Y:S01]  /*6420*/  BPT.TRAP 0x1 ;  /* 0x000000040000795c */ /* 0x000fe20000300000 */
.L_x_1727:
[----:B-1----:R-:W-:Y:S05]  /*6430*/  @P0 BRA `(.L_x_1728) ;  /* 0x0000000000080947 */ /* 0x002fea0003800000 */
[----:B------:R-:W1:Y:S02]  /*6440*/  SYNCS.PHASECHK.TRANS64.TRYWAIT P0, [UR27+0x28c30], R8 ;  /* 0x028c3008ff0075a7 */ /* 0x000e64000800015b */
[----:B-1----:R-:W-:Y:S05]  /*6450*/  @!P0 BRA `(.L_x_1729) ;  /* 0x000000f400548947 */ /* 0x002fea0003800000 */
.L_x_1728:
[----:B------:R-:W-:Y:S01]  /*6460*/  R2UR UR18, R0 ;  /* 0x00000000001272ca */ /* 0x000fe200000e0000 */
[----:B---3--:R-:W-:Y:S01]  /*6470*/  WARPGROUP.ARRIVE ;  /* 0x00000000000079c5 */ /* 0x008fe20000000000 */
[----:B------:R-:W-:Y:S01]  /*6480*/  UMOV UR19, 0x40000040 ;  /* 0x4000004000137882 */ /* 0x000fe20000000000 */
[----:B------:R-:W-:Y:S01]  /*6490*/  UMOV UR7, 0x40000040 ;  /* 0x4000004000077882 */ /* 0x000fe20000000000 */
[----:B------:R-:W-:Y:S01]  /*64a0*/  UMOV UR11, 0x40000040 ;  /* 0x40000040000b7882 */ /* 0x000fe20000000000 */
[----:B------:R-:W-:Y:S01]  /*64b0*/  UMOV UR15, 0x40000040 ;  /* 0x40000040000f7882 */ /* 0x000fe20000000000 */
[----:B------:R-:W-:Y:S01]  /*64c0*/  MOV R21, UR27 ;  /* 0x0000001b00157c02 */ /* 0x000fe20008000f00 */
[----:B-1----:R-:W-:-:S04]  /*64d0*/  IMAD.U32 R15, RZ, RZ, UR40 ;  /* 0x00000028ff0f7e24 */ /* 0x002fc8000f8e00ff */
        /* <DEDUP_REMOVED lines=9> */
[----:B------:R-:W-:Y:S01]  /*6570*/  HGMMA.64x64x16.F32.BF16 R152, gdesc[UR4], R152, gsb0 ;  /* 0x00e00000049879f0 */ /* 0x000fe20008001898 */
[----:B------:R-:W-:-:S04]  /*6580*/  USHF.L.U32 UR7, UR50, 0x6, URZ ;  /* 0x0000000632077899 */ /* 0x000fc8000800063f */
[----:B------:R-:W-:Y:S01]  /*6590*/  UIADD3 UR6, UR44, 0x1, -UR7 ;  /* 0x000000012c067890 */ /* 0x000fe2000fffe807 */
        /* <DEDUP_REMOVED lines=38> */
[----:B------:R2:W-:Y:S01]  /*6800*/  @!P5 SYNCS.ARRIVE.TRANS64.RED.A1T0 RZ, [R14+URZ], RZ ;  /* 0x000000ff0effd9a7 */ /* 0x0005e2000810043f */
[----:B------:R-:W-:Y:S01]  /*6810*/  FMUL.FTZ R176, R176, UR25 ;  /* 0x00000019b0b07c20 */ /* 0x000fe20008410000 */
[----:B------:R-:W-:-:S05]  /*6820*/  FMUL.FTZ R177, R177, UR25 ;  /* 0x00000019b1b17c20 */ /* 0x000fca0008410000 */
[----:B------:R-:W3:Y:S01]  /*6830*/  MUFU.TANH R194, R194 ;  /* 0x000000c200c27308 */ /* 0x000ee20000002400 */
[----:B--2---:R-:W-:-:S05]  /*6840*/  IADD3 R14, -R16, UR6, -R15 ;  /* 0x00000006100e7c10 */ /* 0x004fca000fffe90f */
[C---:B------:R-:W-:Y:S02]  /*6850*/  VIADD R182, R14.reuse, UR20 ;  /* 0x000000140eb67c36 */ /* 0x040fe40008000000 */
[----:B------:R-:W2:Y:S01]  /*6860*/  MUFU.TANH R12, R12 ;  /* 0x0000000c000c7308 */ /* 0x000ea20000002400 */
[----:B------:R-:W-:-:S07]  /*6870*/  VIADD R178, R14, UR26 ;  /* 0x0000001a0eb27c36 */ /* 0x000fce0008000000 */
[----:B------:R-:W4:Y:S08]  /*6880*/  MUFU.TANH R20, R20 ;  /* 0x0000001400147308 */ /* 0x000f300000002400 */
        /* <DEDUP_REMOVED lines=28> */
[C---:B-----5:R-:W-:Y:S01]  /*6a50*/  IMAD.IADD R176, R3.reuse, 0x1, R178 ;  /* 0x0000000103b07824 */ /* 0x060fe200078e02b2 */
[----:B-1----:R-:W-:Y:S01]  /*6a60*/  IADD3 R177, R3, R182, RZ ;  /* 0x000000b603b17210 */ /* 0x002fe20007ffe0ff */
[----:B--234-:R-:W-:Y:S06]  /*6a70*/  @!P6 BRA `(.L_x_1730) ;  /* 0x00000000005ce947 */ /* 0x01cfec0003800000 */
[----:B------:R-:W-:Y:S01]  /*6a80*/  ISETP.GT.AND P0, PT, R13, -0x1, PT ;  /* 0xffffffff0d00780c */ /* 0x000fe20003f04270 */
[----:B------:R-:W-:-:S12]  /*6a90*/  BSSY B0, `(.L_x_1731) ;  /* 0x0000011000007945 */ /* 0x000fd80003800000 */
[----:B------:R-:W-:Y:S05]  /*6aa0*/  @P0 BRA `(.L_x_1732) ;  /* 0x0000000000240947 */ /* 0x000fea0003800000 */
[----:B------:R-:W-:Y:S02]  /*6ab0*/  IMAD.U32 R179, RZ, RZ, UR24 ;  /* 0x00000018ffb37e24 */ /* 0x000fe4000f8e00ff */
[----:B------:R-:W-:-:S03]  /*6ac0*/  VIADD R175, R3, UR23 ;  /* 0x0000001703af7c36 */ /* 0x000fc60008000000 */
[----:B------:R-:W-:Y:S02]  /*6ad0*/  ISETP.NE.AND P0, PT, R179, 0x1, PT ;  /* 0x00000001b300780c */ /* 0x000fe40003f05270 */
[----:B------:R-:W-:-:S11]  /*6ae0*/  LOP3.LUT R175, RZ, R175, RZ, 0x33, !PT ;  /* 0x000000afffaf7212 */ /* 0x000fd600078e33ff */
[----:B------:R-:W1:Y:S02]  /*6af0*/  @P0 LDC.64 R14, c[0x0][0x9e8] ;  /* 0x00027a00ff0e0b82 */ /* 0x000e640000000a00 */
[----:B-1----:R-:W-:-:S05]  /*6b00*/  @P0 IMAD.HI.U32 R14, R175, R14, RZ ;  /* 0x0000000eaf0e0227 */ /* 0x002fca00078e00ff */
[----:B------:R-:W-:-:S04]  /*6b10*/  @P0 SHF.R.U32.HI R175, RZ, R15, R14 ;  /* 0x0000000fffaf0219 */ /* 0x000fc8000001160e */
[----:B------:R-:W-:Y:S01]  /*6b20*/  LOP3.LUT R14, RZ, R175, RZ, 0x33, !PT ;  /* 0x000000afff0e7212 */ /* 0x000fe200078e33ff */
[----:B------:R-:W-:Y:S06]  /*6b30*/  BRA `(.L_x_1733) ;  /* 0x0000000000187947 */ /* 0x000fec0003800000 */
.L_x_1732:
[----:B------:R-:W-:-:S05]  /*6b40*/  IMAD.U32 R179, RZ, RZ, UR24 ;  /* 0x00000018ffb37e24 */ /* 0x000fca000f8e00ff */
[----:B------:R-:W-:-:S13]  /*6b50*/  ISETP.NE.AND P0, PT, R179, 0x1, PT ;  /* 0x00000001b300780c */ /* 0x000fda0003f05270 */
[----:B------:R-:W1:Y:S02]  /*6b60*/  @P0 LDC.64 R14, c[0x0][0x9e8] ;  /* 0x00027a00ff0e0b82 */ /* 0x000e640000000a00 */
[----:B-1----:R-:W-:-:S04]  /*6b70*/  @P0 IMAD.HI.U32 R170, R13, R14, RZ ;  /* 0x0000000e0daa0227 */ /* 0x002fc800078e00ff */
[----:B------:R-:W-:Y:S01]  /*6b80*/  IMAD.MOV.U32 R14, RZ, RZ, R13 ;  /* 0x000000ffff0e7224 */ /* 0x000fe200078e000d */
[----:B------:R-:W-:-:S07]  /*6b90*/  @P0 SHF.R.U32.HI R14, RZ, R15, R170 ;  /* 0x0000000fff0e0219 */ /* 0x000fce00000116aa */
.L_x_1733:
[----:B------:R-:W-:Y:S05]  /*6ba0*/  BSYNC B0 ;  /* 0x0000000000007941 */ /* 0x000fea0003800000 */
.L_x_1731:
[----:B------:R-:W-:-:S04]  /*6bb0*/  IMAD R15, R14, R179, -UR7 ;  /* 0x800000070e0f7e24 */ /* 0x000fc8000f8e02b3 */
[----:B------:R-:W-:-:S05]  /*6bc0*/  IMAD.IADD R15, R15, 0x1, -R16 ;  /* 0x000000010f0f7824 */ /* 0x000fca00078e0a10 */
[----:B------:R-:W-:Y:S02]  /*6bd0*/  VIADDMNMX R176, R15, R179, R176, PT ;  /* 0x000000b30fb07246 */ /* 0x000fe400038001b0 */
[----:B------:R-:W-:-:S07]  /*6be0*/  VIMNMX R177, R177, R15, !PT ;  /* 0x0000000fb1b17248 */ /* 0x000fce0007fe0100 */
.L_x_1730:
[----:B------:R-:W-:-:S06]  /*6bf0*/  UISETP.GT.AND UP0, UPT, UR50, -0x1, UPT ;  /* 0xffffffff3200788c */ /* 0x000fcc000bf04270 */
[----:B------:R-:W-:-:S04]  /*6c00*/  PLOP3.LUT P0, PT, PT, PT, UP0, 0x80, 0x0 ;  /* 0x000000000000781c */ /* 0x000fc80003f0f008 */
[C---:B------:R-:W-:Y:S02]  /*6c10*/  ISETP.GT.AND P1, PT, R177.reuse, RZ, P0 ;  /* 0x000000ffb100720c */ /* 0x040fe40000724270 */
[C---:B------:R-:W-:Y:S02]  /*6c20*/  ISETP.GT.AND P3, PT, R177.reuse, 0x1, P0 ;  /* 0x00000001b100780c */ /* 0x040fe40000764270 */
        /* <DEDUP_REMOVED lines=8> */
[----:B0-----:R-:W-:Y:S02]  /*6cb0*/  FSEL R195, R195, -INF , !P1 ;  /* 0xff800000c3c37808 */ /* 0x001fe40004800000 */
        /* <DEDUP_REMOVED lines=40> */
[----:B------:R-:W-:Y:S01]  /*6f40*/  ISETP.GT.AND P1, PT, R11, -0x1, PT ;  /* 0xffffffff0b00780c */ /* 0x000fe20003f24270 */
[----:B------:R-:W-:-:S12]  /*6f50*/  BSSY B0, `(.L_x_1735) ;  /* 0x0000010000007945 */ /* 0x000fd80003800000 */
[----:B------:R-:W-:Y:S05]  /*6f60*/  @P1 BRA `(.L_x_1736) ;  /* 0x0000000000201947 */ /* 0x000fea0003800000 */
[----:B------:R-:W-:-:S04]  /*6f70*/  MOV R179, UR24 ;  /* 0x0000001800b37c02 */ /* 0x000fc80008000f00 */
[----:B------:R-:W-:-:S13]  /*6f80*/  ISETP.NE.AND P1, PT, R179, 0x1, PT ;  /* 0x00000001b300780c */ /* 0x000fda0003f25270 */
[----:B------:R-:W0:Y:S02]  /*6f90*/  @P1 LDC.64 R14, c[0x0][0x9e8] ;  /* 0x00027a00ff0e1b82 */ /* 0x000e240000000a00 */
[----:B0-----:R-:W-:-:S04]  /*6fa0*/  @P1 IMAD.HI.U32 R178, R9, R14, RZ ;  /* 0x0000000e09b21227 */ /* 0x001fc800078e00ff */
[----:B------:R-:W-:Y:S01]  /*6fb0*/  IMAD.MOV.U32 R14, RZ, RZ, R9 ;  /* 0x000000ffff0e7224 */ /* 0x000fe200078e0009 */
[----:B------:R-:W-:-:S04]  /*6fc0*/  @P1 SHF.R.U32.HI R14, RZ, R15, R178 ;  /* 0x0000000fff0e1219 */ /* 0x000fc800000116b2 */
[----:B------:R-:W-:Y:S01]  /*6fd0*/  LOP3.LUT R14, RZ, R14, RZ, 0x33, !PT ;  /* 0x0000000eff0e7212 */ /* 0x000fe200078e33ff */
[----:B------:R-:W-:Y:S06]  /*6fe0*/  BRA `(.L_x_1737) ;  /* 0x0000000000187947 */ /* 0x000fec0003800000 */
.L_x_1736:
[----:B------:R-:W-:-:S05]  /*6ff0*/  IMAD.U32 R179, RZ, RZ, UR24 ;  /* 0x00000018ffb37e24 */ /* 0x000fca000f8e00ff */
[----:B------:R-:W-:-:S13]  /*7000*/  ISETP.NE.AND P1, PT, R179, 0x1, PT ;  /* 0x00000001b300780c */ /* 0x000fda0003f25270 */
[----:B------:R-:W0:Y:S02]  /*7010*/  @P1 LDC.64 R14, c[0x0][0x9e8] ;  /* 0x00027a00ff0e1b82 */ /* 0x000e240000000a00 */
[----:B0-----:R-:W-:-:S04]  /*7020*/  @P1 IMAD.HI.U32 R178, R11, R14, RZ ;  /* 0x0000000e0bb21227 */ /* 0x001fc800078e00ff */
[----:B------:R-:W-:Y:S01]  /*7030*/  IMAD.MOV.U32 R14, RZ, RZ, R11 ;  /* 0x000000ffff0e7224 */ /* 0x000fe200078e000b */
[----:B------:R-:W-:-:S07]  /*7040*/  @P1 SHF.R.U32.HI R14, RZ, R15, R178 ;  /* 0x0000000fff0e1219 */ /* 0x000fce00000116b2 */
.L_x_1737:
[----:B------:R-:W-:Y:S05]  /*7050*/  BSYNC B0 ;  /* 0x0000000000007941 */ /* 0x000fea0003800000 */
.L_x_1735:
[----:B------:R-:W-:-:S04]  /*7060*/  IMAD R15, R14, R179, -UR7 ;  /* 0x800000070e0f7e24 */ /* 0x000fc8000f8e02b3 */
[----:B------:R-:W-:-:S05]  /*7070*/  IMAD.IADD R15, R15, 0x1, -R16 ;  /* 0x000000010f0f7824 */ /* 0x000fca00078e0a10 */
[----:B------:R-:W-:Y:S02]  /*7080*/  VIADDMNMX R176, R15, R179, R176, PT ;  /* 0x000000b30fb07246 */ /* 0x000fe400038001b0 */
[----:B------:R-:W-:-:S07]  /*7090*/  VIMNMX R177, R177, R15, !PT ;  /* 0x0000000fb1b17248 */ /* 0x000fce0007fe0100 */
.L_x_1734:
        /* <DEDUP_REMOVED lines=14> */
[----:B------:R-:W-:Y:S02]  /*7180*/  ISETP.GT.AND P3, PT, R177, 0x9, P0 ;  /* 0x00000009b100780c */ /* 0x000fe40000764270 */
[----:B------:R-:W-:Y:S02]  /*7190*/  FMNMX.FTZ R15, R175, R14, !PT ;  /* 0x0000000eaf0f7209 */ /* 0x000fe40007810000 */
[----:B------:R-:W-:Y:S02]  /*71a0*/  FSEL R12, R12, -INF , !P1 ;  /* 0xff8000000c0c7808 */ /* 0x000fe40004800000 */
[----:B------:R-:W-:Y:S02]  /*71b0*/  FMNMX.FTZ R15, R172, R15, !PT ;  /* 0x0000000fac0f7209 */ /* 0x000fe40007810000 */
[----:B------:R-:W-:-:S02]  /*71c0*/  ISETP.LT.OR P2, PT, R176, 0x9, P2 ;  /* 0x00000009b000780c */ /* 0x000fc40001741670 */
[----:B------:R-:W-:Y:S02]  /*71d0*/  FMNMX.FTZ R14, R174, R15, !PT ;  /* 0x0000000fae0e7209 */ /* 0x000fe40007810000 */
[----:B------:R-:W-:Y:S02]  /*71e0*/  ISETP.LT.OR P3, PT, R176, 0xa, P3 ;  /* 0x0000000ab000780c */ /* 0x000fe40001f61670 */
[----:B------:R-:W-:Y:S02]  /*71f0*/  FMNMX.FTZ R14, R171, R14, !PT ;  /* 0x0000000eab0e7209 */ /* 0x000fe40007810000 */
[----:B------:R-:W-:Y:S02]  /*7200*/  FSEL R153, R153, -INF , !P2 ;  /* 0xff80000099997808 */ /* 0x000fe40005000000 */
[----:B------:R-:W-:Y:S02]  /*7210*/  FMNMX.FTZ R14, R173, R14, !PT ;  /* 0x0000000ead0e7209 */ /* 0x000fe40007810000 */
[----:B------:R-:W-:-:S02]  /*7220*/  ISETP.GT.AND P2, PT, R177, 0x10, P0 ;  /* 0x00000010b100780c */ /* 0x000fc40000744270 */
[----:B------:R-:W-:Y:S02]  /*7230*/  FMNMX.FTZ R14, R165, R14, !PT ;  /* 0x0000000ea50e7209 */ /* 0x000fe40007810000 */
[----:B------:R-:W-:Y:S02]  /*7240*/  FSEL R152, R152, -INF , !P3 ;  /* 0xff80000098987808 */ /* 0x000fe40005800000 */
[----:B------:R-:W-:Y:S02]  /*7250*/  FMNMX.FTZ R15, R169, R14, !PT ;  /* 0x0000000ea90f7209 */ /* 0x000fe40007810000 */
[----:B------:R-:W-:Y:S02]  /*7260*/  ISETP.GT.AND P3, PT, R177, 0x11, P0 ;  /* 0x00000011b100780c */ /* 0x000fe40000764270 */
[----:B------:R-:W-:Y:S02]  /*7270*/  FMNMX.FTZ R15, R168, R15, !PT ;  /* 0x0000000fa80f7209 */ /* 0x000fe40007810000 */
[----:B------:R-:W-:-:S02]  /*7280*/  ISETP.LT.OR P2, PT, R176, 0x11, P2 ;  /* 0x00000011b000780c */ /* 0x000fc40001741670 */
[----:B------:R-:W-:Y:S02]  /*7290*/  FMNMX.FTZ R15, R164, R15, !PT ;  /* 0x0000000fa40f7209 */ /* 0x000fe40007810000 */
[----:B------:R-:W-:Y:S02]  /*72a0*/  ISETP.LT.OR P3, PT, R176, 0x12, P3 ;  /* 0x00000012b000780c */ /* 0x000fe40001f61670 */
[----:B------:R-:W-:Y:S01]  /*72b0*/  FSEL R154, R154, -INF , !P2 ;  /* 0xff8000009a9a7808 */ /* 0x000fe20005000000 */
[----:B------:R-:W0:Y:S01]  /*72c0*/  SHFL.BFLY PT, R14, R15, 0x2, 0x1f ;  /* 0x0c401f000f0e7f89 */ /* 0x000e2200000e0000 */
[----:B------:R-:W-:Y:S02]  /*72d0*/  ISETP.GT.AND P1, PT, R177, 0x18, P0 ;  /* 0x00000018b100780c */ /* 0x000fe40000724270 */
[----:B------:R-:W-:Y:S02]  /*72e0*/  FSEL R155, R155, -INF , !P3 ;  /* 0xff8000009b9b7808 */ /* 0x000fe40005800000 */
[----:B------:R-:W-:-:S02]  /*72f0*/  ISETP.GT.AND P3, PT, R177, 0x20, P0 ;  /* 0x00000020b100780c */ /* 0x000fc40000764270 */
[C---:B------:R-:W-:Y:S02]  /*7300*/  ISETP.GT.AND P2, PT, R177.reuse, 0x19, P0 ;  /* 0x00000019b100780c */ /* 0x040fe40000744270 */
[C---:B------:R-:W-:Y:S02]  /*7310*/  ISETP.LT.OR P1, PT, R176.reuse, 0x19, P1 ;  /* 0x00000019b000780c */ /* 0x040fe40000f21670 */
[C---:B------:R-:W-:Y:S02]  /*7320*/  ISETP.LT.OR P3, PT, R176.reuse, 0x21, P3 ;  /* 0x00000021b000780c */ /* 0x040fe40001f61670 */
[----:B------:R-:W-:Y:S02]  /*7330*/  ISETP.LT.OR P2, PT, R176, 0x1a, P2 ;  /* 0x0000001ab000780c */ /* 0x000fe40001741670 */
[----:B------:R-:W-:Y:S02]  /*7340*/  FSEL R156, R156, -INF , !P1 ;  /* 0xff8000009c9c7808 */ /* 0x000fe40004800000 */
[----:B------:R-:W-:-:S02]  /*7350*/  ISETP.GT.AND P1, PT, R177, 0x21, P0 ;  /* 0x00000021b100780c */ /* 0x000fc40000724270 */
[----:B------:R-:W-:Y:S02]  /*7360*/  FSEL R158, R158, -INF , !P3 ;  /* 0xff8000009e9e7808 */ /* 0x000fe40005800000 */
[----:B------:R-:W-:Y:S02]  /*7370*/  FSEL R157, R157, -INF , !P2 ;  /* 0xff8000009d9d7808 */ /* 0x000fe40005000000 */
[----:B------:R-:W-:Y:S02]  /*7380*/  ISETP.GT.AND P2, PT, R177, 0x28, P0 ;  /* 0x00000028b100780c */ /* 0x000fe40000744270 */
[----:B0-----:R-:W-:Y:S02]  /*7390*/  FMNMX.FTZ R178, R15, R14, !PT ;  /* 0x0000000e0fb27209 */ /* 0x001fe40007810000 */
[----:B------:R-:W-:Y:S02]  /*73a0*/  FMNMX.FTZ R15, R12, R7, !PT ;  /* 0x000000070c0f7209 */ /* 0x000fe40007810000 */
[C---:B------:R-:W-:Y:S01]  /*73b0*/  ISETP.LT.OR P1, PT, R176.reuse, 0x22, P1 ;  /* 0x00000022b000780c */ /* 0x040fe20000f21670 */
[----:B------:R-:W0:Y:S01]  /*73c0*/  SHFL.BFLY PT, R179, R178, 0x1, 0x1f ;  /* 0x0c201f00b2b37f89 */ /* 0x000e2200000e0000 */
[----:B------:R-:W-:-:S02]  /*73d0*/  ISETP.LT.OR P2, PT, R176, 0x29, P2 ;  /* 0x00000029b000780c */ /* 0x000fc40001741670 */
[----:B------:R-:W-:Y:S02]  /*73e0*/  FSEL R159, R159, -INF , !P1 ;  /* 0xff8000009f9f7808 */ /* 0x000fe40004800000 */
[C---:B------:R-:W-:Y:S02]  /*73f0*/  ISETP.GT.AND P1, PT, R177.reuse, 0x29, P0 ;  /* 0x00000029b100780c */ /* 0x040fe40000724270 */
[----:B------:R-:W-:Y:S02]  /*7400*/  FSEL R160, R160, -INF , !P2 ;  /* 0xff800000a0a07808 */ /* 0x000fe40005000000 */
[----:B------:R-:W-:Y:S02]  /*7410*/  ISETP.GT.AND P2, PT, R177, 0x30, P0 ;  /* 0x00000030b100780c */ /* 0x000fe40000744270 */
[C---:B------:R-:W-:Y:S02]  /*7420*/  ISETP.LT.OR P1, PT, R176.reuse, 0x2a, P1 ;  /* 0x0000002ab000780c */ /* 0x040fe40000f21670 */
[----:B------:R-:W-:-:S02]  /*7430*/  ISETP.LT.OR P2, PT, R176, 0x31, P2 ;  /* 0x00000031b000780c */ /* 0x000fc40001741670 */
[----:B------:R-:W-:Y:S02]  /*7440*/  FSEL R161, R161, -INF , !P1 ;  /* 0xff800000a1a17808 */ /* 0x000fe40004800000 */
[C---:B------:R-:W-:Y:S02]  /*7450*/  ISETP.GT.AND P1, PT, R177.reuse, 0x31, P0 ;  /* 0x00000031b100780c */ /* 0x040fe40000724270 */
[----:B------:R-:W-:Y:S02]  /*7460*/  FSEL R162, R162, -INF , !P2 ;  /* 0xff800000a2a27808 */ /* 0x000fe40005000000 */
[----:B------:R-:W-:Y:S02]  /*7470*/  ISETP.GT.AND P2, PT, R177, 0x38, P0 ;  /* 0x00000038b100780c */ /* 0x000fe40000744270 */
[----:B------:R-:W-:Y:S02]  /*7480*/  ISETP.LT.OR P1, PT, R176, 0x32, P1 ;  /* 0x00000032b000780c */ /* 0x000fe40000f21670 */
[----:B0-----:R-:W-:-:S02]  /*7490*/  FMNMX.FTZ R14, R178, R179, !PT ;  /* 0x000000b3b20e7209 */ /* 0x001fc40007810000 */
[----:B------:R-:W-:Y:S02]  /*74a0*/  FMNMX.FTZ R178, R20, R15, !PT ;  /* 0x0000000f14b27209 */ /* 0x000fe40007810000 */
[C---:B------:R-:W-:Y:S01]  /*74b0*/  FSETP.NEU.FTZ.AND P3, PT, R14.reuse, -INF , PT ;  /* 0xff8000000e00780b */ /* 0x040fe20003f7d000 */
[----:B------:R-:W-:Y:S01]  /*74c0*/  FMUL.FTZ R179, R14, UR10 ;  /* 0x0000000a0eb37c20 */ /* 0x000fe20008410000 */
[----:B------:R-:W-:Y:S02]  /*74d0*/  FMNMX.FTZ R15, R153, R178, !PT ;  /* 0x000000b2990f7209 */ /* 0x000fe40007810000 */
[----:B------:R-:W-:Y:S02]  /*74e0*/  ISETP.GT.AND P0, PT, R177, 0x39, P0 ;  /* 0x00000039b100780c */ /* 0x000fe40000704270 */
[----:B------:R-:W-:Y:S02]  /*74f0*/  FMNMX.FTZ R15, R152, R15, !PT ;  /* 0x0000000f980f7209 */ /* 0x000fe40007810000 */
[----:B------:R-:W-:-:S02]  /*7500*/  ISETP.LT.OR P2, PT, R176, 0x39, P2 ;  /* 0x00000039b000780c */ /* 0x000fc40001741670 */
[----:B------:R-:W-:Y:S02]  /*7510*/  FMNMX.FTZ R178, R154, R15, !PT ;  /* 0x0000000f9ab27209 */ /* 0x000fe40007810000 */
[----:B------:R-:W-:Y:S02]  /*7520*/  FSEL R163, R163, -INF , !P1 ;  /* 0xff800000a3a37808 */ /* 0x000fe40004800000 */
        /* <DEDUP_REMOVED lines=11> */
[----:B------:R-:W-:Y:S01]  /*75e0*/  FSEL R167, R167, -INF , !P0 ;  /* 0xff800000a7a77808 */ /* 0x000fe20004000000 */
        /* <DEDUP_REMOVED lines=12> */
[----:B------:R-:W-:Y:S01]  /*76b0*/  FFMA.FTZ R173, R168, UR10, -R178 ;  /* 0x0000000aa8ad7c23 */ /* 0x000fe200080108b2 */
[----:B------:R-:W-:-:S03]  /*76c0*/  FMNMX.FTZ R182, R162, R179, !PT ;  /* 0x000000b3a2b67209 */ /* 0x000fc60007810000 */
[----:B------:R-:W-:Y:S01]  /*76d0*/  MUFU.EX2 R177, R177 ;  /* 0x000000b100b17308 */ /* 0x000fe20000000800 */
[----:B------:R-:W-:-:S04]  /*76e0*/  FMNMX.FTZ R179, R163, R182, !PT ;  /* 0x000000b6a3b37209 */ /* 0x000fc80007810000 */
[----:B------:R-:W-:Y:S01]  /*76f0*/  FMNMX.FTZ R182, R166, R179, !PT ;  /* 0x000000b3a6b67209 */ /* 0x000fe20007810000 */
[--C-:B------:R-:W-:Y:S02]  /*7700*/  FFMA.FTZ R179, R197, UR10, -R178.reuse ;  /* 0x0000000ac5b37c23 */ /* 0x100fe400080108b2 */
[----:B------:R-:W-:Y:S01]  /*7710*/  MUFU.EX2 R176, R176 ;  /* 0x000000b000b07308 */ /* 0x000fe20000000800 */
[----:B------:R-:W-:Y:S01]  /*7720*/  FMNMX.FTZ R183, R167, R182, !PT ;  /* 0x000000b6a7b77209 */ /* 0x000fe20007810000 */
[----:B------:R-:W-:-:S04]  /*7730*/  FFMA.FTZ R182, R198, UR10, -R178 ;  /* 0x0000000ac6b67c23 */ /* 0x000fc800080108b2 */
[----:B0-----:R-:W0:Y:S02]  /*7740*/  SHFL.BFLY PT, R194, R183, 0x2, 0x1f ;  /* 0x0c401f00b7c27f89 */ /* 0x001e2400000e0000 */
[----:B------:R-:W-:Y:S08]  /*7750*/  MUFU.EX2 R179, R179 ;  /* 0x000000b300b37308 */ /* 0x000ff00000000800 */
[----:B------:R-:W-:Y:S08]  /*7760*/  MUFU.EX2 R182, R182 ;  /* 0x000000b600b67308 */ /* 0x000ff00000000800 */
[----:B------:R-:W-:Y:S01]  /*7770*/  MUFU.EX2 R170, R170 ;  /* 0x000000aa00aa7308 */ /* 0x000fe20000000800 */
[----:B0-----:R-:W-:Y:S01]  /*7780*/  FMNMX.FTZ R193, R183, R194, !PT ;  /* 0x000000c2b7c17209 */ /* 0x001fe20007810000 */
[----:B------:R-:W-:Y:S01]  /*7790*/  FFMA.FTZ R194, R169, UR10, -R178 ;  /* 0x0000000aa9c27c23 */ /* 0x000fe200080108b2 */
[----:B------:R-:W-:Y:S01]  /*77a0*/  FSEL R183, R14, RZ, P3 ;  /* 0x000000ff0eb77208 */ /* 0x000fe20001800000 */
[----:B------:R-:W-:-:S02]  /*77b0*/  IMAD.MOV R169, RZ, RZ, -R18 ;  /* 0x000000ffffa97224 */ /* 0x000fc400078e0a12 */
[----:B------:R-:W-:Y:S01]  /*77c0*/  FFMA.FTZ R178, R164, UR10, -R178 ;  /* 0x0000000aa4b27c23 */ /* 0x000fe200080108b2 */
[----:B------:R-:W0:Y:S01]  /*77d0*/  SHFL.BFLY PT, R196, R193, 0x1, 0x1f ;  /* 0x0c201f00c1c47f89 */ /* 0x000e2200000e0000 */
[----:B------:R-:W-:Y:S01]  /*77e0*/  MUFU.EX2 R175, R175 ;  /* 0x000000af00af7308 */ /* 0x000fe20000000800 */
[----:B------:R-:W-:Y:S01]  /*77f0*/  FADD.FTZ R183, -R183, R6 ;  /* 0x00000006b7b77221 */ /* 0x000fe20000010100 */
[----:B------:R-:W-:-:S03]  /*7800*/  ISETP.NE.AND P0, PT, R16, R169, PT ;  /* 0x000000a91000720c */ /* 0x000fc60003f05270 */
[----:B------:R-:W-:-:S03]  /*7810*/  FMUL.FTZ R6, R183, UR10 ;  /* 0x0000000ab7067c20 */ /* 0x000fc60008410000 */
[----:B------:R-:W-:Y:S08]  /*7820*/  MUFU.EX2 R172, R172 ;  /* 0x000000ac00ac7308 */ /* 0x000ff00000000800 */
[----:B------:R-:W1:Y:S01]  /*7830*/  MUFU.EX2 R6, R6 ;  /* 0x0000000600067308 */ /* 0x000e620000000800 */
[----:B0-----:R-:W-:-:S07]  /*7840*/  FMNMX.FTZ R168, R193, R196, !PT ;  /* 0x000000c4c1a87209 */ /* 0x001fce0007810000 */
[----:B------:R-:W0:Y:S01]  /*7850*/  MUFU.EX2 R181, R181 ;  /* 0x000000b500b57308 */ /* 0x000e220000000800 */
[----:B------:R-:W-:Y:S02]  /*7860*/  MOV R196, UR37 ;  /* 0x0000002500c47c02 */ /* 0x000fe40008000f00 */
[----:B------:R-:W-:-:S05]  /*7870*/  FSETP.NEU.FTZ.AND P1, PT, R168, -INF , PT ;  /* 0xff800000a800780b */ /* 0x000fca0003f3d000 */
[----:B------:R-:W2:Y:S01]  /*7880*/  MUFU.EX2 R171, R171 ;  /* 0x000000ab00ab7308 */ /* 0x000ea20000000800 */
[----:B-1----:R-:W-:Y:S01]  /*7890*/  FFMA.FTZ R169, R6, R4, R15 ;  /* 0x0000000406a97223 */ /* 0x002fe2000001000f */
[----:B------:R-:W-:Y:S01]  /*78a0*/  FMUL.FTZ R4, R168, UR10 ;  /* 0x0000000aa8047c20 */ /* 0x000fe20008410000 */
[-C--:B------:R-:W-:Y:S01]  /*78b0*/  FMUL.FTZ R24, R24, R6.reuse ;  /* 0x0000000618187220 */ /* 0x080fe20000410000 */
[-C--:B------:R-:W-:Y:S01]  /*78c0*/  FMUL.FTZ R25, R25, R6.reuse ;  /* 0x0000000619197220 */ /* 0x080fe20000410000 */
[----:B------:R-:W-:Y:S01]  /*78d0*/  FADD.FTZ R164, R180, R169 ;  /* 0x000000a9b4a47221 */ /* 0x000fe20000010000 */
[-C--:B------:R-:W-:Y:S01]  /*78e0*/  FMUL.FTZ R28, R28, R6.reuse ;  /* 0x000000061c1c7220 */ /* 0x080fe20000410000 */
[----:B------:R-:W-:Y:S01]  /*78f0*/  FSEL R183, R4, RZ, P1 ;  /* 0x000000ff04b77208 */ /* 0x000fe20000800000 */
[----:B------:R-:W1:Y:S01]  /*7900*/  MUFU.EX2 R174, R174 ;  /* 0x000000ae00ae7308 */ /* 0x000e620000000800 */
[----:B------:R-:W-:Y:S01]  /*7910*/  FADD.FTZ R169, R177, R164 ;  /* 0x000000a4b1a97221 */ /* 0x000fe20000010000 */
[----:B------:R-:W-:Y:S01]  /*7920*/  FSEL R4, R168, RZ, P1 ;  /* 0x000000ffa8047208 */ /* 0x000fe20000800000 */
[----:B------:R-:W-:Y:S01]  /*7930*/  FMUL.FTZ R29, R29, R6 ;  /* 0x000000061d1d7220 */ /* 0x000fe20000410000 */
[----:B------:R-:W-:Y:S01]  /*7940*/  FFMA.FTZ R12, R12, UR10, -R183 ;  /* 0x0000000a0c0c7c23 */ /* 0x000fe200080108b7 */
[----:B------:R-:W-:Y:S01]  /*7950*/  FADD.FTZ R164, R176, R169 ;  /* 0x000000a9b0a47221 */ /* 0x000fe20000010000 */
[----:B------:R-:W-:Y:S01]  /*7960*/  FFMA.FTZ R169, R20, UR10, -R183 ;  /* 0x0000000a14a97c23 */ /* 0x000fe200080108b7 */
[----:B------:R-:W-:Y:S01]  /*7970*/  FADD.FTZ R4, -R4, R7 ;  /* 0x0000000704047221 */ /* 0x000fe20000010100 */
[----:B------:R-:W3:Y:S01]  /*7980*/  MUFU.EX2 R165, R165 ;  /* 0x000000a500a57308 */ /* 0x000ee20000000800 */
[----:B------:R-:W-:Y:S01]  /*7990*/  FADD.FTZ R193, R179, R164 ;  /* 0x000000a4b3c17221 */ /* 0x000fe20000010000 */
[----:B------:R-:W-:-:S02]  /*79a0*/  @!P0 IMAD R164, R196, 0x40, R17 ;  /* 0x00000040c4a48824 */ /* 0x000fc400078e0211 */
[----:B------:R-:W-:Y:S01]  /*79b0*/  FMUL.FTZ R4, R4, UR10 ;  /* 0x0000000a04047c20 */ /* 0x000fe20008410000 */
[----:B------:R-:W-:Y:S01]  /*79c0*/  FFMA.FTZ R198, R157, UR10, -R183 ;  /* 0x0000000a9dc67c23 */ /* 0x000fe200080108b7 */
[----:B------:R-:W-:Y:S01]  /*79d0*/  FADD.FTZ R193, R182, R193 ;  /* 0x000000c1b6c17221 */ /* 0x000fe20000010000 */
[--C-:B------:R-:W-:Y:S01]  /*79e0*/  FFMA.FTZ R153, R153, UR10, -R183.reuse ;  /* 0x0000000a99997c23 */ /* 0x100fe200080108b7 */
[----:B------:R-:W-:Y:S01]  /*79f0*/  @!P0 LEA R20, R164, UR38, 0x2 ;  /* 0x00000026a4148c11 */ /* 0x000fe2000f8e10ff */
[----:B------:R-:W-:Y:S01]  /*7a00*/  FFMA.FTZ R164, R152, UR10, -R183 ;  /* 0x0000000a98a47c23 */ /* 0x000fe200080108b7 */
[----:B------:R-:W-:Y:S01]  /*7a10*/  FADD.FTZ R196, R170, R193 ;  /* 0x000000c1aac47221 */ /* 0x000fe20000010000 */
[----:B------:R-:W4:Y:S01]  /*7a20*/  MUFU.EX2 R194, R194 ;  /* 0x000000c200c27308 */ /* 0x000f220000000800 */
[--C-:B------:R-:W-:Y:S01]  /*7a30*/  FFMA.FTZ R195, R155, UR10, -R183.reuse ;  /* 0x0000000a9bc37c23 */ /* 0x100fe200080108b7 */
[--C-:B------:R-:W-:Y:S01]  /*7a40*/  FFMA.FTZ R193, R154, UR10, -R183.reuse ;  /* 0x0000000a9ac17c23 */ /* 0x100fe200080108b7 */
[----:B------:R-:W-:Y:S01]  /*7a50*/  FADD.FTZ R199, R175, R196 ;  /* 0x000000c4afc77221 */ /* 0x000fe20000010000 */
[----:B------:R-:W-:Y:S01]  /*7a60*/  @!P0 STS [R20+0x28800], R6 ;  /* 0x0288000614008388 */ /* 0x000fe20000000800 */
[--C-:B------:R-:W-:Y:S01]  /*7a70*/  FFMA.FTZ R197, R156, UR10, -R183.reuse ;  /* 0x0000000a9cc57c23 */ /* 0x100fe200080108b7 */
[----:B------:R-:W-:Y:S01]  /*7a80*/  FFMA.FTZ R200, R159, UR10, -R183 ;  /* 0x0000000a9fc87c23 */ /* 0x000fe200080108b7 */
[----:B------:R-:W-:Y:S01]  /*7a90*/  FADD.FTZ R152, R172, R199 ;  /* 0x000000c7ac987221 */ /* 0x000fe20000010000 */
[----:B------:R-:W-:Y:S01]  /*7aa0*/  MUFU.EX2 R12, R12 ;  /* 0x0000000c000c7308 */ /* 0x000fe20000000800 */
[--C-:B------:R-:W-:Y:S01]  /*7ab0*/  FFMA.FTZ R199, R158, UR10, -R183.reuse ;  /* 0x0000000a9ec77c23 */ /* 0x100fe200080108b7 */
[----:B------:R-:W-:Y:S01]  /*7ac0*/  F2FP.BF16.F32.PACK_AB R158, R175, R170 ;  /* 0x000000aaaf9e723e */ /* 0x000fe200000010ff */
[----:B0-----:R-:W-:Y:S01]  /*7ad0*/  FADD.FTZ R152, R181, R152 ;  /* 0x00000098b5987221 */ /* 0x001fe20000010000 */
[--C-:B------:R-:W-:Y:S01]  /*7ae0*/  FFMA.FTZ R202, R161, UR10, -R183.reuse ;  /* 0x0000000aa1ca7c23 */ /* 0x100fe200080108b7 */
[--C-:B------:R-:W-:Y:S01]  /*7af0*/  FFMA.FTZ R201, R160, UR10, -R183.reuse ;  /* 0x0000000aa0c97c23 */ /* 0x100fe200080108b7 */
[--C-:B------:R-:W-:Y:S01]  /*7b00*/  FFMA.FTZ R204, R163, UR10, -R183.reuse ;  /* 0x0000000aa3cc7c23 */ /* 0x100fe200080108b7 */
[----:B--2---:R-:W-:Y:S01]  /*7b10*/  FADD.FTZ R157, R171, R152 ;  /* 0x00000098ab9d7221 */ /* 0x004fe20000010000 */
[----:B------:R1:W0:Y:S01]  /*7b20*/  MUFU.EX2 R7, R4 ;  /* 0x0000000400077308 */ /* 0x0002220000000800 */
[--C-:B------:R-:W-:Y:S01]  /*7b30*/  FFMA.FTZ R203, R162, UR10, -R183.reuse ;  /* 0x0000000aa2cb7c23 */ /* 0x100fe200080108b7 */
[--C-:B------:R-:W-:Y:S01]  /*7b40*/  FFMA.FTZ R205, R166, UR10, -R183.reuse ;  /* 0x0000000aa6cd7c23 */ /* 0x100fe200080108b7 */
[----:B------:R-:W-:Y:S01]  /*7b50*/  FFMA.FTZ R183, R167, UR10, -R183 ;  /* 0x0000000aa7b77c23 */ /* 0x000fe200080108b7 */
[----:B------:R-:W-:Y:S01]  /*7b60*/  F2FP.BF16.F32.PACK_AB R160, R181, R172 ;  /* 0x000000acb5a0723e */ /* 0x000fe200000010ff */
        /* <DEDUP_REMOVED lines=8> */
[----:B---3--:R-:W-:Y:S01]  /*7bf0*/  FADD.FTZ R157, R165, R4 ;  /* 0x00000004a59d7221 */ /* 0x008fe20000010000 */
[-C--:B------:R-:W-:Y:S01]  /*7c00*/  FMUL.FTZ R44, R44, R6.reuse ;  /* 0x000000062c2c7220 */ /* 0x080fe20000410000 */
[-C--:B------:R-:W-:Y:S01]  /*7c10*/  FMUL.FTZ R45, R45, R6.reuse ;  /* 0x000000062d2d7220 */ /* 0x080fe20000410000 */
[----:B------:R-:W1:Y:S01]  /*7c20*/  MUFU.EX2 R155, R153 ;  /* 0x00000099009b7308 */ /* 0x000e620000000800 */
[----:B----4-:R-:W-:Y:S01]  /*7c30*/  FADD.FTZ R4, R194, R157 ;  /* 0x0000009dc2047221 */ /* 0x010fe20000010000 */
[----:B0-----:R-:W-:Y:S01]  /*7c40*/  FFMA.FTZ R170, R7, R5, R12 ;  /* 0x0000000507aa7223 */ /* 0x001fe2000001000c */
[----:B------:R0:W-:Y:S01]  /*7c50*/  @!P0 STS [R20+0x28820], R7 ;  /* 0x0288200714008388 */ /* 0x0001e20000000800 */
[-C--:B------:R-:W-:Y:S01]  /*7c60*/  FMUL.FTZ R48, R48, R6.reuse ;  /* 0x0000000630307220 */ /* 0x080fe20000410000 */
[-C--:B------:R-:W-:Y:S01]  /*7c70*/  FMUL.FTZ R49, R49, R6.reuse ;  /* 0x0000000631317220 */ /* 0x080fe20000410000 */
[-C--:B------:R-:W-:Y:S01]  /*7c80*/  FMUL.FTZ R52, R52, R6.reuse ;  /* 0x0000000634347220 */ /* 0x080fe20000410000 */
[-C--:B------:R-:W-:Y:S01]  /*7c90*/  FMUL.FTZ R53, R53, R6.reuse ;  /* 0x0000000635357220 */ /* 0x080fe20000410000 */
[----:B------:R3:W4:Y:S01]  /*7ca0*/  MUFU.EX2 R196, R164 ;  /* 0x000000a400c47308 */ /* 0x0007220000000800 */
        /* <DEDUP_REMOVED lines=12> */
[-C--:B------:R-:W-:Y:S01]  /*7d70*/  FMUL.FTZ R72, R72, R6.reuse ;  /* 0x0000000648487220 */ /* 0x080fe20000410000 */
[-C--:B------:R-:W-:Y:S01]  /*7d80*/  FMUL.FTZ R73, R73, R6.reuse ;  /* 0x0000000649497220 */ /* 0x080fe20000410000 */
[-C--:B------:R-:W-:Y:S01]  /*7d90*/  FMUL.FTZ R76, R76, R6.reuse ;  /* 0x000000064c4c7220 */ /* 0x080fe20000410000 */
[----:B0-----:R-:W0:Y:S01]  /*7da0*/  MUFU.EX2 R20, R195 ;  /* 0x000000c300147308 */ /* 0x001e220000000800 */
[----:B----4-:R-:W-:Y:S01]  /*7db0*/  FADD.FTZ R170, R196, R5 ;  /* 0x00000005c4aa7221 */ /* 0x010fe20000010000 */
        /* <DEDUP_REMOVED lines=48> */
[----:B------:R-:W-:Y:S01]  /*80c0*/  FMUL.FTZ R149, R149, R6 ;  /* 0x0000000695957220 */ /* 0x000fe20000410000 */
[----:B------:R-:W-:Y:S01]  /*80d0*/  F2FP.BF16.F32.PACK_AB R152, R180, R15 ;  /* 0x0000000fb498723e */ /* 0x000fe200000010ff */
[----:B------:R-:W-:Y:S01]  /*80e0*/  FMUL.FTZ R26, R26, R7 ;  /* 0x000000071a1a7220 */ /* 0x000fe20000410000 */
[----:B------:R-:W-:Y:S01]  /*80f0*/  F2FP.BF16.F32.PACK_AB R154, R176, R177 ;  /* 0x000000b1b09a723e */ /* 0x000fe200000010ff */
[----:B------:R-:W-:Y:S01]  /*8100*/  FMUL.FTZ R27, R27, R7 ;  /* 0x000000071b1b7220 */ /* 0x000fe20000410000 */
[----:B------:R-:W-:Y:S01]  /*8110*/  F2FP.BF16.F32.PACK_AB R153, R169, R12 ;  /* 0x0000000ca999723e */ /* 0x000fe200000010ff */
[----:B------:R-:W1:Y:S01]  /*8120*/  MUFU.EX2 R165, R203 ;  /* 0x000000cb00a57308 */ /* 0x000e620000000800 */
[----:B--2---:R-:W-:Y:S01]  /*8130*/  FADD.FTZ R5, R163, R170 ;  /* 0x000000aaa3057221 */ /* 0x004fe20000010000 */
[----:B------:R-:W-:Y:S01]  /*8140*/  F2FP.BF16.F32.PACK_AB R155, R196, R155 ;  /* 0x0000009bc49b723e */ /* 0x000fe200000010ff */
[----:B------:R-:W-:Y:S01]  /*8150*/  BAR.SYNC.DEFER_BLOCKING 0xf, 0x100 ;  /* 0x03c4000000007b1d */ /* 0x000fe20000010000 */
[----:B------:R-:W-:Y:S01]  /*8160*/  F2FP.BF16.F32.PACK_AB R156, R182, R179 ;  /* 0x000000b3b69c723e */ /* 0x000fe200000010ff */
[----:B------:R-:W-:Y:S01]  /*8170*/  FMUL.FTZ R30, R30, R7 ;  /* 0x000000071e1e7220 */ /* 0x000fe20000410000 */
[----:B------:R-:W-:Y:S01]  /*8180*/  F2FP.BF16.F32.PACK_AB R157, R20, R157 ;  /* 0x0000009d149d723e */ /* 0x000fe200000010ff */
[----:B------:R-:W-:Y:S01]  /*8190*/  FMUL.FTZ R31, R31, R7 ;  /* 0x000000071f1f7220 */ /* 0x000fe20000410000 */
[----:B------:R-:W-:Y:S01]  /*81a0*/  F2FP.BF16.F32.PACK_AB R159, R198, R159 ;  /* 0x0000009fc69f723e */ /* 0x000fe200000010ff */
[----:B------:R-:W2:Y:S01]  /*81b0*/  MUFU.EX2 R204, R204 ;  /* 0x000000cc00cc7308 */ /* 0x000ea20000000800 */
[----:B0-----:R-:W-:Y:S01]  /*81c0*/  FADD.FTZ R172, R202, R5 ;  /* 0x00000005caac7221 */ /* 0x001fe20000010000 */
[----:B------:R-:W-:Y:S01]  /*81d0*/  F2FP.BF16.F32.PACK_AB R162, R174, R171 ;  /* 0x000000abaea2723e */ /* 0x000fe200000010ff */
[----:B------:R-:W-:Y:S01]  /*81e0*/  FMUL.FTZ R34, R34, R7 ;  /* 0x0000000722227220 */ /* 0x000fe20000410000 */
[----:B------:R-:W-:Y:S01]  /*81f0*/  F2FP.BF16.F32.PACK_AB R161, R200, R161 ;  /* 0x000000a1c8a1723e */ /* 0x000fe200000010ff */
[----:B------:R-:W-:Y:S01]  /*8200*/  FMUL.FTZ R35, R35, R7 ;  /* 0x0000000723237220 */ /* 0x000fe20000410000 */
        /* <DEDUP_REMOVED lines=11> */
[C---:B--2---:R-:W-:Y:S01]  /*82c0*/  FADD.FTZ R6, R204.reuse, R5 ;  /* 0x00000005cc067221 */ /* 0x044fe20000010000 */
[----:B------:R-:W-:Y:S01]  /*82d0*/  F2FP.BF16.F32.PACK_AB R165, R204, R165 ;  /* 0x000000a5cca5723e */ /* 0x000fe200000010ff */
[----:B------:R2:W-:Y:S01]  /*82e0*/  STSM.16.M88.4 [R19+0x26800], R152 ;  /* 0x0268009813007844 */ /* 0x0005e20000000200 */
[-C--:B------:R-:W-:Y:S01]  /*82f0*/  FMUL.FTZ R51, R51, R7.reuse ;  /* 0x0000000733337220 */ /* 0x080fe20000410000 */
[-C--:B------:R-:W-:Y:S01]  /*8300*/  FMUL.FTZ R54, R54, R7.reuse ;  /* 0x0000000736367220 */ /* 0x080fe20000410000 */
[-C--:B------:R-:W-:Y:S01]  /*8310*/  FMUL.FTZ R55, R55, R7.reuse ;  /* 0x0000000737377220 */ /* 0x080fe20000410000 */
[----:B------:R2:W-:Y:S01]  /*8320*/  STSM.16.M88.4 [R22], R156 ;  /* 0x0000009c16007844 */ /* 0x0005e20000000200 */
[----:B------:R-:W3:Y:S01]  /*8330*/  MUFU.EX2 R178, R178 ;  /* 0x000000b200b27308 */ /* 0x000ee20000000800 */
[----:B0-----:R-:W-:Y:S01]  /*8340*/  FADD.FTZ R5, R167, R6 ;  /* 0x00000006a7057221 */ /* 0x001fe20000010000 */
[-C--:B------:R-:W-:Y:S01]  /*8350*/  FMUL.FTZ R58, R58, R7.reuse ;  /* 0x000000073a3a7220 */ /* 0x080fe20000410000 */
[----:B------:R2:W-:Y:S01]  /*8360*/  STSM.16.M88.4 [R184], R160 ;  /* 0x000000a0b8007844 */ /* 0x0005e20000000200 */
        /* <DEDUP_REMOVED lines=12> */
[----:B------:R-:W-:Y:S01]  /*8430*/  FMUL.FTZ R79, R79, R7 ;  /* 0x000000074f4f7220 */ /* 0x000fe20000410000 */
[C---:B---3--:R-:W-:Y:S01]  /*8440*/  F2FP.BF16.F32.PACK_AB R166, R178.reuse, R173 ;  /* 0x000000adb2a6723e */ /* 0x048fe200000010ff */
[----:B------:R-:W-:Y:S01]  /*8450*/  FADD.FTZ R4, R178, R15 ;  /* 0x0000000fb2047221 */ /* 0x000fe20000010000 */
[-C--:B------:R-:W-:Y:S01]  /*8460*/  FMUL.FTZ R82, R82, R7.reuse ;  /* 0x0000000752527220 */ /* 0x080fe20000410000 */
[-C--:B------:R-:W-:Y:S01]  /*8470*/  FMUL.FTZ R83, R83, R7.reuse ;  /* 0x0000000753537220 */ /* 0x080fe20000410000 */
[-C--:B------:R-:W-:Y:S01]  /*8480*/  FMUL.FTZ R86, R86, R7.reuse ;  /* 0x0000000756567220 */ /* 0x080fe20000410000 */
[-C--:B------:R-:W-:Y:S01]  /*8490*/  FMUL.FTZ R87, R87, R7.reuse ;  /* 0x0000000757577220 */ /* 0x080fe20000410000 */
[-C--:B------:R-:W-:Y:S01]  /*84a0*/  FMUL.FTZ R90, R90, R7.reuse ;  /* 0x000000075a5a7220 */ /* 0x080fe20000410000 */
[----:B------:R-:W-:Y:S01]  /*84b0*/  FMUL.FTZ R91, R91, R7 ;  /* 0x000000075b5b7220 */ /* 0x000fe20000410000 */
[C---:B0-----:R-:W-:Y:S01]  /*84c0*/  F2FP.BF16.F32.PACK_AB R167, R170.reuse, R167 ;  /* 0x000000a7aaa7723e */ /* 0x041fe200000010ff */
[----:B------:R-:W-:Y:S01]  /*84d0*/  FADD.FTZ R5, R170, R5 ;  /* 0x00000005aa057221 */ /* 0x000fe20000010000 */
[-C--:B------:R-:W-:Y:S01]  /*84e0*/  FMUL.FTZ R94, R94, R7.reuse ;  /* 0x000000075e5e7220 */ /* 0x080fe20000410000 */
[-C--:B------:R-:W-:Y:S01]  /*84f0*/  FMUL.FTZ R95, R95, R7.reuse ;  /* 0x000000075f5f7220 */ /* 0x080fe20000410000 */
[-C--:B------:R-:W-:Y:S01]  /*8500*/  FMUL.FTZ R98, R98, R7.reuse ;  /* 0x0000000762627220 */ /* 0x080fe20000410000 */
[----:B------:R2:W-:Y:S01]  /*8510*/  STSM.16.M88.4 [R23], R164 ;  /* 0x000000a417007844 */ /* 0x0005e20000000200 */
        /* <DEDUP_REMOVED lines=27> */
[----:B--2---:R-:W-:Y:S06]  /*86d0*/  @!P4 BRA `(.L_x_1738) ;  /* 0x000000000004c947 */ /* 0x004fec0003800000 */
[----:B------:R-:W-:Y:S01]  /*86e0*/  BPT.TRAP 0x1 ;  /* 0x000000040000795c */ /* 0x000fe20000300000 */
.L_x_1738:
[----:B------:R0:W1:Y:S01]  /*86f0*/  SYNCS.PHASECHK.TRANS64.TRYWAIT P0, [UR27+0x28c50], R8 ;  /* 0x028c5008ff0075a7 */ /* 0x000062000800015b */
[----:B------:R-:W-:Y:S05]  /*8700*/  @!P4 BRA `(.L_x_1739) ;  /* 0x000000000004c947 */ /* 0x000fea0003800000 */
[----:B------:R-:W-:Y:S01]  /*8710*/  BPT.TRAP 0x1 ;  /* 0x000000040000795c */ /* 0x000fe20000300000 */
.L_x_1739:
[----:B-1----:R-:W-:Y:S05]  /*8720*/  @P0 BRA `(.L_x_1740) ;  /* 0x0000000000080947 */ /* 0x002fea0003800000 */
[----:B------:R-:W1:Y:S02]  /*8730*/  SYNCS.PHASECHK.TRANS64.TRYWAIT P0, [UR27+0x28c50], R8 ;  /* 0x028c5008ff0075a7 */ /* 0x000e64000800015b */
[----:B-1----:R-:W-:Y:S05]  /*8740*/  @!P0 BRA `(.L_x_1741) ;  /* 0x000000d000b08947 */ /* 0x002fea0003800000 */
.L_x_1740:
[----:B------:R-:W-:Y:S01]  /*8750*/  ULEA UR11, UR22, UR45, 0xc ;  /* 0x0000002d160b7291 */ /* 0x000fe2000f8e603f */
[----:B------:R-:W-:Y:S01]  /*8760*/  WARPGROUP.ARRIVE ;  /* 0x00000000000079c5 */ /* 0x000fe20000000000 */
[----:B------:R-:W-:Y:S01]  /*8770*/  UMOV UR7, 0x40000040 ;  /* 0x4000004000077882 */ /* 0x000fe20000000000 */
[----:B------:R-:W-:Y:S01]  /*8780*/  ISETP.LT.AND P0, PT, R10, UR50, PT ;  /* 0x000000320a007c0c */ /* 0x000fe2000bf01270 */
[----:B-1----:R-:W-:Y:S01]  /*8790*/  @!P5 VIADD R21, R21, 0x28c60 ;  /* 0x00028c601515d836 */ /* 0x002fe20000000000 */
[----:B------:R-:W-:Y:S01]  /*87a0*/  UIADD3 UR50, UR50, -0x1, URZ ;  /* 0xffffffff32327890 */ /* 0x000fe2000fffe03f */
[----:B------:R-:W-:Y:S01]  /*87b0*/  IMAD.MOV.U32 R7, RZ, RZ, R168 ;  /* 0x000000ffff077224 */ /* 0x000fe200078e00a8 */
[----:B------:R-:W-:Y:S01]  /*87c0*/  UMOV UR6, UR11 ;  /* 0x0000000b00067c82 */ /* 0x000fe20008000000 */
[----:B------:R-:W-:Y:S01]  /*87d0*/  UMOV UR37, UR22 ;  /* 0x0000001600257c82 */ /* 0x000fe20008000000 */
        /* <DEDUP_REMOVED lines=32> */
[----:B------:R-:W-:Y:S01]  /*89e0*/  IMAD.MOV.U32 R7, RZ, RZ, R168 ;  /* 0x000000ffff077224 */ /* 0x000fe200078e00a8 */
[----:B------:R-:W-:Y:S01]  /*89f0*/  MOV R6, R14 ;  /* 0x0000000e00067202 */ /* 0x000fe20000000f00 */
[----:B------:R-:W-:-:S06]  /*8a00*/  UMOV UR37, UR22 ;  /* 0x0000001600257c82 */ /* 0x000fcc0008000000 */
.L_x_1725:
[----:B------:R-:W2:Y:S01]  /*8a10*/  LDC R12, c[0x0][0x9e4] ;  /* 0x00027900ff0c7b82 */ /* 0x000ea20000000800 */
[----:B------:R-:W-:Y:S01]  /*8a20*/  UIADD3 UR6, UR44, 0x40, -UR40 ;  /* 0x000000402c067890 */ /* 0x000fe2000fffe828 */
[----:B------:R-:W-:-:S03]  /*8a30*/  ULDC UR7, c[0x0][0x9dc] ;  /* 0x0002770000077ab9 */ /* 0x000fc60000000800 */
[----:B------:R-:W-:-:S04]  /*8a40*/  ULEA UR6, UR47, UR6, 0x6 ;  /* 0x000000062f067291 */ /* 0x000fc8000f8e303f */
[----:B------:R-:W-:-:S06]  /*8a50*/  UIADD3 UR7, UR6, -UR7, URZ ;  /* 0x8000000706077290 */ /* 0x000fcc000fffe03f */
[----:B0-----:R-:W-:Y:S01]  /*8a60*/  IMAD.U32 R8, RZ, RZ, UR7 ;  /* 0x00000007ff087e24 */ /* 0x001fe2000f8e00ff */
[----:B--2---:R-:W-:-:S13]  /*8a70*/  ISETP.GE.AND P6, PT, R12, 0x1, PT ;  /* 0x000000010c00780c */ /* 0x004fda0003fc6270 */
[----:B------:R-:W-:Y:S05]  /*8a80*/  @!P6 BRA `(.L_x_1743) ;  /* 0x000000000040e947 */ /* 0x000fea0003800000 */
[----:B------:R-:W-:-:S05]  /*8a90*/  IMAD.U32 R9, RZ, RZ, UR6 ;  /* 0x00000006ff097e24 */ /* 0x000fca000f8e00ff */
        /* <DEDUP_REMOVED lines=9> */
.L_x_1744:
[----:B------:R-:W-:-:S13]  /*8b30*/  ISETP.NE.AND P0, PT, R12, 0x1, PT ;  /* 0x000000010c00780c */ /* 0x000fda0003f05270 */
[----:B------:R-:W0:Y:S02]  /*8b40*/  @P0 LDC.64 R10, c[0x0][0x9e8] ;  /* 0x00027a00ff0a0b82 */ /* 0x000e240000000a00 */
[----:B0-----:R-:W-:-:S05]  /*8b50*/  @P0 IMAD.HI.U32 R10, R9, R10, RZ ;  /* 0x0000000a090a0227 */ /* 0x001fca00078e00ff */
[----:B------:R-:W-:-:S07]  /*8b60*/  @P0 SHF.R.U32.HI R9, RZ, R11, R10 ;  /* 0x0000000bff090219 */ /* 0x000fce000001160a */
.L_x_1745:
[----:B------:R-:W-:-:S05]  /*8b70*/  IMAD R9, R9, R12, RZ ;  /* 0x0000000c09097224 */ /* 0x000fca00078e02ff */
[----:B------:R-:W-:-:S07]  /*8b80*/  VIMNMX R8, R8, R9, !PT ;  /* 0x0000000908087248 */ /* 0x000fce0007fe0100 */
.L_x_1743:
[----:B------:R-:W-:-:S05]  /*8b90*/  VIADD R8, R8, 0x3f ;  /* 0x0000003f08087836 */ /* 0x000fca0000000000 */
[----:B------:R-:W-:-:S04]  /*8ba0*/  SHF.R.S32.HI R9, RZ, 0x1f, R8 ;  /* 0x0000001fff097819 */ /* 0x000fc80000011408 */
[----:B------:R-:W-:-:S04]  /*8bb0*/  LEA.HI R9, R9, R8, RZ, 0x6 ;  /* 0x0000000809097211 */ /* 0x000fc800078f30ff */
[----:B------:R-:W-:-:S04]  /*8bc0*/  SHF.R.S32.HI R9, RZ, 0x6, R9 ;  /* 0x00000006ff097819 */ /* 0x000fc80000011409 */
[----:B------:R-:W-:-:S04]  /*8bd0*/  VIMNMX R8, R186, R9, !PT ;  /* 0x00000009ba087248 */ /* 0x000fc80007fe0100 */
[----:B------:R-:W-:-:S13]  /*8be0*/  ISETP.LE.AND P0, PT, R8, UR50, PT ;  /* 0x0000003208007c0c */ /* 0x000fda000bf03270 */
[----:B------:R-:W-:Y:S05]  /*8bf0*/  @!P0 BRA `(.L_x_1746) ;  /* 0x0000001c00308947 */ /* 0x000fea0003800000 */
[----:B------:R-:W-:Y:S01]  /*8c00*/  IMAD.MOV.U32 R10, RZ, RZ, R7 ;  /* 0x000000ffff0a7224 */ /* 0x000fe200078e0007 */
[----:B------:R-:W-:Y:S01]  /*8c10*/  UMOV UR22, UR37 ;  /* 0x0000002500167c82 */ /* 0x000fe20008000000 */
[----:B------:R-:W-:Y:S01]  /*8c20*/  IMAD.MOV.U32 R15, RZ, RZ, R6 ;  /* 0x000000ffff0f7224 */ /* 0x000fe200078e0006 */
[----:B------:R-:W-:Y:S01]  /*8c30*/  ULDC UR21, c[0x0][0x988] ;  /* 0x0002620000157ab9 */ /* 0x000fe20000000800 */
[----:B------:R-:W-:-:S05]  /*8c40*/  ULDC UR23, c[0x0][0x9d8] ;  /* 0x0002760000177ab9 */ /* 0x000fca0000000800 */
.L_x_1755:
[----:B------:R-:W-:Y:S01]  /*8c50*/  UIADD3 UR37, UR22, 0x1, URZ ;  /* 0x0000000116257890 */ /* 0x000fe2000fffe03f */
[----:B------:R-:W-:Y:S01]  /*8c60*/  MOV R7, UR50 ;  /* 0x0000003200077c02 */ /* 0x000fe20008000f00 */
[----:B------:R-:W-:Y:S02]  /*8c70*/  UIADD3 UR50, UR50, -0x1, URZ ;  /* 0xffffffff32327890 */ /* 0x000fe4000fffe03f */
[----:B------:R-:W-:Y:S01]  /*8c80*/  UISETP.NE.AND UP0, UPT, UR37, 0x2, UPT ;  /* 0x000000022500788c */ /* 0x000fe2000bf05270 */
[----:B------:R-:W-:-:S03]  /*8c90*/  ISETP.GT.AND P0, PT, R7, R8, PT ;  /* 0x000000080700720c */ /* 0x000fc60003f04270 */
[----:B------:R-:W-:Y:S02]  /*8ca0*/  USEL UR6, URZ, 0x1, UP0 ;  /* 0x000000013f067887 */ /* 0x000fe40008000000 */
[----:B------:R-:W-:-:S04]  /*8cb0*/  USEL UR37, UR37, URZ, UP0 ;  /* 0x0000003f25257287 */ /* 0x000fc80008000000 */
[----:B------:R-:W-:Y:S01]  /*8cc0*/  LOP3.LUT R2, R2, UR6, RZ, 0x3c, !PT ;  /* 0x0000000602027c12 */ /* 0x000fe2000f8e3cff */
[----:B012---:R-:W-:Y:S07]  /*8cd0*/  @!P4 BRA `(.L_x_1747) ;  /* 0x000000000004c947 */ /* 0x007fee0003800000 */
[----:B------:R-:W-:Y:S01]  /*8ce0*/  BPT.TRAP 0x1 ;  /* 0x000000040000795c */ /* 0x000fe20000300000 */
.L_x_1747:
[----:B------:R-:W-:Y:S01]  /*8cf0*/  ULEA UR24, UR37, UR38, 0x3 ;  /* 0x0000002625187291 */ /* 0x000fe2000f8e183f */
[----:B------:R-:W-:-:S08]  /*8d00*/  SHF.L.U32 R9, R2, 0x1f, RZ ;  /* 0x0000001f02097819 */ /* 0x000fd000000006ff */
[----:B------:R0:W2:Y:S01]  /*8d10*/  SYNCS.PHASECHK.TRANS64.TRYWAIT P1, [UR24+0x28c30], R9 ;  /* 0x028c3009ff0075a7 */ /* 0x0000a20008020158 */
[----:B------:R-:W-:Y:S05]  /*8d20*/  @!P4 BRA `(.L_x_1748) ;  /* 0x000000000004c947 */ /* 0x000fea0003800000 */
[----:B------:R-:W-:Y:S01]  /*8d30*/  BPT.TRAP 0x1 ;  /* 0x000000040000795c */ /* 0x000fe20000300000 */
.L_x_1748:
[----:B--2---:R-:W-:Y:S05]  /*8d40*/  @P1 BRA `(.L_x_1749) ;  /* 0x0000000000081947 */ /* 0x004fea0003800000 */
[----:B------:R-:W2:Y:S02]  /*8d50*/  SYNCS.PHASECHK.TRANS64.TRYWAIT P1, [UR24+0x28c30], R9 ;  /* 0x028c3009ff0075a7 */ /* 0x000ea40008020158 */
[----:B--2---:R-:W-:Y:S05]  /*8d60*/  @!P1 BRA `(.L_x_1750) ;  /* 0x000000cc003c9947 */ /* 0x004fea0003800000 */
.L_x_1749:
[----:B------:R-:W-:Y:S01]  /*8d70*/  R2UR UR18, R0 ;  /* 0x00000000001272ca */ /* 0x000fe200000e0000 */
[----:B---3--:R-:W-:Y:S01]  /*8d80*/  WARPGROUP.ARRIVE ;  /* 0x00000000000079c5 */ /* 0x008fe20000000000 */
        /* <DEDUP_REMOVED lines=21> */
[----:B------:R-:W-:Y:S01]  /*8ee0*/  FMUL.FTZ R7, R153, UR23 ;  /* 0x0000001799077c20 */ /* 0x000fe20008410000 */
[----:B-1----:R-:W-:Y:S01]  /*8ef0*/  FMUL.FTZ R21, R156, UR23 ;  /* 0x000000179c157c20 */ /* 0x002fe20008410000 */
        /* <DEDUP_REMOVED lines=20> */
[----:B--2---:R-:W-:Y:S01]  /*9040*/  FMNMX.FTZ R6, R20, R15, !PT ;  /* 0x0000000f14067209 */ /* 0x004fe20007810000 */
[----:B------:R-:W-:Y:S01]  /*9050*/  FMUL.FTZ R163, R163, UR23 ;  /* 0x00000017a3a37c20 */ /* 0x000fe20008410000 */
[----:B------:R-:W-:Y:S01]  /*9060*/  FMUL.FTZ R166, R166, UR23 ;  /* 0x00000017a6a67c20 */ /* 0x000fe20008410000 */
[----:B------:R-:W-:Y:S01]  /*9070*/  FMUL.FTZ R167, R167, UR23 ;  /* 0x00000017a7a77c20 */ /* 0x000fe20008410000 */
[----:B------:R-:W-:Y:S01]  /*9080*/  FMUL.FTZ R172, R178, UR23 ;  /* 0x00000017b2ac7c20 */ /* 0x000fe20008410000 */
[----:B------:R-:W-:-:S02]  /*9090*/  FMUL.FTZ R176, R183, UR23 ;  /* 0x00000017b7b07c20 */ /* 0x000fc40008410000 */
[----:B------:R-:W2:Y:S01]  /*90a0*/  MUFU.TANH R152, R152 ;  /* 0x0000009800987308 */ /* 0x000ea20000002400 */
[----:B-1----:R-:W-:-:S07]  /*90b0*/  FMNMX.FTZ R6, R7, R6, !PT ;  /* 0x0000000607067209 */ /* 0x002fce0007810000 */
[----:B------:R-:W1:Y:S01]  /*90c0*/  MUFU.TANH R153, R153 ;  /* 0x0000009900997308 */ /* 0x000e620000002400 */
[----:B---3--:R-:W-:-:S07]  /*90d0*/  FMNMX.FTZ R165, R21, R6, !PT ;  /* 0x0000000615a57209 */ /* 0x008fce0007810000 */
[----:B------:R-:W3:Y:S01]  /*90e0*/  MUFU.TANH R154, R154 ;  /* 0x0000009a009a7308 */ /* 0x000ee20000002400 */
[----:B--2---:R-:W-:-:S07]  /*90f0*/  FMNMX.FTZ R6, R152, R165, !PT ;  /* 0x000000a598067209 */ /* 0x004fce0007810000 */
[----:B------:R-:W2:Y:S01]  /*9100*/  MUFU.TANH R155, R155 ;  /* 0x0000009b009b7308 */ /* 0x000ea20000002400 */
[----:B-1----:R-:W-:-:S07]  /*9110*/  FMNMX.FTZ R165, R153, R6, !PT ;  /* 0x0000000699a57209 */ /* 0x002fce0007810000 */
[----:B------:R-:W1:Y:S01]  /*9120*/  MUFU.TANH R156, R156 ;  /* 0x0000009c009c7308 */ /* 0x000e620000002400 */
[----:B---3--:R-:W-:Y:S01]  /*9130*/  FMNMX.FTZ R6, R154, R165, !PT ;  /* 0x000000a59a067209 */ /* 0x008fe20007810000 */
[----:B------:R-:W-:-:S06]  /*9140*/  FMUL.FTZ R165, R180, UR23 ;  /* 0x00000017b4a57c20 */ /* 0x000fcc0008410000 */
[----:B------:R-:W3:Y:S01]  /*9150*/  MUFU.TANH R157, R157 ;  /* 0x0000009d009d7308 */ /* 0x000ee20000002400 */
[----:B--2---:R-:W-:-:S07]  /*9160*/  FMNMX.FTZ R169, R155, R6, !PT ;  /* 0x000000069ba97209 */ /* 0x004fce0007810000 */
        /* <DEDUP_REMOVED lines=17> */
[----:B--2---:R-:W-:Y:S01]  /*9280*/  FMNMX.FTZ R6, R168, R169, !PT ;  /* 0x000000a9a8067209 */ /* 0x004fe20007810000 */
[----:B------:R-:W-:Y:S01]  /*9290*/  FMUL.FTZ R169, R170, UR23 ;  /* 0x00000017aaa97c20 */ /* 0x000fe20008410000 */
[----:B------:R-:W-:Y:S01]  /*92a0*/  FMUL.FTZ R170, R171, UR23 ;  /* 0x00000017abaa7c20 */ /* 0x000fe20008410000 */
[----:B------:R-:W-:Y:S01]  /*92b0*/  FMUL.FTZ R171, R174, UR23 ;  /* 0x00000017aeab7c20 */ /* 0x000fe20008410000 */
[----:B------:R-:W-:Y:S01]  /*92c0*/  FMUL.FTZ R174, R175, UR23 ;  /* 0x00000017afae7c20 */ /* 0x000fe20008410000 */
[----:B------:R-:W2:Y:S02]  /*92d0*/  SHFL.BFLY PT, R173, R6, 0x2, 0x1f ;  /* 0x0c401f0006ad7f89 */ /* 0x000ea400000e0000 */
[----:B------:R-:W4:Y:S01]  /*92e0*/  MUFU.TANH R13, R13 ;  /* 0x0000000d000d7308 */ /* 0x000f220000002400 */
[----:B-1----:R-:W-:-:S07]  /*92f0*/  FMNMX.FTZ R175, R11, R10, !PT ;  /* 0x0000000a0baf7209 */ /* 0x002fce0007810000 */
[----:B------:R-:W1:Y:S08]  /*9300*/  MUFU.TANH R14, R14 ;  /* 0x0000000e000e7308 */ /* 0x000e700000002400 */
[----:B------:R-:W5:Y:S01]  /*9310*/  MUFU.TANH R162, R162 ;  /* 0x000000a200a27308 */ /* 0x000f620000002400 */
[----:B--2---:R-:W-:Y:S01]  /*9320*/  FMNMX.FTZ R180, R6, R173, !PT ;  /* 0x000000ad06b47209 */ /* 0x004fe20007810000 */
[----:B------:R-:W-:-:S06]  /*9330*/  FMUL.FTZ R173, R179, UR23 ;  /* 0x00000017b3ad7c20 */ /* 0x000fcc0008410000 */
[----:B------:R-:W2:Y:S01]  /*9340*/  MUFU.TANH R163, R163 ;  /* 0x000000a300a37308 */ /* 0x000ea20000002400 */
[----:B---3--:R-:W-:Y:S01]  /*9350*/  FMNMX.FTZ R6, R12, R175, !PT ;  /* 0x000000af0c067209 */ /* 0x008fe20007810000 */
[----:B------:R-:W-:Y:S01]  /*9360*/  FMUL.FTZ R175, R182, UR23 ;  /* 0x00000017b6af7c20 */ /* 0x000fe20008410000 */
[----:B------:R-:W3:Y:S02]  /*9370*/  SHFL.BFLY PT, R181, R180, 0x1, 0x1f ;  /* 0x0c201f00b4b57f89 */ /* 0x000ee400000e0000 */
[----:B----4-:R-:W-:-:S03]  /*9380*/  FMNMX.FTZ R177, R13, R6, !PT ;  /* 0x000000060db17209 */ /* 0x010fc60007810000 */
[----:B------:R-:W4:Y:S01]  /*9390*/  MUFU.TANH R166, R166 ;  /* 0x000000a600a67308 */ /* 0x000f220000002400 */
[----:B-1----:R-:W-:-:S04]  /*93a0*/  FMNMX.FTZ R177, R14, R177, !PT ;  /* 0x000000b10eb17209 */ /* 0x002fc80007810000 */
[----:B-----5:R-:W-:-:S03]  /*93b0*/  FMNMX.FTZ R178, R162, R177, !PT ;  /* 0x000000b1a2b27209 */ /* 0x020fc60007810000 */
[----:B------:R-:W1:Y:S01]  /*93c0*/  MUFU.TANH R167, R167 ;  /* 0x000000a700a77308 */ /* 0x000e620000002400 */
[----:B--2---:R-:W-:-:S07]  /*93d0*/  FMNMX.FTZ R177, R163, R178, !PT ;  /* 0x000000b2a3b17209 */ /* 0x004fce0007810000 */
[----:B------:R-:W2:Y:S01]  /*93e0*/  MUFU.TANH R169, R169 ;  /* 0x000000a900a97308 */ /* 0x000ea20000002400 */
[----:B----4-:R-:W-:Y:S02]  /*93f0*/  FMNMX.FTZ R178, R166, R177, !PT ;  /* 0x000000b1a6b27209 */ /* 0x010fe40007810000 */
[----:B---3--:R-:W-:Y:S01]  /*9400*/  FMNMX.FTZ R6, R180, R181, !PT ;  /* 0x000000b5b4067209 */ /* 0x008fe20007810000 */
[----:B------:R-:W-:-:S04]  /*9410*/  IMAD.MOV R181, RZ, RZ, -R18 ;  /* 0x000000ffffb57224 */ /* 0x000fc800078e0a12 */
[----:B------:R-:W3:Y:S01]  /*9420*/  MUFU.TANH R170, R170 ;  /* 0x000000aa00aa7308 */ /* 0x000ee20000002400 */
[----:B-1----:R-:W-:Y:S01]  /*9430*/  FMNMX.FTZ R178, R167, R178, !PT ;  /* 0x000000b2a7b27209 */ /* 0x002fe20007810000 */
[C---:B------:R-:W-:Y:S01]  /*9440*/  FMUL.FTZ R179, R6.reuse, UR10 ;  /* 0x0000000a06b37c20 */ /* 0x040fe20008410000 */
[----:B------:R-:W-:Y:S01]  /*9450*/  FADD.FTZ R15, -R6, R15 ;  /* 0x0000000f060f7221 */ /* 0x000fe20000010100 */
[----:B------:R-:W-:Y:S02]  /*9460*/  ISETP.NE.AND P1, PT, R16, R181, PT ;  /* 0x000000b51000720c */ /* 0x000fe40003f25270 */
[--C-:B------:R-:W-:Y:S01]  /*9470*/  FFMA.FTZ R180, R7, UR10, -R179.reuse ;  /* 0x0000000a07b47c23 */ /* 0x100fe200080108b3 */
[----:B------:R-:W-:Y:S01]  /*9480*/  FMUL.FTZ R15, R15, UR10 ;  /* 0x0000000a0f0f7c20 */ /* 0x000fe20008410000 */
        /* <DEDUP_REMOVED lines=17> */
[----:B-1----:R-:W-:Y:S01]  /*95a0*/  FMNMX.FTZ R177, R171, R178, !PT ;  /* 0x000000b2abb17209 */ /* 0x002fe20007810000 */
[----:B------:R-:W-:-:S06]  /*95b0*/  FFMA.FTZ R168, R168, UR10, -R179 ;  /* 0x0000000aa8a87c23 */ /* 0x000fcc00080108b3 */
[----:B------:R-:W1:Y:S01]  /*95c0*/  MUFU.TANH R173, R173 ;  /* 0x000000ad00ad7308 */ /* 0x000e620000002400 */
[----:B--2---:R-:W-:-:S07]  /*95d0*/  FMNMX.FTZ R7, R174, R177, !PT ;  /* 0x000000b1ae077209 */ /* 0x004fce0007810000 */
[----:B------:R-:W2:Y:S01]  /*95e0*/  MUFU.TANH R175, R175 ;  /* 0x000000af00af7308 */ /* 0x000ea20000002400 */
[----:B---3--:R-:W-:-:S07]  /*95f0*/  FMNMX.FTZ R178, R172, R7, !PT ;  /* 0x00000007acb27209 */ /* 0x008fce0007810000 */
[----:B------:R-:W3:Y:S01]  /*9600*/  MUFU.TANH R176, R176 ;  /* 0x000000b000b07308 */ /* 0x000ee20000002400 */
[----:B-1----:R-:W-:-:S07]  /*9610*/  FMNMX.FTZ R178, R173, R178, !PT ;  /* 0x000000b2adb27209 */ /* 0x002fce0007810000 */
[----:B------:R-:W1:Y:S01]  /*9620*/  MUFU.EX2 R15, R15 ;  /* 0x0000000f000f7308 */ /* 0x000e620000000800 */
[----:B--2---:R-:W-:Y:S01]  /*9630*/  FMNMX.FTZ R7, R175, R178, !PT ;  /* 0x000000b2af077209 */ /* 0x004fe20007810000 */
[----:B------:R-:W-:-:S06]  /*9640*/  FFMA.FTZ R178, R152, UR10, -R179 ;  /* 0x0000000a98b27c23 */ /* 0x000fcc00080108b3 */
[----:B------:R-:W2:Y:S01]  /*9650*/  MUFU.EX2 R20, R20 ;  /* 0x0000001400147308 */ /* 0x000ea20000000800 */
[----:B---3--:R-:W-:-:S05]  /*9660*/  FMNMX.FTZ R7, R176, R7, !PT ;  /* 0x00000007b0077209 */ /* 0x008fca0007810000 */
[----:B------:R-:W3:Y:S02]  /*9670*/  SHFL.BFLY PT, R152, R7, 0x2, 0x1f ;  /* 0x0c401f0007987f89 */ /* 0x000ee400000e0000 */
[----:B------:R4:W5:Y:S01]  /*9680*/  MUFU.EX2 R177, R180 ;  /* 0x000000b400b17308 */ /* 0x0009620000000800 */
[-C--:B-1----:R-:W-:Y:S01]  /*9690*/  FMUL.FTZ R24, R24, R15.reuse ;  /* 0x0000000f18187220 */ /* 0x082fe20000410000 */
[-C--:B------:R-:W-:Y:S01]  /*96a0*/  FMUL.FTZ R25, R25, R15.reuse ;  /* 0x0000000f19197220 */ /* 0x080fe20000410000 */
[-C--:B------:R-:W-:Y:S01]  /*96b0*/  FMUL.FTZ R28, R28, R15.reuse ;  /* 0x0000000f1c1c7220 */ /* 0x080fe20000410000 */
[-C--:B------:R-:W-:Y:S01]  /*96c0*/  FMUL.FTZ R29, R29, R15.reuse ;  /* 0x0000000f1d1d7220 */ /* 0x080fe20000410000 */
[-C--:B------:R-:W-:Y:S01]  /*96d0*/  FMUL.FTZ R32, R32, R15.reuse ;  /* 0x0000000f20207220 */ /* 0x080fe20000410000 */
[-C--:B------:R-:W-:Y:S01]  /*96e0*/  FMUL.FTZ R33, R33, R15.reuse ;  /* 0x0000000f21217220 */ /* 0x080fe20000410000 */
[----:B------:R-:W-:Y:S01]  /*96f0*/  FMUL.FTZ R36, R36, R15 ;  /* 0x0000000f24247220 */ /* 0x000fe20000410000 */
[----:B------:R-:W-:Y:S01]  /*9700*/  MUFU.EX2 R21, R21 ;  /* 0x0000001500157308 */ /* 0x000fe20000000800 */
[----:B----4-:R-:W-:Y:S01]  /*9710*/  FFMA.FTZ R180, R154, UR10, -R179 ;  /* 0x0000000a9ab47c23 */ /* 0x010fe200080108b3 */
[----:B--2---:R-:W-:Y:S01]  /*9720*/  FFMA.FTZ R4, R15, R4, R20 ;  /* 0x000000040f047223 */ /* 0x004fe20000010014 */
[----:B------:R-:W-:-:S02]  /*9730*/  IMAD.U32 R154, RZ, RZ, UR22 ;  /* 0x00000016ff9a7e24 */ /* 0x000fc4000f8e00ff */
[-C--:B------:R-:W-:Y:S01]  /*9740*/  FMUL.FTZ R37, R37, R15.reuse ;  /* 0x0000000f25257220 */ /* 0x080fe20000410000 */
[-C--:B------:R-:W-:Y:S01]  /*9750*/  FMUL.FTZ R40, R40, R15.reuse ;  /* 0x0000000f28287220 */ /* 0x080fe20000410000 */
[-C--:B------:R-:W-:Y:S01]  /*9760*/  FMUL.FTZ R41, R41, R15.reuse ;  /* 0x0000000f29297220 */ /* 0x080fe20000410000 */
[----:B------:R-:W-:Y:S01]  /*9770*/  @!P1 IMAD R154, R154, 0x40, R17 ;  /* 0x000000409a9a9824 */ /* 0x000fe200078e0211 */
[----:B------:R-:W-:Y:S01]  /*9780*/  MUFU.EX2 R178, R178 ;  /* 0x000000b200b27308 */ /* 0x000fe20000000800 */
[----:B-----5:R-:W-:Y:S01]  /*9790*/  FADD.FTZ R4, R177, R4 ;  /* 0x00000004b1047221 */ /* 0x020fe20000010000 */
[-C--:B------:R-:W-:Y:S01]  /*97a0*/  FMUL.FTZ R44, R44, R15.reuse ;  /* 0x0000000f2c2c7220 */ /* 0x080fe20000410000 */
[-C--:B------:R-:W-:Y:S01]  /*97b0*/  FMUL.FTZ R45, R45, R15.reuse ;  /* 0x0000000f2d2d7220 */ /* 0x080fe20000410000 */
[----:B------:R-:W-:Y:S01]  /*97c0*/  @!P1 LEA R154, R154, UR38, 0x2 ;  /* 0x000000269a9a9c11 */ /* 0x000fe2000f8e10ff */
[-C--:B------:R-:W-:Y:S01]  /*97d0*/  FMUL.FTZ R48, R48, R15.reuse ;  /* 0x0000000f30307220 */ /* 0x080fe20000410000 */
[----:B---3--:R-:W-:Y:S01]  /*97e0*/  FMNMX.FTZ R152, R7, R152, !PT ;  /* 0x0000009807987209 */ /* 0x008fe20007810000 */
        /* <DEDUP_REMOVED lines=42> */
[--C-:B------:R-:W-:Y:S01]  /*9a90*/  FFMA.FTZ R202, R170, UR10, -R156.reuse ;  /* 0x0000000aaaca7c23 */ /* 0x100fe2000801089c */
[----:B------:R-:W1:Y:S01]  /*9aa0*/  MUFU.EX2 R10, R10 ;  /* 0x0000000a000a7308 */ /* 0x000e620000000800 */
[----:B------:R-:W-:Y:S01]  /*9ab0*/  FFMA.FTZ R179, R162, UR10, -R156 ;  /* 0x0000000aa2b37c23 */ /* 0x000fe2000801089c */
[----:B------:R-:W-:-:S02]  /*9ac0*/  IMAD.U32 R170, RZ, RZ, UR24 ;  /* 0x00000018ffaa7e24 */ /* 0x000fc4000f8e00ff */
[--C-:B------:R-:W-:Y:S01]  /*9ad0*/  FFMA.FTZ R198, R163, UR10, -R156.reuse ;  /* 0x0000000aa3c67c23 */ /* 0x100fe2000801089c */
[--C-:B------:R-:W-:Y:S01]  /*9ae0*/  FFMA.FTZ R200, R167, UR10, -R156.reuse ;  /* 0x0000000aa7c87c23 */ /* 0x100fe2000801089c */
[--C-:B------:R-:W-:Y:S01]  /*9af0*/  FFMA.FTZ R173, R173, UR10, -R156.reuse ;  /* 0x0000000aadad7c23 */ /* 0x100fe2000801089c */
[----:B------:R-:W-:Y:S02]  /*9b00*/  @!P5 VIADD R152, R170, 0x28c40 ;  /* 0x00028c40aa98d836 */ /* 0x000fe40000000000 */
[--C-:B------:R-:W-:Y:S01]  /*9b10*/  FFMA.FTZ R167, R169, UR10, -R156.reuse ;  /* 0x0000000aa9a77c23 */ /* 0x100fe2000801089c */
[----:B------:R-:W2:Y:S01]  /*9b20*/  MUFU.EX2 R11, R11 ;  /* 0x0000000b000b7308 */ /* 0x000ea20000000800 */
[--C-:B------:R-:W-:Y:S01]  /*9b30*/  FFMA.FTZ R169, R171, UR10, -R156.reuse ;  /* 0x0000000aaba97c23 */ /* 0x100fe2000801089c */
[--C-:B------:R-:W-:Y:S01]  /*9b40*/  FFMA.FTZ R163, R166, UR10, -R156.reuse ;  /* 0x0000000aa6a37c23 */ /* 0x100fe2000801089c */
[----:B------:R-:W-:Y:S01]  /*9b50*/  FFMA.FTZ R171, R172, UR10, -R156 ;  /* 0x0000000aacab7c23 */ /* 0x000fe2000801089c */
[----:B------:R-:W-:Y:S01]  /*9b60*/  @!P5 PRMT R152, RZ, 0x654, R152 ;  /* 0x00000654ff98d816 */ /* 0x000fe20000000098 */
[--C-:B------:R-:W-:Y:S01]  /*9b70*/  FFMA.FTZ R174, R174, UR10, -R156.reuse ;  /* 0x0000000aaeae7c23 */ /* 0x100fe2000801089c */
[--C-:B------:R-:W-:Y:S01]  /*9b80*/  FFMA.FTZ R175, R175, UR10, -R156.reuse ;  /* 0x0000000aafaf7c23 */ /* 0x100fe2000801089c */
[----:B------:R-:W-:Y:S01]  /*9b90*/  FFMA.FTZ R176, R176, UR10, -R156 ;  /* 0x0000000ab0b07c23 */ /* 0x000fe2000801089c */
[----:B------:R-:W3:Y:S01]  /*9ba0*/  MUFU.EX2 R12, R12 ;  /* 0x0000000c000c7308 */ /* 0x000ee20000000800 */
[----:B------:R4:W-:Y:S01]  /*9bb0*/  @!P5 SYNCS.ARRIVE.TRANS64.RED.A1T0 RZ, [R152+URZ], RZ ;  /* 0x000000ff98ffd9a7 */ /* 0x0009e2000810043f */
[----:B------:R-:W-:Y:S01]  /*9bc0*/  @!P1 STS [R154+0x28800], R15 ;  /* 0x0288000f9a009388 */ /* 0x000fe20000000800 */
[-C--:B------:R-:W-:Y:S01]  /*9bd0*/  FMUL.FTZ R105, R105, R15.reuse ;  /* 0x0000000f69697220 */ /* 0x080fe20000410000 */
[-C--:B------:R-:W-:Y:S01]  /*9be0*/  FMUL.FTZ R108, R108, R15.reuse ;  /* 0x0000000f6c6c7220 */ /* 0x080fe20000410000 */
[-C--:B------:R-:W-:Y:S01]  /*9bf0*/  FMUL.FTZ R109, R109, R15.reuse ;  /* 0x0000000f6d6d7220 */ /* 0x080fe20000410000 */
[----:B-1----:R1:W-:Y:S01]  /*9c00*/  @!P1 STS [R154+0x28820], R10 ;  /* 0x0288200a9a009388 */ /* 0x0023e20000000800 */
[----:B------:R-:W-:Y:S01]  /*9c10*/  FMUL.FTZ R112, R112, R15 ;  /* 0x0000000f70707220 */ /* 0x000fe20000410000 */
[----:B------:R-:W5:Y:S01]  /*9c20*/  MUFU.EX2 R13, R13 ;  /* 0x0000000d000d7308 */ /* 0x000f620000000800 */
[----:B--2---:R-:W-:Y:S01]  /*9c30*/  FFMA.FTZ R5, R10, R5, R11 ;  /* 0x000000050a057223 */ /* 0x004fe2000001000b */
        /* <DEDUP_REMOVED lines=20> */
[----:B------:R-:W-:Y:S01]  /*9d80*/  FMUL.FTZ R149, R149, R15 ;  /* 0x0000000f95957220 */ /* 0x000fe20000410000 */
[----:B------:R-:W-:Y:S01]  /*9d90*/  F2FP.BF16.F32.PACK_AB R156, R180, R153 ;  /* 0x00000099b49c723e */ /* 0x000fe200000010ff */
[----:B------:R4:W-:Y:S01]  /*9da0*/  MUFU.EX2 R172, R173 ;  /* 0x000000ad00ac7308 */ /* 0x0009e20000000800 */
[----:B------:R-:W-:Y:S01]  /*9db0*/  F2FP.BF16.F32.PACK_AB R158, R182, R155 ;  /* 0x0000009bb69e723e */ /* 0x000fe200000010ff */
[-C--:B------:R-:W-:Y:S01]  /*9dc0*/  FMUL.FTZ R26, R26, R10.reuse ;  /* 0x0000000a1a1a7220 */ /* 0x080fe20000410000 */
[----:B-1----:R-:W-:Y:S01]  /*9dd0*/  F2FP.BF16.F32.PACK_AB R154, R178, R21 ;  /* 0x00000015b29a723e */ /* 0x002fe200000010ff */
[-C--:B------:R-:W-:Y:S01]  /*9de0*/  FMUL.FTZ R27, R27, R10.reuse ;  /* 0x0000000a1b1b7220 */ /* 0x080fe20000410000 */
[-C--:B------:R-:W-:Y:S01]  /*9df0*/  FMUL.FTZ R30, R30, R10.reuse ;  /* 0x0000000a1e1e7220 */ /* 0x080fe20000410000 */
[-C--:B------:R-:W-:Y:S01]  /*9e00*/  FMUL.FTZ R31, R31, R10.reuse ;  /* 0x0000000a1f1f7220 */ /* 0x080fe20000410000 */
[-C--:B------:R-:W-:Y:S01]  /*9e10*/  FMUL.FTZ R34, R34, R10.reuse ;  /* 0x0000000a22227220 */ /* 0x080fe20000410000 */
[----:B------:R-:W1:Y:S01]  /*9e20*/  MUFU.EX2 R198, R198 ;  /* 0x000000c600c67308 */ /* 0x000e620000000800 */
[----:B----4-:R-:W-:Y:S01]  /*9e30*/  FADD.FTZ R173, R21, R4 ;  /* 0x0000000415ad7221 */ /* 0x010fe20000010000 */
[----:B---3--:R-:W-:Y:S01]  /*9e40*/  FADD.FTZ R4, R12, R5 ;  /* 0x000000050c047221 */ /* 0x008fe20000010000 */
[-C--:B------:R-:W-:Y:S01]  /*9e50*/  FMUL.FTZ R35, R35, R10.reuse ;  /* 0x0000000a23237220 */ /* 0x080fe20000410000 */
[-C--:B------:R-:W-:Y:S01]  /*9e60*/  FMUL.FTZ R38, R38, R10.reuse ;  /* 0x0000000a26267220 */ /* 0x080fe20000410000 */
[----:B------:R-:W-:Y:S01]  /*9e70*/  FADD.FTZ R152, R178, R173 ;  /* 0x000000adb2987221 */ /* 0x000fe20000010000 */
[----:B-----5:R-:W-:Y:S01]  /*9e80*/  FADD.FTZ R5, R13, R4 ;  /* 0x000000040d057221 */ /* 0x020fe20000010000 */
[-C--:B------:R-:W-:Y:S01]  /*9e90*/  FMUL.FTZ R39, R39, R10.reuse ;  /* 0x0000000a27277220 */ /* 0x080fe20000410000 */
[----:B------:R-:W3:Y:S01]  /*9ea0*/  MUFU.EX2 R163, R163 ;  /* 0x000000a300a37308 */ /* 0x000ee20000000800 */
[----:B------:R-:W-:Y:S01]  /*9eb0*/  FADD.FTZ R173, R153, R152 ;  /* 0x0000009899ad7221 */ /* 0x000fe20000010000 */
[----:B--2---:R-:W-:Y:S01]  /*9ec0*/  FADD.FTZ R4, R14, R5 ;  /* 0x000000050e047221 */ /* 0x004fe20000010000 */
[----:B------:R-:W-:Y:S01]  /*9ed0*/  F2FP.BF16.F32.PACK_AB R153, R12, R11 ;  /* 0x0000000b0c99723e */ /* 0x000fe200000010ff */
[-C--:B------:R-:W-:Y:S01]  /*9ee0*/  FMUL.FTZ R42, R42, R10.reuse ;  /* 0x0000000a2a2a7220 */ /* 0x080fe20000410000 */
[----:B------:R-:W-:Y:S01]  /*9ef0*/  FADD.FTZ R152, R180, R173 ;  /* 0x000000adb4987221 */ /* 0x000fe20000010000 */
[----:B0-----:R-:W-:Y:S01]  /*9f00*/  FADD.FTZ R5, R179, R4 ;  /* 0x00000004b3057221 */ /* 0x001fe20000010000 */
[-C--:B------:R-:W-:Y:S01]  /*9f10*/  FMUL.FTZ R43, R43, R10.reuse ;  /* 0x0000000a2b2b7220 */ /* 0x080fe20000410000 */
[----:B------:R-:W0:Y:S01]  /*9f20*/  MUFU.EX2 R200, R200 ;  /* 0x000000c800c87308 */ /* 0x000e220000000800 */
[----:B------:R-:W-:Y:S01]  /*9f30*/  FADD.FTZ R173, R155, R152 ;  /* 0x000000989bad7221 */ /* 0x000fe20000010000 */
[----:B-1----:R-:W-:Y:S01]  /*9f40*/  FADD.FTZ R4, R198, R5 ;  /* 0x00000005c6047221 */ /* 0x002fe20000010000 */
[----:B------:R-:W-:Y:S01]  /*9f50*/  F2FP.BF16.F32.PACK_AB R155, R14, R13 ;  /* 0x0000000d0e9b723e */ /* 0x000fe200000010ff */
[-C--:B------:R-:W-:Y:S01]  /*9f60*/  FMUL.FTZ R46, R46, R10.reuse ;  /* 0x0000000a2e2e7220 */ /* 0x080fe20000410000 */
[----:B------:R-:W-:Y:S01]  /*9f70*/  FADD.FTZ R152, R182, R173 ;  /* 0x000000adb6987221 */ /* 0x000fe20000010000 */
[-C--:B------:R-:W-:Y:S01]  /*9f80*/  FMUL.FTZ R47, R47, R10.reuse ;  /* 0x0000000a2f2f7220 */ /* 0x080fe20000410000 */
[-C--:B------:R-:W-:Y:S01]  /*9f90*/  FMUL.FTZ R50, R50, R10.reuse ;  /* 0x0000000a32327220 */ /* 0x080fe20000410000 */
[----:B------:R-:W1:Y:S01]  /*9fa0*/  MUFU.EX2 R194, R194 ;  /* 0x000000c200c27308 */ /* 0x000e620000000800 */
[----:B---3--:R-:W-:Y:S01]  /*9fb0*/  FADD.FTZ R5, R163, R4 ;  /* 0x00000004a3057221 */ /* 0x008fe20000010000 */
[----:B------:R-:W-:Y:S01]  /*9fc0*/  FADD.FTZ R173, R157, R152 ;  /* 0x000000989dad7221 */ /* 0x000fe20000010000 */
        /* <DEDUP_REMOVED lines=32> */
[----:B------:R-:W-:Y:S01]  /*a1d0*/  BAR.SYNC.DEFER_BLOCKING 0xf, 0x100 ;  /* 0x03c4000000007b1d */ /* 0x000fe20000010000 */
        /* <DEDUP_REMOVED lines=16> */
[-C--:B------:R-:W-:Y:S01]  /*a2e0*/  FMUL.FTZ R115, R115, R10.reuse ;  /* 0x0000000a73737220 */ /* 0x080fe20000410000 */
[----:B------:R-:W-:Y:S01]  /*a2f0*/  F2FP.BF16.F32.PACK_AB R159, R200, R163 ;  /* 0x000000a3c89f723e */ /* 0x000fe200000010ff */
[-C--:B------:R-:W-:Y:S01]  /*a300*/  FMUL.FTZ R118, R118, R10.reuse ;  /* 0x0000000a76767220 */ /* 0x080fe20000410000 */
[-C--:B------:R-:W-:Y:S01]  /*a310*/  FMUL.FTZ R119, R119, R10.reuse ;  /* 0x0000000a77777220 */ /* 0x080fe20000410000 */
[-C--:B------:R-:W-:Y:S01]  /*a320*/  FMUL.FTZ R122, R122, R10.reuse ;  /* 0x0000000a7a7a7220 */ /* 0x080fe20000410000 */
[----:B------:R-:W2:Y:S01]  /*a330*/  MUFU.EX2 R174, R174 ;  /* 0x000000ae00ae7308 */ /* 0x000ea20000000800 */
[----:B0-----:R-:W-:Y:S01]  /*a340*/  FADD.FTZ R5, R169, R4 ;  /* 0x00000004a9057221 */ /* 0x001fe20000010000 */
[----:B------:R0:W-:Y:S01]  /*a350*/  STSM.16.M88.4 [R19+0x26800], R152 ;  /* 0x0268009813007844 */ /* 0x0001e20000000200 */
[-C--:B------:R-:W-:Y:S01]  /*a360*/  FMUL.FTZ R123, R123, R10.reuse ;  /* 0x0000000a7b7b7220 */ /* 0x080fe20000410000 */
[-C--:B------:R-:W-:Y:S01]  /*a370*/  FMUL.FTZ R126, R126, R10.reuse ;  /* 0x0000000a7e7e7220 */ /* 0x080fe20000410000 */
[-C--:B------:R-:W-:Y:S01]  /*a380*/  FMUL.FTZ R127, R127, R10.reuse ;  /* 0x0000000a7f7f7220 */ /* 0x080fe20000410000 */
[----:B------:R0:W-:Y:S01]  /*a390*/  STSM.16.M88.4 [R22], R156 ;  /* 0x0000009c16007844 */ /* 0x0001e20000000200 */
        /* <DEDUP_REMOVED lines=13> */
[-C--:B------:R-:W-:Y:S01]  /*a470*/  FMUL.FTZ R146, R146, R10.reuse ;  /* 0x0000000a92927220 */ /* 0x080fe20000410000 */
[-C--:B------:R-:W-:Y:S01]  /*a480*/  FMUL.FTZ R147, R147, R10.reuse ;  /* 0x0000000a93937220 */ /* 0x080fe20000410000 */
[-C--:B------:R-:W-:Y:S01]  /*a490*/  FMUL.FTZ R150, R150, R10.reuse ;  /* 0x0000000a96967220 */ /* 0x080fe20000410000 */
[----:B------:R-:W-:Y:S01]  /*a4a0*/  FMUL.FTZ R151, R151, R10 ;  /* 0x0000000a97977220 */ /* 0x000fe20000410000 */
[----:B------:R-:W2:Y:S01]  /*a4b0*/  MUFU.EX2 R165, R165 ;  /* 0x000000a500a57308 */ /* 0x000ea20000000800 */
[C---:B---3--:R-:W-:Y:S01]  /*a4c0*/  FADD.FTZ R20, R164.reuse, R15 ;  /* 0x0000000fa4147221 */ /* 0x048fe20000010000 */
[----:B------:R-:W-:-:S02]  /*a4d0*/  F2FP.BF16.F32.PACK_AB R164, R164, R161 ;  /* 0x000000a1a4a4723e */ /* 0x000fc400000010ff */
[----:B------:R-:W-:-:S04]  /*a4e0*/  F2FP.BF16.F32.PACK_AB R161, R202, R167 ;  /* 0x000000a7caa1723e */ /* 0x000fc800000010ff */
[----:B------:R-:W3:Y:S01]  /*a4f0*/  MUFU.EX2 R168, R168 ;  /* 0x000000a800a87308 */ /* 0x000ee20000000800 */
[----:B-1----:R-:W-:Y:S01]  /*a500*/  FADD.FTZ R5, R171, R4 ;  /* 0x00000004ab057221 */ /* 0x002fe20000010000 */
[----:B------:R0:W-:Y:S03]  /*a510*/  STSM.16.M88.4 [R184], R160 ;  /* 0x000000a0b8007844 */ /* 0x0001e60000000200 */
[----:B------:R-:W-:-:S03]  /*a520*/  FADD.FTZ R12, R172, R5 ;  /* 0x00000005ac0c7221 */ /* 0x000fc60000010000 */
[----:B------:R-:W1:Y:S01]  /*a530*/  MUFU.EX2 R175, R175 ;  /* 0x000000af00af7308 */ /* 0x000e620000000800 */
[----:B--2---:R-:W-:-:S07]  /*a540*/  FADD.FTZ R15, R165, R20 ;  /* 0x00000014a50f7221 */ /* 0x004fce0000010000 */
[----:B------:R-:W2:Y:S01]  /*a550*/  MUFU.EX2 R176, R176 ;  /* 0x000000b000b07308 */ /* 0x000ea20000000800 */
[C---:B---3--:R-:W-:Y:S01]  /*a560*/  F2FP.BF16.F32.PACK_AB R166, R168.reuse, R165 ;  /* 0x000000a5a8a6723e */ /* 0x048fe200000010ff */
[----:B------:R-:W-:Y:S01]  /*a570*/  FADD.FTZ R4, R168, R15 ;  /* 0x0000000fa8047221 */ /* 0x000fe20000010000 */
[----:B------:R-:W-:Y:S01]  /*a580*/  F2FP.BF16.F32.PACK_AB R165, R172, R171 ;  /* 0x000000abaca5723e */ /* 0x000fe200000010ff */
[----:B-1----:R-:W-:Y:S01]  /*a590*/  FADD.FTZ R5, R175, R12 ;  /* 0x0000000caf057221 */ /* 0x002fe20000010000 */
[----:B--2---:R-:W-:-:S03]  /*a5a0*/  F2FP.BF16.F32.PACK_AB R167, R176, R175 ;  /* 0x000000afb0a7723e */ /* 0x004fc600000010ff */
[----:B------:R-:W-:Y:S02]  /*a5b0*/  FADD.FTZ R5, R176, R5 ;  /* 0x00000005b0057221 */ /* 0x000fe40000010000 */
[----:B------:R0:W-:Y:S01]  /*a5c0*/  STSM.16.M88.4 [R23], R164 ;  /* 0x000000a417007844 */ /* 0x0001e20000000200 */
[----:B------:R-:W-:Y:S05]  /*a5d0*/  @!P4 BRA `(.L_x_1751) ;  /* 0x000000000004c947 */ /* 0x000fea0003800000 */
[----:B------:R-:W-:Y:S01]  /*a5e0*/  BPT.TRAP 0x1 ;  /* 0x000000040000795c */ /* 0x000fe20000300000 */
.L_x_1751:
[----:B------:R1:W2:Y:S01]  /*a5f0*/  SYNCS.PHASECHK.TRANS64.TRYWAIT P1, [UR24+0x28c50], R9 ;  /* 0x028c5009ff0075a7 */ /* 0x0002a20008020158 */
[----:B------:R-:W-:Y:S05]  /*a600*/  @!P4 BRA `(.L_x_1752) ;  /* 0x000000000004c947 */ /* 0x000fea0003800000 */
[----:B------:R-:W-:Y:S01]  /*a610*/  BPT.TRAP 0x1 ;  /* 0x000000040000795c */ /* 0x000fe20000300000 */
.L_x_1752:
[----:B--2---:R-:W-:Y:S05]  /*a620*/  @P1 BRA `(.L_x_1753) ;  /* 0x0000000000081947 */ /* 0x004fea0003800000 */
[----:B------:R-:W2:Y:S02]  /*a630*/  SYNCS.PHASECHK.TRANS64.TRYWAIT P1, [UR24+0x28c50], R9 ;  /* 0x028c5009ff0075a7 */ /* 0x000ea40008020158 */
[----:B--2---:R-:W-:Y:S05]  /*a640*/  @!P1 BRA `(.L_x_1754) ;  /* 0x000000b4001c9947 */ /* 0x004fea0003800000 */
.L_x_1753:
[----:B------:R-:W-:Y:S01]  /*a650*/  ULEA UR11, UR37, UR45, 0xc ;  /* 0x0000002d250b7291 */ /* 0x000fe2000f8e603f */
[----:B------:R-:W-:Y:S01]  /*a660*/  WARPGROUP.ARRIVE ;  /* 0x00000000000079c5 */ /* 0x000fe20000000000 */
[----:B------:R-:W-:Y:S01]  /*a670*/  UMOV UR7, 0x40000040 ;  /* 0x4000004000077882 */ /* 0x000fe20000000000 */
[----:B--2---:R-:W-:Y:S01]  /*a680*/  @!P5 IADD3 R170, R170, 0x28c60, RZ ;  /* 0x00028c60aaaad810 */ /* 0x004fe20007ffe0ff */
        /* <DEDUP_REMOVED lines=35> */
.L_x_1746:
[----:B------:R-:W-:-:S13]  /*a8c0*/  ISETP.LE.AND P0, PT, R186, UR50, PT ;  /* 0x00000032ba007c0c */ /* 0x000fda000bf03270 */
[----:B------:R-:W-:Y:S05]  /*a8d0*/  @!P0 BRA `(.L_x_1756) ;  /* 0x0000002400d08947 */ /* 0x000fea0003800000 */
[----:B------:R-:W-:Y:S01]  /*a8e0*/  UIADD3 UR6, UR44, -UR40, URZ ;  /* 0x800000282c067290 */ /* 0x000fe2000fffe03f */
[----:B------:R-:W-:Y:S01]  /*a8f0*/  IMAD.MOV.U32 R12, RZ, RZ, R7 ;  /* 0x000000ffff0c7224 */ /* 0x000fe200078e0007 */
[----:B------:R-:W-:Y:S01]  /*a900*/  UMOV UR22, UR37 ;  /* 0x0000002500167c82 */ /* 0x000fe20008000000 */
[----:B------:R-:W-:Y:S01]  /*a910*/  IMAD.MOV.U32 R10, RZ, RZ, R6 ;  /* 0x000000ffff0a7224 */ /* 0x000fe200078e0006 */
[----:B------:R-:W-:Y:S01]  /*a920*/  ULDC UR23, c[0x0][0x9e4] ;  /* 0x0002790000177ab9 */ /* 0x000fe20000000800 */
[----:B------:R-:W-:Y:S01]  /*a930*/  ULDC UR21, c[0x0][0x988] ;  /* 0x0002620000157ab9 */ /* 0x000fe20000000800 */
[----:B------:R-:W-:Y:S01]  /*a940*/  IMAD.U32 R8, RZ, RZ, UR6 ;  /* 0x00000006ff087e24 */ /* 0x000fe2000f8e00ff */
[----:B------:R-:W-:Y:S01]  /*a950*/  IADD3 R11, R3, UR6, RZ ;  /* 0x00000006030b7c10 */ /* 0x000fe2000fffe0ff */
[----:B------:R-:W-:Y:S01]  /*a960*/  ULDC UR24, c[0x0][0x9d8] ;  /* 0x0002760000187ab9 */ /* 0x000fe20000000800 */
[----:B------:R-:W-:Y:S02]  /*a970*/  ULDC UR25, c[0x0][0x9e0] ;  /* 0x0002780000197ab9 */ /* 0x000fe40000000800 */
[----:B------:R-:W-:-:S04]  /*a980*/  IADD3 R13, R8, 0x8, R3 ;  /* 0x00000008080d7810 */ /* 0x000fc80007ffe003 */
[----:B-1----:R-:W-:-:S07]  /*a990*/  LOP3.LUT R9, RZ, R13, RZ, 0x33, !PT ;  /* 0x0000000dff097212 */ /* 0x002fce00078e33ff */
.L_x_1773:
[----:B------:R-:W-:-:S04]  /*a9a0*/  UIADD3 UR37, UR22, 0x1, URZ ;  /* 0x0000000116257890 */ /* 0x000fc8000fffe03f */
[----:B------:R-:W-:-:S04]  /*a9b0*/  UISETP.NE.AND UP0, UPT, UR37, 0x2, UPT ;  /* 0x000000022500788c */ /* 0x000fc8000bf05270 */
[----:B------:R-:W-:Y:S02]  /*a9c0*/  USEL UR6, URZ, 0x1, UP0 ;  /* 0x000000013f067887 */ /* 0x000fe40008000000 */
[----:B------:R-:W-:-:S04]  /*a9d0*/  USEL UR37, UR37, URZ, UP0 ;  /* 0x0000003f25257287 */ /* 0x000fc80008000000 */
[----:B------:R-:W-:Y:S01]  /*a9e0*/  LOP3.LUT R2, R2, UR6, RZ, 0x3c, !PT ;  /* 0x0000000602027c12 */ /* 0x000fe2000f8e3cff */
[----:B-1--4-:R-:W-:Y:S07]  /*a9f0*/  @!P4 BRA `(.L_x_1757) ;  /* 0x000000000004c947 */ /* 0x012fee0003800000 */
[----:B------:R-:W-:Y:S01]  /*aa00*/  BPT.TRAP 0x1 ;  /* 0x000000040000795c */ /* 0x000fe20000300000 */
.L_x_1757:
[----:B------:R-:W-:Y:S01]  /*aa10*/  ULEA UR26, UR37, UR38, 0x3 ;  /* 0x00000026251a7291 */ /* 0x000fe2000f8e183f */
[----:B------:R-:W-:-:S08]  /*aa20*/  SHF.L.U32 R8, R2, 0x1f, RZ ;  /* 0x0000001f02087819 */ /* 0x000fd000000006ff */
[----:B------:R1:W4:Y:S01]  /*aa30*/  SYNCS.PHASECHK.TRANS64.TRYWAIT P0, [UR26+0x28c30], R8 ;  /* 0x028c3008ff0075a7 */ /* 0x000322000800015a */
[----:B------:R-:W-:Y:S05]  /*aa40*/  @!P4 BRA `(.L_x_1758) ;  /* 0x000000000004c947 */ /* 0x000fea0003800000 */
[----:B------:R-:W-:Y:S01]  /*aa50*/  BPT.TRAP 0x1 ;  /* 0x000000040000795c */ /* 0x000fe20000300000 */
.L_x_1758:
[----:B----4-:R-:W-:Y:S05]  /*aa60*/  @P0 BRA `(.L_x_1759) ;  /* 0x0000000000080947 */ /* 0x010fea0003800000 */
[----:B------:R-:W4:Y:S02]  /*aa70*/  SYNCS.PHASECHK.TRANS64.TRYWAIT P0, [UR26+0x28c30], R8 ;  /* 0x028c3008ff0075a7 */ /* 0x000f24000800015a */
[----:B----4-:R-:W-:Y:S05]  /*aa80*/  @!P0 BRA `(.L_x_1760) ;  /* 0x000000b000208947 */ /* 0x010fea0003800000 */
.L_x_1759:
[----:B------:R-:W-:Y:S01]  /*aa90*/  R2UR UR18, R0 ;  /* 0x00000000001272ca */ /* 0x000fe200000e0000 */
[----:B0-23--:R-:W-:Y:S01]  /*aaa0*/  WARPGROUP.ARRIVE ;  /* 0x00000000000079c5 */ /* 0x00dfe20000000000 */
[----:B------:R-:W-:Y:S01]  /*aab0*/  UMOV UR19, 0x40000040 ;  /* 0x4000004000137882 */ /* 0x000fe20000000000 */
[----:B------:R-:W-:Y:S01]  /*aac0*/  UMOV UR7, 0x40000040 ;  /* 0x4000004000077882 */ /* 0x000fe20000000000 */
[----:B------:R-:W-:Y:S01]  /*aad0*/  UMOV UR11, 0x40000040 ;  /* 0x40000040000b7882 */ /* 0x000fe20000000000 */
[----:B------:R-:W-:Y:S01]  /*aae0*/  UMOV UR15, 0x40000040 ;  /* 0x40000040000f7882 */ /* 0x000fe20000000000 */
[----:B------:R-:W-:Y:S02]  /*aaf0*/  IMAD.U32 R15, RZ, RZ, UR26 ;  /* 0x0000001aff0f7e24 */ /* 0x000fe4000f8e00ff */
[----:B----4-:R-:W-:Y:S02]  /*ab00*/  IMAD.U32 R7, RZ, RZ, UR40 ;  /* 0x00000028ff077e24 */ /* 0x010fe4000f8e00ff */
[----:B------:R-:W-:-:S03]  /*ab10*/  @!P5 VIADD R6, R15, 0x28c40 ;  /* 0x00028c400f06d836 */ /* 0x000fc60000000000 */
[----:B------:R-:W-:Y:S02]  /*ab20*/  ULEA UR18, UR37, UR18, 0x9 ;  /* 0x0000001225127291 */ /* 0x000fe4000f8e483f */
[----:B------:R-:W-:Y:S02]  /*ab30*/  @!P5 PRMT R6, RZ, 0x654, R6 ;  /* 0x00000654ff06d816 */ /* 0x000fe40000000006 */
        /* <DEDUP_REMOVED lines=84> */
[C---:B-----5:R-:W-:Y:S01]  /*b080*/  IADD3 R176, R3.reuse, R178, RZ ;  /* 0x000000b203b07210 */ /* 0x060fe20007ffe0ff */
[----:B-1----:R-:W-:Y:S01]  /*b090*/  IMAD.IADD R177, R3, 0x1, R182 ;  /* 0x0000000103b17824 */ /* 0x002fe200078e02b6 */
[----:B--234-:R-:W-:Y:S06]  /*b0a0*/  @!P6 BRA `(.L_x_1761) ;  /* 0x000000000060e947 */ /* 0x01cfec0003800000 */
[----:B------:R-:W-:Y:S01]  /*b0b0*/  ISETP.GT.AND P0, PT, R11, -0x1, PT ;  /* 0xffffffff0b00780c */ /* 0x000fe20003f04270 */
[----:B------:R-:W-:-:S12]  /*b0c0*/  BSSY B0, `(.L_x_1762) ;  /* 0x0000012000007945 */ /* 0x000fd80003800000 */
[----:B------:R-:W-:Y:S05]  /*b0d0*/  @P0 BRA `(.L_x_1763) ;  /* 0x0000000000280947 */ /* 0x000fea0003800000 */
[----:B------:R-:W-:Y:S02]  /*b0e0*/  IMAD.U32 R171, RZ, RZ, UR23 ;  /* 0x00000017ffab7e24 */ /* 0x000fe4000f8e00ff */
[----:B------:R-:W-:-:S03]  /*b0f0*/  IMAD.U32 R174, RZ, RZ, UR40 ;  /* 0x00000028ffae7e24 */ /* 0x000fc6000f8e00ff */
[----:B------:R-:W-:Y:S02]  /*b100*/  ISETP.NE.AND P0, PT, R171, 0x1, PT ;  /* 0x00000001ab00780c */ /* 0x000fe40003f05270 */
[----:B------:R-:W-:-:S04]  /*b110*/  IADD3 R169, R3, UR44, -R174 ;  /* 0x0000002c03a97c10 */ /* 0x000fc8000fffe8ae */
[----:B------:R-:W-:-:S07]  /*b120*/  LOP3.LUT R169, RZ, R169, RZ, 0x33, !PT ;  /* 0x000000a9ffa97212 */ /* 0x000fce00078e33ff */
[----:B------:R-:W1:Y:S02]  /*b130*/  @P0 LDC.64 R6, c[0x0][0x9e8] ;  /* 0x00027a00ff060b82 */ /* 0x000e640000000a00 */
[----:B-1----:R-:W-:-:S05]  /*b140*/  @P0 IMAD.HI.U32 R6, R169, R6, RZ ;  /* 0x00000006a9060227 */ /* 0x002fca00078e00ff */
[----:B------:R-:W-:-:S04]  /*b150*/  @P0 SHF.R.U32.HI R169, RZ, R7, R6 ;  /* 0x00000007ffa90219 */ /* 0x000fc80000011606 */
[----:B------:R-:W-:Y:S01]  /*b160*/  LOP3.LUT R6, RZ, R169, RZ, 0x33, !PT ;  /* 0x000000a9ff067212 */ /* 0x000fe200078e33ff */
[----:B------:R-:W-:Y:S06]  /*b170*/  BRA `(.L_x_1764) ;  /* 0x0000000000187947 */ /* 0x000fec0003800000 */
.L_x_1763:
[----:B------:R-:W-:-:S05]  /*b180*/  IMAD.U32 R171, RZ, RZ, UR23 ;  /* 0x00000017ffab7e24 */ /* 0x000fca000f8e00ff */
[----:B------:R-:W-:-:S13]  /*b190*/  ISETP.NE.AND P0, PT, R171, 0x1, PT ;  /* 0x00000001ab00780c */ /* 0x000fda0003f05270 */
[----:B------:R-:W1:Y:S02]  /*b1a0*/  @P0 LDC.64 R6, c[0x0][0x9e8] ;  /* 0x00027a00ff060b82 */ /* 0x000e640000000a00 */
[----:B-1----:R-:W-:-:S04]  /*b1b0*/  @P0 IMAD.HI.U32 R174, R11, R6, RZ ;  /* 0x000000060bae0227 */ /* 0x002fc800078e00ff */
[----:B------:R-:W-:Y:S01]  /*b1c0*/  IMAD.MOV.U32 R6, RZ, RZ, R11 ;  /* 0x000000ffff067224 */ /* 0x000fe200078e000b */
[----:B------:R-:W-:-:S07]  /*b1d0*/  @P0 SHF.R.U32.HI R6, RZ, R7, R174 ;  /* 0x00000007ff060219 */ /* 0x000fce00000116ae */
.L_x_1764:
[----:B------:R-:W-:Y:S05]  /*b1e0*/  BSYNC B0 ;  /* 0x0000000000007941 */ /* 0x000fea0003800000 */
.L_x_1762:
[----:B------:R-:W-:-:S05]  /*b1f0*/  IMAD R7, R6, R171, -UR7 ;  /* 0x8000000706077e24 */ /* 0x000fca000f8e02ab */
[----:B------:R-:W-:-:S04]  /*b200*/  IADD3 R7, -R16, R7, RZ ;  /* 0x0000000710077210 */ /* 0x000fc80007ffe1ff */
[----:B------:R-:W-:Y:S02]  /*b210*/  VIADDMNMX R176, R7, R171, R176, PT ;  /* 0x000000ab07b07246 */ /* 0x000fe400038001b0 */
[----:B------:R-:W-:-:S07]  /*b220*/  VIMNMX R177, R177, R7, !PT ;  /* 0x00000007b1b17248 */ /* 0x000fce0007fe0100 */
.L_x_1761:
[----:B------:R-:W-:-:S06]  /*b230*/  UISETP.GT.AND UP0, UPT, UR50, -0x1, UPT ;  /* 0xffffffff3200788c */ /* 0x000fcc000bf04270 */
[----:B------:R-:W-:-:S04]  /*b240*/  PLOP3.LUT P0, PT, PT, PT, UP0, 0x80, 0x0 ;  /* 0x000000000000781c */ /* 0x000fc80003f0f008 */
[C---:B------:R-:W-:Y:S02]  /*b250*/  ISETP.GT.AND P1, PT, R177.reuse, RZ, P0 ;  /* 0x000000ffb100720c */ /* 0x040fe40000724270 */
[C---:B------:R-:W-:Y:S02]  /*b260*/  ISETP.GT.AND P3, PT, R177.reuse, 0x1, P0 ;  /* 0x00000001b100780c */ /* 0x040fe40000764270 */
[----:B------:R-:W-:Y:S02]  /*b270*/  ISETP.LT.OR P2, PT, R176, 0x1, P1 ;  /* 0x00000001b000780c */ /* 0x000fe40000f41670 */
[----:B------:R-:W-:Y:S02]  /*b280*/  ISETP.GT.AND P1, PT, R177, 0x8, P0 ;  /* 0x00000008b100780c */ /* 0x000fe40000724270 */
[----:B0-----:R-:W-:Y:S02]  /*b290*/  FSEL R193, R193, -INF , !P2 ;  /* 0xff800000c1c17808 */ /* 0x001fe40005000000 */
        /* <DEDUP_REMOVED lines=49> */
[----:B------:R-:W-:-:S05]  /*b5b0*/  IMAD.U32 R179, RZ, RZ, UR23 ;  /* 0x00000017ffb37e24 */ /* 0x000fca000f8e00ff */
[----:B------:R-:W-:-:S13]  /*b5c0*/  ISETP.NE.AND P1, PT, R179, 0x1, PT ;  /* 0x00000001b300780c */ /* 0x000fda0003f25270 */
[----:B------:R-:W0:Y:S02]  /*b5d0*/  @P1 LDC.64 R6, c[0x0][0x9e8] ;  /* 0x00027a00ff061b82 */ /* 0x000e240000000a00 */
[----:B0-----:R-:W-:-:S04]  /*b5e0*/  @P1 IMAD.HI.U32 R178, R9, R6, RZ ;  /* 0x0000000609b21227 */ /* 0x001fc800078e00ff */
[----:B------:R-:W-:Y:S01]  /*b5f0*/  IMAD.MOV.U32 R6, RZ, RZ, R9 ;  /* 0x000000ffff067224 */ /* 0x000fe200078e0009 */
[----:B------:R-:W-:-:S04]  /*b600*/  @P1 SHF.R.U32.HI R6, RZ, R7, R178 ;  /* 0x00000007ff061219 */ /* 0x000fc800000116b2 */
[----:B------:R-:W-:Y:S01]  /*b610*/  LOP3.LUT R6, RZ, R6, RZ, 0x33, !PT ;  /* 0x00000006ff067212 */ /* 0x000fe200078e33ff */
[----:B------:R-:W-:Y:S06]  /*b620*/  BRA `(.L_x_1768) ;  /* 0x0000000000187947 */ /* 0x000fec0003800000 */
.L_x_1767:
[----:B------:R-:W-:-:S05]  /*b630*/  IMAD.U32 R179, RZ, RZ, UR23 ;  /* 0x00000017ffb37e24 */ /* 0x000fca000f8e00ff */
[----:B------:R-:W-:-:S13]  /*b640*/  ISETP.NE.AND P1, PT, R179, 0x1, PT ;  /* 0x00000001b300780c */ /* 0x000fda0003f25270 */
[----:B------:R-:W0:Y:S02]  /*b650*/  @P1 LDC.64 R6, c[0x0][0x9e8] ;  /* 0x00027a00ff061b82 */ /* 0x000e240000000a00 */
[----:B0-----:R-:W-:-:S04]  /*b660*/  @P1 IMAD.HI.U32 R178, R13, R6, RZ ;  /* 0x000000060db21227 */ /* 0x001fc800078e00ff */
[----:B------:R-:W-:Y:S01]  /*b670*/  IMAD.MOV.U32 R6, RZ, RZ, R13 ;  /* 0x000000ffff067224 */ /* 0x000fe200078e000d */
[----:B------:R-:W-:-:S07]  /*b680*/  @P1 SHF.R.U32.HI R6, RZ, R7, R178 ;  /* 0x00000007ff061219 */ /* 0x000fce00000116b2 */
.L_x_1768:
[----:B------:R-:W-:Y:S05]  /*b690*/  BSYNC B0 ;  /* 0x0000000000007941 */ /* 0x000fea0003800000 */
.L_x_1766:
[----:B------:R-:W-:-:S04]  /*b6a0*/  IMAD R7, R6, R179, -UR7 ;  /* 0x8000000706077e24 */ /* 0x000fc8000f8e02b3 */
[----:B------:R-:W-:-:S05]  /*b6b0*/  IMAD.IADD R7, R7, 0x1, -R16 ;  /* 0x0000000107077824 */ /* 0x000fca00078e0a10 */
[----:B------:R-:W-:Y:S02]  /*b6c0*/  VIADDMNMX R176, R7, R179, R176, PT ;  /* 0x000000b307b07246 */ /* 0x000fe400038001b0 */
[----:B------:R-:W-:-:S07]  /*b6d0*/  VIMNMX R177, R177, R7, !PT ;  /* 0x00000007b1b17248 */ /* 0x000fce0007fe0100 */
.L_x_1765:
        /* <DEDUP_REMOVED lines=33> */
[C---:B------:R-:W-:Y:S01]  /*b8f0*/  ISETP.GT.AND P2, PT, R177.reuse, 0x19, P0 ;  /* 0x00000019b100780c */ /* 0x040fe20000744270 */
[----:B------:R-:W0:Y:S01]  /*b900*/  SHFL.BFLY PT, R6, R7, 0x2, 0x1f ;  /* 0x0c401f0007067f89 */ /* 0x000e2200000e0000 */
[----:B------:R-:W-:Y:S02]  /*b910*/  FSEL R154, R154, -INF , !P3 ;  /* 0xff8000009a9a7808 */ /* 0x000fe40005800000 */
[----:B------:R-:W-:Y:S02]  /*b920*/  ISETP.GT.AND P3, PT, R177, 0x20, P0 ;  /* 0x00000020b100780c */ /* 0x000fe40000764270 */
[----:B------:R-:W-:-:S02]  /*b930*/  ISETP.LT.OR P2, PT, R176, 0x1a, P2 ;  /* 0x0000001ab000780c */ /* 0x000fc40001741670 */
[----:B------:R-:W-:Y:S02]  /*b940*/  ISETP.LT.OR P3, PT, R176, 0x21, P3 ;  /* 0x00000021b000780c */ /* 0x000fe40001f61670 */
[----:B------:R-:W-:Y:S02]  /*b950*/  FSEL R156, R156, -INF , !P2 ;  /* 0xff8000009c9c7808 */ /* 0x000fe40005000000 */
[----:B------:R-:W-:Y:S02]  /*b960*/  ISETP.GT.AND P2, PT, R177, 0x28, P0 ;  /* 0x00000028b100780c */ /* 0x000fe40000744270 */
[----:B------:R-:W-:Y:S02]  /*b970*/  FSEL R157, R157, -INF , !P3 ;  /* 0xff8000009d9d7808 */ /* 0x000fe40005800000 */
[----:B------:R-:W-:Y:S02]  /*b980*/  ISETP.LT.OR P2, PT, R176, 0x29, P2 ;  /* 0x00000029b000780c */ /* 0x000fe40001741670 */
[----:B------:R-:W-:-:S02]  /*b990*/  IADD3 R183, -R18, RZ, RZ ;  /* 0x000000ff12b77210 */ /* 0x000fc40007ffe1ff */
[----:B------:R-:W-:Y:S02]  /*b9a0*/  FSEL R159, R159, -INF , !P2 ;  /* 0xff8000009f9f7808 */ /* 0x000fe40005000000 */
[----:B------:R-:W-:Y:S02]  /*b9b0*/  ISETP.GT.AND P2, PT, R177, 0x30, P0 ;  /* 0x00000030b100780c */ /* 0x000fe40000744270 */
[----:B0-----:R-:W-:Y:S02]  /*b9c0*/  FMNMX.FTZ R178, R7, R6, !PT ;  /* 0x0000000607b27209 */ /* 0x001fe40007810000 */
[----:B------:R-:W-:-:S03]  /*b9d0*/  ISETP.LT.OR P2, PT, R176, 0x31, P2 ;  /* 0x00000031b000780c */ /* 0x000fc60001741670 */
[----:B------:R-:W0:Y:S01]  /*b9e0*/  SHFL.BFLY PT, R179, R178, 0x1, 0x1f ;  /* 0x0c201f00b2b37f89 */ /* 0x000e2200000e0000 */
[----:B------:R-:W-:Y:S02]  /*b9f0*/  FSEL R162, R162, -INF , !P2 ;  /* 0xff800000a2a27808 */ /* 0x000fe40005000000 */
[----:B------:R-:W-:-:S04]  /*ba00*/  ISETP.GT.AND P2, PT, R177, 0x38, P0 ;  /* 0x00000038b100780c */ /* 0x000fc80000744270 */
[----:B------:R-:W-:-:S04]  /*ba10*/  ISETP.LT.OR P2, PT, R176, 0x39, P2 ;  /* 0x00000039b000780c */ /* 0x000fc80001741670 */
[----:B------:R-:W-:Y:S02]  /*ba20*/  FSEL R166, R166, -INF , !P2 ;  /* 0xff800000a6a67808 */ /* 0x000fe40005000000 */
[----:B0-----:R-:W-:Y:S02]  /*ba30*/  FMNMX.FTZ R6, R178, R179, !PT ;  /* 0x000000b3b2067209 */ /* 0x001fe40007810000 */
[----:B------:R-:W-:Y:S02]  /*ba40*/  FSEL R179, R14, -INF , !P1 ;  /* 0xff8000000eb37808 */ /* 0x000fe40004800000 */
[----:B------:R-:W-:Y:S02]  /*ba50*/  ISETP.GT.AND P1, PT, R177, 0x18, P0 ;  /* 0x00000018b100780c */ /* 0x000fe40000724270 */
        /* <DEDUP_REMOVED lines=8> */
[----:B------:R-:W-:Y:S01]  /*bae0*/  FMNMX.FTZ R7, R153, R14, !PT ;  /* 0x0000000e99077209 */ /* 0x000fe20007810000 */
[----:B------:R-:W-:Y:S01]  /*baf0*/  FMUL.FTZ R14, R6, UR10 ;  /* 0x0000000a060e7c20 */ /* 0x000fe20008410000 */
[----:B------:R-:W-:Y:S02]  /*bb00*/  FSEL R158, R158, -INF , !P1 ;  /* 0xff8000009e9e7808 */ /* 0x000fe40004800000 */
[----:B------:R-:W-:Y:S02]  /*bb10*/  FMNMX.FTZ R178, R154, R7, !PT ;  /* 0x000000079ab27209 */ /* 0x000fe40007810000 */
        /* <DEDUP_REMOVED lines=16> */
[----:B------:R-:W-:Y:S02]  /*bc20*/  FSETP.NEU.FTZ.AND P3, PT, R6, -INF , PT ;  /* 0xff8000000600780b */ /* 0x000fe40003f7d000 */
[----:B------:R-:W-:Y:S02]  /*bc30*/  FSEL R167, R167, -INF , !P0 ;  /* 0xff800000a7a77808 */ /* 0x000fe40004000000 */
[----:B------:R-:W-:Y:S02]  /*bc40*/  FMNMX.FTZ R180, R166, R7, !PT ;  /* 0x00000007a6b47209 */ /* 0x000fe40007810000 */
[----:B------:R-:W-:Y:S02]  /*bc50*/  FSEL R14, R14, RZ, P3 ;  /* 0x000000ff0e0e7208 */ /* 0x000fe40001800000 */
[----:B------:R-:W-:-:S02]  /*bc60*/  FMNMX.FTZ R7, R167, R180, !PT ;  /* 0x000000b4a7077209 */ /* 0x000fc40007810000 */
[----:B------:R-:W-:Y:S01]  /*bc70*/  ISETP.NE.AND P1, PT, R16, R183, PT ;  /* 0x000000b71000720c */ /* 0x000fe20003f25270 */
[--C-:B------:R-:W-:Y:S01]  /*bc80*/  FFMA.FTZ R178, R194, UR10, -R14.reuse ;  /* 0x0000000ac2b27c23 */ /* 0x100fe2000801080e */
[--C-:B------:R-:W-:Y:S01]  /*bc90*/  FFMA.FTZ R182, R173, UR10, -R14.reuse ;  /* 0x0000000aadb67c23 */ /* 0x100fe2000801080e */
[----:B------:R-:W0:Y:S01]  /*bca0*/  SHFL.BFLY PT, R194, R7, 0x2, 0x1f ;  /* 0x0c401f0007c27f89 */ /* 0x000e2200000e0000 */
[----:B------:R-:W-:Y:S01]  /*bcb0*/  FSEL R173, R6, RZ, P3 ;  /* 0x000000ff06ad7208 */ /* 0x000fe20001800000 */
[--C-:B------:R-:W-:Y:S01]  /*bcc0*/  FFMA.FTZ R181, R193, UR10, -R14.reuse ;  /* 0x0000000ac1b57c23 */ /* 0x100fe2000801080e */
[--C-:B------:R-:W-:Y:S01]  /*bcd0*/  FFMA.FTZ R177, R195, UR10, -R14.reuse ;  /* 0x0000000ac3b17c23 */ /* 0x100fe2000801080e */
[----:B------:R-:W-:Y:S01]  /*bce0*/  MUFU.EX2 R178, R178 ;  /* 0x000000b200b27308 */ /* 0x000fe20000000800 */
[----:B------:R-:W-:Y:S01]  /*bcf0*/  FFMA.FTZ R176, R196, UR10, -R14 ;  /* 0x0000000ac4b07c23 */ /* 0x000fe2000801080e */
[----:B------:R-:W-:Y:S01]  /*bd00*/  FADD.FTZ R10, -R173, R10 ;  /* 0x0000000aad0a7221 */ /* 0x000fe20000010100 */
[--C-:B------:R-:W-:Y:S01]  /*bd10*/  FFMA.FTZ R197, R197, UR10, -R14.reuse ;  /* 0x0000000ac5c57c23 */ /* 0x100fe2000801080e */
[--C-:B------:R-:W-:Y:S01]  /*bd20*/  FFMA.FTZ R175, R175, UR10, -R14.reuse ;  /* 0x0000000aafaf7c23 */ /* 0x100fe2000801080e */
[--C-:B------:R-:W-:Y:S01]  /*bd30*/  FFMA.FTZ R169, R169, UR10, -R14.reuse ;  /* 0x0000000aa9a97c23 */ /* 0x100fe2000801080e */
[----:B------:R-:W-:Y:S01]  /*bd40*/  FMUL.FTZ R10, R10, UR10 ;  /* 0x0000000a0a0a7c20 */ /* 0x000fe20008410000 */
        /* <DEDUP_REMOVED lines=9> */
[----:B------:R-:W1:Y:S01]  /*bde0*/  MUFU.EX2 R10, R10 ;  /* 0x0000000a000a7308 */ /* 0x000e620000000800 */
[----:B0-----:R-:W-:-:S07]  /*bdf0*/  FMNMX.FTZ R194, R7, R194, !PT ;  /* 0x000000c207c27209 */ /* 0x001fce0007810000 */
[----:B------:R-:W0:Y:S01]  /*be00*/  MUFU.EX2 R177, R177 ;  /* 0x000000b100b17308 */ /* 0x000e220000000800 */
[----:B------:R-:W2:Y:S07]  /*be10*/  SHFL.BFLY PT, R7, R194, 0x1, 0x1f ;  /* 0x0c201f00c2077f89 */ /* 0x000eae00000e0000 */
[----:B------:R-:W3:Y:S01]  /*be20*/  MUFU.EX2 R176, R176 ;  /* 0x000000b000b07308 */ /* 0x000ee20000000800 */
[----:B-1----:R-:W-:Y:S01]  /*be30*/  FFMA.FTZ R193, R10, R4, R181 ;  /* 0x000000040ac17223 */ /* 0x002fe200000100b5 */
[-C--:B------:R-:W-:Y:S01]  /*be40*/  FMUL.FTZ R24, R24, R10.reuse ;  /* 0x0000000a18187220 */ /* 0x080fe20000410000 */
[-C--:B------:R-:W-:Y:S01]  /*be50*/  FMUL.FTZ R25, R25, R10.reuse ;  /* 0x0000000a19197220 */ /* 0x080fe20000410000 */
[-C--:B------:R-:W-:Y:S01]  /*be60*/  FMUL.FTZ R28, R28, R10.reuse ;  /* 0x0000000a1c1c7220 */ /* 0x080fe20000410000 */
[----:B------:R-:W-:Y:S01]  /*be70*/  FADD.FTZ R4, R178, R193 ;  /* 0x000000c1b2047221 */ /* 0x000fe20000010000 */
        /* <DEDUP_REMOVED lines=11> */
[----:B--2---:R-:W-:Y:S01]  /*bf30*/  FMNMX.FTZ R7, R194, R7, !PT ;  /* 0x00000007c2077209 */ /* 0x004fe20007810000 */
[-C--:B------:R-:W-:Y:S01]  /*bf40*/  FMUL.FTZ R45, R45, R10.reuse ;  /* 0x0000000a2d2d7220 */ /* 0x080fe20000410000 */
[-C--:B------:R-:W-:Y:S01]  /*bf50*/  FMUL.FTZ R48, R48, R10.reuse ;  /* 0x0000000a30307220 */ /* 0x080fe20000410000 */
[-C--:B------:R-:W-:Y:S01]  /*bf60*/  FMUL.FTZ R49, R49, R10.reuse ;  /* 0x0000000a31317220 */ /* 0x080fe20000410000 */
[C---:B------:R-:W-:Y:S01]  /*bf70*/  FSETP.NEU.FTZ.AND P0, PT, R7.reuse, -INF , PT ;  /* 0xff8000000700780b */ /* 0x040fe20003f1d000 */
[----:B------:R-:W-:Y:S01]  /*bf80*/  FMUL.FTZ R194, R7, UR10 ;  /* 0x0000000a07c27c20 */ /* 0x000fe20008410000 */
[-C--:B------:R-:W-:Y:S01]  /*bf90*/  FMUL.FTZ R52, R52, R10.reuse ;  /* 0x0000000a34347220 */ /* 0x080fe20000410000 */
[----:B------:R-:W2:Y:S01]  /*bfa0*/  MUFU.EX2 R169, R169 ;  /* 0x000000a900a97308 */ /* 0x000ea20000000800 */
[-C--:B------:R-:W-:Y:S01]  /*bfb0*/  FMUL.FTZ R53, R53, R10.reuse ;  /* 0x0000000a35357220 */ /* 0x080fe20000410000 */
[-C--:B------:R-:W-:Y:S01]  /*bfc0*/  FMUL.FTZ R56, R56, R10.reuse ;  /* 0x0000000a38387220 */ /* 0x080fe20000410000 */
[----:B------:R-:W-:Y:S01]  /*bfd0*/  FSEL R193, R194, RZ, P0 ;  /* 0x000000ffc2c17208 */ /* 0x000fe20000000000 */
[-C--:B------:R-:W-:Y:S01]  /*bfe0*/  FMUL.FTZ R57, R57, R10.reuse ;  /* 0x0000000a39397220 */ /* 0x080fe20000410000 */
[-C--:B------:R-:W-:Y:S01]  /*bff0*/  FMUL.FTZ R60, R60, R10.reuse ;  /* 0x0000000a3c3c7220 */ /* 0x080fe20000410000 */
[-C--:B------:R-:W-:Y:S01]  /*c000*/  FMUL.FTZ R61, R61, R10.reuse ;  /* 0x0000000a3d3d7220 */ /* 0x080fe20000410000 */
[-C--:B------:R-:W-:Y:S01]  /*c010*/  FMUL.FTZ R64, R64, R10.reuse ;  /* 0x0000000a40407220 */ /* 0x080fe20000410000 */
[----:B------:R-:W4:Y:S01]  /*c020*/  MUFU.EX2 R174, R174 ;  /* 0x000000ae00ae7308 */ /* 0x000f220000000800 */
[----:B------:R-:W-:Y:S01]  /*c030*/  FFMA.FTZ R14, R179, UR10, -R193 ;  /* 0x0000000ab30e7c23 */ /* 0x000fe200080108c1 */
[----:B---3--:R-:W-:Y:S01]  /*c040*/  FADD.FTZ R179, R176, R161 ;  /* 0x000000a1b0b37221 */ /* 0x008fe20000010000 */
[----:B------:R-:W-:Y:S01]  /*c050*/  FSEL R161, R7, RZ, P0 ;  /* 0x000000ff07a17208 */ /* 0x000fe20000000000 */
[--C-:B------:R-:W-:Y:S01]  /*c060*/  FFMA.FTZ R195, R155, UR10, -R193.reuse ;  /* 0x0000000a9bc37c23 */ /* 0x100fe200080108c1 */
[----:B------:R-:W-:Y:S01]  /*c070*/  FFMA.FTZ R20, R20, UR10, -R193 ;  /* 0x0000000a14147c23 */ /* 0x000fe200080108c1 */
[----:B-1----:R-:W-:Y:S01]  /*c080*/  FADD.FTZ R194, R180, R179 ;  /* 0x000000b3b4c27221 */ /* 0x002fe20000010000 */
[--C-:B------:R-:W-:Y:S01]  /*c090*/  FFMA.FTZ R179, R152, UR10, -R193.reuse ;  /* 0x0000000a98b37c23 */ /* 0x100fe200080108c1 */
[----:B------:R-:W-:Y:S01]  /*c0a0*/  MUFU.EX2 R173, R172 ;  /* 0x000000ac00ad7308 */ /* 0x000fe20000000800 */
[----:B------:R-:W-:Y:S01]  /*c0b0*/  FADD.FTZ R4, -R161, R12 ;  /* 0x0000000ca1047221 */ /* 0x000fe20000010100 */
[----:B0-----:R-:W-:Y:S01]  /*c0c0*/  FADD.FTZ R194, R175, R194 ;  /* 0x000000c2afc27221 */ /* 0x001fe20000010000 */
[--C-:B------:R-:W-:Y:S01]  /*c0d0*/  FFMA.FTZ R197, R157, UR10, -R193.reuse ;  /* 0x0000000a9dc57c23 */ /* 0x100fe200080108c1 */
[--C-:B------:R-:W-:Y:S01]  /*c0e0*/  FFMA.FTZ R153, R153, UR10, -R193.reuse ;  /* 0x0000000a99997c23 */ /* 0x100fe200080108c1 */
[----:B------:R-:W-:Y:S01]  /*c0f0*/  FMUL.FTZ R4, R4, UR10 ;  /* 0x0000000a04047c20 */ /* 0x000fe20008410000 */
[--C-:B------:R-:W-:Y:S01]  /*c100*/  FFMA.FTZ R199, R159, UR10, -R193.reuse ;  /* 0x0000000a9fc77c23 */ /* 0x100fe200080108c1 */
[--C-:B------:R-:W-:Y:S01]  /*c110*/  FFMA.FTZ R196, R156, UR10, -R193.reuse ;  /* 0x0000000a9cc47c23 */ /* 0x100fe200080108c1 */
[----:B------:R0:W-:Y:S01]  /*c120*/  MUFU.EX2 R172, R164 ;  /* 0x000000a400ac7308 */ /* 0x0001e20000000800 */
[--C-:B------:R-:W-:Y:S01]  /*c130*/  FFMA.FTZ R198, R158, UR10, -R193.reuse ;  /* 0x0000000a9ec67c23 */ /* 0x100fe200080108c1 */
[--C-:B------:R-:W-:Y:S01]  /*c140*/  FFMA.FTZ R200, R160, UR10, -R193.reuse ;  /* 0x0000000aa0c87c23 */ /* 0x100fe200080108c1 */
[--C-:B------:R-:W-:Y:S01]  /*c150*/  FFMA.FTZ R202, R163, UR10, -R193.reuse ;  /* 0x0000000aa3ca7c23 */ /* 0x100fe200080108c1 */
[--C-:B------:R-:W-:Y:S01]  /*c160*/  FFMA.FTZ R201, R162, UR10, -R193.reuse ;  /* 0x0000000aa2c97c23 */ /* 0x100fe200080108c1 */
[----:B------:R-:W-:Y:S01]  /*c170*/  FFMA.FTZ R203, R166, UR10, -R193 ;  /* 0x0000000aa6cb7c23 */ /* 0x000fe200080108c1 */
[-C--:B------:R-:W-:Y:S01]  /*c180*/  FMUL.FTZ R65, R65, R10.reuse ;  /* 0x0000000a41417220 */ /* 0x080fe20000410000 */
[----:B------:R-:W-:Y:S01]  /*c190*/  FMUL.FTZ R68, R68, R10 ;  /* 0x0000000a44447220 */ /* 0x000fe20000410000 */
[----:B------:R-:W1:Y:S01]  /*c1a0*/  MUFU.EX2 R171, R171 ;  /* 0x000000ab00ab7308 */ /* 0x000e620000000800 */
[----:B0-----:R-:W-:-:S02]  /*c1b0*/  IMAD.U32 R164, RZ, RZ, UR22 ;  /* 0x00000016ffa47e24 */ /* 0x001fc4000f8e00ff */
[-C--:B------:R-:W-:Y:S01]  /*c1c0*/  FMUL.FTZ R69, R69, R10.reuse ;  /* 0x0000000a45457220 */ /* 0x080fe20000410000 */
[-C--:B------:R-:W-:Y:S01]  /*c1d0*/  FMUL.FTZ R72, R72, R10.reuse ;  /* 0x0000000a48487220 */ /* 0x080fe20000410000 */
[-C--:B------:R-:W-:Y:S01]  /*c1e0*/  FMUL.FTZ R73, R73, R10.reuse ;  /* 0x0000000a49497220 */ /* 0x080fe20000410000 */
[----:B------:R-:W-:Y:S02]  /*c1f0*/  @!P1 IMAD R164, R164, 0x40, R17 ;  /* 0x00000040a4a49824 */ /* 0x000fe400078e0211 */
[-C--:B------:R-:W-:Y:S01]  /*c200*/  FMUL.FTZ R76, R76, R10.reuse ;  /* 0x0000000a4c4c7220 */ /* 0x080fe20000410000 */
[-C--:B------:R-:W-:Y:S01]  /*c210*/  FMUL.FTZ R77, R77, R10.reuse ;  /* 0x0000000a4d4d7220 */ /* 0x080fe20000410000 */
[----:B------:R-:W0:Y:S01]  /*c220*/  MUFU.EX2 R182, R182 ;  /* 0x000000b600b67308 */ /* 0x000e220000000800 */
[-C--:B------:R-:W-:Y:S01]  /*c230*/  FMUL.FTZ R80, R80, R10.reuse ;  /* 0x0000000a50507220 */ /* 0x080fe20000410000 */
[----:B------:R-:W-:Y:S01]  /*c240*/  @!P1 LEA R12, R164, UR38, 0x2 ;  /* 0x00000026a40c9c11 */ /* 0x000fe2000f8e10ff */
[--C-:B------:R-:W-:Y:S01]  /*c250*/  FFMA.FTZ R164, R21, UR10, -R193.reuse ;  /* 0x0000000a15a47c23 */ /* 0x100fe200080108c1 */
[----:B--2---:R-:W-:Y:S01]  /*c260*/  FADD.FTZ R21, R169, R194 ;  /* 0x000000c2a9157221 */ /* 0x004fe20000010000 */
[--C-:B------:R-:W-:Y:S01]  /*c270*/  FFMA.FTZ R194, R154, UR10, -R193.reuse ;  /* 0x0000000a9ac27c23 */ /* 0x100fe200080108c1 */
[----:B------:R-:W-:Y:S01]  /*c280*/  FFMA.FTZ R193, R167, UR10, -R193 ;  /* 0x0000000aa7c17c23 */ /* 0x000fe200080108c1 */
[----:B------:R-:W-:Y:S01]  /*c290*/  @!P1 STS [R12+0x28800], R10 ;  /* 0x0288000a0c009388 */ /* 0x000fe20000000800 */
[----:B------:R-:W-:Y:S01]  /*c2a0*/  MUFU.EX2 R170, R170 ;  /* 0x000000aa00aa7308 */ /* 0x000fe20000000800 */
[----:B----4-:R-:W-:Y:S01]  /*c2b0*/  FADD.FTZ R152, R174, R21 ;  /* 0x00000015ae987221 */ /* 0x010fe20000010000 */
[-C--:B------:R-:W-:Y:S01]  /*c2c0*/  FMUL.FTZ R81, R81, R10.reuse ;  /* 0x0000000a51517220 */ /* 0x080fe20000410000 */
[-C--:B------:R-:W-:Y:S01]  /*c2d0*/  FMUL.FTZ R84, R84, R10.reuse ;  /* 0x0000000a54547220 */ /* 0x080fe20000410000 */
[-C--:B------:R-:W-:Y:S01]  /*c2e0*/  FMUL.FTZ R85, R85, R10.reuse ;  /* 0x0000000a55557220 */ /* 0x080fe20000410000 */
[----:B-1----:R-:W-:Y:S01]  /*c2f0*/  FADD.FTZ R155, R171, R152 ;  /* 0x00000098ab9b7221 */ /* 0x002fe20000010000 */
[-C--:B------:R-:W-:Y:S01]  /*c300*/  FMUL.FTZ R88, R88, R10.reuse ;  /* 0x0000000a58587220 */ /* 0x080fe20000410000 */
[-C--:B------:R-:W-:Y:S01]  /*c310*/  FMUL.FTZ R89, R89, R10.reuse ;  /* 0x0000000a59597220 */ /* 0x080fe20000410000 */
[----:B------:R-:W-:Y:S01]  /*c320*/  MUFU.EX2 R165, R165 ;  /* 0x000000a500a57308 */ /* 0x000fe20000000800 */
[----:B0-----:R-:W-:Y:S01]  /*c330*/  FADD.FTZ R157, R182, R155 ;  /* 0x0000009bb69d7221 */ /* 0x001fe20000010000 */
        /* <DEDUP_REMOVED lines=30> */
[----:B------:R2:W3:Y:S01]  /*c520*/  MUFU.EX2 R161, R20 ;  /* 0x0000001400a17308 */ /* 0x0004e20000000800 */
[----:B0-----:R1:W-:Y:S01]  /*c530*/  @!P1 STS [R12+0x28820], R21 ;  /* 0x028820150c009388 */ /* 0x0013e20000000800 */
[-C--:B------:R-:W-:Y:S01]  /*c540*/  FMUL.FTZ R145, R145, R10.reuse ;  /* 0x0000000a91917220 */ /* 0x080fe20000410000 */
[-C--:B------:R-:W-:Y:S01]  /*c550*/  FMUL.FTZ R148, R148, R10.reuse ;  /* 0x0000000a94947220 */ /* 0x080fe20000410000 */
[----:B------:R-:W-:Y:S01]  /*c560*/  FMUL.FTZ R149, R149, R10 ;  /* 0x0000000a95957220 */ /* 0x000fe20000410000 */
[----:B------:R-:W-:Y:S01]  /*c570*/  F2FP.BF16.F32.PACK_AB R152, R178, R181 ;  /* 0x000000b5b298723e */ /* 0x000fe200000010ff */
[----:B------:R-:W-:Y:S01]  /*c580*/  FMUL.FTZ R26, R26, R21 ;  /* 0x000000151a1a7220 */ /* 0x000fe20000410000 */
[----:B------:R-:W-:Y:S01]  /*c590*/  F2FP.BF16.F32.PACK_AB R154, R176, R177 ;  /* 0x000000b1b09a723e */ /* 0x000fe200000010ff */
[----:B------:R0:W4:Y:S01]  /*c5a0*/  MUFU.EX2 R155, R164 ;  /* 0x000000a4009b7308 */ /* 0x0001220000000800 */
[----:B--2---:R-:W-:Y:S01]  /*c5b0*/  FADD.FTZ R20, R170, R157 ;  /* 0x0000009daa147221 */ /* 0x004fe20000010000 */
[----:B------:R-:W-:Y:S01]  /*c5c0*/  F2FP.BF16.F32.PACK_AB R156, R175, R180 ;  /* 0x000000b4af9c723e */ /* 0x000fe200000010ff */
[----:B-1----:R-:W-:Y:S01]  /*c5d0*/  FFMA.FTZ R12, R21, R5, R14 ;  /* 0x00000005150c7223 */ /* 0x002fe2000001000e */
[----:B------:R-:W-:Y:S01]  /*c5e0*/  F2FP.BF16.F32.PACK_AB R158, R174, R169 ;  /* 0x000000a9ae9e723e */ /* 0x000fe200000010ff */
[----:B------:R-:W-:Y:S01]  /*c5f0*/  FADD.FTZ R4, R173, R20 ;  /* 0x00000014ad047221 */ /* 0x000fe20000010000 */
[----:B------:R-:W-:Y:S01]  /*c600*/  F2FP.BF16.F32.PACK_AB R160, R182, R171 ;  /* 0x000000abb6a0723e */ /* 0x000fe200000010ff */
[----:B------:R-:W-:Y:S01]  /*c610*/  FMUL.FTZ R27, R27, R21 ;  /* 0x000000151b1b7220 */ /* 0x000fe20000410000 */
[----:B------:R-:W1:Y:S01]  /*c620*/  MUFU.EX2 R20, R179 ;  /* 0x000000b300147308 */ /* 0x000e620000000800 */
[----:B------:R-:W-:Y:S01]  /*c630*/  FADD.FTZ R157, R165, R4 ;  /* 0x00000004a59d7221 */ /* 0x000fe20000010000 */
[----:B---3--:R-:W-:Y:S01]  /*c640*/  FADD.FTZ R12, R161, R12 ;  /* 0x0000000ca10c7221 */ /* 0x008fe20000010000 */
[----:B0-----:R-:W-:Y:S01]  /*c650*/  F2FP.BF16.F32.PACK_AB R164, R168, R165 ;  /* 0x000000a5a8a4723e */ /* 0x001fe200000010ff */
[-C--:B------:R-:W-:Y:S01]  /*c660*/  FMUL.FTZ R30, R30, R21.reuse ;  /* 0x000000151e1e7220 */ /* 0x080fe20000410000 */
[----:B------:R-:W-:Y:S01]  /*c670*/  FADD.FTZ R159, R168, R157 ;  /* 0x0000009da89f7221 */ /* 0x000fe20000010000 */
[----:B------:R-:W-:Y:S01]  /*c680*/  F2FP.BF16.F32.PACK_AB R162, R173, R170 ;  /* 0x000000aaada2723e */ /* 0x000fe200000010ff */
[-C--:B------:R-:W-:Y:S01]  /*c690*/  FMUL.FTZ R31, R31, R21.reuse ;  /* 0x000000151f1f7220 */ /* 0x080fe20000410000 */
[----:B------:R0:W2:Y:S01]  /*c6a0*/  MUFU.EX2 R157, R153 ;  /* 0x00000099009d7308 */ /* 0x0000a20000000800 */
[----:B------:R-:W-:Y:S01]  /*c6b0*/  FADD.FTZ R4, R172, R159 ;  /* 0x0000009fac047221 */ /* 0x000fe20000010000 */
[----:B----4-:R-:W-:Y:S01]  /*c6c0*/  FADD.FTZ R5, R155, R12 ;  /* 0x0000000c9b057221 */ /* 0x010fe20000010000 */
[-C--:B------:R-:W-:Y:S01]  /*c6d0*/  FMUL.FTZ R34, R34, R21.reuse ;  /* 0x0000001522227220 */ /* 0x080fe20000410000 */
[-C--:B------:R-:W-:Y:S01]  /*c6e0*/  FMUL.FTZ R35, R35, R21.reuse ;  /* 0x0000001523237220 */ /* 0x080fe20000410000 */
[-C--:B------:R-:W-:Y:S01]  /*c6f0*/  FMUL.FTZ R38, R38, R21.reuse ;  /* 0x0000001526267220 */ /* 0x080fe20000410000 */
[-C--:B------:R-:W-:Y:S01]  /*c700*/  FMUL.FTZ R39, R39, R21.reuse ;  /* 0x0000001527277220 */ /* 0x080fe20000410000 */
[-C--:B------:R-:W-:Y:S01]  /*c710*/  FMUL.FTZ R42, R42, R21.reuse ;  /* 0x000000152a2a7220 */ /* 0x080fe20000410000 */
[----:B------:R-:W3:Y:S01]  /*c720*/  MUFU.EX2 R194, R194 ;  /* 0x000000c200c27308 */ /* 0x000ee20000000800 */
[C---:B-1----:R-:W-:Y:S01]  /*c730*/  FADD.FTZ R12, R20.reuse, R5 ;  /* 0x00000005140c7221 */ /* 0x042fe20000010000 */
[----:B0-----:R-:W-:Y:S01]  /*c740*/  F2FP.BF16.F32.PACK_AB R153, R161, R14 ;  /* 0x0000000ea199723e */ /* 0x001fe200000010ff */
[----:B------:R-:W-:Y:S01]  /*c750*/  FMUL.FTZ R43, R43, R21 ;  /* 0x000000152b2b7220 */ /* 0x000fe20000410000 */
[----:B------:R-:W-:Y:S01]  /*c760*/  F2FP.BF16.F32.PACK_AB R155, R20, R155 ;  /* 0x0000009b149b723e */ /* 0x000fe200000010ff */
[----:B------:R-:W-:Y:S01]  /*c770*/  BAR.SYNC.DEFER_BLOCKING 0xf, 0x100 ;  /* 0x03c4000000007b1d */ /* 0x000fe20000010000 */
[-C--:B------:R-:W-:Y:S01]  /*c780*/  FMUL.FTZ R46, R46, R21.reuse ;  /* 0x000000152e2e7220 */ /* 0x080fe20000410000 */
[-C--:B------:R-:W-:Y:S01]  /*c790*/  FMUL.FTZ R47, R47, R21.reuse ;  /* 0x000000152f2f7220 */ /* 0x080fe20000410000 */
[-C--:B------:R-:W-:Y:S01]  /*c7a0*/  FMUL.FTZ R50, R50, R21.reuse ;  /* 0x0000001532327220 */ /* 0x080fe20000410000 */
[----:B--2---:R-:W-:Y:S01]  /*c7b0*/  FADD.FTZ R5, R157, R12 ;  /* 0x0000000c9d057221 */ /* 0x004fe20000010000 */
[-C--:B------:R-:W-:Y:S01]  /*c7c0*/  FMUL.FTZ R51, R51, R21.reuse ;  /* 0x0000001533337220 */ /* 0x080fe20000410000 */
[----:B------:R-:W0:Y:S01]  /*c7d0*/  MUFU.EX2 R159, R195 ;  /* 0x000000c3009f7308 */ /* 0x000e220000000800 */
[-C--:B------:R-:W-:Y:S01]  /*c7e0*/  FMUL.FTZ R54, R54, R21.reuse ;  /* 0x0000001536367220 */ /* 0x080fe20000410000 */
[-C--:B------:R-:W-:Y:S01]  /*c7f0*/  FMUL.FTZ R55, R55, R21.reuse ;  /* 0x0000001537377220 */ /* 0x080fe20000410000 */
[-C--:B------:R-:W-:Y:S01]  /*c800*/  FMUL.FTZ R58, R58, R21.reuse ;  /* 0x000000153a3a7220 */ /* 0x080fe20000410000 */
[-C--:B------:R-:W-:Y:S01]  /*c810*/  FMUL.FTZ R59, R59, R21.reuse ;  /* 0x000000153b3b7220 */ /* 0x080fe20000410000 */
[----:B------:R-:W-:Y:S01]  /*c820*/  FMUL.FTZ R62, R62, R21 ;  /* 0x000000153e3e7220 */ /* 0x000fe20000410000 */
[C---:B---3--:R-:W-:Y:S01]  /*c830*/  FADD.FTZ R12, R194.reuse, R5 ;  /* 0x00000005c20c7221 */ /* 0x048fe20000010000 */
        /* <DEDUP_REMOVED lines=15> */
[-C--:B------:R-:W-:Y:S01]  /*c930*/  FMUL.FTZ R83, R83, R21.reuse ;  /* 0x0000001553537220 */ /* 0x080fe20000410000 */
[----:B------:R-:W-:Y:S01]  /*c940*/  FMUL.FTZ R86, R86, R21 ;  /* 0x0000001556567220 */ /* 0x000fe20000410000 */
[----:B------:R-:W3:Y:S01]  /*c950*/  MUFU.EX2 R198, R198 ;  /* 0x000000c600c67308 */ /* 0x000ee20000000800 */
        /* <DEDUP_REMOVED lines=34> */
[-C--:B------:R-:W-:Y:S01]  /*cb80*/  FMUL.FTZ R130, R130, R21.reuse ;  /* 0x0000001582827220 */ /* 0x080fe20000410000 */
[-C--:B------:R-:W-:Y:S01]  /*cb90*/  FMUL.FTZ R131, R131, R21.reuse ;  /* 0x0000001583837220 */ /* 0x080fe20000410000 */
[-C--:B------:R-:W-:Y:S01]  /*cba0*/  FMUL.FTZ R134, R134, R21.reuse ;  /* 0x0000001586867220 */ /* 0x080fe20000410000 */
[-C--:B------:R-:W-:Y:S01]  /*cbb0*/  FMUL.FTZ R135, R135, R21.reuse ;  /* 0x0000001587877220 */ /* 0x080fe20000410000 */
[----:B------:R0:W-:Y:S01]  /*cbc0*/  STSM.16.M88.4 [R184], R160 ;  /* 0x000000a0b8007844 */ /* 0x0001e20000000200 */
        /* <DEDUP_REMOVED lines=12> */
[----:B------:R-:W-:-:S04]  /*cc90*/  FMUL.FTZ R151, R151, R21 ;  /* 0x0000001597977220 */ /* 0x000fc80000410000 */
[----:B------:R-:W1:Y:S01]  /*cca0*/  MUFU.EX2 R12, R193 ;  /* 0x000000c1000c7308 */ /* 0x000e620000000800 */
[----:B--2---:R-:W-:Y:S01]  /*ccb0*/  FADD.FTZ R5, R167, R10 ;  /* 0x0000000aa7057221 */ /* 0x004fe20000010000 */
[C---:B---3--:R-:W-:Y:S01]  /*ccc0*/  F2FP.BF16.F32.PACK_AB R166, R183.reuse, R172 ;  /* 0x000000acb7a6723e */ /* 0x048fe200000010ff */
[----:B------:R-:W-:Y:S01]  /*ccd0*/  FADD.FTZ R4, R183, R4 ;  /* 0x00000004b7047221 */ /* 0x000fe20000010000 */
[C---:B-1----:R-:W-:Y:S01]  /*cce0*/  F2FP.BF16.F32.PACK_AB R167, R12.reuse, R167 ;  /* 0x000000a70ca7723e */ /* 0x042fe200000010ff */
[----:B------:R-:W-:-:S04]  /*ccf0*/  FADD.FTZ R5, R12, R5 ;  /* 0x000000050c057221 */ /* 0x000fc80000010000 */
[----:B------:R0:W-:Y:S01]  /*cd00*/  STSM.16.M88.4 [R23], R164 ;  /* 0x000000a417007844 */ /* 0x0001e20000000200 */
[----:B------:R-:W-:Y:S05]  /*cd10*/  @!P4 BRA `(.L_x_1769) ;  /* 0x000000000004c947 */ /* 0x000fea0003800000 */
[----:B------:R-:W-:Y:S01]  /*cd20*/  BPT.TRAP 0x1 ;  /* 0x000000040000795c */ /* 0x000fe20000300000 */
.L_x_1769:
[----:B------:R1:W2:Y:S01]  /*cd30*/  SYNCS.PHASECHK.TRANS64.TRYWAIT P0, [UR26+0x28c50], R8 ;  /* 0x028c5008ff0075a7 */ /* 0x0002a2000800015a */
[----:B------:R-:W-:Y:S05]  /*cd40*/  @!P4 BRA `(.L_x_1770) ;  /* 0x000000000004c947 */ /* 0x000fea0003800000 */
[----:B------:R-:W-:Y:S01]  /*cd50*/  BPT.TRAP 0x1 ;  /* 0x000000040000795c */ /* 0x000fe20000300000 */
.L_x_1770:
[----:B--2---:R-:W-:Y:S05]  /*cd60*/  @P0 BRA `(.L_x_1771) ;  /* 0x0000000000080947 */ /* 0x004fea0003800000 */
[----:B------:R-:W2:Y:S02]  /*cd70*/  SYNCS.PHASECHK.TRANS64.TRYWAIT P0, [UR26+0x28c50], R8 ;  /* 0x028c5008ff0075a7 */ /* 0x000ea4000800015a */
[----:B--2---:R-:W-:Y:S05]  /*cd80*/  @!P0 BRA `(.L_x_1772) ;  /* 0x0000008c00788947 */ /* 0x004fea0003800000 */
.L_x_1771:
[----:B------:R-:W-:Y:S01]  /*cd90*/  ULEA UR11, UR37, UR45, 0xc ;  /* 0x0000002d250b7291 */ /* 0x000fe2000f8e603f */
[----:B------:R-:W-:Y:S01]  /*cda0*/  WARPGROUP.ARRIVE ;  /* 0x00000000000079c5 */ /* 0x000fe20000000000 */
[----:B------:R-:W-:Y:S01]  /*cdb0*/  UMOV UR7, 0x40000040 ;  /* 0x4000004000077882 */ /* 0x000fe20000000000 */
[----:B------:R-:W-:Y:S01]  /*cdc0*/  ISETP.LT.AND P0, PT, R186, UR50, PT ;  /* 0x00000032ba007c0c */ /* 0x000fe2000bf01270 */
[----:B--2---:R-:W-:Y:S01]  /*cdd0*/  @!P5 VIADD R15, R15, 0x28c60 ;  /* 0x00028c600f0fd836 */ /* 0x004fe20000000000 */
        /* <DEDUP_REMOVED lines=36> */
.L_x_1756:
[----:B------:R-:W5:Y:S01]  /*d020*/  SHFL.BFLY PT, R3, R4, 0x2, 0x1f ;  /* 0x0c401f0004037f89 */ /* 0x000f6200000e0000 */
[----:B------:R-:W-:Y:S01]  /*d030*/  IADD3 R11, -R18, RZ, RZ ;  /* 0x000000ff120b7210 */ /* 0x000fe20007ffe1ff */
[----:B------:R-:W-:Y:S02]  /*d040*/  IMAD.MOV.U32 R10, RZ, RZ, RZ ;  /* 0x000000ffff0a7224 */ /* 0x000fe400078e00ff */
[----:B-1----:R-:W1:Y:S01]  /*d050*/  SHFL.BFLY PT, R8, R5, 0x2, 0x1f ;  /* 0x0c401f0005087f89 */ /* 0x002e6200000e0000 */
[----:B------:R-:W-:Y:S08]  /*d060*/  BAR.ARV 0x8, 0xa0 ;  /* 0x0202800000007b1d */ /* 0x000ff00000002000 */
[----:B------:R-:W-:Y:S01]  /*d070*/  BAR.SYNC.DEFER_BLOCKING 0xf, 0x100 ;  /* 0x03c4000000007b1d */ /* 0x000fe20000010000 */
[----:B------:R-:W-:Y:S01]  /*d080*/  ISETP.NE.AND P0, PT, R16, R11, PT ;  /* 0x0000000b1000720c */ /* 0x000fe20003f05270 */
[----:B----4-:R-:W-:-:S02]  /*d090*/  IMAD.U32 R15, RZ, RZ, UR10 ;  /* 0x0000000aff0f7e24 */ /* 0x010fc4000f8e00ff */
[----:B------:R-:W-:Y:S02]  /*d0a0*/  VIADD R187, R187, 0x1 ;  /* 0x00000001bbbb7836 */ /* 0x000fe40000000000 */
[----:B-----5:R-:W-:Y:S01]  /*d0b0*/  FADD.FTZ R3, R3, R4 ;  /* 0x0000000403037221 */ /* 0x020fe20000010000 */
[----:B------:R-:W-:Y:S02]  /*d0c0*/  IMAD.MOV.U32 R4, RZ, RZ, RZ ;  /* 0x000000ffff047224 */ /* 0x000fe400078e00ff */
[----:B-1----:R-:W-:Y:S02]  /*d0d0*/  FADD.FTZ R8, R8, R5 ;  /* 0x0000000508087221 */ /* 0x002fe40000010000 */
[----:B------:R-:W1:Y:S01]  /*d0e0*/  SHFL.BFLY PT, R0, R3, 0x1, 0x1f ;  /* 0x0c201f0003007f89 */ /* 0x000e6200000e0000 */
[----:B------:R-:W-:-:S03]  /*d0f0*/  IMAD.U32 R5, RZ, RZ, UR10 ;  /* 0x0000000aff057e24 */ /* 0x000fc6000f8e00ff */
[----:B------:R-:W4:Y:S01]  /*d100*/  SHFL.BFLY PT, R9, R8, 0x1, 0x1f ;  /* 0x0c201f0008097f89 */ /* 0x000f2200000e0000 */
[----:B-1----:R-:W-:Y:S01]  /*d110*/  FADD.FTZ R12, R3, R0 ;  /* 0x00000000030c7221 */ /* 0x002fe20000010000 */
[----:B------:R-:W-:Y:S01]  /*d120*/  IMAD.U32 R0, RZ, RZ, UR37 ;  /* 0x00000025ff007e24 */ /* 0x000fe2000f8e00ff */
[----:B------:R-:W-:Y:S01]  /*d130*/  UIADD3 UR37, UR37, 0x1, URZ ;  /* 0x0000000125257890 */ /* 0x000fe2000fffe03f */
[----:B------:R-:W-:Y:S02]  /*d140*/  IMAD.MOV.U32 R3, RZ, RZ, -0x800000 ;  /* 0xff800000ff037424 */ /* 0x000fe400078e00ff */
[----:B----4-:R-:W-:Y:S01]  /*d150*/  FADD.FTZ R13, R8, R9 ;  /* 0x00000009080d7221 */ /* 0x010fe20000010000 */
[----:B------:R-:W-:Y:S01]  /*d160*/  FSETP.NE.FTZ.AND P1, PT, R12, RZ, PT ;  /* 0x000000ff0c00720b */ /* 0x000fe20003f35000 */
[----:B------:R-:W-:Y:S01]  /*d170*/  @!P0 IMAD R0, R0, 0x40, R17 ;  /* 0x0000004000008824 */ /* 0x000fe200078e0211 */
[----:B------:R-:W-:Y:S02]  /*d180*/  UISETP.NE.AND UP0, UPT, UR37, 0x2, UPT ;  /* 0x000000022500788c */ /* 0x000fe4000bf05270 */
[----:B------:R-:W-:-:S02]  /*d190*/  FSETP.NE.FTZ.AND P2, PT, R13, RZ, PT ;  /* 0x000000ff0d00720b */ /* 0x000fc40003f55000 */
[----:B------:R-:W-:Y:S01]  /*d1a0*/  @!P0 LEA R11, R0, UR38, 0x2 ;  /* 0x00000026000b8c11 */ /* 0x000fe2000f8e10ff */
[----:B------:R-:W-:Y:S01]  /*d1b0*/  USEL UR4, URZ, 0x1, UP0 ;  /* 0x000000013f047887 */ /* 0x000fe20008000000 */
[----:B------:R-:W-:Y:S01]  /*d1c0*/  MOV R0, 0xff800000 ;  /* 0xff80000000007802 */ /* 0x000fe20000000f00 */
[----:B------:R-:W-:-:S04]  /*d1d0*/  USEL UR37, UR37, URZ, UP0 ;  /* 0x0000003f25257287 */ /* 0x000fc80008000000 */
[----:B------:R-:W1:Y:S01]  /*d1e0*/  @P1 MUFU.RCP R10, R12 ;  /* 0x0000000c000a1308 */ /* 0x000e620000001000 */
[----:B------:R-:W-:Y:S01]  /*d1f0*/  @P1 FMUL.FTZ R5, R5, 0.69314718246459960938 ;  /* 0x3f31721805051820 */ /* 0x000fe20000410000 */
[----:B------:R-:W-:Y:S02]  /*d200*/  LOP3.LUT R2, R2, UR4, RZ, 0x3c, !PT ;  /* 0x0000000402027c12 */ /* 0x000fe4000f8e3cff */
[----:B------:R-:W-:-:S04]  /*d210*/  @P2 FMUL.FTZ R15, R15, 0.69314718246459960938 ;  /* 0x3f3172180f0f2820 */ /* 0x000fc80000410000 */
[----:B------:R-:W4:Y:S08]  /*d220*/  @P2 MUFU.RCP R4, R13 ;  /* 0x0000000d00042308 */ /* 0x000f300000001000 */
[----:B------:R-:W5:Y:S01]  /*d230*/  @P1 MUFU.LG2 R9, R12 ;  /* 0x0000000c00091308 */ /* 0x000f620000000c00 */
[----:B-1----:R-:W-:Y:S01]  /*d240*/  @!P0 STS [R11+0x28800], R10 ;  /* 0x0288000a0b008388 */ /* 0x002fe20000000800 */
[-C--:B------:R-:W-:Y:S01]  /*d250*/  FMUL.FTZ R169, R24, R10.reuse ;  /* 0x0000000a18a97220 */ /* 0x080fe20000410000 */
[-C--:B0--3--:R-:W-:Y:S01]  /*d260*/  FMUL.FTZ R165, R25, R10.reuse ;  /* 0x0000000a19a57220 */ /* 0x089fe20000410000 */
[-C--:B------:R-:W-:Y:S01]  /*d270*/  FMUL.FTZ R167, R28, R10.reuse ;  /* 0x0000000a1ca77220 */ /* 0x080fe20000410000 */
[-C--:B------:R-:W-:Y:S01]  /*d280*/  FMUL.FTZ R8, R29, R10.reuse ;  /* 0x0000000a1d087220 */ /* 0x080fe20000410000 */
[-C--:B------:R-:W-:Y:S01]  /*d290*/  FMUL.FTZ R159, R32, R10.reuse ;  /* 0x0000000a209f7220 */ /* 0x080fe20000410000 */
[-C--:B------:R-:W-:Y:S01]  /*d2a0*/  FMUL.FTZ R33, R33, R10.reuse ;  /* 0x0000000a21217220 */ /* 0x080fe20000410000 */
[-C--:B------:R-:W-:Y:S01]  /*d2b0*/  FMUL.FTZ R36, R36, R10.reuse ;  /* 0x0000000a24247220 */ /* 0x080fe20000410000 */
[----:B----4-:R0:W-:Y:S01]  /*d2c0*/  @!P0 STS [R11+0x28820], R4 ;  /* 0x028820040b008388 */ /* 0x0101e20000000800 */
        /* <DEDUP_REMOVED lines=9> */
[----:B0-----:R-:W0:Y:S01]  /*d360*/  @P2 MUFU.LG2 R11, R13 ;  /* 0x0000000d000b2308 */ /* 0x001e220000000c00 */
        /* <DEDUP_REMOVED lines=48> */
[----:B-----5:R-:W-:Y:S01]  /*d670*/  @P1 FMUL.FTZ R10, R9, 0.69314718246459960938 ;  /* 0x3f317218090a1820 */ /* 0x020fe20000410000 */
[----:B0-----:R-:W-:Y:S01]  /*d680*/  @P2 FMUL.FTZ R12, R11, 0.69314718246459960938 ;  /* 0x3f3172180b0c2820 */ /* 0x001fe20000410000 */
        /* <DEDUP_REMOVED lines=68> */
.L_x_1689:
[----:B------:R-:W0:Y:S08]  /*dad0*/  S2UR UR4, SR_CgaCtaId ;  /* 0x00000000000479c3 */ /* 0x000e300000008800 */
[----:B------:R-:W-:Y:S06]  /*dae0*/  BAR.SYNC.DEFER_BLOCKING 0x5, 0x120 ;  /* 0x0144800000007b1d */ /* 0x000fec0000010000 */
[----:B------:R-:W-:Y:S01]  /*daf0*/  UMOV UR38, 0x400 ;  /* 0x0000040000267882 */ /* 0x000fe20000000000 */
[----:B------:R-:W-:Y:S01]  /*db00*/  BSSY B0, `(.L_x_1774) ;  /* 0x0000290000007945 */ /* 0x000fe20003800000 */
[----:B0-----:R-:W-:-:S09]  /*db10*/  ULEA UR38, UR4, UR38, 0x18 ;  /* 0x0000002604267291 */ /* 0x001fd2000f8ec03f */
[----:B------:R-:W0:Y:S02]  /*db20*/  LDS.128 R4, [UR38+0x28cd0] ;  /* 0x028cd026ff047984 */ /* 0x000e240008000c00 */
[----:B0-----:R-:W-:Y:S02]  /*db30*/  R2UR UR47, R5 ;  /* 0x00000000052f72ca */ /* 0x001fe400000e0000 */
[----:B------:R-:W-:Y:S02]  /*db40*/  R2UR UR6, R6 ;  /* 0x00000000060672ca */ /* 0x000fe400000e0000 */
[----:B------:R-:W-:Y:S01]  /*db50*/  R2UR UR5, R7 ;  /* 0x00000000070572ca */ /* 0x000fe200000e0000 */
[----:B------:R-:W-:Y:S06]  /*db60*/  BAR.ARV 0x4, 0x120 ;  /* 0x0104800000007b1d */ /* 0x000fec0000002000 */
[----:B------:R-:W-:Y:S08]  /*db70*/  @P0 BRA `(.L_x_1775) ;  /* 0x0000001c00580947 */ /* 0x000ff00003800000 */
[----:B------:R-:W0:Y:S08]  /*db80*/  S2UR UR4, SR_SWINHI ;  /* 0x00000000000479c3 */ /* 0x000e300000002f00 */
[----:B------:R-:W-:Y:S01]  /*db90*/  BAR.SYNC.DEFER_BLOCKING 0x1, 0x100 ;  /* 0x0044000000007b1d */ /* 0x000fe20000010000 */
[----:B------:R-:W-:Y:S02]  /*dba0*/  F2FP.BF16.F32.PACK_AB R40, R41, R40 ;  /* 0x000000282928723e */ /* 0x000fe400000010ff */
[----:B------:R-:W-:-:S02]  /*dbb0*/  F2FP.BF16.F32.PACK_AB R41, R43, R42 ;  /* 0x0000002a2b29723e */ /* 0x000fc400000010ff */
[----:B------:R-:W-:Y:S01]  /*dbc0*/  F2FP.BF16.F32.PACK_AB R48, R49, R48 ;  /* 0x000000303130723e */ /* 0x000fe200000010ff */
[----:B------:R-:W-:Y:S01]  /*dbd0*/  ULDC.64 UR10, c[0x0][0xbe0] ;  /* 0x0002f800000a7ab9 */ /* 0x000fe20000000a00 */
[----:B------:R-:W-:Y:S01]  /*dbe0*/  F2FP.BF16.F32.PACK_AB R42, R45, R44 ;  /* 0x0000002c2d2a723e */ /* 0x000fe200000010ff */
[----:B------:R-:W-:Y:S01]  /*dbf0*/  UISETP.NE.U32.AND UP1, UPT, UR10, URZ, UPT ;  /* 0x0000003f0a00728c */ /* 0x000fe2000bf25070 */
[----:B------:R-:W-:Y:S02]  /*dc00*/  F2FP.BF16.F32.PACK_AB R43, R47, R46 ;  /* 0x0000002e2f2b723e */ /* 0x000fe400000010ff */
[----:B------:R-:W-:Y:S01]  /*dc10*/  F2FP.BF16.F32.PACK_AB R49, R51, R50 ;  /* 0x000000323331723e */ /* 0x000fe200000010ff */
[----:B------:R-:W-:Y:S01]  /*dc20*/  UISETP.NE.AND.EX UP1, UPT, UR11, URZ, UPT, UP1 ;  /* 0x0000003f0b00728c */ /* 0x000fe2000bf25310 */
[----:B------:R-:W-:Y:S02]  /*dc30*/  F2FP.BF16.F32.PACK_AB R56, R57, R56 ;  /* 0x000000383938723e */ /* 0x000fe400000010ff */
[----:B------:R-:W-:Y:S01]  /*dc40*/  F2FP.BF16.F32.PACK_AB R50, R53, R52 ;  /* 0x000000343532723e */ /* 0x000fe200000010ff */
[----:B------:R-:W-:Y:S01]  /*dc50*/  ULDC.64 UR10, c[0x0][0xbd8] ;  /* 0x0002f600000a7ab9 */ /* 0x000fe20000000a00 */
[----:B------:R-:W-:Y:S01]  /*dc60*/  F2FP.BF16.F32.PACK_AB R51, R55, R54 ;  /* 0x000000363733723e */ /* 0x000fe200000010ff */
[----:B------:R-:W-:Y:S01]  /*dc70*/  UIMAD.WIDE UR10, UR43, 0x4, UR10 ;  /* 0x000000042b0a78a5 */ /* 0x000fe2000f8e020a */
[----:B------:R-:W-:-:S02]  /*dc80*/  F2FP.BF16.F32.PACK_AB R57, R59, R58 ;  /* 0x0000003a3b39723e */ /* 0x000fc400000010ff */
[----:B------:R-:W-:Y:S01]  /*dc90*/  F2FP.BF16.F32.PACK_AB R64, R65, R64 ;  /* 0x000000404140723e */ /* 0x000fe200000010ff */
[----:B------:R-:W-:Y:S01]  /*dca0*/  UMOV UR8, UR38 ;  /* 0x0000002600087c82 */ /* 0x000fe20008000000 */
[----:B0-----:R-:W-:Y:S01]  /*dcb0*/  UMOV UR9, UR4 ;  /* 0x0000000400097c82 */ /* 0x001fe20008000000 */
[----:B------:R-:W-:Y:S01]  /*dcc0*/  F2FP.BF16.F32.PACK_AB R58, R61, R60 ;  /* 0x0000003c3d3a723e */ /* 0x000fe200000010ff */
[----:B------:R-:W-:Y:S01]  /*dcd0*/  IMAD.U32 R134, RZ, RZ, UR8 ;  /* 0x00000008ff867e24 */ /* 0x000fe2000f8e00ff */
[----:B------:R-:W-:Y:S01]  /*dce0*/  F2FP.BF16.F32.PACK_AB R59, R63, R62 ;  /* 0x0000003e3f3b723e */ /* 0x000fe200000010ff */
[----:B------:R-:W-:Y:S01]  /*dcf0*/  IMAD.U32 R135, RZ, RZ, UR9 ;  /* 0x00000009ff877e24 */ /* 0x000fe2000f8e00ff */
[----:B------:R-:W-:Y:S01]  /*dd00*/  F2FP.BF16.F32.PACK_AB R65, R67, R66 ;  /* 0x000000424341723e */ /* 0x000fe200000010ff */
[----:B------:R-:W-:Y:S01]  /*dd10*/  ULDC.64 UR8, c[0x0][0xbd8] ;  /* 0x0002f60000087ab9 */ /* 0x000fe20000000a00 */
[----:B------:R-:W-:Y:S01]  /*dd20*/  F2FP.BF16.F32.PACK_AB R72, R73, R72 ;  /* 0x000000484948723e */ /* 0x000fe200000010ff */
[----:B------:R-:W-:Y:S01]  /*dd30*/  IMAD.WIDE R4, R191, 0x2, R134 ;  /* 0x00000002bf047825 */ /* 0x000fe200078e0286 */
[----:B------:R-:W-:Y:S01]  /*dd40*/  F2FP.BF16.F32.PACK_AB R66, R69, R68 ;  /* 0x000000444542723e */ /* 0x000fe200000010ff */
[----:B------:R-:W-:Y:S01]  /*dd50*/  UISETP.NE.U32.AND UP0, UPT, UR8, URZ, UPT ;  /* 0x0000003f0800728c */ /* 0x000fe2000bf05070 */
[----:B------:R-:W-:-:S02]  /*dd60*/  F2FP.BF16.F32.PACK_AB R67, R71, R70 ;  /* 0x000000464743723e */ /* 0x000fc400000010ff */
[C---:B------:R-:W-:Y:S01]  /*dd70*/  IADD3 R173, P1, R4.reuse, 0x20, RZ ;  /* 0x0000002004ad7810 */ /* 0x040fe20007f3e0ff */
[----:B------:R-:W-:Y:S01]  /*dd80*/  UISETP.NE.AND.EX UP0, UPT, UR9, URZ, UPT, UP0 ;  /* 0x0000003f0900728c */ /* 0x000fe2000bf05300 */
[C---:B------:R-:W-:Y:S02]  /*dd90*/  LOP3.LUT R7, R4.reuse, 0x380, RZ, 0xc0, !PT ;  /* 0x0000038004077812 */ /* 0x040fe400078ec0ff */
[-C--:B------:R-:W-:Y:S01]  /*dda0*/  IADD3.X R11, RZ, R5.reuse, RZ, P1, !PT ;  /* 0x00000005ff0b7210 */ /* 0x080fe20000ffe4ff */
[----:B------:R-:W-:Y:S01]  /*ddb0*/  @UP1 ULDC.64 UR8, c[0x0][0xbe0] ;  /* 0x0002f80000081ab9 */ /* 0x000fe20000000a00 */
[C---:B------:R-:W-:Y:S01]  /*ddc0*/  IADD3 R12, P0, R4.reuse, 0x40, RZ ;  /* 0x00000040040c7810 */ /* 0x040fe20007f1e0ff */
[----:B------:R-:W-:Y:S01]  /*ddd0*/  @UP1 UIMAD.WIDE UR8, UR43, 0x4, UR8 ;  /* 0x000000042b0818a5 */ /* 0x000fe2000f8e0208 */
        /* <DEDUP_REMOVED lines=14> */
[C---:B------:R-:W-:Y:S02]  /*dec0*/  IADD3 R193, P0, R4.reuse, 0x4020, RZ ;  /* 0x0000402004c17810 */ /* 0x040fe40007f1e0ff */
        /* <DEDUP_REMOVED lines=10> */
[----:B------:R-:W-:Y:S01]  /*df70*/  LOP3.LUT R4, R7, R4, RZ, 0x3c, !PT ;  /* 0x0000000407047212 */ /* 0x000fe200078e3cff */
[--C-:B------:R-:W-:Y:S01]  /*df80*/  IMAD.X R119, RZ, RZ, R5.reuse, P2 ;  /* 0x000000ffff777224 */ /* 0x100fe200010e0605 */
[----:B------:R-:W-:Y:S01]  /*df90*/  LOP3.LUT R7, R12, 0x380, RZ, 0xc0, !PT ;  /* 0x000003800c077812 */ /* 0x000fe200078ec0ff */
[----:B------:R-:W-:Y:S01]  /*dfa0*/  IMAD.X R9, RZ, RZ, R5, P1 ;  /* 0x000000ffff097224 */ /* 0x000fe200008e0605 */
[----:B------:R-:W-:Y:S02]  /*dfb0*/  LOP3.LUT R6, R173, 0x380, RZ, 0xc0, !PT ;  /* 0x00000380ad067812 */ /* 0x000fe400078ec0ff */
[----:B------:R-:W-:Y:S02]  /*dfc0*/  SHF.R.U64 R7, R7, 0x3, RZ ;  /* 0x0000000307077819 */ /* 0x000fe400000012ff */
[----:B------:R-:W-:Y:S02]  /*dfd0*/  SHF.R.U64 R6, R6, 0x3, RZ ;  /* 0x0000000306067819 */ /* 0x000fe400000012ff */
[----:B------:R-:W-:-:S02]  /*dfe0*/  LOP3.LUT R12, R7, R12, RZ, 0x3c, !PT ;  /* 0x0000000c070c7212 */ /* 0x000fc400078e3cff */
[----:B------:R-:W-:Y:S02]  /*dff0*/  LOP3.LUT R7, R28, 0x380, RZ, 0xc0, !PT ;  /* 0x000003801c077812 */ /* 0x000fe400078ec0ff */
[----:B------:R-:W-:Y:S02]  /*e000*/  LOP3.LUT R10, R6, R173, RZ, 0x3c, !PT ;  /* 0x000000ad060a7212 */ /* 0x000fe400078e3cff */
        /* <DEDUP_REMOVED lines=10> */
[-C--:B------:R-:W-:Y:S02]  /*e0b0*/  IADD3.X R115, RZ, R5.reuse, RZ, P5, !PT ;  /* 0x00000005ff737210 */ /* 0x080fe40002ffe4ff */
[----:B------:R-:W-:Y:S02]  /*e0c0*/  MOV R173, R4 ;  /* 0x0000000400ad7202 */ /* 0x000fe40000000f00 */
[----:B------:R-:W-:Y:S02]  /*e0d0*/  LOP3.LUT R7, R199, 0x380, RZ, 0xc0, !PT ;  /* 0x00000380c7077812 */ /* 0x000fe400078ec0ff */
[----:B------:R-:W-:Y:S02]  /*e0e0*/  LOP3.LUT R14, R175, 0x380, RZ, 0xc0, !PT ;  /* 0x00000380af0e7812 */ /* 0x000fe400078ec0ff */
[----:B------:R-:W-:Y:S02]  /*e0f0*/  F2FP.BF16.F32.PACK_AB R5, R27, R26 ;  /* 0x0000001a1b05723e */ /* 0x000fe400000010ff */
[----:B------:R-:W-:-:S02]  /*e100*/  LOP3.LUT R20, R177, 0x380, RZ, 0xc0, !PT ;  /* 0x00000380b1147812 */ /* 0x000fc400078ec0ff */
[----:B------:R-:W-:Y:S02]  /*e110*/  LOP3.LUT R98, R6, R193, RZ, 0x3c, !PT ;  /* 0x000000c106627212 */ /* 0x000fe400078e3cff */
[----:B------:R-:W-:Y:S02]  /*e120*/  LOP3.LUT R27, R174, 0x380, RZ, 0xc0, !PT ;  /* 0x00000380ae1b7812 */ /* 0x000fe400078ec0ff */
[----:B------:R-:W-:Y:S02]  /*e130*/  LOP3.LUT R26, R201, 0x380, RZ, 0xc0, !PT ;  /* 0x00000380c91a7812 */ /* 0x000fe400078ec0ff */
[----:B------:R-:W-:Y:S02]  /*e140*/  F2FP.BF16.F32.PACK_AB R6, R8, R167 ;  /* 0x000000a70806723e */ /* 0x000fe400000010ff */
[----:B------:R-:W-:Y:S02]  /*e150*/  SHF.R.U64 R8, R7, 0x3, RZ ;  /* 0x0000000307087819 */ /* 0x000fe400000012ff */
[----:B------:R-:W-:-:S02]  /*e160*/  SHF.R.U64 R14, R14, 0x3, RZ ;  /* 0x000000030e0e7819 */ /* 0x000fc400000012ff */
[----:B------:R-:W-:Y:S02]  /*e170*/  LOP3.LUT R90, R181, 0x380, RZ, 0xc0, !PT ;  /* 0x00000380b55a7812 */ /* 0x000fe400078ec0ff */
[----:B------:R-:W-:Y:S02]  /*e180*/  F2FP.BF16.F32.PACK_AB R4, R165, R169 ;  /* 0x000000a9a504723e */ /* 0x000fe400000010ff */
[----:B------:R-:W-:Y:S02]  /*e190*/  F2FP.BF16.F32.PACK_AB R7, R31, R30 ;  /* 0x0000001e1f07723e */ /* 0x000fe400000010ff */
[----:B------:R-:W-:Y:S02]  /*e1a0*/  SHF.R.U64 R20, R20, 0x3, RZ ;  /* 0x0000000314147819 */ /* 0x000fe400000012ff */
[----:B------:R-:W-:Y:S01]  /*e1b0*/  LOP3.LUT R94, R183, 0x380, RZ, 0xc0, !PT ;  /* 0x00000380b75e7812 */ /* 0x000fe200078ec0ff */
[----:B------:R0:W-:Y:S01]  /*e1c0*/  STSM.16.M88.4 [R173], R4 ;  /* 0x00000004ad007844 */ /* 0x0001e20000000200 */
[----:B------:R-:W-:-:S02]  /*e1d0*/  SHF.R.U64 R27, R27, 0x3, RZ ;  /* 0x000000031b1b7819 */ /* 0x000fc400000012ff */
[----:B------:R-:W-:Y:S02]  /*e1e0*/  LOP3.LUT R106, R195, 0x380, RZ, 0xc0, !PT ;  /* 0x00000380c36a7812 */ /* 0x000fe400078ec0ff */
[----:B------:R-:W-:Y:S02]  /*e1f0*/  SHF.R.U64 R26, R26, 0x3, RZ ;  /* 0x000000031a1a7819 */ /* 0x000fe400000012ff */
[----:B------:R-:W-:Y:S02]  /*e200*/  LOP3.LUT R14, R14, R175, RZ, 0x3c, !PT ;  /* 0x000000af0e0e7212 */ /* 0x000fe400078e3cff */
[----:B------:R-:W-:Y:S02]  /*e210*/  SHF.R.U64 R90, R90, 0x3, RZ ;  /* 0x000000035a5a7819 */ /* 0x000fe400000012ff */
[----:B------:R-:W-:Y:S02]  /*e220*/  LOP3.LUT R114, R8, R199, RZ, 0x3c, !PT ;  /* 0x000000c708727212 */ /* 0x000fe400078e3cff */
[----:B------:R-:W-:-:S02]  /*e230*/  LOP3.LUT R20, R20, R177, RZ, 0x3c, !PT ;  /* 0x000000b114147212 */ /* 0x000fc400078e3cff */
[----:B------:R-:W-:Y:S02]  /*e240*/  SHF.R.U64 R94, R94, 0x3, RZ ;  /* 0x000000035e5e7819 */ /* 0x000fe400000012ff */
[----:B------:R-:W-:Y:S02]  /*e250*/  LOP3.LUT R110, R197, 0x380, RZ, 0xc0, !PT ;  /* 0x00000380c56e7812 */ /* 0x000fe400078ec0ff */
[----:B------:R-:W-:Y:S02]  /*e260*/  LOP3.LUT R8, R27, R174, RZ, 0x3c, !PT ;  /* 0x000000ae1b087212 */ /* 0x000fe400078e3cff */
[----:B------:R-:W-:Y:S02]  /*e270*/  SHF.R.U64 R106, R106, 0x3, RZ ;  /* 0x000000036a6a7819 */ /* 0x000fe400000012ff */
[----:B------:R-:W-:Y:S02]  /*e280*/  LOP3.LUT R118, R26, R201, RZ, 0x3c, !PT ;  /* 0x000000c91a767212 */ /* 0x000fe400078e3cff */
[----:B------:R-:W-:-:S02]  /*e290*/  MOV R27, R10 ;  /* 0x0000000a001b7202 */ /* 0x000fc40000000f00 */
[----:B0-----:R-:W-:Y:S02]  /*e2a0*/  F2FP.BF16.F32.PACK_AB R4, R33, R159 ;  /* 0x0000009f2104723e */ /* 0x001fe400000010ff */
[----:B------:R-:W-:Y:S02]  /*e2b0*/  F2FP.BF16.F32.PACK_AB R5, R35, R34 ;  /* 0x000000222305723e */ /* 0x000fe400000010ff */
[----:B------:R-:W-:Y:S02]  /*e2c0*/  F2FP.BF16.F32.PACK_AB R6, R37, R36 ;  /* 0x000000242506723e */ /* 0x000fe400000010ff */
[----:B------:R-:W-:Y:S02]  /*e2d0*/  F2FP.BF16.F32.PACK_AB R7, R39, R38 ;  /* 0x000000262707723e */ /* 0x000fe400000010ff */
[----:B------:R-:W-:Y:S02]  /*e2e0*/  MOV R26, R12 ;  /* 0x0000000c001a7202 */ /* 0x000fe40000000f00 */
[----:B------:R-:W-:Y:S01]  /*e2f0*/  LOP3.LUT R90, R90, R181, RZ, 0x3c, !PT ;  /* 0x000000b55a5a7212 */ /* 0x000fe200078e3cff */
[----:B------:R0:W-:Y:S01]  /*e300*/  STSM.16.M88.4 [R27], R4 ;  /* 0x000000041b007844 */ /* 0x0001e20000000200 */
[----:B------:R-:W-:-:S02]  /*e310*/  MOV R15, R14 ;  /* 0x0000000e000f7202 */ /* 0x000fc40000000f00 */
[----:B------:R-:W-:Y:S01]  /*e320*/  LOP3.LUT R94, R94, R183, RZ, 0x3c, !PT ;  /* 0x000000b75e5e7212 */ /* 0x000fe200078e3cff */
[----:B------:R-:W-:Y:S01]  /*e330*/  STSM.16.M88.4 [R26], R40 ;  /* 0x000000281a007844 */ /* 0x000fe20000000200 */
[----:B------:R-:W-:Y:S02]  /*e340*/  SHF.R.U64 R110, R110, 0x3, RZ ;  /* 0x000000036e6e7819 */ /* 0x000fe400000012ff */
[----:B------:R-:W-:Y:S01]  /*e350*/  MOV R20, R20 ;  /* 0x0000001400147202 */ /* 0x000fe20000000f00 */
[----:B------:R-:W-:Y:S01]  /*e360*/  STSM.16.M88.4 [R15], R48 ;  /* 0x000000300f007844 */ /* 0x000fe20000000200 */
[----:B------:R-:W-:Y:S02]  /*e370*/  LOP3.LUT R106, R106, R195, RZ, 0x3c, !PT ;  /* 0x000000c36a6a7212 */ /* 0x000fe400078e3cff */
[----:B------:R-:W-:Y:S01]  /*e380*/  MOV R24, R24 ;  /* 0x0000001800187202 */ /* 0x000fe20000000f00 */
[----:B------:R-:W-:Y:S01]  /*e390*/  STSM.16.M88.4 [R20], R56 ;  /* 0x0000003814007844 */ /* 0x000fe20000000200 */
[----:B------:R-:W-:-:S02]  /*e3a0*/  F2FP.BF16.F32.PACK_AB R73, R75, R74 ;  /* 0x0000004a4b49723e */ /* 0x000fc400000010ff */
[----:B------:R-:W-:Y:S01]  /*e3b0*/  F2FP.BF16.F32.PACK_AB R80, R81, R80 ;  /* 0x000000505150723e */ /* 0x000fe200000010ff */
[----:B------:R-:W-:Y:S01]  /*e3c0*/  STSM.16.M88.4 [R24], R64 ;  /* 0x0000004018007844 */ /* 0x000fe20000000200 */
[----:B------:R-:W-:Y:S01]  /*e3d0*/  MOV R28, R28 ;  /* 0x0000001c001c7202 */ /* 0x000fe20000000f00 */
[----:B0-----:R-:W-:Y:S01]  /*e3e0*/  IMAD.U32 R6, RZ, RZ, UR10 ;  /* 0x0000000aff067e24 */ /* 0x001fe2000f8e00ff */
[----:B------:R-:W-:Y:S02]  /*e3f0*/  F2FP.BF16.F32.PACK_AB R74, R77, R76 ;  /* 0x0000004c4d4a723e */ /* 0x000fe400000010ff */
[----:B------:R-:W-:Y:S02]  /*e400*/  F2FP.BF16.F32.PACK_AB R75, R79, R78 ;  /* 0x0000004e4f4b723e */ /* 0x000fe400000010ff */
[----:B------:R-:W-:Y:S02]  /*e410*/  F2FP.BF16.F32.PACK_AB R81, R83, R82 ;  /* 0x000000525351723e */ /* 0x000fe400000010ff */
[----:B------:R-:W-:Y:S01]  /*e420*/  MOV R14, R90 ;  /* 0x0000005a000e7202 */ /* 0x000fe20000000f00 */
[----:B------:R-:W-:Y:S01]  /*e430*/  STSM.16.M88.4 [R28], R72 ;  /* 0x000000481c007844 */ /* 0x000fe20000000200 */
[----:B------:R-:W-:-:S02]  /*e440*/  F2FP.BF16.F32.PACK_AB R82, R85, R84 ;  /* 0x000000545552723e */ /* 0x000fc400000010ff */
[----:B------:R-:W-:Y:S02]  /*e450*/  F2FP.BF16.F32.PACK_AB R83, R87, R86 ;  /* 0x000000565753723e */ /* 0x000fe400000010ff */
[----:B------:R-:W-:Y:S02]  /*e460*/  F2FP.BF16.F32.PACK_AB R88, R89, R88 ;  /* 0x000000585958723e */ /* 0x000fe400000010ff */
[----:B------:R-:W-:Y:S01]  /*e470*/  LOP3.LUT R110, R110, R197, RZ, 0x3c, !PT ;  /* 0x000000c56e6e7212 */ /* 0x000fe200078e3cff */
[----:B------:R-:W-:Y:S01]  /*e480*/  STSM.16.M88.4 [R14], R80 ;  /* 0x000000500e007844 */ /* 0x000fe20000000200 */
        /* <DEDUP_REMOVED lines=13> */
[----:B------:R-:W-:Y:S01]  /*e560*/  STSM.16.M88.4 [R13], R96 ;  /* 0x000000600d007844 */ /* 0x000fe20000000200 */
[----:B------:R-:W-:Y:S02]  /*e570*/  MOV R12, R114 ;  /* 0x00000072000c7202 */ /* 0x000fe40000000f00 */
[----:B------:R-:W-:Y:S02]  /*e580*/  F2FP.BF16.F32.PACK_AB R105, R161, R160 ;  /* 0x000000a0a169723e */ /* 0x000fe400000010ff */
[----:B------:R-:W-:-:S02]  /*e590*/  F2FP.BF16.F32.PACK_AB R106, R109, R108 ;  /* 0x0000006c6d6a723e */ /* 0x000fc400000010ff */
[----:B------:R-:W-:Y:S02]  /*e5a0*/  F2FP.BF16.F32.PACK_AB R107, R163, R162 ;  /* 0x000000a2a36b723e */ /* 0x000fe400000010ff */
[----:B------:R-:W-:Y:S02]  /*e5b0*/  F2FP.BF16.F32.PACK_AB R112, R113, R112 ;  /* 0x000000707170723e */ /* 0x000fe400000010ff */
[----:B------:R-:W-:Y:S01]  /*e5c0*/  F2FP.BF16.F32.PACK_AB R120, R121, R120 ;  /* 0x000000787978723e */ /* 0x000fe200000010ff */
[----:B------:R-:W-:Y:S01]  /*e5d0*/  STSM.16.M88.4 [R102], R104 ;  /* 0x0000006866007844 */ /* 0x000fe20000000200 */
[----:B------:R-:W-:Y:S02]  /*e5e0*/  F2FP.BF16.F32.PACK_AB R113, R166, R164 ;  /* 0x000000a4a671723e */ /* 0x000fe400000010ff */
        /* <DEDUP_REMOVED lines=20> */
[----:B------:R-:W-:Y:S01]  /*e730*/  MOV R10, R8 ;  /* 0x00000008000a7202 */ /* 0x000fe20000000f00 */
[----:B------:R2:W-:Y:S01]  /*e740*/  STSM.16.M88.4 [R118], R136 ;  /* 0x0000008876007844 */ /* 0x0005e20000000200 */
[----:B------:R-:W-:Y:S01]  /*e750*/  F2FP.BF16.F32.PACK_AB R146, R149, R148 ;  /* 0x000000949592723e */ /* 0x000fe200000010ff */
[----:B------:R-:W-:Y:S01]  /*e760*/  IMAD.U32 R8, RZ, RZ, UR8 ;  /* 0x00000008ff087e24 */ /* 0x000fe2000f8e00ff */
[----:B------:R-:W-:Y:S01]  /*e770*/  F2FP.BF16.F32.PACK_AB R147, R151, R150 ;  /* 0x000000969793723e */ /* 0x000fe200000010ff */
[----:B------:R-:W-:Y:S01]  /*e780*/  IMAD.U32 R9, RZ, RZ, UR9 ;  /* 0x00000009ff097e24 */ /* 0x000fe2000f8e00ff */
[----:B------:R-:W-:-:S02]  /*e790*/  PLOP3.LUT P6, PT, PT, PT, UP1, 0x80, 0x0 ;  /* 0x000000000000781c */ /* 0x000fc40003fcf018 */
[----:B------:R-:W-:Y:S01]  /*e7a0*/  PLOP3.LUT P0, PT, PT, PT, UP0, 0x80, 0x0 ;  /* 0x000000000000781c */ /* 0x000fe20003f0f008 */
[----:B------:R2:W-:Y:S01]  /*e7b0*/  STSM.16.M88.4 [R10], R144 ;  /* 0x000000900a007844 */ /* 0x0005e20000000200 */
[----:B------:R-:W-:Y:S01]  /*e7c0*/  MOV R7, UR11 ;  /* 0x0000000b00077c02 */ /* 0x000fe20008000f00 */
[----:B------:R-:W-:Y:S08]  /*e7d0*/  BAR.SYNC.DEFER_BLOCKING 0x1, 0x100 ;  /* 0x0044000000007b1d */ /* 0x000ff00000010000 */
[----:B------:R3:W4:Y:S04]  /*e7e0*/  @P6 LDG.E R8, desc[UR48][R8.64] ;  /* 0x0000003008086981 */ /* 0x000728000c1e1900 */
[----:B------:R-:W5:Y:S01]  /*e7f0*/  @P0 LDG.E R5, desc[UR48][R6.64] ;  /* 0x0000003006050981 */ /* 0x000f62000c1e1900 */
[----:B0-----:R-:W-:Y:S01]  /*e800*/  IMAD R11, R188, 0x40, R185 ;  /* 0x00000040bc0b7824 */ /* 0x001fe200078e02b9 */
[----:B------:R-:W-:Y:S01]  /*e810*/  ULDC UR7, c[0x0][0xa88] ;  /* 0x0002a20000077ab9 */ /* 0x000fe20000000800 */
[----:B------:R-:W-:-:S02]  /*e820*/  UMOV UR4, URZ ;  /* 0x0000003f00047c82 */ /* 0x000fc40008000000 */
[----:B------:R-:W-:-:S03]  /*e830*/  IMAD.WIDE R134, R11, 0x2, R134 ;  /* 0x000000020b867825 */ /* 0x000fc600078e0286 */
[C---:B------:R-:W-:Y:S02]  /*e840*/  IADD3 R11, P2, R134.reuse, 0x1000, RZ ;  /* 0x00001000860b7810 */ /* 0x040fe40007f5e0ff */
[C---:B------:R-:W-:Y:S02]  /*e850*/  IADD3 R29, P1, R134.reuse, 0x2000, RZ ;  /* 0x00002000861d7810 */ /* 0x040fe40007f3e0ff */
[----:B---3--:R-:W-:Y:S02]  /*e860*/  P2R R9, PR, RZ, 0x4 ;  /* 0x00000004ff097803 */ /* 0x008fe40000000000 */
[C---:B------:R-:W-:Y:S02]  /*e870*/  IADD3 R13, P2, R134.reuse, 0x3000, RZ ;  /* 0x00003000860d7810 */ /* 0x040fe40007f5e0ff */
[C---:B------:R-:W-:Y:S02]  /*e880*/  IADD3 R37, P3, R134.reuse, 0x4000, RZ ;  /* 0x0000400086257810 */ /* 0x040fe40007f7e0ff */
[----:B------:R-:W-:-:S02]  /*e890*/  IADD3 R25, P4, R134, 0x5000, RZ ;  /* 0x0000500086197810 */ /* 0x000fc40007f9e0ff */
[----:B------:R-:W-:Y:S02]  /*e8a0*/  IADD3 R41, P5, R134, 0x6000, RZ ;  /* 0x0000600086297810 */ /* 0x000fe40007fbe0ff */
[----:B------:R-:W-:Y:S02]  /*e8b0*/  LOP3.LUT R4, R11, 0x380, RZ, 0xc0, !PT ;  /* 0x000003800b047812 */ /* 0x000fe400078ec0ff */
[----:B------:R-:W-:Y:S02]  /*e8c0*/  LOP3.LUT R28, R29, 0x380, RZ, 0xc0, !PT ;  /* 0x000003801d1c7812 */ /* 0x000fe400078ec0ff */
[----:B-1----:R-:W-:Y:S02]  /*e8d0*/  LOP3.LUT R12, R13, 0x380, RZ, 0xc0, !PT ;  /* 0x000003800d0c7812 */ /* 0x002fe400078ec0ff */
        /* <DEDUP_REMOVED lines=9> */
[----:B------:R-:W-:Y:S02]  /*e970*/  LOP3.LUT R4, R4, R11, RZ, 0x3c, !PT ;  /* 0x0000000b04047212 */ /* 0x000fe400078e3cff */
[----:B------:R-:W-:Y:S02]  /*e980*/  LOP3.LUT R28, R28, R29, RZ, 0x3c, !PT ;  /* 0x0000001d1c1c7212 */ /* 0x000fe400078e3cff */
[----:B------:R-:W-:Y:S02]  /*e990*/  LOP3.LUT R12, R12, R13, RZ, 0x3c, !PT ;  /* 0x0000000d0c0c7212 */ /* 0x000fe400078e3cff */
[----:B------:R-:W-:Y:S02]  /*e9a0*/  LOP3.LUT R36, R36, R37, RZ, 0x3c, !PT ;  /* 0x0000002524247212 */ /* 0x000fe400078e3cff */
[----:B------:R-:W-:-:S02]  /*e9b0*/  LOP3.LUT R24, R24, R25, RZ, 0x3c, !PT ;  /* 0x0000001918187212 */ /* 0x000fc400078e3cff */
[----:B------:R-:W-:Y:S02]  /*e9c0*/  LOP3.LUT R40, R40, R41, RZ, 0x3c, !PT ;  /* 0x0000002928287212 */ /* 0x000fe400078e3cff */
[----:B----4-:R-:W-:Y:S02]  /*e9d0*/  @P6 R2UR UR7, R8 ;  /* 0x00000000080762ca */ /* 0x010fe400000e0000 */
[----:B-----5:R-:W-:Y:S01]  /*e9e0*/  @P0 R2UR UR4, R5 ;  /* 0x00000000050402ca */ /* 0x020fe200000e0000 */
[----:B--2---:R-:W-:-:S14]  /*e9f0*/  @P6 BRA `(.L_x_1776) ;  /* 0x0000000000186947 */ /* 0x004fdc0003800000 */
[----:B------:R-:W-:Y:S05]  /*ea00*/  @!P0 BRA `(.L_x_1776) ;  /* 0x0000000000148947 */ /* 0x000fea0003800000 */
[----:B------:R-:W2:Y:S04]  /*ea10*/  LDG.E R10, desc[UR48][R6.64] ;  /* 0x00000030060a7981 */ /* 0x000ea8000c1e1900 */
[----:B------:R-:W3:Y:S01]  /*ea20*/  LDG.E R8, desc[UR48][R6.64+0x4] ;  /* 0x0000043006087981 */ /* 0x000ee2000c1e1900 */
[----:B--2---:R-:W-:Y:S02]  /*ea30*/  R2UR UR8, R10 ;  /* 0x000000000a0872ca */ /* 0x004fe400000e0000 */
[----:B---3--:R-:W-:-:S13]  /*ea40*/  R2UR UR7, R8 ;  /* 0x00000000080772ca */ /* 0x008fda00000e0000 */
[----:B------:R-:W-:-:S12]  /*ea50*/  UIADD3 UR7, -UR8, UR7, URZ ;  /* 0x0000000708077290 */ /* 0x000fd8000fffe13f */
.L_x_1776:
        /* <DEDUP_REMOVED lines=10> */
[--C-:B------:R-:W-:Y:S01]  /*eb00*/  IMAD.X R41, RZ, RZ, R135.reuse, P5 ;  /* 0x000000ffff297224 */ /* 0x100fe200028e0687 */
[----:B------:R-:W-:Y:S01]  /*eb10*/  LOP3.LUT R48, R49, 0x380, RZ, 0xc0, !PT ;  /* 0x0000038031307812 */ /* 0x000fe200078ec0ff */
[----:B------:R-:W-:Y:S01]  /*eb20*/  USHF.R.S32.HI UR8, URZ, 0x1f, UR43 ;  /* 0x0000001f3f087899 */ /* 0x000fe2000801142b */
[----:B------:R-:W-:Y:S01]  /*eb30*/  LOP3.LUT R44, R45, 0x380, RZ, 0xc0, !PT ;  /* 0x000003802d2c7812 */ /* 0x000fe200078ec0ff */
[----:B------:R-:W-:Y:S01]  /*eb40*/  USHF.R.S32.HI UR11, URZ, 0x1f, UR4 ;  /* 0x0000001f3f0b7899 */ /* 0x000fe20008011404 */
[----:B------:R-:W-:Y:S01]  /*eb50*/  SHF.R.U64 R48, R48, 0x3, RZ ;  /* 0x0000000330307819 */ /* 0x000fe200000012ff */
[----:B------:R-:W-:Y:S01]  /*eb60*/  USHF.R.S32.HI UR14, URZ, 0x1f, UR41 ;  /* 0x0000001f3f0e7899 */ /* 0x000fe20008011429 */
[----:B------:R-:W-:Y:S01]  /*eb70*/  SHF.R.U64 R32, R32, 0x3, RZ ;  /* 0x0000000320207819 */ /* 0x000fe200000012ff */
[----:B------:R-:W-:Y:S01]  /*eb80*/  USEL UR15, UR43, URZ, !UP0 ;  /* 0x0000003f2b0f7287 */ /* 0x000fe2000c000000 */
[----:B------:R-:W-:Y:S01]  /*eb90*/  SHF.R.U64 R44, R44, 0x3, RZ ;  /* 0x000000032c2c7819 */ /* 0x000fe200000012ff */
[----:B------:R-:W-:Y:S01]  /*eba0*/  USEL UR16, UR8, URZ, !UP0 ;  /* 0x0000003f08107287 */ /* 0x000fe2000c000000 */
[----:B------:R-:W-:Y:S01]  /*ebb0*/  LOP3.LUT R48, R48, R49, RZ, 0x3c, !PT ;  /* 0x0000003130307212 */ /* 0x000fe200078e3cff */
[--C-:B------:R-:W-:Y:S01]  /*ebc0*/  IMAD.X R49, RZ, RZ, R135.reuse, P6 ;  /* 0x000000ffff317224 */ /* 0x100fe200030e0687 */
[----:B------:R-:W-:Y:S01]  /*ebd0*/  LOP3.LUT R32, R32, R33, RZ, 0x3c, !PT ;  /* 0x0000002120207212 */ /* 0x000fe200078e3cff */
[----:B------:R-:W-:Y:S01]  /*ebe0*/  IMAD.X R33, RZ, RZ, R135, P0 ;  /* 0x000000ffff217224 */ /* 0x000fe200000e0687 */
[----:B0-----:R-:W-:-:S02]  /*ebf0*/  ISETP.NE.AND P6, PT, R6, RZ, PT ;  /* 0x000000ff0600720c */ /* 0x001fc40003fc5270 */
[----:B------:R-:W-:Y:S01]  /*ec00*/  LOP3.LUT R44, R44, R45, RZ, 0x3c, !PT ;  /* 0x0000002d2c2c7212 */ /* 0x000fe200078e3cff */
[----:B------:R-:W-:Y:S01]  /*ec10*/  IMAD.X R45, RZ, RZ, R135, P1 ;  /* 0x000000ffff2d7224 */ /* 0x000fe200008e0687 */
[----:B------:R-:W-:Y:S02]  /*ec20*/  IADD3.X R25, RZ, R135, RZ, P4, !PT ;  /* 0x00000087ff197210 */ /* 0x000fe400027fe4ff */
[C---:B------:R-:W-:Y:S02]  /*ec30*/  IADD3 R57, P2, R134.reuse, 0xa000, RZ ;  /* 0x0000a00086397810 */ /* 0x040fe40007f5e0ff */
[C---:B------:R-:W-:Y:S02]  /*ec40*/  IADD3 R53, P3, R134.reuse, 0xb000, RZ ;  /* 0x0000b00086357810 */ /* 0x040fe40007f7e0ff */
[C---:B------:R-:W-:Y:S02]  /*ec50*/  IADD3 R65, P4, R134.reuse, 0xc000, RZ ;  /* 0x0000c00086417810 */ /* 0x040fe40007f9e0ff */
[----:B------:R-:W-:-:S02]  /*ec60*/  IADD3 R61, P5, R134, 0xd000, RZ ;  /* 0x0000d000863d7810 */ /* 0x000fc40007fbe0ff */
[C---:B------:R-:W-:Y:S02]  /*ec70*/  IADD3 R73, P0, R134.reuse, 0xe000, RZ ;  /* 0x0000e00086497810 */ /* 0x040fe40007f1e0ff */
[----:B------:R-:W-:Y:S02]  /*ec80*/  IADD3 R7, P1, R134, 0xf000, RZ ;  /* 0x0000f00086077810 */ /* 0x000fe40007f3e0ff */
[----:B------:R-:W-:Y:S02]  /*ec90*/  LOP3.LUT R56, R57, 0x380, RZ, 0xc0, !PT ;  /* 0x0000038039387812 */ /* 0x000fe400078ec0ff */
[----:B------:R-:W-:Y:S01]  /*eca0*/  LOP3.LUT R52, R53, 0x380, RZ, 0xc0, !PT ;  /* 0x0000038035347812 */ /* 0x000fe200078ec0ff */
[----:B------:R-:W-:Y:S01]  /*ecb0*/  IMAD.X R69, RZ, RZ, R135, P1 ;  /* 0x000000ffff457224 */ /* 0x000fe200008e0687 */
[----:B------:R-:W-:Y:S02]  /*ecc0*/  LOP3.LUT R64, R65, 0x380, RZ, 0xc0, !PT ;  /* 0x0000038041407812 */ /* 0x000fe400078ec0ff */
[----:B------:R-:W-:-:S02]  /*ecd0*/  LOP3.LUT R60, R61, 0x380, RZ, 0xc0, !PT ;  /* 0x000003803d3c7812 */ /* 0x000fc400078ec0ff */
[----:B------:R-:W-:Y:S02]  /*ece0*/  LOP3.LUT R72, R73, 0x380, RZ, 0xc0, !PT ;  /* 0x0000038049487812 */ /* 0x000fe400078ec0ff */
[----:B------:R-:W-:Y:S02]  /*ecf0*/  LOP3.LUT R9, R134, 0x380, RZ, 0xc0, !PT ;  /* 0x0000038086097812 */ /* 0x000fe400078ec0ff */
[----:B------:R-:W-:Y:S02]  /*ed00*/  LOP3.LUT R6, R7, 0x380, RZ, 0xc0, !PT ;  /* 0x0000038007067812 */ /* 0x000fe400078ec0ff */
[----:B------:R-:W-:Y:S02]  /*ed10*/  SHF.R.U64 R56, R56, 0x3, RZ ;  /* 0x0000000338387819 */ /* 0x000fe400000012ff */
[----:B------:R-:W-:Y:S02]  /*ed20*/  SHF.R.U64 R52, R52, 0x3, RZ ;  /* 0x0000000334347819 */ /* 0x000fe400000012ff */
[----:B------:R-:W-:-:S02]  /*ed30*/  SHF.R.U64 R64, R64, 0x3, RZ ;  /* 0x0000000340407819 */ /* 0x000fc400000012ff */
[----:B------:R-:W-:Y:S02]  /*ed40*/  SHF.R.U64 R60, R60, 0x3, RZ ;  /* 0x000000033c3c7819 */ /* 0x000fe400000012ff */
[----:B------:R-:W-:Y:S02]  /*ed50*/  SHF.R.U64 R72, R72, 0x3, RZ ;  /* 0x0000000348487819 */ /* 0x000fe400000012ff */
[----:B------:R-:W-:Y:S02]  /*ed60*/  SHF.R.U64 R9, R9, 0x3, RZ ;  /* 0x0000000309097819 */ /* 0x000fe400000012ff */
[----:B------:R-:W-:Y:S02]  /*ed70*/  SHF.R.U64 R6, R6, 0x3, RZ ;  /* 0x0000000306067819 */ /* 0x000fe400000012ff */
[----:B------:R-:W-:Y:S01]  /*ed80*/  LOP3.LUT R56, R56, R57, RZ, 0x3c, !PT ;  /* 0x0000003938387212 */ /* 0x000fe200078e3cff */
[----:B------:R-:W-:Y:S01]  /*ed90*/  IMAD.X R57, RZ, RZ, R135, P2 ;  /* 0x000000ffff397224 */ /* 0x000fe200010e0687 */
[----:B------:R-:W-:-:S02]  /*eda0*/  LOP3.LUT R52, R52, R53, RZ, 0x3c, !PT ;  /* 0x0000003534347212 */ /* 0x000fc400078e3cff */
[----:B------:R-:W-:Y:S01]  /*edb0*/  LOP3.LUT R64, R64, R65, RZ, 0x3c, !PT ;  /* 0x0000004140407212 */ /* 0x000fe200078e3cff */
[--C-:B------:R-:W-:Y:S01]  /*edc0*/  IMAD.X R65, RZ, RZ, R135.reuse, P4 ;  /* 0x000000ffff417224 */ /* 0x100fe200020e0687 */
[----:B------:R-:W-:Y:S01]  /*edd0*/  LOP3.LUT R60, R60, R61, RZ, 0x3c, !PT ;  /* 0x0000003d3c3c7212 */ /* 0x000fe200078e3cff */
[--C-:B------:R-:W-:Y:S01]  /*ede0*/  IMAD.X R61, RZ, RZ, R135.reuse, P5 ;  /* 0x000000ffff3d7224 */ /* 0x100fe200028e0687 */
[----:B------:R-:W-:Y:S01]  /*edf0*/  LOP3.LUT R72, R72, R73, RZ, 0x3c, !PT ;  /* 0x0000004948487212 */ /* 0x000fe200078e3cff */
[----:B------:R-:W-:Y:S01]  /*ee00*/  IMAD.X R73, RZ, RZ, R135, P0 ;  /* 0x000000ffff497224 */ /* 0x000fe200000e0687 */
[----:B------:R-:W-:Y:S02]  /*ee10*/  IADD3.X R53, RZ, R135, RZ, P3, !PT ;  /* 0x00000087ff357210 */ /* 0x000fe40001ffe4ff */
[----:B------:R-:W-:Y:S02]  /*ee20*/  LOP3.LUT R134, R9, R134, RZ, 0x3c, !PT ;  /* 0x0000008609867212 */ /* 0x000fe400078e3cff */
[----:B------:R-:W-:Y:S01]  /*ee30*/  LOP3.LUT R68, R6, R7, RZ, 0x3c, !PT ;  /* 0x0000000706447212 */ /* 0x000fe200078e3cff */
[----:B------:R-:W-:Y:S06]  /*ee40*/  @P6 BRA `(.L_x_1777) ;  /* 0x00000000006c6947 */ /* 0x000fec0003800000 */
[----:B------:R-:W-:Y:S01]  /*ee50*/  ULDC.64 UR12, c[0x0][0xb70] ;  /* 0x0002dc00000c7ab9 */ /* 0x000fe20000000a00 */
[----:B------:R-:W-:Y:S01]  /*ee60*/  UMOV UR8, UR4 ;  /* 0x0000000400087c82 */ /* 0x000fe20008000000 */
[----:B------:R-:W-:Y:S01]  /*ee70*/  UIMAD UR10, UR14, UR12, URZ ;  /* 0x0000000c0e0a72a4 */ /* 0x000fe2000f8e023f */
[----:B------:R-:W-:Y:S01]  /*ee80*/  IMAD.U32 R8, RZ, RZ, UR42 ;  /* 0x0000002aff087e24 */ /* 0x000fe2000f8e00ff */
[----:B------:R-:W-:Y:S01]  /*ee90*/  UMOV UR9, UR11 ;  /* 0x0000000b00097c82 */ /* 0x000fe20008000000 */
[----:B------:R-:W-:Y:S01]  /*eea0*/  IADD3 R7, -R18, RZ, RZ ;  /* 0x000000ff12077210 */ /* 0x000fe20007ffe1ff */
[----:B------:R-:W-:Y:S01]  /*eeb0*/  UIMAD.WIDE.U32 UR8, UR41, UR12, UR8 ;  /* 0x0000000c290872a5 */ /* 0x000fe2000f8e0008 */
[----:B------:R-:W-:Y:S01]  /*eec0*/  IMAD R8, R8, 0x40, R17 ;  /* 0x0000004008087824 */ /* 0x000fe200078e0211 */
[----:B------:R-:W-:Y:S01]  /*eed0*/  UIMAD UR10, UR41, UR13, UR10 ;  /* 0x0000000d290a72a4 */ /* 0x000fe2000f8e020a */
[----:B------:R-:W-:Y:S02]  /*eee0*/  ISETP.NE.AND P0, PT, R16, R7, PT ;  /* 0x000000071000720c */ /* 0x000fe40003f05270 */
[----:B------:R-:W-:Y:S01]  /*eef0*/  ULDC.64 UR12, c[0x0][0xb78] ;  /* 0x0002de00000c7ab9 */ /* 0x000fe20000000a00 */
[----:B------:R-:W-:Y:S01]  /*ef00*/  UIADD3 UR9, UR9, UR10, URZ ;  /* 0x0000000a09097290 */ /* 0x000fe2000fffe03f */
[C---:B------:R-:W-:Y:S01]  /*ef10*/  VIADD R10, R8.reuse, 0x8 ;  /* 0x00000008080a7836 */ /* 0x040fe20000000000 */
[----:B------:R-:W-:Y:S01]  /*ef20*/  UIMAD UR10, UR16, UR12, URZ ;  /* 0x0000000c100a72a4 */ /* 0x000fe2000f8e023f */
[----:B------:R-:W-:Y:S01]  /*ef30*/  SHF.R.S32.HI R6, RZ, 0x1f, R8 ;  /* 0x0000001fff067819 */ /* 0x000fe20000011408 */
[----:B------:R-:W-:Y:S01]  /*ef40*/  UIMAD.WIDE.U32 UR8, UR15, UR12, UR8 ;  /* 0x0000000c0f0872a5 */ /* 0x000fe2000f8e0008 */
[----:B------:R-:W-:Y:S01]  /*ef50*/  ISETP.GE.OR P1, PT, R8, UR7, P0 ;  /* 0x0000000708007c0c */ /* 0x000fe20008726670 */
[----:B------:R-:W-:Y:S01]  /*ef60*/  UIMAD UR10, UR15, UR13, UR10 ;  /* 0x0000000d0f0a72a4 */ /* 0x000fe2000f8e020a */
[----:B------:R-:W-:-:S02]  /*ef70*/  ISETP.GE.OR P0, PT, R10, UR7, P0 ;  /* 0x000000070a007c0c */ /* 0x000fc40008706670 */
        /* <DEDUP_REMOVED lines=8> */
.L_x_1777:
[C---:B0-----:R-:W-:Y:S01]  /*f000*/  VIADD R3, R185.reuse, 0x40 ;  /* 0x00000040b9037836 */ /* 0x041fe20000000000 */
[----:B------:R-:W-:Y:S01]  /*f010*/  ULDC UR12, c[0x0][0xa8c] ;  /* 0x0002a300000c7ab9 */ /* 0x000fe20000000800 */
[C---:B------:R-:W-:Y:S01]  /*f020*/  VIADD R82, R185.reuse, 0x80 ;  /* 0x00000080b9527836 */ /* 0x040fe20000000000 */
[----:B------:R-:W-:Y:S01]  /*f030*/  IADD3 R83, R185, 0xc0, RZ ;  /* 0x000000c0b9537810 */ /* 0x000fe20007ffe0ff */
[----:B------:R-:W-:Y:S01]  /*f040*/  ULDC.64 UR18, c[0x0][0xaa0] ;  /* 0x0002a80000127ab9 */ /* 0x000fe20000000a00 */
[----:B------:R-:W-:Y:S01]  /*f050*/  ISETP.GE.AND P1, PT, R3, UR12, PT ;  /* 0x0000000c03007c0c */ /* 0x000fe2000bf26270 */
[----:B------:R0:W5:Y:S01]  /*f060*/  LD.E.128 R8, desc[UR48][R134.64] ;  /* 0x0000003086087980 */ /* 0x000162000c101d00 */
[----:B------:R-:W-:Y:S02]  /*f070*/  ISETP.GE.AND P0, PT, R185, UR12, PT ;  /* 0x0000000cb9007c0c */ /* 0x000fe4000bf06270 */
[----:B------:R-:W-:Y:S01]  /*f080*/  SEL R20, RZ, 0xffffffff, P1 ;  /* 0xffffffffff147807 */ /* 0x000fe20000800000 */
        /* <DEDUP_REMOVED lines=10> */
[----:B------:R-:W-:Y:S01]  /*f130*/  UIMAD UR8, UR11, UR18, URZ ;  /* 0x000000120b0872a4 */ /* 0x000fe2000f8e023f */
[----:B------:R-:W5:Y:S02]  /*f140*/  LD.E.128 R36, desc[UR48][R36.64] ;  /* 0x0000003024247980 */ /* 0x000f64000c101d00 */
[----:B------:R-:W-:Y:S01]  /*f150*/  LOP3.LUT R0, R20, R0, R21, 0xfe, !PT ;  /* 0x0000000014007212 */ /* 0x000fe200078efe15 */
[C---:B------:R-:W-:Y:S01]  /*f160*/  VIADD R86, R185.reuse, 0x100 ;  /* 0x00000100b9567836 */ /* 0x040fe20000000000 */
[----:B------:R-:W5:Y:S01]  /*f170*/  LD.E.128 R24, desc[UR48][R24.64] ;  /* 0x0000003018187980 */ /* 0x000f62000c101d00 */
[----:B------:R-:W-:Y:S01]  /*f180*/  SHF.R.S32.HI R21, RZ, 0x1f, R185 ;  /* 0x0000001fff157819 */ /* 0x000fe200000114b9 */
[----:B------:R-:W-:Y:S01]  /*f190*/  VIADD R87, R185, 0x140 ;  /* 0x00000140b9577836 */ /* 0x000fe20000000000 */
[----:B------:R-:W-:Y:S01]  /*f1a0*/  ULDC.64 UR10, c[0x0][0xae0] ;  /* 0x0002b800000a7ab9 */ /* 0x000fe20000000a00 */
[----:B------:R-:W5:Y:S01]  /*f1b0*/  LD.E.128 R40, desc[UR48][R40.64] ;  /* 0x0000003028287980 */ /* 0x000f62000c101d00 */
[----:B------:R-:W-:-:S02]  /*f1c0*/  IMAD.U32 R77, RZ, RZ, UR18 ;  /* 0x00000012ff4d7e24 */ /* 0x000fc4000f8e00ff */
[----:B------:R-:W-:Y:S01]  /*f1d0*/  IMAD.MOV.U32 R20, RZ, RZ, R185 ;  /* 0x000000ffff147224 */ /* 0x000fe200078e00b9 */
[----:B------:R-:W5:Y:S01]  /*f1e0*/  LD.E.128 R32, desc[UR48][R32.64] ;  /* 0x0000003020207980 */ /* 0x000f62000c101d00 */
[----:B------:R-:W-:-:S03]  /*f1f0*/  UIMAD UR8, UR4, UR19, UR8 ;  /* 0x00000013040872a4 */ /* 0x000fc6000f8e0208 */
[----:B------:R-:W5:Y:S04]  /*f200*/  LD.E.128 R48, desc[UR48][R48.64] ;  /* 0x0000003030307980 */ /* 0x000f68000c101d00 */
[----:B------:R-:W5:Y:S04]  /*f210*/  LD.E.128 R44, desc[UR48][R44.64] ;  /* 0x000000302c2c7980 */ /* 0x000f68000c101d00 */
[----:B------:R-:W5:Y:S04]  /*f220*/  LD.E.128 R56, desc[UR48][R56.64] ;  /* 0x0000003038387980 */ /* 0x000f68000c101d00 */
[----:B------:R-:W5:Y:S04]  /*f230*/  LD.E.128 R52, desc[UR48][R52.64] ;  /* 0x0000003034347980 */ /* 0x000f68000c101d00 */
[----:B------:R-:W5:Y:S04]  /*f240*/  LD.E.128 R64, desc[UR48][R64.64] ;  /* 0x0000003040407980 */ /* 0x000f68000c101d00 */
[----:B------:R-:W5:Y:S04]  /*f250*/  LD.E.128 R60, desc[UR48][R60.64] ;  /* 0x000000303c3c7980 */ /* 0x000f68000c101d00 */
[----:B------:R-:W5:Y:S04]  /*f260*/  LD.E.128 R72, desc[UR48][R72.64] ;  /* 0x0000003048487980 */ /* 0x000f68000c101d00 */
[----:B------:R-:W5:Y:S01]  /*f270*/  LD.E.128 R68, desc[UR48][R68.64] ;  /* 0x0000003044447980 */ /* 0x000f62000c101d00 */
[----:B------:R-:W-:Y:S01]  /*f280*/  IMAD.WIDE.U32 R20, R77, UR4, R20 ;  /* 0x000000044d147c25 */ /* 0x000fe2000f8e0014 */
[----:B------:R-:W-:Y:S01]  /*f290*/  ISETP.GE.AND P0, PT, R86, UR12, PT ;  /* 0x0000000c56007c0c */ /* 0x000fe2000bf06270 */
[----:B------:R-:W-:Y:S01]  /*f2a0*/  UIMAD UR4, UR14, UR10, URZ ;  /* 0x0000000a0e0472a4 */ /* 0x000fe2000f8e023f */
[----:B------:R-:W-:Y:S01]  /*f2b0*/  @!PT LDS RZ, [RZ] ;  /* 0x00000000fffff984 */ /* 0x000fe20000000800 */
[----:B------:R-:W-:Y:S01]  /*f2c0*/  @!PT LDS RZ, [RZ] ;  /* 0x00000000fffff984 */ /* 0x000fe20000000800 */
[----:B------:R-:W-:Y:S01]  /*f2d0*/  @!PT LDS RZ, [RZ] ;  /* 0x00000000fffff984 */ /* 0x000fe20000000800 */
[----:B------:R-:W-:Y:S01]  /*f2e0*/  @!PT LDS RZ, [RZ] ;  /* 0x00000000fffff984 */ /* 0x000fe20000000800 */
[----:B------:R1:W-:Y:S06]  /*f2f0*/  MEMBAR.ALL.CTA ;  /* 0x0000000000007992 */ /* 0x0003ec0000008000 */
[----:B-1----:R-:W1:Y:S01]  /*f300*/  FENCE.VIEW.ASYNC.S ;  /* 0x00000000000073c6 */ /* 0x002e620000000000 */
[----:B------:R-:W-:Y:S01]  /*f310*/  ISETP.GE.AND P1, PT, R87, UR12, PT ;  /* 0x0000000c57007c0c */ /* 0x000fe2000bf26270 */
[----:B------:R-:W-:Y:S01]  /*f320*/  UIMAD UR9, UR42, -0x40, UR7 ;  /* 0xffffffc02a0978a4 */ /* 0x000fe2000f8e0207 */
[----:B------:R-:W-:Y:S01]  /*f330*/  VIADD R21, R21, UR8 ;  /* 0x0000000815157c36 */ /* 0x000fe20008000000 */
[----:B------:R-:W-:Y:S01]  /*f340*/  IADD3 R78, R185, 0x180, RZ ;  /* 0x00000180b94e7810 */ /* 0x000fe20007ffe0ff */
[----:B------:R-:W-:Y:S01]  /*f350*/  IMAD.U32 R79, RZ, RZ, UR10 ;  /* 0x0000000aff4f7e24 */ /* 0x000fe2000f8e00ff */
[----:B------:R-:W-:Y:S01]  /*f360*/  SEL R77, RZ, 0x10, P0 ;  /* 0x00000010ff4d7807 */ /* 0x000fe20000000000 */
[----:B------:R-:W-:Y:S01]  /*f370*/  UIMAD UR8, UR41, UR11, UR4 ;  /* 0x0000000b290872a4 */ /* 0x000fe2000f8e0204 */
[----:B------:R-:W-:Y:S01]  /*f380*/  SEL R76, RZ, 0x20, P1 ;  /* 0x00000020ff4c7807 */ /* 0x000fe20000800000 */
[----:B------:R-:W-:Y:S01]  /*f390*/  UIADD3 UR4, UR38, 0x28c20, URZ ;  /* 0x00028c2026047890 */ /* 0x000fe2000fffe03f */
[----:B------:R-:W-:Y:S01]  /*f3a0*/  IMAD.WIDE.U32 R20, R79, UR41, R20 ;  /* 0x000000294f147c25 */ /* 0x000fe2000f8e0014 */
[----:B------:R-:W-:Y:S01]  /*f3b0*/  ULDC.64 UR10, c[0x0][0xae8] ;  /* 0x0002ba00000a7ab9 */ /* 0x000fe20000000a00 */
[----:B------:R-:W-:Y:S01]  /*f3c0*/  ISETP.GE.AND P2, PT, R188, UR9, PT ;  /* 0x00000009bc007c0c */ /* 0x000fe2000bf46270 */
[----:B------:R-:W-:Y:S01]  /*f3d0*/  UIMAD UR7, UR16, UR10, URZ ;  /* 0x0000000a100772a4 */ /* 0x000fe2000f8e023f */
[----:B------:R-:W-:Y:S01]  /*f3e0*/  ISETP.GE.AND P0, PT, R78, UR12, PT ;  /* 0x0000000c4e007c0c */ /* 0x000fe2000bf06270 */
[----:B------:R-:W-:Y:S01]  /*f3f0*/  VIADD R78, R188, 0x20 ;  /* 0x00000020bc4e7836 */ /* 0x000fe20000000000 */
[----:B------:R-:W-:Y:S01]  /*f400*/  LOP3.LUT R77, R76, R0, R77, 0xfe, !PT ;  /* 0x000000004c4d7212 */ /* 0x000fe200078efe4d */
[----:B------:R-:W-:Y:S01]  /*f410*/  VIADD R76, R185, 0x1c0 ;  /* 0x000001c0b94c7836 */ /* 0x000fe20000000000 */
[----:B------:R-:W-:Y:S01]  /*f420*/  UPRMT UR4, URZ, 0x654, UR4 ;  /* 0x000006543f047896 */ /* 0x000fe20008000004 */
[----:B------:R-:W-:Y:S01]  /*f430*/  MOV R79, UR10 ;  /* 0x0000000a004f7c02 */ /* 0x000fe20008000f00 */
[----:B------:R-:W-:Y:S01]  /*f440*/  VIADD R21, R21, UR8 ;  /* 0x0000000815157c36 */ /* 0x000fe20008000000 */
[----:B------:R-:W-:Y:S01]  /*f450*/  SEL R0, RZ, 0x40, P0 ;  /* 0x00000040ff007807 */ /* 0x000fe20000000000 */
[----:B------:R-:W-:Y:S01]  /*f460*/  UIMAD UR7, UR15, UR11, UR7 ;  /* 0x0000000b0f0772a4 */ /* 0x000fe2000f8e0207 */
[----:B------:R-:W-:Y:S01]  /*f470*/  ISETP.GE.AND P1, PT, R76, UR12, PT ;  /* 0x0000000c4c007c0c */ /* 0x000fe2000bf26270 */
[----:B------:R-:W-:Y:S01]  /*f480*/  BSSY B1, `(.L_x_1778) ;  /* 0x0000026000017945 */ /* 0x000fe20003800000 */
[----:B------:R-:W-:Y:S01]  /*f490*/  ISETP.GE.AND P0, PT, R78, UR9, PT ;  /* 0x000000094e007c0c */ /* 0x000fe2000bf06270 */
[----:B------:R-:W-:Y:S01]  /*f4a0*/  IMAD.WIDE.U32 R78, R79, UR15, R20 ;  /* 0x0000000f4f4e7c25 */ /* 0x000fe2000f8e0014 */
[----:B------:R-:W-:Y:S01]  /*f4b0*/  LOP3.LUT R0, R77, R0, RZ, 0xfc, !PT ;  /* 0x000000004d007212 */ /* 0x000fe200078efcff */
[----:B-1----:R-:W-:Y:S01]  /*f4c0*/  SYNCS.ARRIVE.TRANS64.RED.A1T0 RZ, [UR4], RZ ;  /* 0x000000ffffff79a7 */ /* 0x002fe20008100404 */
[----:B------:R-:W-:Y:S01]  /*f4d0*/  SHF.R.S32.HI R189, RZ, 0x1f, R188 ;  /* 0x0000001fffbd7819 */ /* 0x000fe200000114bc */
[----:B------:R-:W-:Y:S01]  /*f4e0*/  IMAD.U32 R77, RZ, RZ, UR42 ;  /* 0x0000002aff4d7e24 */ /* 0x000fe2000f8e00ff */
[----:B------:R-:W-:Y:S01]  /*f4f0*/  SEL R21, RZ, 0x80, P1 ;  /* 0x00000080ff157807 */ /* 0x000fe20000800000 */
[----:B------:R-:W-:-:S02]  /*f500*/  VIADD R85, R79, UR7 ;  /* 0x000000074f557c36 */ /* 0x000fc40008000000 */
[----:B------:R-:W-:Y:S01]  /*f510*/  IMAD.WIDE R76, R77, 0x40, R188 ;  /* 0x000000404d4c7825 */ /* 0x000fe200078e02bc */
[----:B------:R-:W-:Y:S01]  /*f520*/  LOP3.LUT R84, R0, R21, RZ, 0xfc, !PT ;  /* 0x0000001500547212 */ /* 0x000fe200078efcff */
[----:B0-----:R-:W-:Y:S06]  /*f530*/  @P2 BRA `(.L_x_1779) ;  /* 0x0000000000682947 */ /* 0x001fec0003800000 */
        /* <DEDUP_REMOVED lines=16> */
[----:B-----5:R0:W-:Y:S01]  /*f640*/  @!P2 STG.E.128 desc[UR48][R80.64], R8 ;  /* 0x000000085000a986 */ /* 0x0201e2000c101d30 */
        /* <DEDUP_REMOVED lines=9> */
.L_x_1779:
[----:B------:R-:W-:Y:S05]  /*f6e0*/  BSYNC B1 ;  /* 0x0000000000017941 */ /* 0x000fea0003800000 */
.L_x_1778:
[----:B------:R-:W-:Y:S05]  /*f6f0*/  @P0 BRA `(.L_x_1780) ;  /* 0x0000000c00400947 */ /* 0x000fea0003800000 */
[----:B0----5:R-:W-:Y:S01]  /*f700*/  IADD3 R11, P0, R76, 0x20, RZ ;  /* 0x000000204c0b7810 */ /* 0x021fe20007f1e0ff */
        /* <DEDUP_REMOVED lines=29> */
.L_x_1775:
[----:B------:R-:W-:Y:S01]  /*f8e0*/  ULDC.64 UR8, c[0x0][0xbe0] ;  /* 0x0002f80000087ab9 */ /* 0x000fe20000000a00 */
[----:B------:R-:W-:Y:S01]  /*f8f0*/  MOV R3, RZ ;  /* 0x000000ff00037202 */ /* 0x000fe20000000f00 */
[----:B------:R-:W-:Y:S01]  /*f900*/  UISETP.NE.U32.AND UP0, UPT, UR8, URZ, UPT ;  /* 0x0000003f0800728c */ /* 0x000fe2000bf05070 */
[----:B------:R-:W-:Y:S01]  /*f910*/  VIADD R12, R185, 0x40 ;  /* 0x00000040b90c7836 */ /* 0x000fe20000000000 */
[----:B------:R-:W-:Y:S02]  /*f920*/  ULDC UR14, c[0x0][0xa8c] ;  /* 0x0002a300000e7ab9 */ /* 0x000fe40000000800 */
[----:B------:R-:W-:-:S03]  /*f930*/  UISETP.NE.AND.EX UP1, UPT, UR9, URZ, UPT, UP0 ;  /* 0x0000003f0900728c */ /* 0x000fc6000bf25300 */
[----:B------:R-:W-:Y:S02]  /*f940*/  ULDC.64 UR8, c[0x0][0xbd8] ;  /* 0x0002f60000087ab9 */ /* 0x000fe40000000a00 */
[----:B------:R-:W-:Y:S01]  /*f950*/  UISETP.NE.U32.AND UP0, UPT, UR8, URZ, UPT ;  /* 0x0000003f0800728c */ /* 0x000fe2000bf05070 */
[----:B------:R-:W-:-:S03]  /*f960*/  PLOP3.LUT P3, PT, PT, PT, UP1, 0x80, 0x0 ;  /* 0x000000000000781c */ /* 0x000fc60003f6f018 */
[----:B------:R-:W-:-:S03]  /*f970*/  UISETP.NE.AND.EX UP0, UPT, UR9, URZ, UPT, UP0 ;  /* 0x0000003f0900728c */ /* 0x000fc6000bf05300 */
[----:B------:R-:W-:Y:S02]  /*f980*/  @UP1 ULDC.64 UR8, c[0x0][0xbe0] ;  /* 0x0002f80000081ab9 */ /* 0x000fe40000000a00 */
[----:B------:R-:W-:Y:S01]  /*f990*/  @UP1 UIMAD.WIDE UR10, UR43, 0x4, UR8 ;  /* 0x000000042b0a18a5 */ /* 0x000fe2000f8e0208 */
[----:B------:R-:W-:Y:S02]  /*f9a0*/  PLOP3.LUT P2, PT, PT, PT, UP0, 0x80, 0x0 ;  /* 0x000000000000781c */ /* 0x000fe40003f4f008 */
[----:B------:R-:W-:Y:S02]  /*f9b0*/  ULDC.64 UR8, c[0x0][0xbd8] ;  /* 0x0002f60000087ab9 */ /* 0x000fe40000000a00 */
[----:B------:R-:W-:Y:S01]  /*f9c0*/  UIMAD.WIDE UR8, UR43, 0x4, UR8 ;  /* 0x000000042b0878a5 */ /* 0x000fe2000f8e0208 */
[----:B------:R-:W-:Y:S02]  /*f9d0*/  IMAD.U32 R6, RZ, RZ, UR10 ;  /* 0x0000000aff067e24 */ /* 0x000fe4000f8e00ff */
[----:B------:R-:W-:-:S03]  /*f9e0*/  IMAD.U32 R7, RZ, RZ, UR11 ;  /* 0x0000000bff077e24 */ /* 0x000fc6000f8e00ff */
[----:B------:R-:W-:Y:S02]  /*f9f0*/  IMAD.U32 R4, RZ, RZ, UR8 ;  /* 0x00000008ff047e24 */ /* 0x000fe4000f8e00ff */
[----:B------:R0:W2:Y:S01]  /*fa00*/  @P3 LDG.E R6, desc[UR48][R6.64] ;  /* 0x0000003006063981 */ /* 0x0000a2000c1e1900 */
[----:B------:R-:W-:-:S05]  /*fa10*/  IMAD.U32 R5, RZ, RZ, UR9 ;  /* 0x00000009ff057e24 */ /* 0x000fca000f8e00ff */
[----:B------:R1:W5:Y:S01]  /*fa20*/  @P2 LDG.E R3, desc[UR48][R4.64] ;  /* 0x0000003004032981 */ /* 0x000362000c1e1900 */
[----:B------:R-:W-:Y:S01]  /*fa30*/  ISETP.GE.AND P1, PT, R12, UR14, PT ;  /* 0x0000000e0c007c0c */ /* 0x000fe2000bf26270 */
[C---:B------:R-:W-:Y:S01]  /*fa40*/  VIADD R13, R185.reuse, 0x80 ;  /* 0x00000080b90d7836 */ /* 0x040fe20000000000 */
[C---:B------:R-:W-:Y:S01]  /*fa50*/  ISETP.GE.AND P0, PT, R185.reuse, UR14, PT ;  /* 0x0000000eb9007c0c */ /* 0x040fe2000bf06270 */
[----:B------:R-:W-:Y:S01]  /*fa60*/  VIADD R14, R185, 0xc0 ;  /* 0x000000c0b90e7836 */ /* 0x000fe20000000000 */
[----:B------:R-:W-:Y:S01]  /*fa70*/  SEL R8, RZ, 0xffffffff, P1 ;  /* 0xffffffffff087807 */ /* 0x000fe20000800000 */
[----:B------:R-:W-:Y:S01]  /*fa80*/  ULDC UR4, c[0x0][0xa88] ;  /* 0x0002a20000047ab9 */ /* 0x000fe20000000800 */
[----:B------:R-:W-:Y:S02]  /*fa90*/  SEL R0, RZ, 0x1, P0 ;  /* 0x00000001ff007807 */ /* 0x000fe40000000000 */
[----:B0-----:R-:W-:Y:S02]  /*faa0*/  SHF.L.U32 R7, R8, 0x1, RZ ;  /* 0x0000000108077819 */ /* 0x001fe400000006ff */
[----:B------:R-:W-:-:S02]  /*fab0*/  ISETP.GE.AND P0, PT, R13, UR14, PT ;  /* 0x0000000e0d007c0c */ /* 0x000fc4000bf06270 */
[----:B------:R-:W-:Y:S02]  /*fac0*/  ISETP.GE.AND P1, PT, R14, UR14, PT ;  /* 0x0000000e0e007c0c */ /* 0x000fe4000bf26270 */
[----:B------:R-:W-:Y:S02]  /*fad0*/  LOP3.LUT R0, R7, 0x2, R0, 0xe2, !PT ;  /* 0x0000000207007812 */ /* 0x000fe400078ee200 */
[----:B------:R-:W-:Y:S02]  /*fae0*/  SEL R7, RZ, 0x4, P0 ;  /* 0x00000004ff077807 */ /* 0x000fe40000000000 */
[----:B------:R-:W-:-:S04]  /*faf0*/  SEL R8, RZ, 0x8, P1 ;  /* 0x00000008ff087807 */ /* 0x000fc80000800000 */
[----:B------:R-:W-:Y:S02]  /*fb00*/  LOP3.LUT R9, R8, R0, R7, 0xfe, !PT ;  /* 0x0000000008097212 */ /* 0x000fe400078efe07 */
[----:B--2---:R-:W-:Y:S01]  /*fb10*/  @P3 R2UR UR4, R6 ;  /* 0x00000000060432ca */ /* 0x004fe200000e0000 */
[----:B-1----:R-:W-:-:S14]  /*fb20*/  @P3 BRA `(.L_x_1781) ;  /* 0x0000000000183947 */ /* 0x002fdc0003800000 */
[----:B------:R-:W-:Y:S05]  /*fb30*/  @!P2 BRA `(.L_x_1781) ;  /* 0x000000000014a947 */ /* 0x000fea0003800000 */
[----:B------:R-:W2:Y:S04]  /*fb40*/  LDG.E R6, desc[UR48][R4.64] ;  /* 0x0000003004067981 */ /* 0x000ea8000c1e1900 */
[----:B------:R-:W3:Y:S01]  /*fb50*/  LDG.E R0, desc[UR48][R4.64+0x4] ;  /* 0x0000043004007981 */ /* 0x000ee2000c1e1900 */
[----:B--2---:R-:W-:Y:S02]  /*fb60*/  R2UR UR7, R6 ;  /* 0x00000000060772ca */ /* 0x004fe400000e0000 */
[----:B---3--:R-:W-:-:S13]  /*fb70*/  R2UR UR4, R0 ;  /* 0x00000000000472ca */ /* 0x008fda00000e0000 */
[----:B------:R-:W-:-:S12]  /*fb80*/  UIADD3 UR4, -UR7, UR4, URZ ;  /* 0x0000000407047290 */ /* 0x000fd8000fffe13f */
.L_x_1781:
[----:B------:R-:W-:Y:S01]  /*fb90*/  ISETP.GT.AND P0, PT, R192, 0x3f, PT ;  /* 0x0000003fc000780c */ /* 0x000fe20003f04270 */
[----:B------:R-:W-:Y:S01]  /*fba0*/  USHF.R.S32.HI UR7, URZ, 0x1f, UR43 ;  /* 0x0000001f3f077899 */ /* 0x000fe2000801142b */
[----:B------:R-:W-:Y:S01]  /*fbb0*/  BSSY B1, `(.L_x_1782) ;  /* 0x0000022000017945 */ /* 0x000fe20003800000 */
[----:B------:R-:W-:Y:S01]  /*fbc0*/  USHF.R.S32.HI UR9, URZ, 0x1f, UR41 ;  /* 0x0000001f3f097899 */ /* 0x000fe20008011429 */
[C---:B------:R-:W-:Y:S01]  /*fbd0*/  VIADD R24, R185.reuse, 0x100 ;  /* 0x00000100b9187836 */ /* 0x040fe20000000000 */
[----:B------:R-:W-:Y:S01]  /*fbe0*/  USEL UR10, UR43, URZ, !UP0 ;  /* 0x0000003f2b0a7287 */ /* 0x000fe2000c000000 */
[----:B------:R-:W-:Y:S01]  /*fbf0*/  VIADD R25, R185, 0x140 ;  /* 0x00000140b9197836 */ /* 0x000fe20000000000 */
[----:B------:R-:W-:Y:S01]  /*fc00*/  USEL UR11, UR7, URZ, !UP0 ;  /* 0x0000003f070b7287 */ /* 0x000fe2000c000000 */
[----:B------:R-:W-:Y:S02]  /*fc10*/  SHF.R.S32.HI R10, RZ, 0x1f, R185 ;  /* 0x0000001fff0a7819 */ /* 0x000fe400000114b9 */
[----:B-----5:R-:W-:-:S03]  /*fc20*/  SHF.R.S32.HI R8, RZ, 0x1f, R3 ;  /* 0x0000001fff087819 */ /* 0x020fc60000011403 */
[----:B------:R-:W-:Y:S06]  /*fc30*/  @P0 BRA `(.L_x_1783) ;  /* 0x0000000000640947 */ /* 0x000fec0003800000 */
[----:B------:R-:W0:Y:S01]  /*fc40*/  S2R R0, SR_TID.X ;  /* 0x0000000000007919 */ /* 0x000e220000002100 */
[----:B------:R-:W-:-:S04]  /*fc50*/  IMAD.U32 R5, RZ, RZ, UR42 ;  /* 0x0000002aff057e24 */ /* 0x000fc8000f8e00ff */
[----:B0-----:R-:W-:-:S04]  /*fc60*/  IMAD R0, R5, 0x40, R0 ;  /* 0x0000004005007824 */ /* 0x001fc800078e0200 */
[----:B------:R-:W-:-:S05]  /*fc70*/  VIADD R0, R0, 0xffffff80 ;  /* 0xffffff8000007836 */ /* 0x000fca0000000000 */
[----:B------:R-:W-:-:S13]  /*fc80*/  ISETP.GE.AND P0, PT, R0, UR4, PT ;  /* 0x0000000400007c0c */ /* 0x000fda000bf06270 */
[----:B------:R-:W-:Y:S05]  /*fc90*/  @P0 BRA `(.L_x_1783) ;  /* 0x00000000004c0947 */ /* 0x000fea0003800000 */
[C---:B------:R-:W-:Y:S01]  /*fca0*/  IADD3 R4, P0, R0.reuse, R3, RZ ;  /* 0x0000000300047210 */ /* 0x040fe20007f1e0ff */
[----:B------:R-:W-:Y:S02]  /*fcb0*/  ULDC.64 UR12, c[0x0][0xb70] ;  /* 0x0002dc00000c7ab9 */ /* 0x000fe40000000a00 */
[----:B------:R-:W-:Y:S01]  /*fcc0*/  UIMAD UR7, UR9, UR12, URZ ;  /* 0x0000000c090772a4 */ /* 0x000fe2000f8e023f */
[----:B------:R-:W-:Y:S02]  /*fcd0*/  LEA.HI.X.SX32 R5, R0, R8, 0x1, P0 ;  /* 0x0000000800057211 */ /* 0x000fe400000f0eff */
[----:B------:R-:W-:Y:S01]  /*fce0*/  MOV R7, UR12 ;  /* 0x0000000c00077c02 */ /* 0x000fe20008000f00 */
[----:B------:R-:W-:-:S03]  /*fcf0*/  UIMAD UR7, UR41, UR13, UR7 ;  /* 0x0000000d290772a4 */ /* 0x000fc6000f8e0207 */
[----:B------:R-:W-:Y:S01]  /*fd00*/  ULDC.64 UR12, c[0x0][0xb78] ;  /* 0x0002de00000c7ab9 */ /* 0x000fe20000000a00 */
[----:B------:R-:W-:Y:S01]  /*fd10*/  IMAD.WIDE.U32 R4, R7, UR41, R4 ;  /* 0x0000002907047c25 */ /* 0x000fe2000f8e0004 */
[----:B------:R-:W-:-:S03]  /*fd20*/  UIMAD UR8, UR11, UR12, URZ ;  /* 0x0000000c0b0872a4 */ /* 0x000fc6000f8e023f */
[----:B------:R-:W-:Y:S01]  /*fd30*/  VIADD R5, R5, UR7 ;  /* 0x0000000705057c36 */ /* 0x000fe20008000000 */
[----:B------:R-:W-:Y:S01]  /*fd40*/  UIMAD UR8, UR10, UR13, UR8 ;  /* 0x0000000d0a0872a4 */ /* 0x000fe2000f8e0208 */
[----:B------:R-:W-:Y:S02]  /*fd50*/  IMAD.U32 R7, RZ, RZ, UR12 ;  /* 0x0000000cff077e24 */ /* 0x000fe4000f8e00ff */
[----:B------:R-:W-:Y:S02]  /*fd60*/  ULDC.64 UR12, c[0x0][0xb40] ;  /* 0x0002d000000c7ab9 */ /* 0x000fe40000000a00 */
[----:B------:R-:W-:-:S04]  /*fd70*/  IMAD.WIDE.U32 R4, R7, UR10, R4 ;  /* 0x0000000a07047c25 */ /* 0x000fc8000f8e0004 */
[----:B------:R-:W-:Y:S01]  /*fd80*/  VIADD R5, R5, UR8 ;  /* 0x0000000805057c36 */ /* 0x000fe20008000000 */
[----:B------:R-:W-:-:S04]  /*fd90*/  LEA R6, P0, R4, UR12, 0x2 ;  /* 0x0000000c04067c11 */ /* 0x000fc8000f8010ff */
[----:B------:R-:W-:Y:S01]  /*fda0*/  LEA.HI.X R7, R4, UR13, R5, 0x2, P0 ;  /* 0x0000000d04077c11 */ /* 0x000fe200080f1405 */
[----:B------:R-:W-:-:S05]  /*fdb0*/  IMAD.MOV.U32 R5, RZ, RZ, -0x800000 ;  /* 0xff800000ff057424 */ /* 0x000fca00078e00ff */
[----:B------:R0:W-:Y:S03]  /*fdc0*/  STG.E desc[UR48][R6.64], R5 ;  /* 0x0000000506007986 */ /* 0x0001e6000c101930 */
.L_x_1783:
[----:B------:R-:W-:Y:S05]  /*fdd0*/  BSYNC B1 ;  /* 0x0000000000017941 */ /* 0x000fea0003800000 */
.L_x_1782:
[----:B------:R-:W-:Y:S01]  /*fde0*/  ULDC.64 UR12, c[0x0][0xaa0] ;  /* 0x0002a800000c7ab9 */ /* 0x000fe20000000a00 */
[----:B0-----:R-:W-:Y:S01]  /*fdf0*/  MOV R5, R10 ;  /* 0x0000000a00057202 */ /* 0x001fe20000000f00 */
[----:B------:R-:W-:Y:S01]  /*fe00*/  IMAD.MOV.U32 R4, RZ, RZ, R185 ;  /* 0x000000ffff047224 */ /* 0x000fe200078e00b9 */
[----:B------:R-:W-:Y:S01]  /*fe10*/  ISETP.GE.AND P0, PT, R24, UR14, PT ;  /* 0x0000000e18007c0c */ /* 0x000fe2000bf06270 */
[----:B------:R-:W-:Y:S01]  /*fe20*/  IMAD R0, R8, UR12, RZ ;  /* 0x0000000c08007c24 */ /* 0x000fe2000f8e02ff */
[----:B------:R-:W-:Y:S01]  /*fe30*/  ISETP.GE.AND P1, PT, R25, UR14, PT ;  /* 0x0000000e19007c0c */ /* 0x000fe2000bf26270 */
[C---:B------:R-:W-:Y:S01]  /*fe40*/  IMAD.WIDE.U32 R4, R3.reuse, UR12, R4 ;  /* 0x0000000c03047c25 */ /* 0x040fe2000f8e0004 */
[----:B------:R-:W-:Y:S01]  /*fe50*/  UIMAD UR8, UR42, -0x40, UR4 ;  /* 0xffffffc02a0878a4 */ /* 0x000fe2000f8e0204 */
[----:B------:R-:W-:Y:S01]  /*fe60*/  BSSY B1, `(.L_x_1784) ;  /* 0x000003c000017945 */ /* 0x000fe20003800000 */
[----:B------:R-:W-:Y:S01]  /*fe70*/  SEL R6, RZ, 0x20, P1 ;  /* 0x00000020ff067807 */ /* 0x000fe20000800000 */
[----:B------:R-:W-:Y:S01]  /*fe80*/  IMAD R3, R3, UR13, R0 ;  /* 0x0000000d03037c24 */ /* 0x000fe2000f8e0200 */
[----:B------:R-:W-:Y:S01]  /*fe90*/  ULDC.64 UR12, c[0x0][0xae0] ;  /* 0x0002b800000c7ab9 */ /* 0x000fe20000000a00 */
[----:B------:R-:W-:Y:S01]  /*fea0*/  VIADD R7, R185, 0x180 ;  /* 0x00000180b9077836 */ /* 0x000fe20000000000 */
[----:B------:R-:W-:Y:S01]  /*feb0*/  UIMAD UR7, UR9, UR12, URZ ;  /* 0x0000000c090772a4 */ /* 0x000fe2000f8e023f */
[----:B------:R-:W-:Y:S01]  /*fec0*/  IMAD.IADD R5, R5, 0x1, R3 ;  /* 0x0000000105057824 */ /* 0x000fe200078e0203 */
[----:B------:R-:W-:Y:S01]  /*fed0*/  SEL R0, RZ, 0x10, P0 ;  /* 0x00000010ff007807 */ /* 0x000fe20000000000 */
[----:B------:R-:W-:Y:S01]  /*fee0*/  IMAD.U32 R3, RZ, RZ, UR12 ;  /* 0x0000000cff037e24 */ /* 0x000fe2000f8e00ff */
[----:B------:R-:W-:Y:S01]  /*fef0*/  UIMAD UR7, UR41, UR13, UR7 ;  /* 0x0000000d290772a4 */ /* 0x000fe2000f8e0207 */
[----:B------:R-:W-:-:S02]  /*ff00*/  ISETP.GE.AND P1, PT, R188, UR8, PT ;  /* 0x00000008bc007c0c */ /* 0x000fc4000bf26270 */
[----:B------:R-:W-:Y:S01]  /*ff10*/  IMAD.WIDE.U32 R4, R3, UR41, R4 ;  /* 0x0000002903047c25 */ /* 0x000fe2000f8e0004 */
[----:B------:R-:W-:Y:S01]  /*ff20*/  ULDC.64 UR12, c[0x0][0xae8] ;  /* 0x0002ba00000c7ab9 */ /* 0x000fe20000000a00 */
[----:B------:R-:W-:Y:S01]  /*ff30*/  LOP3.LUT R9, R6, R9, R0, 0xfe, !PT ;  /* 0x0000000906097212 */ /* 0x000fe200078efe00 */
[----:B------:R-:W-:Y:S01]  /*ff40*/  UIMAD UR4, UR11, UR12, URZ ;  /* 0x0000000c0b0472a4 */ /* 0x000fe2000f8e023f */
[----:B------:R-:W-:Y:S01]  /*ff50*/  ISETP.GE.AND P0, PT, R7, UR14, PT ;  /* 0x0000000e07007c0c */ /* 0x000fe2000bf06270 */
[----:B------:R-:W-:Y:S01]  /*ff60*/  VIADD R3, R185, 0x1c0 ;  /* 0x000001c0b9037836 */ /* 0x000fe20000000000 */
[----:B------:R-:W-:Y:S01]  /*ff70*/  IADD3 R5, R5, UR7, RZ ;  /* 0x0000000705057c10 */ /* 0x000fe2000fffe0ff */
[----:B------:R-:W-:Y:S01]  /*ff80*/  VIADD R6, R188, 0x20 ;  /* 0x00000020bc067836 */ /* 0x000fe20000000000 */
[----:B------:R-:W-:Y:S01]  /*ff90*/  SEL R0, RZ, 0x40, P0 ;  /* 0x00000040ff007807 */ /* 0x000fe20000000000 */
[----:B------:R-:W-:Y:S01]  /*ffa0*/  IMAD.U32 R7, RZ, RZ, UR12 ;  /* 0x0000000cff077e24 */ /* 0x000fe2000f8e00ff */
[----:B------:R-:W-:Y:S01]  /*ffb0*/  UIMAD UR4, UR10, UR13, UR4 ;  /* 0x0000000d0a0472a4 */ /* 0x000fe2000f8e0204 */
[----:B------:R-:W-:-:S02]  /*ffc0*/  ISETP.GE.AND P2, PT, R3, UR14, PT ;  /* 0x0000000e03007c0c */ /* 0x000fc4000bf46270 */
[----:B------:R-:W-:Y:S01]  /*ffd0*/  ISETP.GE.AND P0, PT, R6, UR8, PT ;  /* 0x0000000806007c0c */ /* 0x000fe2000bf06270 */
[----:B------:R-:W-:Y:S01]  /*ffe0*/  IMAD.WIDE.U32 R6, R7, UR10, R4 ;  /* 0x0000000a07067c25 */ /* 0x000fe2000f8e0004 */
[----:B------:R-:W-:Y:S02]  /*fff0*/  LOP3.LUT R15, R9, R0, RZ, 0xfc, !PT ;  /* 0x00000000090f7212 */ /* 0x000fe400078efcff */
[--C-:B------:R-:W-:Y:S01]  /*10000*/  SHF.R.S32.HI R5, RZ, 0x1f, R188.reuse ;  /* 0x0000001fff057819 */ /* 0x100fe200000114bc */
[----:B------:R-:W-:Y:S01]  /*10010*/  IMAD.U32 R9, RZ, RZ, UR42 ;  /* 0x0000002aff097e24 */ /* 0x000fe2000f8e00ff */
[----:B------:R-:W-:Y:S01]  /*10020*/  SEL R0, RZ, 0x80, P2 ;  /* 0x00000080ff007807 */ /* 0x000fe20001000000 */
[----:B------:R-:W-:Y:S02]  /*10030*/  IMAD.MOV.U32 R4, RZ, RZ, R188 ;  /* 0x000000ffff047224 */ /* 0x000fe400078e00bc */
[----:B------:R-:W-:Y:S01]  /*10040*/  VIADD R11, R7, UR4 ;  /* 0x00000004070b7c36 */ /* 0x000fe20008000000 */
[----:B------:R-:W-:Y:S01]  /*10050*/  LOP3.LUT R0, R15, R0, RZ, 0xfc, !PT ;  /* 0x000000000f007212 */ /* 0x000fe200078efcff */
[----:B------:R-:W-:Y:S01]  /*10060*/  IMAD.WIDE R8, R9, 0x40, R4 ;  /* 0x0000004009087825 */ /* 0x000fe200078e0204 */
[----:B------:R-:W-:Y:S06]  /*10070*/  @P1 BRA `(.L_x_1785) ;  /* 0x0000000000681947 */ /* 0x000fec0003800000 */
[----:B------:R-:W-:Y:S01]  /*10080*/  ULDC.64 UR10, c[0x0][0xad8] ;  /* 0x0002b600000a7ab9 */ /* 0x000fe20000000a00 */
[----:B------:R-:W-:Y:S01]  /*10090*/  MOV R5, R11 ;  /* 0x0000000b00057202 */ /* 0x000fe20000000f00 */
        /* <DEDUP_REMOVED lines=10> */
[C---:B------:R-:W-:Y:S02]  /*10140*/  LEA R20, P1, R4.reuse, UR10, 0x1 ;  /* 0x0000000a04147c11 */ /* 0x040fe4000f8208ff */
[----:B------:R-:W-:Y:S02]  /*10150*/  ISETP.GE.AND P2, PT, R25, UR14, PT ;  /* 0x0000000e19007c0c */ /* 0x000fe4000bf46270 */
        /* <DEDUP_REMOVED lines=12> */
.L_x_1785:
[----:B------:R-:W-:Y:S05]  /*10220*/  BSYNC B1 ;  /* 0x0000000000017941 */ /* 0x000fea0003800000 */
.L_x_1784:
[----:B------:R-:W-:Y:S05]  /*10230*/  @P0 BRA `(.L_x_1780) ;  /* 0x0000000000700947 */ /* 0x000fea0003800000 */
[----:B------:R-:W-:Y:S01]  /*10240*/  IADD3 R3, P0, R8, 0x20, RZ ;  /* 0x0000002008037810 */ /* 0x000fe20007f1e0ff */
[----:B------:R-:W-:Y:S01]  /*10250*/  ULDC.64 UR8, c[0x0][0xad8] ;  /* 0x0002b60000087ab9 */ /* 0x000fe20000000a00 */
[----:B------:R-:W-:Y:S01]  /*10260*/  IMAD.MOV.U32 R4, RZ, RZ, R6 ;  /* 0x000000ffff047224 */ /* 0x000fe200078e0006 */
[----:B------:R-:W-:Y:S01]  /*10270*/  ISETP.GE.AND P1, PT, R13, UR14, PT ;  /* 0x0000000e0d007c0c */ /* 0x000fe2000bf26270 */
        /* <DEDUP_REMOVED lines=8> */
[----:B------:R-:W-:-:S03]  /*10300*/  LOP3.LUT P4, RZ, R15, 0x40, RZ, 0xc0, !PT ;  /* 0x000000400fff7812 */ /* 0x000fc6000788c0ff */
        /* <DEDUP_REMOVED lines=15> */
.L_x_1780:
[----:B------:R-:W-:Y:S05]  /*10400*/  BSYNC B0 ;  /* 0x0000000000007941 */ /* 0x000fea0003800000 */
.L_x_1774:
[----:B------:R-:W-:Y:S02]  /*10410*/  ULDC UR4, c[0x0][0xc14] ;  /* 0x0003050000047ab9 */ /* 0x000fe40000000800 */
[----:B------:R-:W-:-:S06]  /*10420*/  UISETP.GE.AND UP0, UPT, UR5, UR4, UPT ;  /* 0x000000040500728c */ /* 0x000fcc000bf06270 */
[----:B------:R-:W-:-:S13]  /*10430*/  PLOP3.LUT P0, PT, PT, PT, UP0, 0x80, 0x0 ;  /* 0x000000000000781c */ /* 0x000fda0003f0f008 */
[----:B------:R-:W-:Y:S05]  /*10440*/  @!P0 BRA `(.L_x_1786) ;  /* 0xffffff0800b48947 */ /* 0x000fea000383ffff */
[----:B------:R-:W-:Y:S05]  /*10450*/  EXIT ;  /* 0x000000000000794d */ /* 0x000fea0003800000 */
.L_x_1677:
[----:B------:R-:W-:-:S08]  /*10460*/  NOP ;  /* 0x0000000000007918 */ /* 0x000fd00000000000 */
[----:B------:R-:W0:-:S00]  /*10470*/  USETMAXREG.DEALLOC.CTAPOOL 0x18 ;  /* 0x00000018000079c8 */ /* 0x000e0000080e0500 */
[----:B0-----:R-:W-:-:S06]  /*10480*/  LOP3.LUT R0, R0, 0x3, RZ, 0xc0, !PT ;  /* 0x0000000300007812 */ /* 0x001fcc00078ec0ff */
[----:B------:R-:W0:Y:S02]  /*10490*/  SHFL.IDX PT, R0, R0, RZ, 0x1f ;  /* 0x00001fff00007589 */ /* 0x000e2400000e0000 */
[----:B0-----:R-:W-:-:S13]  /*104a0*/  ISETP.NE.AND P0, PT, R0, RZ, PT ;  /* 0x000000ff0000720c */ /* 0x001fda0003f05270 */
[----:B------:R-:W-:Y:S05]  /*104b0*/  @P0 EXIT ;  /* 0x000000000000094d */ /* 0x000fea0003800000 */
[----:B------:R-:W-:Y:S01]  /*104c0*/  LOP3.LUT R7, R4, 0x1f, RZ, 0xc0, !PT ;  /* 0x0000001f04077812 */ /* 0x000fe200078ec0ff */
[----:B------:R-:W-:Y:S01]  /*104d0*/  ULDC UR5, c[0x0][0xc14] ;  /* 0x0003050000057ab9 */ /* 0x000fe20000000800 */
[----:B------:R-:W-:Y:S02]  /*104e0*/  LOP3.LUT R0, R0, 0xffffffdf, RZ, 0xc0, !PT ;  /* 0xffffffdf00007812 */ /* 0x000fe400078ec0ff */
[----:B------:R-:W-:Y:S01]  /*104f0*/  MOV R8, RZ ;  /* 0x000000ff00087202 */ /* 0x000fe20000000f00 */
[----:B------:R-:W0:Y:S01]  /*10500*/  S2UR UR6, SR_CTAID.X ;  /* 0x00000000000679c3 */ /* 0x000e220000002500 */
[----:B------:R-:W-:Y:S01]  /*10510*/  ISETP.NE.AND P0, PT, R7, 0x1f, PT ;  /* 0x0000001f0700780c */ /* 0x000fe20003f05270 */
[----:B------:R-:W-:-:S12]  /*10520*/  ULDC UR4, c[0x0][0xc10] ;  /* 0x0003040000047ab9 */ /* 0x000fd80000000800 */
[----:B------:R-:W-:Y:S02]  /*10530*/  @P0 LOP3.LUT R0, R0, 0x20, RZ, 0xfc, !PT ;  /* 0x0000002000000812 */ /* 0x000fe400078efcff */
[----:B------:R-:W-:-:S13]  /*10540*/  ISETP.GE.OR P0, PT, R7, UR5, !P0 ;  /* 0x0000000507007c0c */ /* 0x000fda000c706670 */
[----:B------:R-:W1:Y:S02]  /*10550*/  @!P0 LDC.64 R2, c[0x0][0xc58] ;  /* 0x00031600ff028b82 */ /* 0x000e640000000a00 */
[----:B-1----:R-:W-:-:S05]  /*10560*/  @!P0 IMAD.WIDE.U32 R2, R7, 0x4, R2 ;  /* 0x0000000407028825 */ /* 0x002fca00078e0002 */
[----:B------:R-:W2:Y:S01]  /*10570*/  @!P0 LDG.E R8, desc[UR48][R2.64] ;  /* 0x0000003002088981 */ /* 0x000ea2000c1e1900 */
[C---:B------:R-:W-:Y:S02]  /*10580*/  ISETP.NE.AND P1, PT, R7.reuse, RZ, PT ;  /* 0x000000ff0700720c */ /* 0x040fe40003f25270 */
[----:B------:R-:W-:Y:S02]  /*10590*/  ISETP.GE.U32.AND P0, PT, R7, 0x2, PT ;  /* 0x000000020700780c */ /* 0x000fe40003f06070 */
        /* <DEDUP_REMOVED lines=16> */
[----:B-1----:R-:W-:Y:S01]  /*106a0*/  SEL R3, R6, RZ, P0 ;  /* 0x000000ff06037207 */ /* 0x002fe20000000000 */
[----:B------:R-:W-:Y:S01]  /*106b0*/  IMAD.MOV.U32 R6, RZ, RZ, RZ ;  /* 0x000000ffff067224 */ /* 0x000fe200078e00ff */
[----:B------:R-:W-:-:S03]  /*106c0*/  ISETP.GE.U32.AND P0, PT, R7, 0x8, PT ;  /* 0x000000080700780c */ /* 0x000fc60003f06070 */
[----:B------:R-:W-:-:S05]  /*106d0*/  IMAD.IADD R3, R4, 0x1, R3 ;  /* 0x0000000104037824 */ /* 0x000fca00078e0203 */
[----:B------:R-:W1:Y:S05]  /*106e0*/  SHFL.UP PT, R2, R3, 0x8, RZ ;  /* 0x0500000003027989 */ /* 0x000e6a00000e00ff */
        /* <DEDUP_REMOVED lines=19> */
.L_x_1791:
[----:B------:R-:W-:Y:S01]  /*10820*/  VIADD R6, R6, 0x1f ;  /* 0x0000001f06067836 */ /* 0x000fe20000000000 */
[----:B------:R-:W-:-:S04]  /*10830*/  MOV R19, UR7 ;  /* 0x0000000700137c02 */ /* 0x000fc80008000f00 */
[----:B------:R-:W-:-:S13]  /*10840*/  ISETP.GE.AND P0, PT, R6, UR5, PT ;  /* 0x0000000506007c0c */ /* 0x000fda000bf06270 */
[----:B------:R-:W-:Y:S05]  /*10850*/  @P0 BRA `(.L_x_1788) ;  /* 0x0000000400c40947 */ /* 0x000fea0003800000 */
[----:B------:R-:W0:Y:S01]  /*10860*/  S2R R9, SR_TID.X ;  /* 0x0000000000097919 */ /* 0x000e220000002100 */
        /* <DEDUP_REMOVED lines=10> */
.L_x_1790:
[----:B------:R-:W-:Y:S05]  /*10910*/  BSYNC B0 ;  /* 0x0000000000007941 */ /* 0x000fea0003800000 */
.L_x_1789:
[----:B0----5:R-:W0:Y:S01]  /*10920*/  SHFL.UP PT, R2, R8, 0x1, RZ ;  /* 0x0420000008027989 */ /* 0x021e2200000e00ff */
        /* <DEDUP_REMOVED lines=24> */
.L_x_1787:
[----:B------:R-:W-:-:S04]  /*10ab0*/  IMAD.IADD R7, R5, 0x1, -R2 ;  /* 0x0000000105077824 */ /* 0x000fc800078e0a02 */
[----:B------:R-:W-:-:S05]  /*10ac0*/  IMAD R2, R4, UR4, R7 ;  /* 0x0000000404027c24 */ /* 0x000fca000f8e0207 */
[----:B------:R-:W-:Y:S02]  /*10ad0*/  ISETP.GT.AND P0, PT, R2, UR6, PT ;  /* 0x0000000602007c0c */ /* 0x000fe4000bf04270 */
[----:B------:R-:W0:Y:S11]  /*10ae0*/  LDC.64 R2, c[0x0][0xc68] ;  /* 0x00031a00ff027b82 */ /* 0x000e360000000a00 */
[----:B------:R-:W-:-:S04]  /*10af0*/  VOTE.ANY R9, PT, !P0 ;  /* 0x0000000000097806 */ /* 0x000fc800040e0100 */
[----:B------:R-:W1:Y:S02]  /*10b00*/  POPC R5, R9 ;  /* 0x0000000900057309 */ /* 0x000e640000000000 */
[----:B-1----:R-:W-:-:S04]  /*10b10*/  IMAD.IADD R19, R5, 0x1, R6 ;  /* 0x0000000105137824 */ /* 0x002fc800078e0206 */
[----:B0-----:R-:W-:-:S05]  /*10b20*/  IMAD.WIDE R2, R19, 0x4, R2 ;  /* 0x0000000413027825 */ /* 0x001fca00078e0202 */
[----:B------:R-:W2:Y:S01]  /*10b30*/  LDG.E R10, desc[UR48][R2.64] ;  /* 0x00000030020a7981 */ /* 0x000ea2000c1e1900 */
[----:B------:R-:W-:-:S03]  /*10b40*/  ISETP.NE.AND P0, PT, R9, RZ, PT ;  /* 0x000000ff0900720c */ /* 0x000fc60003f05270 */
[----:B------:R-:W2:Y:S02]  /*10b50*/  SHFL.IDX PT, R17, R8, R5, 0x1f ;  /* 0x00001f0508117589 */ /* 0x000ea400000e0000 */
[----:B--2---:R-:W-:-:S05]  /*10b60*/  IMAD R6, R17, R10, RZ ;  /* 0x0000000a11067224 */ /* 0x004fca00078e02ff */
[----:B------:R-:W-:-:S04]  /*10b70*/  IABS R11, R6 ;  /* 0x00000006000b7213 */ /* 0x000fc80000000000 */
[----:B------:R-:W0:Y:S08]  /*10b80*/  I2F.RP R12, R11 ;  /* 0x0000000b000c7306 */ /* 0x000e300000209400 */
[----:B0-----:R-:W0:Y:S02]  /*10b90*/  MUFU.RCP R12, R12 ;  /* 0x0000000c000c7308 */ /* 0x001e240000001000 */
[----:B0-----:R-:W-:-:S06]  /*10ba0*/  VIADD R13, R12, 0xffffffe ;  /* 0x0ffffffe0c0d7836 */ /* 0x001fcc0000000000 */
[----:B------:R0:W1:Y:S01]  /*10bb0*/  F2I.FTZ.U32.TRUNC.NTZ R3, R13 ;  /* 0x0000000d00037305 */ /* 0x000062000021f000 */
[----:B------:R-:W-:Y:S05]  /*10bc0*/  @!P0 BRA `(.L_x_1792) ;  /* 0x0000000000088947 */ /* 0x000fea0003800000 */
[----:B------:R-:W-:-:S05]  /*10bd0*/  IADD3 R5, R5, -0x1, RZ ;  /* 0xffffffff05057810 */ /* 0x000fca0007ffe0ff */
[----:B------:R2:W3:Y:S02]  /*10be0*/  SHFL.IDX PT, R16, R4, R5, 0x1f ;  /* 0x00001f0504107589 */ /* 0x0004e400000e0000 */
.L_x_1792:
[----:B-1----:R-:W-:Y:S01]  /*10bf0*/  IMAD.MOV R2, RZ, RZ, -R3 ;  /* 0x000000ffff027224 */ /* 0x002fe200078e0a03 */
[----:B--2---:R-:W-:Y:S01]  /*10c00*/  IABS R4, R6 ;  /* 0x0000000600047213 */ /* 0x004fe20000000000 */
[----:B---3--:R-:W-:Y:S02]  /*10c10*/  IMAD R16, R16, UR4, R7 ;  /* 0x0000000410107c24 */ /* 0x008fe4000f8e0207 */
[----:B------:R-:W-:Y:S02]  /*10c20*/  IMAD R5, R2, R11, RZ ;  /* 0x0000000b02057224 */ /* 0x000fe400078e02ff */
[----:B------:R-:W-:Y:S02]  /*10c30*/  IMAD.MOV.U32 R2, RZ, RZ, RZ ;  /* 0x000000ffff027224 */ /* 0x000fe400078e00ff */
[----:B------:R-:W-:Y:S02]  /*10c40*/  IMAD.MOV R4, RZ, RZ, -R4 ;  /* 0x000000ffff047224 */ /* 0x000fe400078e0a04 */
[----:B------:R-:W-:Y:S01]  /*10c50*/  IMAD.HI.U32 R2, R3, R5, R2 ;  /* 0x0000000503027227 */ /* 0x000fe200078e0002 */
[----:B------:R-:W-:-:S04]  /*10c60*/  IADD3 R5, -R16, UR6, RZ ;  /* 0x0000000610057c10 */ /* 0x000fc8000fffe1ff */
[----:B------:R-:W-:-:S05]  /*10c70*/  IABS R3, R5 ;  /* 0x0000000500037213 */ /* 0x000fca0000000000 */
        /* <DEDUP_REMOVED lines=11> */
[----:B------:R-:W-:-:S05]  /*10d30*/  @!P0 LOP3.LUT R2, RZ, R6, RZ, 0x33, !PT ;  /* 0x00000006ff028212 */ /* 0x000fca00078e33ff */
[----:B------:R-:W-:Y:S02]  /*10d40*/  IMAD R4, R10, R2, RZ ;  /* 0x000000020a047224 */ /* 0x000fe400078e02ff */
[----:B------:R-:W-:Y:S02]  /*10d50*/  IMAD.MOV R2, RZ, RZ, -R2 ;  /* 0x000000ffff027224 */ /* 0x000fe400078e0a02 */
[----:B------:R-:W-:Y:S02]  /*10d60*/  IMAD.MOV R3, RZ, RZ, -R4 ;  /* 0x000000ffff037224 */ /* 0x000fe400078e0a04 */
[----:B------:R-:W-:-:S03]  /*10d70*/  IMAD R5, R6, R2, R5 ;  /* 0x0000000206057224 */ /* 0x000fc600078e0205 */
[----:B------:R-:W-:-:S04]  /*10d80*/  VIADDMNMX R10, R3, UR4, R10, PT ;  /* 0x00000004030a7c46 */ /* 0x000fc8000b80010a */
[-C--:B------:R-:W-:Y:S02]  /*10d90*/  IABS R7, R10.reuse ;  /* 0x0000000a00077213 */ /* 0x080fe40000000000 */
[----:B------:R-:W-:Y:S02]  /*10da0*/  IABS R6, R10 ;  /* 0x0000000a00067213 */ /* 0x000fe40000000000 */
[----:B------:R-:W1:Y:S03]  /*10db0*/  I2F.RP R8, R7 ;  /* 0x0000000700087306 */ /* 0x000e660000209400 */
[----:B------:R-:W-:-:S05]  /*10dc0*/  IMAD.MOV R6, RZ, RZ, -R6 ;  /* 0x000000ffff067224 */ /* 0x000fca00078e0a06 */
[----:B-1----:R-:W1:Y:S02]  /*10dd0*/  MUFU.RCP R8, R8 ;  /* 0x0000000800087308 */ /* 0x002e640000001000 */
[----:B-1----:R-:W-:-:S06]  /*10de0*/  VIADD R3, R8, 0xffffffe ;  /* 0x0ffffffe08037836 */ /* 0x002fcc0000000000 */
[----:B------:R-:W1:Y:S02]  /*10df0*/  F2I.FTZ.U32.TRUNC.NTZ R3, R3 ;  /* 0x0000000300037305 */ /* 0x000e64000021f000 */
[----:B-1----:R-:W-:-:S04]  /*10e00*/  IMAD.MOV R2, RZ, RZ, -R3 ;  /* 0x000000ffff027224 */ /* 0x002fc800078e0a03 */
[----:B------:R-:W-:Y:S01]  /*10e10*/  IMAD R9, R2, R7, RZ ;  /* 0x0000000702097224 */ /* 0x000fe200078e02ff */
[----:B------:R-:W-:-:S05]  /*10e20*/  MOV R2, RZ ;  /* 0x000000ff00027202 */ /* 0x000fca0000000f00 */
[----:B------:R-:W-:Y:S01]  /*10e30*/  IMAD.HI.U32 R2, R3, R9, R2 ;  /* 0x0000000903027227 */ /* 0x000fe200078e0002 */
[----:B------:R-:W-:Y:S02]  /*10e40*/  IABS R9, R5 ;  /* 0x0000000500097213 */ /* 0x000fe40000000000 */
[C---:B------:R-:W-:Y:S02]  /*10e50*/  LOP3.LUT R3, R5.reuse, R10, RZ, 0x3c, !PT ;  /* 0x0000000a05037212 */ /* 0x040fe400078e3cff */
[----:B------:R-:W-:Y:S01]  /*10e60*/  IADD3 R5, R5, R4, RZ ;  /* 0x0000000405057210 */ /* 0x000fe20007ffe0ff */
[----:B------:R-:W-:-:S04]  /*10e70*/  IMAD.HI.U32 R2, R2, R9, RZ ;  /* 0x0000000902027227 */ /* 0x000fc800078e00ff */
[----:B------:R-:W-:-:S05]  /*10e80*/  IMAD R6, R2, R6, R9 ;  /* 0x0000000602067224 */ /* 0x000fca00078e0209 */
        /* <DEDUP_REMOVED lines=8> */
[----:B------:R-:W-:Y:S01]  /*10f10*/  @!P0 LOP3.LUT R2, RZ, R10, RZ, 0x33, !PT ;  /* 0x0000000aff028212 */ /* 0x000fe200078e33ff */
[----:B------:R-:W-:-:S04]  /*10f20*/  IMAD.MOV R10, RZ, RZ, -R10 ;  /* 0x000000ffff0a7224 */ /* 0x000fc800078e0a0a */
[----:B------:R-:W-:Y:S01]  /*10f30*/  IMAD R18, R2, R10, R5 ;  /* 0x0000000a02127224 */ /* 0x000fe200078e0205 */
[----:B------:R-:W-:-:S05]  /*10f40*/  LOP3.LUT R2, RZ, R2, RZ, 0x33, !PT ;  /* 0x00000002ff027212 */ /* 0x000fca00078e33ff */
[----:B------:R-:W-:Y:S01]  /*10f50*/  IMAD.IADD R17, R17, 0x1, R2 ;  /* 0x0000000111117824 */ /* 0x000fe200078e0202 */
[----:B------:R-:W-:Y:S06]  /*10f60*/  BRA `(.L_x_1793) ;  /* 0x00000000000c7947 */ /* 0x000fec0003800000 */
.L_x_1788:
[----:B------:R-:W-:Y:S02]  /*10f70*/  IMAD.MOV.U32 R17, RZ, RZ, RZ ;  /* 0x000000ffff117224 */ /* 0x000fe400078e00ff */
[----:B------:R-:W-:Y:S02]  /*10f80*/  IMAD.U32 R16, RZ, RZ, UR6 ;  /* 0x00000006ff107e24 */ /* 0x000fe4000f8e00ff */
[----:B------:R-:W-:-:S07]  /*10f90*/  IMAD.MOV.U32 R18, RZ, RZ, RZ ;  /* 0x000000ffff127224 */ /* 0x000fce00078e00ff */
.L_x_1793:
[----:B------:R-:W1:Y:S01]  /*10fa0*/  S2R R2, SR_TID.X ;  /* 0x0000000000027919 */ /* 0x000e620000002100 */
[----:B------:R-:W-:Y:S01]  /*10fb0*/  STL [R1], RZ ;  /* 0x000000ff01007387 */ /* 0x000fe20000100800 */
[----:B-1----:R-:W-:-:S04]  /*10fc0*/  LOP3.LUT R2, R2, 0x1f, RZ, 0xc0, !PT ;  /* 0x0000001f02027812 */ /* 0x002fc800078ec0ff */
[----:B------:R-:W-:-:S13]  /*10fd0*/  ISETP.NE.AND P0, PT, R2, RZ, PT ;  /* 0x000000ff0200720c */ /* 0x000fda0003f05270 */
[----:B------:R-:W1:Y:S01]  /*10fe0*/  @!P0 S2R R3, SR_CgaCtaId ;  /* 0x0000000000038919 */ /* 0x000e620000008800 */
[----:B------:R-:W-:-:S04]  /*10ff0*/  @!P0 MOV R0, 0x400 ;  /* 0x0000040000008802 */ /* 0x000fc80000000f00 */
[----:B-1----:R-:W-:-:S05]  /*11000*/  @!P0 LEA R0, R3, R0, 0x18 ;  /* 0x0000000003008211 */ /* 0x002fca00078ec0ff */
[----:B------:R1:W-:Y:S01]  /*11010*/  @!P0 STS.128 [R0+0x28cd0], R16 ;  /* 0x028cd01000008388 */ /* 0x0003e20000000c00 */
[----:B------:R-:W-:Y:S06]  /*11020*/  BAR.ARV 0x5, 0x120 ;  /* 0x0144800000007b1d */ /* 0x000fec0000002000 */
[----:B------:R-:W-:Y:S02]  /*11030*/  ISETP.GE.AND P0, PT, R19, UR5, PT ;  /* 0x0000000513007c0c */ /* 0x000fe4000bf06270 */
[----:B-1----:R-:W-:-:S05]  /*11040*/  MOV R0, 0x1 ;  /* 0x0000000100007802 */ /* 0x002fca0000000f00 */
[----:B------:R1:W-:Y:S04]  /*11050*/  STL [R1+0x4], R0 ;  /* 0x0000040001007387 */ /* 0x0003e80000100800 */
[----:B------:R1:W-:Y:S02]  /*11060*/  STL [R1+0x18], RZ ;  /* 0x000018ff01007387 */ /* 0x0003e40000100800 */
[----:B------:R-:W-:Y:S05]  /*11070*/  @P0 BRA `(.L_x_1794) ;  /* 0x0000004000e80947 */ /* 0x000fea0003800000 */
[----:B-1----:R-:W-:Y:S01]  /*11080*/  IMAD.MOV.U32 R0, RZ, RZ, 0x1 ;  /* 0x00000001ff007424 */ /* 0x002fe200078e00ff */
[----:B------:R1:W-:Y:S01]  /*11090*/  STL [R1+0x18], RZ ;  /* 0x000018ff01007387 */ /* 0x0003e20000100800 */
[----:B------:R-:W-:Y:S01]  /*110a0*/  ULDC UR37, c[0x0][0xc] ;  /* 0x0000030000257ab9 */ /* 0x000fe20000000800 */
[----:B------:R-:W-:Y:S02]  /*110b0*/  ULDC.64 UR38, c[0x0][0x198] ;  /* 0x0000660000267ab9 */ /* 0x000fe40000000a00 */
[----:B------:R1:W-:Y:S04]  /*110c0*/  STL [R1+0x4], R0 ;  /* 0x0000040001007387 */ /* 0x0003e80000100800 */
[----:B------:R1:W-:Y:S02]  /*110d0*/  STL [R1], RZ ;  /* 0x000000ff01007387 */ /* 0x0003e40000100800 */
.L_x_1867:
[----:B------:R-:W-:Y:S05]  /*110e0*/  YIELD ;  /* 0x0000000000007946 */ /* 0x000fea0003800000 */
[----:B------:R-:W-:Y:S01]  /*110f0*/  ULDC.64 UR4, c[0x0][0xa28] ;  /* 0x00028a0000047ab9 */ /* 0x000fe20000000a00 */
[----:B------:R-:W-:Y:S01]  /*11100*/  IMAD.MOV.U32 R4, RZ, RZ, RZ ;  /* 0x000000ffff047224 */ /* 0x000fe200078e00ff */
[----:B------:R-:W-:Y:S01]  /*11110*/  ISETP.NE.U32.AND P0, PT, RZ, UR4, PT ;  /* 0x00000004ff007c0c */ /* 0x000fe2000bf05070 */
[----:B-1----:R-:W-:Y:S01]  /*11120*/  IMAD.MOV.U32 R0, RZ, RZ, RZ ;  /* 0x000000ffff007224 */ /* 0x002fe200078e00ff */
[----:B------:R-:W-:Y:S02]  /*11130*/  ULDC.64 UR6, c[0x0][0xa08] ;  /* 0x0002820000067ab9 */ /* 0x000fe40000000a00 */
[----:B------:R-:W-:Y:S01]  /*11140*/  ISETP.NE.AND.EX P0, PT, RZ, UR5, PT, P0 ;  /* 0x00000005ff007c0c */ /* 0x000fe2000bf05300 */
[----:B------:R-:W-:-:S12]  /*11150*/  ULDC.64 UR4, c[0x0][0xa00] ;  /* 0x0002800000047ab9 */ /* 0x000fd80000000a00 */
[----:B--2---:R-:W1:Y:S01]  /*11160*/  @P0 LDC.64 R2, c[0x0][0xa28] ;  /* 0x00028a00ff020b82 */ /* 0x004e620000000a00 */
[----:B------:R-:W-:Y:S01]  /*11170*/  ISETP.NE.U32.AND P2, PT, RZ, UR4, PT ;  /* 0x00000004ff007c0c */ /* 0x000fe2000bf45070 */
[----:B-1----:R-:W-:-:S05]  /*11180*/  @P0 IMAD.WIDE R2, R19, 0x4, R2 ;  /* 0x0000000413020825 */ /* 0x002fca00078e0202 */
[----:B------:R1:W5:Y:S01]  /*11190*/  @P0 LDG.E R4, desc[UR48][R2.64] ;  /* 0x0000003002040981 */ /* 0x000362000c1e1900 */
[----:B------:R-:W-:Y:S01]  /*111a0*/  ISETP.NE.AND.EX P2, PT, RZ, UR5, PT, P2 ;  /* 0x00000005ff007c0c */ /* 0x000fe2000bf45320 */
[----:B------:R-:W-:Y:S01]  /*111b0*/  ULDC.64 UR4, c[0x0][0xa18] ;  /* 0x0002860000047ab9 */ /* 0x000fe20000000a00 */
[----:B-1----:R-:W1:Y:S02]  /*111c0*/  LDC.64 R2, c[0x0][0xa00] ;  /* 0x00028000ff027b82 */ /* 0x002e640000000a00 */
[----:B-1----:R-:W-:-:S09]  /*111d0*/  IMAD.WIDE R2, R19, 0x4, R2 ;  /* 0x0000000413027825 */ /* 0x002fd200078e0202 */
[----:B------:R-:W2:Y:S01]  /*111e0*/  @P2 LDG.E R0, desc[UR48][R2.64] ;  /* 0x0000003002002981 */ /* 0x000ea2000c1e1900 */
[----:B------:R-:W-:Y:S01]  /*111f0*/  ISETP.NE.U32.AND P1, PT, RZ, UR4, PT ;  /* 0x00000004ff007c0c */ /* 0x000fe2000bf25070 */
[----:B------:R-:W-:-:S03]  /*11200*/  ULDC UR4, c[0x0][0x288] ;  /* 0x0000a20000047ab9 */ /* 0x000fc60000000800 */
[----:B------:R-:W-:-:S13]  /*11210*/  ISETP.NE.AND.EX P1, PT, RZ, UR5, PT, P1 ;  /* 0x00000005ff007c0c */ /* 0x000fda000bf25310 */
[----:B------:R-:W1:Y:S02]  /*11220*/  @P1 LDC.64 R6, c[0x0][0xa18] ;  /* 0x00028600ff061b82 */ /* 0x000e640000000a00 */
[----:B-1----:R-:W-:Y:S01]  /*11230*/  @P1 IMAD.WIDE R6, R19, 0x4, R6 ;  /* 0x0000000413061825 */ /* 0x002fe200078e0206 */
[----:B--2---:R1:W-:Y:S03]  /*11240*/  STL [R1+0x1c], R0 ;  /* 0x00001c0001007387 */ /* 0x0043e60000100800 */
[----:B-1----:R-:W-:Y:S01]  /*11250*/  IMAD.U32 R0, RZ, RZ, UR4 ;  /* 0x00000004ff007e24 */ /* 0x002fe2000f8e00ff */
[----:B------:R-:W-:-:S05]  /*11260*/  ULDC.64 UR4, c[0x0][0x3f8] ;  /* 0x0000fe0000047ab9 */ /* 0x000fca0000000a00 */
[----:B------:R1:W5:Y:S01]  /*11270*/  @P1 LDG.E R0, desc[UR48][R6.64] ;  /* 0x0000003006001981 */ /* 0x000362000c1e1900 */
[----:B------:R-:W-:Y:S01]  /*11280*/  UISETP.NE.U32.AND UP0, UPT, UR4, URZ, UPT ;  /* 0x0000003f0400728c */ /* 0x000fe2000bf05070 */
[----:B------:R-:W-:Y:S02]  /*11290*/  ISETP.NE.U32.AND P0, PT, RZ, UR6, PT ;  /* 0x00000006ff007c0c */ /* 0x000fe4000bf05070 */
[----:B------:R-:W-:Y:S01]  /*112a0*/  ULDC UR4, c[0x0][0x404] ;  /* 0x0001010000047ab9 */ /* 0x000fe20000000800 */
[----:B------:R-:W-:Y:S01]  /*112b0*/  UISETP.NE.AND.EX UP0, UPT, UR5, URZ, UPT, UP0 ;  /* 0x0000003f0500728c */ /* 0x000fe2000bf05300 */
[----:B------:R-:W-:Y:S02]  /*112c0*/  ISETP.NE.AND.EX P0, PT, RZ, UR7, PT, P0 ;  /* 0x00000007ff007c0c */ /* 0x000fe4000bf05300 */
[----:B------:R-:W-:Y:S01]  /*112d0*/  ULDC UR5, c[0x0][0x2e0] ;  /* 0x0000b80000057ab9 */ /* 0x000fe20000000800 */
[----:B------:R-:W-:-:S04]  /*112e0*/  USEL UR4, UR4, 0x1, UP0 ;  /* 0x0000000104047887 */ /* 0x000fc80008000000 */
[----:B------:R-:W-:-:S06]  /*112f0*/  UIMAD UR4, UR4, UR5, URZ ;  /* 0x00000005040472a4 */ /* 0x000fcc000f8e023f */
[----:B------:R-:W-:Y:S01]  /*11300*/  IMAD.U32 R5, RZ, RZ, UR4 ;  /* 0x00000004ff057e24 */ /* 0x000fe2000f8e00ff */
[----:B-1----:R-:W-:Y:S06]  /*11310*/  @P1 BRA `(.L_x_1795) ;  /* 0x0000000000101947 */ /* 0x002fec0003800000 */
[----:B------:R-:W-:Y:S05]  /*11320*/  @!P2 BRA `(.L_x_1795) ;  /* 0x00000000000ca947 */ /* 0x000fea0003800000 */
[----:B------:R-:W2:Y:S04]  /*11330*/  LDG.E R7, desc[UR48][R2.64] ;  /* 0x0000003002077981 */ /* 0x000ea8000c1e1900 */
[----:B-----5:R-:W2:Y:S02]  /*11340*/  LDG.E R0, desc[UR48][R2.64+0x4] ;  /* 0x0000043002007981 */ /* 0x020ea4000c1e1900 */
[----:B--2---:R-:W-:-:S07]  /*11350*/  IADD3 R0, -R7, R0, RZ ;  /* 0x0000000007007210 */ /* 0x004fce0007ffe1ff */
.L_x_1795:
[----:B------:R-:W1:Y:S01]  /*11360*/  LDC.64 R2, c[0x0][0xa08] ;  /* 0x00028200ff027b82 */ /* 0x000e620000000a00 */
[----:B------:R-:W-:Y:S01]  /*11370*/  IMAD.MOV.U32 R7, RZ, RZ, RZ ;  /* 0x000000ffff077224 */ /* 0x000fe200078e00ff */
[----:B------:R-:W-:Y:S01]  /*11380*/  ULDC.64 UR4, c[0x0][0xa20] ;  /* 0x0002880000047ab9 */ /* 0x000fe20000000a00 */
[----:B-1----:R-:W-:-:S05]  /*11390*/  IMAD.WIDE R2, R19, 0x4, R2 ;  /* 0x0000000413027825 */ /* 0x002fca00078e0202 */
[----:B------:R-:W2:Y:S01]  /*113a0*/  @P0 LDG.E R7, desc[UR48][R2.64] ;  /* 0x0000003002070981 */ /* 0x000ea2000c1e1900 */
[----:B------:R-:W-:-:S04]  /*113b0*/  ISETP.NE.U32.AND P1, PT, RZ, UR4, PT ;  /* 0x00000004ff007c0c */ /* 0x000fc8000bf25070 */
[----:B------:R-:W-:Y:S01]  /*113c0*/  ISETP.NE.AND.EX P1, PT, RZ, UR5, PT, P1 ;  /* 0x00000005ff007c0c */ /* 0x000fe2000bf25310 */
[----:B--2--5:R-:W-:-:S05]  /*113d0*/  IMAD.IADD R6, R7, 0x1, R4 ;  /* 0x0000000107067824 */ /* 0x024fca00078e0204 */
[----:B------:R1:W-:Y:S07]  /*113e0*/  STL [R1+0x8], R6 ;  /* 0x0000080601007387 */ /* 0x0003ee0000100800 */
[----:B------:R-:W-:Y:S05]  /*113f0*/  @!P1 BRA `(.L_x_1796) ;  /* 0x0000000000109947 */ /* 0x000fea0003800000 */
[----:B------:R-:W2:Y:S02]  /*11400*/  LDC.64 R2, c[0x0][0xa20] ;  /* 0x00028800ff027b82 */ /* 0x000ea40000000a00 */
[----:B--2---:R-:W-:-:S05]  /*11410*/  IMAD.WIDE R2, R19, 0x4, R2 ;  /* 0x0000000413027825 */ /* 0x004fca00078e0202 */
[----:B------:R2:W5:Y:S01]  /*11420*/  LDG.E R5, desc[UR48][R2.64] ;  /* 0x0000003002057981 */ /* 0x000562000c1e1900 */
[----:B------:R-:W-:Y:S05]  /*11430*/  BRA `(.L_x_1797) ;  /* 0x0000000000107947 */ /* 0x000fea0003800000 */
.L_x_1796:
[----:B------:R-:W-:Y:S05]  /*11440*/  @!P0 BRA `(.L_x_1797) ;  /* 0x00000000000c8947 */ /* 0x000fea0003800000 */
[----:B-1----:R-:W2:Y:S04]  /*11450*/  LDG.E R6, desc[UR48][R2.64] ;  /* 0x0000003002067981 */ /* 0x002ea8000c1e1900 */
[----:B------:R-:W2:Y:S02]  /*11460*/  LDG.E R5, desc[UR48][R2.64+0x4] ;  /* 0x0000043002057981 */ /* 0x000ea4000c1e1900 */
[----:B--2---:R-:W-:-:S07]  /*11470*/  IMAD.IADD R5, R5, 0x1, -R6 ;  /* 0x0000000105057824 */ /* 0x004fce00078e0a06 */
.L_x_1797:
[----:B--2---:R-:W2:Y:S01]  /*11480*/  LDC.64 R2, c[0x0][0x9e0] ;  /* 0x00027800ff027b82 */ /* 0x004ea20000000a00 */
[----:B-----5:R-:W-:Y:S01]  /*11490*/  IMAD.IADD R7, R5, 0x1, -R4 ;  /* 0x0000000105077824 */ /* 0x020fe200078e0a04 */
[----:B------:R-:W-:-:S04]  /*114a0*/  LEA R4, R17, 0x40, 0x6 ;  /* 0x0000004011047811 */ /* 0x000fc800078e30ff */
[----:B------:R-:W-:Y:S02]  /*114b0*/  IADD3 R9, R7, R4, -R0 ;  /* 0x0000000407097210 */ /* 0x000fe40007ffe800 */
[----:B--2---:R-:W-:-:S03]  /*114c0*/  ISETP.GE.AND P0, PT, R3, 0x1, PT ;  /* 0x000000010300780c */ /* 0x004fc60003f06270 */
[----:B------:R-:W-:-:S10]  /*114d0*/  IMAD.IADD R2, R9, 0x1, R2 ;  /* 0x0000000109027824 */ /* 0x000fd400078e0202 */
[----:B------:R-:W-:Y:S05]  /*114e0*/  @!P0 BRA `(.L_x_1798) ;  /* 0x0000000000488947 */ /* 0x000fea0003800000 */
[C---:B------:R-:W-:Y:S01]  /*114f0*/  ISETP.GT.AND P1, PT, R9.reuse, RZ, PT ;  /* 0x000000ff0900720c */ /* 0x040fe20003f24270 */
[----:B------:R-:W-:Y:S01]  /*11500*/  BSSY B0, `(.L_x_1799) ;  /* 0x000000e000007945 */ /* 0x000fe20003800000 */
[----:B-1----:R-:W-:-:S11]  /*11510*/  IADD3 R6, R9, -0x1, RZ ;  /* 0xffffffff09067810 */ /* 0x002fd60007ffe0ff */
        /* <DEDUP_REMOVED lines=8> */
.L_x_1800:
[----:B------:R-:W-:-:S13]  /*115a0*/  ISETP.NE.AND P1, PT, R3, 0x1, PT ;  /* 0x000000010300780c */ /* 0x000fda0003f25270 */
[----:B------:R-:W1:Y:S02]  /*115b0*/  @P1 LDC.64 R4, c[0x0][0x9e8] ;  /* 0x00027a00ff041b82 */ /* 0x000e640000000a00 */
[----:B-1----:R-:W-:-:S05]  /*115c0*/  @P1 IMAD.HI.U32 R4, R6, R4, RZ ;  /* 0x0000000406041227 */ /* 0x002fca00078e00ff */
[----:B------:R-:W-:-:S07]  /*115d0*/  @P1 SHF.R.U32.HI R6, RZ, R5, R4 ;  /* 0x00000005ff061219 */ /* 0x000fce0000011604 */
.L_x_1801:
[----:B------:R-:W-:Y:S05]  /*115e0*/  BSYNC B0 ;  /* 0x0000000000007941 */ /* 0x000fea0003800000 */
.L_x_1799:
[----:B------:R-:W-:-:S05]  /*115f0*/  IMAD R5, R6, R3, R3 ;  /* 0x0000000306057224 */ /* 0x000fca00078e0203 */
[----:B------:R-:W-:-:S07]  /*11600*/  VIMNMX R2, R2, R5, PT ;  /* 0x0000000502027248 */ /* 0x000fce0003fe0100 */
.L_x_1798:
[----:B------:R-:W-:Y:S01]  /*11610*/  VIADD R2, R2, 0x3f ;  /* 0x0000003f02027836 */ /* 0x000fe20000000000 */
[----:B------:R-:W-:Y:S01]  /*11620*/  ULDC UR4, c[0x0][0x9dc] ;  /* 0x0002770000047ab9 */ /* 0x000fe20000000800 */
[----:B------:R-:W-:-:S03]  /*11630*/  IMAD R0, R17, 0x40, -R0 ;  /* 0x0000004011007824 */ /* 0x000fc600078e0a00 */
[----:B------:R-:W-:-:S04]  /*11640*/  SHF.R.S32.HI R5, RZ, 0x1f, R2 ;  /* 0x0000001fff057819 */ /* 0x000fc80000011402 */
[----:B------:R-:W-:Y:S01]  /*11650*/  LEA.HI R4, R5, R2, RZ, 0x6 ;  /* 0x0000000205047211 */ /* 0x000fe200078f30ff */
[C---:B------:R-:W-:Y:S02]  /*11660*/  VIADD R2, R7.reuse, 0x3f ;  /* 0x0000003f07027836 */ /* 0x040fe40000000000 */
[----:B------:R-:W-:Y:S01]  /*11670*/  IMAD.IADD R7, R7, 0x1, R0 ;  /* 0x0000000107077824 */ /* 0x000fe200078e0200 */
[----:B------:R-:W-:Y:S02]  /*11680*/  SHF.R.S32.HI R4, RZ, 0x6, R4 ;  /* 0x00000006ff047819 */ /* 0x000fe40000011404 */
[----:B------:R-:W-:Y:S02]  /*11690*/  SHF.R.S32.HI R5, RZ, 0x1f, R2 ;  /* 0x0000001fff057819 */ /* 0x000fe40000011402 */
[----:B------:R-:W-:Y:S02]  /*116a0*/  IADD3 R0, R7, -UR4, RZ ;  /* 0x8000000407007c10 */ /* 0x000fe4000fffe0ff */
[----:B------:R-:W-:-:S04]  /*116b0*/  LEA.HI R5, R5, R2, RZ, 0x6 ;  /* 0x0000000205057211 */ /* 0x000fc800078f30ff */
[----:B------:R-:W-:-:S04]  /*116c0*/  SHF.R.S32.HI R5, RZ, 0x6, R5 ;  /* 0x00000006ff057819 */ /* 0x000fc80000011405 */
[----:B-1----:R-:W-:-:S05]  /*116d0*/  VIMNMX R6, R5, R4, PT ;  /* 0x0000000405067248 */ /* 0x002fca0003fe0100 */
[----:B------:R1:W-:Y:S01]  /*116e0*/  STL [R1+0x14], R6 ;  /* 0x0000140601007387 */ /* 0x0003e20000100800 */
[----:B------:R-:W-:Y:S05]  /*116f0*/  @!P0 BRA `(.L_x_1802) ;  /* 0x0000000000448947 */ /* 0x000fea0003800000 */
[----:B------:R-:W-:Y:S01]  /*11700*/  ISETP.GT.AND P0, PT, R7, -0x1, PT ;  /* 0xffffffff0700780c */ /* 0x000fe20003f04270 */
[----:B------:R-:W-:-:S12]  /*11710*/  BSSY B0, `(.L_x_1803) ;  /* 0x000000d000007945 */ /* 0x000fd80003800000 */
        /* <DEDUP_REMOVED lines=8> */
.L_x_1804:
[----:B------:R-:W-:-:S13]  /*117a0*/  ISETP.NE.AND P0, PT, R3, 0x1, PT ;  /* 0x000000010300780c */ /* 0x000fda0003f05270 */
[----:B------:R-:W2:Y:S02]  /*117b0*/  @P0 LDC.64 R4, c[0x0][0x9e8] ;  /* 0x00027a00ff040b82 */ /* 0x000ea40000000a00 */
[----:B--2---:R-:W-:-:S05]  /*117c0*/  @P0 IMAD.HI.U32 R4, R7, R4, RZ ;  /* 0x0000000407040227 */ /* 0x004fca00078e00ff */
[----:B------:R-:W-:-:S07]  /*117d0*/  @P0 SHF.R.U32.HI R7, RZ, R5, R4 ;  /* 0x00000005ff070219 */ /* 0x000fce0000011604 */
.L_x_1805:
[----:B------:R-:W-:Y:S05]  /*117e0*/  BSYNC B0 ;  /* 0x0000000000007941 */ /* 0x000fea0003800000 */
.L_x_1803:
[----:B------:R-:W-:-:S05]  /*117f0*/  IMAD R3, R7, R3, RZ ;  /* 0x0000000307037224 */ /* 0x000fca00078e02ff */
[----:B------:R-:W-:-:S07]  /*11800*/  VIMNMX R0, R0, R3, !PT ;  /* 0x0000000300007248 */ /* 0x000fce0007fe0100 */
.L_x_1802:
[----:B------:R-:W-:Y:S01]  /*11810*/  SHF.R.S32.HI R3, RZ, 0x1f, R0 ;  /* 0x0000001fff037819 */ /* 0x000fe20000011400 */
[----:B------:R-:W-:Y:S03]  /*11820*/  BSSY B6, `(.L_x_1806) ;  /* 0x00002fe000067945 */ /* 0x000fe60003800000 */
[----:B------:R-:W-:-:S04]  /*11830*/  LEA.HI R3, R3, R0, RZ, 0x6 ;  /* 0x0000000003037211 */ /* 0x000fc800078f30ff */
[----:B------:R-:W-:-:S04]  /*11840*/  SHF.R.S32.HI R3, RZ, 0x6, R3 ;  /* 0x00000006ff037819 */ /* 0x000fc80000011403 */
[----:B------:R-:W-:-:S04]  /*11850*/  VIMNMX R2, RZ, R3, !PT ;  /* 0x00000003ff027248 */ /* 0x000fc80007fe0100 */
[----:B------:R-:W-:Y:S01]  /*11860*/  ISETP.GT.AND P0, PT, R6, R2, PT ;  /* 0x000000020600720c */ /* 0x000fe20003f04270 */
[----:B------:R2:W-:-:S12]  /*11870*/  STL [R1+0xc], R2 ;  /* 0x00000c0201007387 */ /* 0x0005d80000100800 */
[----:B--2---:R-:W-:Y:S05]  /*11880*/  @P0 BRA `(.L_x_1807) ;  /* 0x0000000000440947 */ /* 0x004fea0003800000 */
[----:B------:R-:W2:Y:S02]  /*11890*/  S2R R2, SR_TID.X ;  /* 0x0000000000027919 */ /* 0x000ea40000002100 */
[----:B--2---:R-:W-:-:S04]  /*118a0*/  LOP3.LUT R2, R2, 0x1f, RZ, 0xc0, !PT ;  /* 0x0000001f02027812 */ /* 0x004fc800078ec0ff */
[----:B------:R-:W-:-:S13]  /*118b0*/  ISETP.NE.AND P1, PT, R2, RZ, PT ;  /* 0x000000ff0200720c */ /* 0x000fda0003f25270 */
[----:B------:R-:W-:Y:S05]  /*118c0*/  @P1 BRA `(.L_x_1808) ;  /* 0x0000002c00cc1947 */ /* 0x000fea0003800000 */
[----:B------:R-:W2:Y:S01]  /*118d0*/  S2R R7, SR_LANEID ;  /* 0x0000000000077919 */ /* 0x000ea20000000000 */
[----:B------:R-:W-:Y:S01]  /*118e0*/  VOTEU.ANY UR4, UPT, PT ;  /* 0x0000000000047886 */ /* 0x000fe200038e0100 */
[----:B------:R-:W3:Y:S01]  /*118f0*/  LDC.64 R2, c[0x0][0xc38] ;  /* 0x00030e00ff027b82 */ /* 0x000ee20000000a00 */
[----:B------:R-:W2:Y:S08]  /*11900*/  FLO.U32 R0, UR4 ;  /* 0x0000000400007d00 */ /* 0x000eb000080e0000 */
[----:B------:R-:W3:Y:S01]  /*11910*/  POPC R5, UR4 ;  /* 0x0000000400057d09 */ /* 0x000ee20008000000 */
[----:B--2---:R-:W-:-:S13]  /*11920*/  ISETP.EQ.U32.AND P0, PT, R0, R7, PT ;  /* 0x000000070000720c */ /* 0x004fda0003f02070 */
[----:B---3--:R-:W2:Y:S01]  /*11930*/  @P0 ATOMG.E.ADD.STRONG.GPU PT, R3, desc[UR48][R2.64], R5 ;  /* 0x00000005020309a8 */ /* 0x008ea200081ee1f0 */
[----:B------:R-:W3:Y:S02]  /*11940*/  S2R R4, SR_LTMASK ;  /* 0x0000000000047919 */ /* 0x000ee40000003900 */
[----:B---3--:R-:W-:-:S04]  /*11950*/  LOP3.LUT R4, R4, UR4, RZ, 0xc0, !PT ;  /* 0x0000000404047c12 */ /* 0x008fc8000f8ec0ff */
[----:B------:R-:W3:Y:S01]  /*11960*/  POPC R7, R4 ;  /* 0x0000000400077309 */ /* 0x000ee20000000000 */
[----:B--2---:R-:W3:Y:S02]  /*11970*/  SHFL.IDX PT, R0, R3, R0, 0x1f ;  /* 0x00001f0003007589 */ /* 0x004ee400000e0000 */
[----:B---3--:R-:W-:Y:S01]  /*11980*/  IADD3 R16, R0, UR37, R7 ;  /* 0x0000002500107c10 */ /* 0x008fe2000fffe007 */
[----:B------:R-:W-:Y:S06]  /*11990*/  BRA `(.L_x_1808) ;  /* 0x0000002c00987947 */ /* 0x000fec0003800000 */
.L_x_1807:
[----:B------:R-:W2:Y:S01]  /*119a0*/  S2R R3, SR_CgaCtaId ;  /* 0x0000000000037919 */ /* 0x000ea20000008800 */
[----:B------:R-:W-:-:S04]  /*119b0*/  MOV R0, 0x400 ;  /* 0x0000040000007802 */ /* 0x000fc80000000f00 */
[----:B--2---:R-:W-:-:S05]  /*119c0*/  LEA R2, R3, R0, 0x18 ;  /* 0x0000000003027211 */ /* 0x004fca00078ec0ff */
[----:B------:R2:W-:Y:S01]  /*119d0*/  STL [R1+0x10], R2 ;  /* 0x0000100201007387 */ /* 0x0005e20000100800 */
[----:B------:R-:W-:-:S05]  /*119e0*/  VIADD R0, R2, 0x22400 ;  /* 0x0002240002007836 */ /* 0x000fca0000000000 */
[----:B------:R-:W-:-:S13]  /*119f0*/  LOP3.LUT P0, RZ, R0, 0x3ff, RZ, 0xc0, !PT ;  /* 0x000003ff00ff7812 */ /* 0x000fda000780c0ff */
[----:B--2---:R-:W-:Y:S05]  /*11a00*/  @!P0 BRA `(.L_x_1809) ;  /* 0x0000000000408947 */ /* 0x004fea0003800000 */
[----:B------:R-:W-:Y:S01]  /*11a10*/  MOV R2, 0x0 ;  /* 0x0000000000027802 */ /* 0x000fe20000000f00 */
[----:B------:R-:W-:Y:S01]  /*11a20*/  ULDC.64 UR6, c[0x4][0x88] ;  /* 0x0100220000067ab9 */ /* 0x000fe20000000a00 */
[----:B------:R-:W-:Y:S01]  /*11a30*/  ULDC.64 UR8, c[0x4][0x90] ;  /* 0x0100240000087ab9 */ /* 0x000fe20000000a00 */
[----:B------:R-:W-:Y:S01]  /*11a40*/  ULDC.64 UR4, c[0x4][0x8] ;  /* 0x0100020000047ab9 */ /* 0x000fe20000000a00 */
[----:B------:R-:W-:Y:S01]  /*11a50*/  IMAD.U32 R4, RZ, RZ, UR6 ;  /* 0x00000006ff047e24 */ /* 0x000fe2000f8e00ff */
[----:B------:R-:W-:Y:S01]  /*11a60*/  MOV R10, UR4 ;  /* 0x00000004000a7c02 */ /* 0x000fe20008000f00 */
[----:B------:R-:W2:Y:S01]  /*11a70*/  LDC.64 R2, c[0x4][R2] ;  /* 0x0100000002027b82 */ /* 0x000ea20000000a00 */
[----:B------:R-:W-:Y:S02]  /*11a80*/  IMAD.U32 R5, RZ, RZ, UR7 ;  /* 0x00000007ff057e24 */ /* 0x000fe4000f8e00ff */
[----:B-1----:R-:W-:Y:S02]  /*11a90*/  IMAD.U32 R6, RZ, RZ, UR8 ;  /* 0x00000008ff067e24 */ /* 0x002fe4000f8e00ff */
[----:B------:R-:W-:-:S02]  /*11aa0*/  IMAD.U32 R7, RZ, RZ, UR9 ;  /* 0x00000009ff077e24 */ /* 0x000fc4000f8e00ff */
[----:B------:R-:W-:Y:S02]  /*11ab0*/  IMAD.U32 R11, RZ, RZ, UR5 ;  /* 0x00000005ff0b7e24 */ /* 0x000fe4000f8e00ff */
[----:B------:R-:W-:Y:S02]  /*11ac0*/  IMAD.MOV.U32 R8, RZ, RZ, 0x70 ;  /* 0x00000070ff087424 */ /* 0x000fe400078e00ff */
[----:B------:R-:W-:Y:S02]  /*11ad0*/  IMAD.MOV.U32 R12, RZ, RZ, 0x1 ;  /* 0x00000001ff0c7424 */ /* 0x000fe400078e00ff */
[----:B0-----:R-:W-:-:S07]  /*11ae0*/  IMAD.MOV.U32 R13, RZ, RZ, RZ ;  /* 0x000000ffff0d7224 */ /* 0x001fce00078e00ff */
[----:B------:R-:W-:-:S07]  /*11af0*/  LEPC R20, `(.L_x_1809) ;  /* 0x000000001014794e */ /* 0x000fce0000000000 */
[----:B--2---:R-:W-:Y:S05]  /*11b00*/  CALL.ABS.NOINC R2 ;  /* 0x0000000002007343 */ /* 0x004fea0003c00000 */
.L_x_1809:
        /* <DEDUP_REMOVED lines=8> */
[----:B------:R2:W3:Y:S01]  /*11b90*/  LDC.64 R2, c[0x4][R0] ;  /* 0x0100000000027b82 */ /* 0x0004e20000000a00 */
[----:B------:R-:W-:Y:S01]  /*11ba0*/  MOV R4, UR6 ;  /* 0x0000000600047c02 */ /* 0x000fe20008000f00 */
[----:B------:R-:W-:Y:S01]  /*11bb0*/  IMAD.U32 R5, RZ, RZ, UR7 ;  /* 0x00000007ff057e24 */ /* 0x000fe2000f8e00ff */
[----:B------:R-:W-:Y:S01]  /*11bc0*/  MOV R8, 0x70 ;  /* 0x0000007000087802 */ /* 0x000fe20000000f00 */
[----:B-1----:R-:W-:Y:S02]  /*11bd0*/  IMAD.U32 R6, RZ, RZ, UR8 ;  /* 0x00000008ff067e24 */ /* 0x002fe4000f8e00ff */
[----:B------:R-:W-:-:S02]  /*11be0*/  IMAD.U32 R7, RZ, RZ, UR9 ;  /* 0x00000009ff077e24 */ /* 0x000fc4000f8e00ff */
[----:B------:R-:W-:Y:S02]  /*11bf0*/  IMAD.U32 R10, RZ, RZ, UR4 ;  /* 0x00000004ff0a7e24 */ /* 0x000fe4000f8e00ff */
[----:B------:R-:W-:Y:S02]  /*11c00*/  IMAD.U32 R11, RZ, RZ, UR5 ;  /* 0x00000005ff0b7e24 */ /* 0x000fe4000f8e00ff */
[----:B------:R-:W-:Y:S02]  /*11c10*/  IMAD.MOV.U32 R12, RZ, RZ, 0x1 ;  /* 0x00000001ff0c7424 */ /* 0x000fe400078e00ff */
[----:B0-2---:R-:W-:-:S07]  /*11c20*/  IMAD.MOV.U32 R13, RZ, RZ, RZ ;  /* 0x000000ffff0d7224 */ /* 0x005fce00078e00ff */
[----:B------:R-:W-:-:S07]  /*11c30*/  LEPC R20, `(.L_x_1811) ;  /* 0x000000001014794e */ /* 0x000fce0000000000 */
[----:B---3--:R-:W-:Y:S05]  /*11c40*/  CALL.ABS.NOINC R2 ;  /* 0x0000000002007343 */ /* 0x008fea0003c00000 */
.L_x_1811:
        /* <DEDUP_REMOVED lines=16> */
.L_x_1810:
[----:B------:R-:W2:Y:S01]  /*11d50*/  LDL.LU R7, [R1+0x1c] ;  /* 0x00001c0001077983 */ /* 0x000ea20000300800 */
[----:B------:R-:W3:Y:S01]  /*11d60*/  LDC R0, c[0x0][0x428] ;  /* 0x00010a00ff007b82 */ /* 0x000ee20000000800 */
[----:B------:R-:W-:Y:S01]  /*11d70*/  ULDC.64 UR4, c[0x0][0x9f8] ;  /* 0x00027e0000047ab9 */ /* 0x000fe20000000a00 */
[----:B------:R-:W-:Y:S01]  /*11d80*/  IMAD.MOV.U32 R4, RZ, RZ, R19 ;  /* 0x000000ffff047224 */ /* 0x000fe200078e0013 */
[----:B-1----:R-:W1:Y:S01]  /*11d90*/  S2R R6, SR_TID.X ;  /* 0x0000000000067919 */ /* 0x002e620000002100 */
[----:B---3--:R-:W-:Y:S02]  /*11da0*/  ISETP.NE.AND P0, PT, R0, 0x1, PT ;  /* 0x000000010000780c */ /* 0x008fe40003f05270 */
[----:B------:R-:W-:Y:S02]  /*11db0*/  MOV R0, R18 ;  /* 0x0000001200007202 */ /* 0x000fe40000000f00 */
[----:B-1----:R-:W-:-:S09]  /*11dc0*/  LOP3.LUT R6, R6, 0x1f, RZ, 0xc0, !PT ;  /* 0x0000001f06067812 */ /* 0x002fd200078ec0ff */
[----:B------:R-:W1:Y:S08]  /*11dd0*/  @P0 LDC R3, c[0x0][0x42c] ;  /* 0x00010b00ff030b82 */ /* 0x000e700000000800 */
[----:B------:R-:W3:Y:S01]  /*11de0*/  @P0 LDC R5, c[0x0][0x430] ;  /* 0x00010c00ff050b82 */ /* 0x000ee20000000800 */
[----:B-1----:R-:W-:-:S05]  /*11df0*/  @P0 IMAD.HI.U32 R2, R18, R3, RZ ;  /* 0x0000000312020227 */ /* 0x002fca00078e00ff */
[----:B---3--:R-:W-:Y:S02]  /*11e00*/  @P0 SHF.R.U32.HI R0, RZ, R5, R2 ;  /* 0x00000005ff000219 */ /* 0x008fe40000011602 */
[----:B------:R-:W-:-:S04]  /*11e10*/  ISETP.NE.U32.AND P0, PT, RZ, UR4, PT ;  /* 0x00000004ff007c0c */ /* 0x000fc8000bf05070 */
[----:B------:R-:W-:Y:S01]  /*11e20*/  ISETP.NE.AND.EX P0, PT, RZ, UR5, PT, P0 ;  /* 0x00000005ff007c0c */ /* 0x000fe2000bf05300 */
[----:B------:R-:W-:-:S12]  /*11e30*/  ULDC.64 UR4, c[0x0][0xa00] ;  /* 0x0002800000047ab9 */ /* 0x000fd80000000a00 */
[----:B------:R-:W1:Y:S01]  /*11e40*/  @P0 LDC.64 R2, c[0x0][0x9f8] ;  /* 0x00027e00ff020b82 */ /* 0x000e620000000a00 */
[----:B------:R-:W-:-:S04]  /*11e50*/  ISETP.NE.AND P6, PT, R6, RZ, PT ;  /* 0x000000ff0600720c */ /* 0x000fc80003fc5270 */
[----:B------:R-:W-:-:S09]  /*11e60*/  PLOP3.LUT P1, PT, P6, PT, PT, 0x8, 0x0 ;  /* 0x000000000000781c */ /* 0x000fd2000372e170 */
[----:B------:R-:W-:Y:S01]  /*11e70*/  VOTEU.ALL UP1, P6 ;  /* 0x00000000003f7886 */ /* 0x000fe20003020000 */
[----:B-1----:R-:W-:-:S05]  /*11e80*/  @P0 IMAD.WIDE R2, R19, 0x4, R2 ;  /* 0x0000000413020825 */ /* 0x002fca00078e0202 */
[----:B------:R1:W5:Y:S01]  /*11e90*/  @P0 LDG.E R4, desc[UR48][R2.64] ;  /* 0x0000003002040981 */ /* 0x000362000c1e1900 */
[----:B------:R-:W-:Y:S01]  /*11ea0*/  ISETP.NE.U32.AND P0, PT, RZ, UR4, PT ;  /* 0x00000004ff007c0c */ /* 0x000fe2000bf05070 */
[----:B------:R-:W-:-:S03]  /*11eb0*/  @!UP1 UIADD3 UR8, UP0, UR38, 0x270, URZ ;  /* 0x0000027026089890 */ /* 0x000fc6000ff1e03f */
[----:B------:R-:W-:Y:S01]  /*11ec0*/  ISETP.NE.AND.EX P0, PT, RZ, UR5, PT, P0 ;  /* 0x00000005ff007c0c */ /* 0x000fe2000bf05300 */
[----:B------:R-:W-:-:S03]  /*11ed0*/  @!UP1 UIADD3.X UR9, URZ, UR39, URZ, UP0, !UPT ;  /* 0x000000273f099290 */ /* 0x000fc600087fe43f */
[----:B------:R-:W-:Y:S01]  /*11ee0*/  SEL R6, R19, RZ, !P0 ;  /* 0x000000ff13067207 */ /* 0x000fe20004000000 */
[----:B------:R-:W-:Y:S01]  /*11ef0*/  VOTEU.ALL UP0, P6 ;  /* 0x00000000003f7886 */ /* 0x000fe20003000000 */
[----:B-12---:R-:W-:-:S07]  /*11f00*/  IMAD R17, R17, 0x40, R7 ;  /* 0x0000004011117824 */ /* 0x006fce00078e0207 */
.L_x_1812:
        /* <DEDUP_REMOVED lines=9> */
[----:B-1----:R-:W-:Y:S05]  /*11fa0*/  @P1 BRA.U.ANY `(.L_x_1812) ;  /* 0xfffffffd00d81947 */ /* 0x002fea000393ffff */
[----:B------:R-:W2:Y:S01]  /*11fb0*/  LDL R5, [R1+0x14] ;  /* 0x0000140001057983 */ /* 0x000ea20000100800 */
[----:B------:R-:W1:Y:S01]  /*11fc0*/  LDC.64 R2, c[0x0][0x3f8] ;  /* 0x0000fe00ff027b82 */ /* 0x000e620000000a00 */
[----:B------:R-:W-:Y:S02]  /*11fd0*/  ULDC.64 UR4, c[0x0][0xa08] ;  /* 0x0002820000047ab9 */ /* 0x000fe40000000a00 */
[----:B-1----:R-:W-:Y:S01]  /*11fe0*/  LOP3.LUT P0, RZ, R2, UR4, RZ, 0xfc, !PT ;  /* 0x0000000402ff7c12 */ /* 0x002fe2000f80fcff */
[----:B------:R-:W-:-:S03]  /*11ff0*/  UMOV UR4, 0xffffffff ;  /* 0xffffffff00047882 */ /* 0x000fc60000000000 */
[----:B------:R-:W-:-:S04]  /*12000*/  LOP3.LUT P0, RZ, R3, UR5, RZ, 0xfc, P0 ;  /* 0x0000000503ff7c12 */ /* 0x000fc8000800fcff */
[----:B-----5:R-:W-:Y:S01]  /*12010*/  SEL R7, R4, RZ, !P0 ;  /* 0x000000ff04077207 */ /* 0x020fe20004000000 */
[----:B--2---:R-:W-:Y:S01]  /*12020*/  VIADD R8, R5, 0xffffffff ;  /* 0xffffffff05087836 */ /* 0x004fe20000000000 */
[----:B------:R-:W-:Y:S07]  /*12030*/  BRA.DIV UR4, `(.L_x_1813) ;  /* 0x0000003a04e07947 */ /* 0x000fee000b800000 */
.L_x_1884:
[----:B------:R-:W-:Y:S01]  /*12040*/  UMOV UR4, 0xffffffff ;  /* 0xffffffff00047882 */ /* 0x000fe20000000000 */
[----:B------:R-:W-:Y:S02]  /*12050*/  SHF.R.S32.HI R5, RZ, 0x1f, R4 ;  /* 0x0000001fff057819 */ /* 0x000fe40000011404 */
[----:B------:R-:W-:Y:S05]  /*12060*/  BRA.DIV UR4, `(.L_x_1814) ;  /* 0x0000003e04087947 */ /* 0x000fea000b800000 */
[----:B------:R-:W-:-:S13]  /*12070*/  ELECT P6, URZ, PT ;  /* 0x00000000003f782f */ /* 0x000fda00038c0000 */
.L_x_1887:
        /* <DEDUP_REMOVED lines=10> */
[----:B------:R-:W-:-:S04]  /*12120*/  @P0 SHF.R.U32.HI R7, RZ, R11, R10 ;  /* 0x0000000bff070219 */ /* 0x000fc8000001160a */
[--C-:B------:R-:W-:Y:S01]  /*12130*/  SHF.R.S32.HI R11, RZ, 0x1f, R7.reuse ;  /* 0x0000001fff0b7819 */ /* 0x100fe20000011407 */
[----:B------:R-:W-:Y:S01]  /*12140*/  IMAD.MOV R9, RZ, RZ, -R7 ;  /* 0x000000ffff097224 */ /* 0x000fe200078e0a07 */
[----:B------:R-:W-:-:S03]  /*12150*/  MOV R10, R7 ;  /* 0x00000007000a7202 */ /* 0x000fc60000000f00 */
[----:B------:R-:W-:Y:S02]  /*12160*/  IMAD R8, R12, R9, R8 ;  /* 0x000000090c087224 */ /* 0x000fe400078e0208 */
[----:B------:R-:W-:Y:S02]  /*12170*/  IMAD R9, R5, UR4, RZ ;  /* 0x0000000405097c24 */ /* 0x000fe4000f8e02ff */
[----:B------:R-:W-:-:S04]  /*12180*/  IMAD.WIDE.U32 R10, R4, UR4, R10 ;  /* 0x00000004040a7c25 */ /* 0x000fc8000f8e000a */
[----:B------:R-:W-:Y:S01]  /*12190*/  IMAD R9, R4, UR5, R9 ;  /* 0x0000000504097c24 */ /* 0x000fe2000f8e0209 */
[----:B------:R-:W-:-:S03]  /*121a0*/  LEA R12, P0, R10, R2, 0x2 ;  /* 0x000000020a0c7211 */ /* 0x000fc600078010ff */
[----:B------:R-:W-:-:S05]  /*121b0*/  IMAD.IADD R7, R11, 0x1, R9 ;  /* 0x000000010b077824 */ /* 0x000fca00078e0209 */
[----:B0-----:R-:W-:-:S05]  /*121c0*/  LEA.HI.X R13, R10, R3, R7, 0x2, P0 ;  /* 0x000000030a0d7211 */ /* 0x001fca00000f1407 */
[----:B------:R1:W5:Y:S02]  /*121d0*/  LDG.E R7, desc[UR48][R12.64] ;  /* 0x000000300c077981 */ /* 0x000364000c1e1900 */
.L_x_1816:
[----:B------:R-:W2:Y:S01]  /*121e0*/  LDL R9, [R1] ;  /* 0x0000000001097983 */ /* 0x000ea20000100800 */
[----:B------:R-:W-:-:S03]  /*121f0*/  MOV R11, 0x400 ;  /* 0x00000400000b7802 */ /* 0x000fc60000000f00 */
[----:B------:R-:W3:Y:S01]  /*12200*/  LDL R10, [R1+0x4] ;  /* 0x00000400010a7983 */ /* 0x000ee20000100800 */
[----:B-1----:R-:W1:Y:S02]  /*12210*/  S2R R12, SR_CgaCtaId ;  /* 0x00000000000c7919 */ /* 0x002e640000008800 */
[----:B-1----:R-:W-:-:S05]  /*12220*/  LEA R11, R12, R11, 0x18 ;  /* 0x0000000b0c0b7211 */ /* 0x002fca00078ec0ff */
[----:B--2---:R-:W-:Y:S01]  /*12230*/  IMAD R9, R9, 0x8, R11 ;  /* 0x0000000809097824 */ /* 0x004fe200078e020b */
[----:B---3--:R-:W-:-:S04]  /*12240*/  SHF.L.U32 R10, R10, 0x1f, RZ ;  /* 0x0000001f0a0a7819 */ /* 0x008fc800000006ff */
[----:B------:R-:W1:Y:S02]  /*12250*/  SYNCS.PHASECHK.TRANS64.TRYWAIT P0, [R9+URZ+0x28c40], R10 ;  /* 0x028c400a090075a7 */ /* 0x000e64000800017f */
[----:B-1----:R-:W-:Y:S05]  /*12260*/  @!P0 BRA `(.L_x_1817) ;  /* 0x0000003800a88947 */ /* 0x002fea0003800000 */
.L_x_1888:
[----:B------:R-:W2:Y:S02]  /*12270*/  S2R R11, SR_TID.X ;  /* 0x00000000000b7919 */ /* 0x000ea40000002100 */
        /* <DEDUP_REMOVED lines=8> */
[----:B---3--:R-:W-:Y:S05]  /*12300*/  @!P1 BRA `(.L_x_1818) ;  /* 0x0000000000049947 */ /* 0x008fea0003800000 */
[----:B------:R-:W-:Y:S01]  /*12310*/  BPT.TRAP 0x1 ;  /* 0x000000040000795c */ /* 0x000fe20000300000 */
.L_x_1818:
[----:B------:R-:W2:Y:S01]  /*12320*/  LDL R11, [R1] ;  /* 0x00000000010b7983 */ /* 0x000ea20000100800 */
[----:B------:R-:W-:-:S03]  /*12330*/  MOV R12, 0x400 ;  /* 0x00000400000c7802 */ /* 0x000fc60000000f00 */
[----:B-1----:R-:W3:Y:S01]  /*12340*/  LDL R10, [R1+0x8] ;  /* 0x00000800010a7983 */ /* 0x002ee20000100800 */
[----:B0-----:R-:W0:Y:S01]  /*12350*/  S2R R13, SR_CgaCtaId ;  /* 0x00000000000d7919 */ /* 0x001e220000008800 */
[----:B------:R-:W-:Y:S02]  /*12360*/  R2UR UR9, R9 ;  /* 0x00000000090972ca */ /* 0x000fe400000e0000 */
[----:B------:R-:W-:Y:S01]  /*12370*/  R2UR UR11, R8 ;  /* 0x00000000080b72ca */ /* 0x000fe200000e0000 */
[----:B------:R-:W-:Y:S01]  /*12380*/  UIADD3 UR6, UP0, UR38, 0x370, URZ ;  /* 0x0000037026067890 */ /* 0x000fe2000ff1e03f */
[----:B------:R-:W-:Y:S02]  /*12390*/  R2UR UR12, R0 ;  /* 0x00000000000c72ca */ /* 0x000fe400000e0000 */
[----:B-----5:R-:W-:Y:S01]  /*123a0*/  R2UR UR13, R7 ;  /* 0x00000000070d72ca */ /* 0x020fe200000e0000 */
[----:B------:R-:W-:Y:S01]  /*123b0*/  UIADD3.X UR7, URZ, UR39, URZ, UP0, !UPT ;  /* 0x000000273f077290 */ /* 0x000fe200087fe43f */
[----:B0-----:R-:W-:-:S05]  /*123c0*/  LEA R12, R13, R12, 0x18 ;  /* 0x0000000c0d0c7211 */ /* 0x001fca00078ec0ff */
[----:B------:R-:W-:Y:S01]  /*123d0*/  UIADD3 UR9, UR9, 0x28c30, URZ ;  /* 0x00028c3009097890 */ /* 0x000fe2000fffe03f */
[----:B------:R-:W-:Y:S01]  /*123e0*/  UMOV UR5, 0x14f00000 ;  /* 0x14f0000000057882 */ /* 0x000fe20000000000 */
[----:B------:R-:W-:Y:S01]  /*123f0*/  UMOV UR10, URZ ;  /* 0x0000003f000a7c82 */ /* 0x000fe20008000000 */
[----:B--2---:R-:W-:Y:S01]  /*12400*/  IMAD R9, R11, 0x2000, R12 ;  /* 0x000020000b097824 */ /* 0x004fe200078e020c */
[----:B---3--:R-:W-:-:S04]  /*12410*/  R2UR UR4, R10 ;  /* 0x000000000a0472ca */ /* 0x008fc800000e0000 */
[----:B------:R-:W-:-:S09]  /*12420*/  R2UR UR8, R9 ;  /* 0x00000000090872ca */ /* 0x000fd200000e0000 */
[----:B------:R-:W-:-:S04]  /*12430*/  ULEA UR11, UR11, UR4, 0x6 ;  /* 0x000000040b0b7291 */ /* 0x000fc8000f8e303f */
[----:B------:R-:W-:Y:S01]  /*12440*/  UIADD3 UR8, UR8, 0x22400, URZ ;  /* 0x0002240008087890 */ /* 0x000fe2000fffe03f */
[----:B------:R-:W-:-:S08]  /*12450*/  UMOV UR4, 0x0 ;  /* 0x0000000000047882 */ /* 0x000fd00000000000 */
[----:B------:R1:W-:Y:S02]  /*12460*/  UTMALDG.4D [UR8], [UR6], desc[UR4] ;  /* 0x00000408060075b4 */ /* 0x0003e40008019000 */
[----:B-1----:R-:W-:Y:S01]  /*12470*/  NOP ;  /* 0x0000000000007918 */ /* 0x002fe20000000000 */
.L_x_1815:
[----:B------:R-:W2:Y:S01]  /*12480*/  LDL.LU R12, [R1+0x18] ;  /* 0x00001800010c7983 */ /* 0x000ea20000300800 */
[----:B------:R-:W-:Y:S01]  /*12490*/  MOV R10, 0x400 ;  /* 0x00000400000a7802 */ /* 0x000fe20000000f00 */
[----:B------:R-:W-:Y:S05]  /*124a0*/  WARPSYNC.ALL ;  /* 0x0000000000007948 */ /* 0x000fea0003800000 */
[----:B------:R-:W1:Y:S01]  /*124b0*/  S2R R11, SR_CgaCtaId ;  /* 0x00000000000b7919 */ /* 0x000e620000008800 */
        /* <DEDUP_REMOVED lines=11> */
[----:B-1----:R-:W-:Y:S01]  /*12570*/  LEA R10, R11, R10, 0x18 ;  /* 0x0000000a0b0a7211 */ /* 0x002fe200078ec0ff */
[----:B------:R-:W-:Y:S03]  /*12580*/  BAR.SYNC.DEFER_BLOCKING 0x8, 0xa0 ;  /* 0x0202800000007b1d */ /* 0x000fe60000010000 */
[----:B------:R-:W-:-:S13]  /*12590*/  R2UR UR9, R10 ;  /* 0x000000000a0972ca */ /* 0x000fda00000e0000 */
[----:B------:R-:W-:Y:S02]  /*125a0*/  UIADD3 UR8, UR9, 0x20400, URZ ;  /* 0x0002040009087890 */ /* 0x000fe4000fffe03f */
[----:B------:R-:W-:Y:S01]  /*125b0*/  UIADD3 UR9, UR9, 0x28c00, URZ ;  /* 0x00028c0009097890 */ /* 0x000fe2000fffe03f */
[----:B------:R1:W-:Y:S08]  /*125c0*/  @P0 SYNCS.ARRIVE.TRANS64 RZ, [R10+URZ+0x28c00], R9 ;  /* 0x028c00090aff09a7 */ /* 0x0003f0000800003f */
[----:B------:R1:W-:Y:S01]  /*125d0*/  UTMALDG.4D [UR8], [UR4], desc[UR6] ;  /* 0x00000608040075b4 */ /* 0x0003e20008019000 */
[----:B--2---:R-:W-:-:S04]  /*125e0*/  IADD3 R12, R12, 0x1, RZ ;  /* 0x000000010c0c7810 */ /* 0x004fc80007ffe0ff */
[----:B------:R-:W-:Y:S01]  /*125f0*/  LEA.HI R6, R12, R12, RZ, 0x1 ;  /* 0x0000000c0c067211 */ /* 0x000fe200078f08ff */
[----:B------:R1:W-:Y:S03]  /*12600*/  STL [R1+0x18], R12 ;  /* 0x0000180c01007387 */ /* 0x0003e60000100800 */
[----:B------:R-:W-:-:S05]  /*12610*/  LOP3.LUT R6, R6, 0xfffffffe, RZ, 0xc0, !PT ;  /* 0xfffffffe06067812 */ /* 0x000fca00078ec0ff */
[----:B------:R-:W-:-:S05]  /*12620*/  IMAD.IADD R6, R12, 0x1, -R6 ;  /* 0x000000010c067824 */ /* 0x000fca00078e0a06 */
[----:B------:R-:W-:-:S04]  /*12630*/  SHF.L.U32 R6, R6, 0x1f, RZ ;  /* 0x0000001f06067819 */ /* 0x000fc800000006ff */
[----:B------:R-:W2:Y:S02]  /*12640*/  SYNCS.PHASECHK.TRANS64.TRYWAIT P0, [R10+URZ+0x28c20], R6 ;  /* 0x028c20060a0075a7 */ /* 0x000ea4000800017f */
[----:B-12---:R-:W-:Y:S05]  /*12650*/  @!P0 BRA `(.L_x_1820) ;  /* 0x0000003400c08947 */ /* 0x006fea0003800000 */
.L_x_1889:
[----:B------:R-:W-:Y:S05]  /*12660*/  BSYNC B0 ;  /* 0x0000000000007941 */ /* 0x000fea0003800000 */
.L_x_1819:
[----:B------:R-:W-:Y:S04]  /*12670*/  BSSY B0, `(.L_x_1821) ;  /* 0x000004f000007945 */ /* 0x000fe80003800000 */
[----:B------:R-:W-:Y:S05]  /*12680*/  @!P6 BRA `(.L_x_1822) ;  /* 0x000000040034e947 */ /* 0x000fea0003800000 */
[----:B------:R-:W2:Y:S01]  /*12690*/  LDL R10, [R1] ;  /* 0x00000000010a7983 */ /* 0x000ea20000100800 */
[----:B------:R-:W-:-:S03]  /*126a0*/  MOV R11, 0x400 ;  /* 0x00000400000b7802 */ /* 0x000fc60000000f00 */
[----:B-1----:R-:W3:Y:S01]  /*126b0*/  LDL R9, [R1+0x4] ;  /* 0x0000040001097983 */ /* 0x002ee20000100800 */
[----:B------:R-:W1:Y:S02]  /*126c0*/  S2R R12, SR_CgaCtaId ;  /* 0x00000000000c7919 */ /* 0x000e640000008800 */
[----:B-1----:R-:W-:-:S05]  /*126d0*/  LEA R11, R12, R11, 0x18 ;  /* 0x0000000b0c0b7211 */ /* 0x002fca00078ec0ff */
[----:B--2---:R-:W-:Y:S01]  /*126e0*/  IMAD R6, R10, 0x8, R11 ;  /* 0x000000080a067824 */ /* 0x004fe200078e020b */
[----:B---3--:R-:W-:-:S04]  /*126f0*/  SHF.L.U32 R9, R9, 0x1f, RZ ;  /* 0x0000001f09097819 */ /* 0x008fc800000006ff */
[----:B------:R-:W1:Y:S02]  /*12700*/  SYNCS.PHASECHK.TRANS64.TRYWAIT P0, [R6+URZ+0x28c60], R9 ;  /* 0x028c6009060075a7 */ /* 0x000e64000800017f */
[----:B-1----:R-:W-:Y:S05]  /*12710*/  @!P0 BRA `(.L_x_1823) ;  /* 0x0000003400b08947 */ /* 0x002fea0003800000 */
.L_x_1890:
        /* <DEDUP_REMOVED lines=11> */
.L_x_1824:
[----:B------:R-:W2:Y:S01]  /*127d0*/  LDL R10, [R1] ;  /* 0x00000000010a7983 */ /* 0x000ea20000100800 */
[----:B------:R-:W-:-:S03]  /*127e0*/  MOV R11, 0x400 ;  /* 0x00000400000b7802 */ /* 0x000fc60000000f00 */
[----:B-1----:R-:W3:Y:S01]  /*127f0*/  LDL R9, [R1+0x8] ;  /* 0x0000080001097983 */ /* 0x002ee20000100800 */
[----:B------:R-:W1:Y:S01]  /*12800*/  S2R R12, SR_CgaCtaId ;  /* 0x00000000000c7919 */ /* 0x000e620000008800 */
[----:B------:R-:W-:Y:S02]  /*12810*/  R2UR UR9, R6 ;  /* 0x00000000060972ca */ /* 0x000fe400000e0000 */
[----:B------:R-:W-:Y:S01]  /*12820*/  R2UR UR11, R8 ;  /* 0x00000000080b72ca */ /* 0x000fe200000e0000 */
[----:B------:R-:W-:Y:S01]  /*12830*/  UIADD3 UR4, UP0, UR38, 0x470, URZ ;  /* 0x0000047026047890 */ /* 0x000fe2000ff1e03f */
[----:B------:R-:W-:Y:S02]  /*12840*/  R2UR UR12, R0 ;  /* 0x00000000000c72ca */ /* 0x000fe400000e0000 */
[----:B------:R-:W-:Y:S02]  /*12850*/  R2UR UR13, R7 ;  /* 0x00000000070d72ca */ /* 0x000fe400000e0000 */
        /* <DEDUP_REMOVED lines=12> */
[----:B------:R-:W-:-:S09]  /*12920*/  R2UR UR14, R6 ;  /* 0x00000000060e72ca */ /* 0x000fd200000e0000 */
[----:B------:R-:W-:-:S04]  /*12930*/  ULEA UR11, UR11, UR5, 0x6 ;  /* 0x000000050b0b7291 */ /* 0x000fc8000f8e303f */
[----:B------:R-:W-:Y:S02]  /*12940*/  UIADD3 UR8, UR14, 0x400, URZ ;  /* 0x000004000e087890 */ /* 0x000fe4000fffe03f */
[----:B------:R-:W-:Y:S02]  /*12950*/  UIADD3.X UR5, URZ, UR39, URZ, UP0, !UPT ;  /* 0x000000273f057290 */ /* 0x000fe400087fe43f */
        /* <DEDUP_REMOVED lines=32> */
.L_x_1822:
[----:B------:R-:W-:Y:S05]  /*12b60*/  BSYNC B0 ;  /* 0x0000000000007941 */ /* 0x000fea0003800000 */
.L_x_1821:
[----:B-1----:R-:W2:Y:S04]  /*12b70*/  LDL R6, [R1+0x14] ;  /* 0x0000140001067983 */ /* 0x002ea80000100800 */
[----:B------:R-:W3:Y:S01]  /*12b80*/  LDL R9, [R1+0xc] ;  /* 0x00000c0001097983 */ /* 0x000ee20000100800 */
[----:B------:R-:W-:Y:S01]  /*12b90*/  BSSY B0, `(.L_x_1825) ;  /* 0x00001ab000007945 */ /* 0x000fe20003800000 */
[----:B--2---:R-:W-:-:S05]  /*12ba0*/  VIADD R8, R6, 0xfffffffe ;  /* 0xfffffffe06087836 */ /* 0x004fca0000000000 */
[----:B---3--:R-:W-:-:S13]  /*12bb0*/  ISETP.GE.AND P0, PT, R8, R9, PT ;  /* 0x000000090800720c */ /* 0x008fda0003f06270 */
[----:B------:R-:W-:Y:S05]  /*12bc0*/  @!P0 BRA `(.L_x_1826) ;  /* 0x00000018009c8947 */ /* 0x000fea0003800000 */
[----:B------:R-:W-:Y:S01]  /*12bd0*/  LOP3.LUT R10, RZ, R9, RZ, 0x33, !PT ;  /* 0x00000009ff0a7212 */ /* 0x000fe200078e33ff */
[----:B------:R-:W-:Y:S01]  /*12be0*/  BSSY B1, `(.L_x_1827) ;  /* 0x0000090000017945 */ /* 0x000fe20003800000 */
[----:B------:R-:W-:-:S04]  /*12bf0*/  IADD3 R9, -R6, RZ, RZ ;  /* 0x000000ff06097210 */ /* 0x000fc80007ffe1ff */
[----:B------:R-:W-:-:S05]  /*12c00*/  VIADDMNMX R10, R9, 0x1, R10, !PT ;  /* 0x00000001090a7846 */ /* 0x000fca000780010a */
[----:B------:R-:W-:-:S05]  /*12c10*/  IMAD.IADD R6, R6, 0x1, R10 ;  /* 0x0000000106067824 */ /* 0x000fca00078e020a */
[----:B------:R-:W-:-:S04]  /*12c20*/  LOP3.LUT R6, R6, 0x1, RZ, 0xc0, !PT ;  /* 0x0000000106067812 */ /* 0x000fc800078ec0ff */
[----:B------:R-:W-:-:S13]  /*12c30*/  ISETP.NE.U32.AND P0, PT, R6, 0x1, PT ;  /* 0x000000010600780c */ /* 0x000fda0003f05070 */
[----:B------:R-:W-:Y:S05]  /*12c40*/  @P0 BRA `(.L_x_1828) ;  /* 0x0000000800240947 */ /* 0x000fea0003800000 */
[----:B------:R-:W2:Y:S04]  /*12c50*/  LDL.LU R11, [R1] ;  /* 0x00000000010b7983 */ /* 0x000ea80000300800 */
[----:B0-----:R-:W3:Y:S01]  /*12c60*/  LDL.LU R13, [R1+0x4] ;  /* 0x00000400010d7983 */ /* 0x001ee20000300800 */
        /* <DEDUP_REMOVED lines=25> */
[C---:B------:R-:W-:Y:S02]  /*12e00*/  LEA R2, P0, R6.reuse, R2, 0x2 ;  /* 0x0000000206027211 */ /* 0x040fe400078010ff */
[----:B------:R-:W-:Y:S02]  /*12e10*/  IADD3 R7, -R9, RZ, RZ ;  /* 0x000000ff09077210 */ /* 0x000fe40007ffe1ff */
[----:B------:R-:W-:-:S03]  /*12e20*/  LEA.HI.X R3, R6, R3, R11, 0x2, P0 ;  /* 0x0000000306037211 */ /* 0x000fc600000f140b */
[----:B------:R-:W-:Y:S02]  /*12e30*/  IMAD R8, R12, R7, R8 ;  /* 0x000000070c087224 */ /* 0x000fe400078e0208 */
[----:B------:R1:W5:Y:S05]  /*12e40*/  LDG.E R7, desc[UR48][R2.64] ;  /* 0x0000003002077981 */ /* 0x00036a000c1e1900 */
.L_x_1831:
[----:B-1----:R-:W1:Y:S01]  /*12e50*/  S2R R3, SR_CgaCtaId ;  /* 0x0000000000037919 */ /* 0x002e620000008800 */
[----:B------:R-:W-:-:S04]  /*12e60*/  MOV R2, 0x400 ;  /* 0x0000040000027802 */ /* 0x000fc80000000f00 */
[----:B-1----:R-:W-:Y:S02]  /*12e70*/  LEA R2, R3, R2, 0x18 ;  /* 0x0000000203027211 */ /* 0x002fe400078ec0ff */
[----:B------:R-:W-:-:S03]  /*12e80*/  SHF.L.U32 R3, R13, 0x1f, RZ ;  /* 0x0000001f0d037819 */ /* 0x000fc600000006ff */
[----:B------:R-:W-:-:S04]  /*12e90*/  IMAD R2, R14, 0x8, R2 ;  /* 0x000000080e027824 */ /* 0x000fc800078e0202 */
[----:B------:R-:W1:Y:S02]  /*12ea0*/  SYNCS.PHASECHK.TRANS64.TRYWAIT P0, [R2+URZ+0x28c40], R3 ;  /* 0x028c4003020075a7 */ /* 0x000e64000800017f */
[----:B-1----:R-:W-:Y:S05]  /*12eb0*/  @!P0 BRA `(.L_x_1832) ;  /* 0x0000002c00dc8947 */ /* 0x002fea0003800000 */
.L_x_1891:
[----:B------:R-:W2:Y:S02]  /*12ec0*/  S2R R6, SR_TID.X ;  /* 0x0000000000067919 */ /* 0x000ea40000002100 */
[----:B--2---:R-:W-:-:S04]  /*12ed0*/  LOP3.LUT R6, R6, 0x7f, RZ, 0xc0, !PT ;  /* 0x0000007f06067812 */ /* 0x004fc800078ec0ff */
[----:B------:R-:W-:-:S13]  /*12ee0*/  ISETP.NE.AND P1, PT, R6, RZ, PT ;  /* 0x000000ff0600720c */ /* 0x000fda0003f25270 */
        /* <DEDUP_REMOVED lines=8> */
.L_x_1833:
[----:B------:R-:W2:Y:S01]  /*12f70*/  LDL R6, [R1] ;  /* 0x0000000001067983 */ /* 0x000ea20000100800 */
        /* <DEDUP_REMOVED lines=21> */
.L_x_1892:
        /* <DEDUP_REMOVED lines=8> */
.L_x_1835:
        /* <DEDUP_REMOVED lines=54> */
.L_x_1830:
[----:B------:R-:W-:Y:S05]  /*134b0*/  BSYNC B2 ;  /* 0x0000000000027941 */ /* 0x000fea0003800000 */
.L_x_1829:
[----:B------:R-:W2:Y:S02]  /*134c0*/  LDL R2, [R1+0x14] ;  /* 0x0000140001027983 */ /* 0x000ea40000100800 */
[----:B--2---:R-:W-:-:S07]  /*134d0*/  VIADD R8, R2, 0xfffffffd ;  /* 0xfffffffd02087836 */ /* 0x004fce0000000000 */
.L_x_1828:
[----:B------:R-:W-:Y:S05]  /*134e0*/  BSYNC B1 ;  /* 0x0000000000017941 */ /* 0x000fea0003800000 */
.L_x_1827:
[----:B------:R-:W2:Y:S01]  /*134f0*/  LDL.LU R2, [R1+0x14] ;  /* 0x0000140001027983 */ /* 0x000ea20000300800 */
[----:B------:R-:W-:Y:S01]  /*13500*/  VIADD R10, R10, 0xfffffffe ;  /* 0xfffffffe0a0a7836 */ /* 0x000fe20000000000 */
[----:B--2---:R-:W-:-:S04]  /*13510*/  LOP3.LUT R3, RZ, R2, RZ, 0x33, !PT ;  /* 0x00000002ff037212 */ /* 0x004fc800078e33ff */
[----:B------:R-:W-:-:S13]  /*13520*/  ISETP.NE.AND P0, PT, R10, R3, PT ;  /* 0x000000030a00720c */ /* 0x000fda0003f05270 */
[----:B------:R-:W-:Y:S05]  /*13530*/  @!P0 BRA `(.L_x_1826) ;  /* 0x0000001000408947 */ /* 0x000fea0003800000 */
.L_x_1850:
        /* <DEDUP_REMOVED lines=11> */
[----:B------:R-:W-:Y:S02]  /*135f0*/  MOV R11, R8 ;  /* 0x00000008000b7202 */ /* 0x000fe40000000f00 */
        /* <DEDUP_REMOVED lines=10> */
[--C-:B------:R-:W-:Y:S01]  /*136a0*/  SHF.R.S32.HI R3, RZ, 0x1f, R2.reuse ;  /* 0x0000001fff037819 */ /* 0x100fe20000011402 */
[----:B------:R-:W-:-:S04]  /*136b0*/  IMAD.MOV R11, RZ, RZ, -R2 ;  /* 0x000000ffff0b7224 */ /* 0x000fc800078e0a02 */
        /* <DEDUP_REMOVED lines=8> */
.L_x_1838:
[----:B------:R-:W2:Y:S01]  /*13740*/  S2R R3, SR_CgaCtaId ;  /* 0x0000000000037919 */ /* 0x000ea20000008800 */
[----:B------:R-:W-:-:S04]  /*13750*/  MOV R2, 0x400 ;  /* 0x0000040000027802 */ /* 0x000fc80000000f00 */
[----:B--2---:R-:W-:Y:S02]  /*13760*/  LEA R2, R3, R2, 0x18 ;  /* 0x0000000203027211 */ /* 0x004fe400078ec0ff */
[----:B------:R-:W-:-:S03]  /*13770*/  SHF.L.U32 R3, R10, 0x1f, RZ ;  /* 0x0000001f0a037819 */ /* 0x000fc600000006ff */
[----:B------:R-:W-:-:S04]  /*13780*/  IMAD R2, R9, 0x8, R2 ;  /* 0x0000000809027824 */ /* 0x000fc800078e0202 */
[----:B------:R-:W2:Y:S02]  /*13790*/  SYNCS.PHASECHK.TRANS64.TRYWAIT P0, [R2+URZ+0x28c40], R3 ;  /* 0x028c4003020075a7 */ /* 0x000ea4000800017f */
[----:B--2---:R-:W-:Y:S05]  /*137a0*/  @!P0 BRA `(.L_x_1839) ;  /* 0x0000002400c88947 */ /* 0x004fea0003800000 */
.L_x_1893:
[----:B-1----:R-:W1:Y:S02]  /*137b0*/  S2R R6, SR_TID.X ;  /* 0x0000000000067919 */ /* 0x002e640000002100 */
        /* <DEDUP_REMOVED lines=8> */
[----:B---3--:R-:W-:Y:S05]  /*13840*/  @!P1 BRA `(.L_x_1840) ;  /* 0x0000000000049947 */ /* 0x008fea0003800000 */
[----:B------:R-:W-:Y:S01]  /*13850*/  BPT.TRAP 0x1 ;  /* 0x000000040000795c */ /* 0x000fe20000300000 */
.L_x_1840:
[----:B------:R-:W3:Y:S01]  /*13860*/  LDL R12, [R1+0x8] ;  /* 0x00000800010c7983 */ /* 0x000ee20000100800 */
[----:B------:R-:W-:Y:S01]  /*13870*/  MOV R6, 0x400 ;  /* 0x0000040000067802 */ /* 0x000fe20000000f00 */
[----:B0-----:R-:W0:Y:S01]  /*13880*/  S2R R13, SR_CgaCtaId ;  /* 0x00000000000d7919 */ /* 0x001e220000008800 */
        /* <DEDUP_REMOVED lines=16> */
[----:B------:R-:W1:Y:S02]  /*13990*/  SYNCS.PHASECHK.TRANS64.TRYWAIT P1, [R2+URZ+0x28c60], R3 ;  /* 0x028c6003020075a7 */ /* 0x000e64000802017f */
[----:B01----:R-:W-:Y:S05]  /*139a0*/  @!P1 BRA `(.L_x_1841) ;  /* 0x00000024005c9947 */ /* 0x003fea0003800000 */
.L_x_1894:
[----:B------:R-:W-:Y:S05]  /*139b0*/  @P0 BRA `(.L_x_1842) ;  /* 0x00000000001c0947 */ /* 0x000fea0003800000 */
[----:B------:R-:W1:Y:S01]  /*139c0*/  S2R R11, SR_TID.X ;  /* 0x00000000000b7919 */ /* 0x000e620000002100 */
[----:B0-2---:R-:W-:-:S04]  /*139d0*/  IMAD.MOV.U32 R3, RZ, RZ, 0x10000 ;  /* 0x00010000ff037424 */ /* 0x005fc800078e00ff */
[----:B------:R3:W-:Y:S01]  /*139e0*/  SYNCS.ARRIVE.TRANS64 RZ, [R2+URZ+0x28c50], R3 ;  /* 0x028c500302ff79a7 */ /* 0x0007e2000800003f */
[----:B-1----:R-:W-:-:S04]  /*139f0*/  LOP3.LUT R11, R11, 0x1f, RZ, 0xc0, !PT ;  /* 0x0000001f0b0b7812 */ /* 0x002fc800078ec0ff */
[----:B------:R-:W-:-:S13]  /*13a00*/  ISETP.NE.AND P1, PT, R11, RZ, PT ;  /* 0x000000ff0b00720c */ /* 0x000fda0003f25270 */
[----:B---3--:R-:W-:Y:S05]  /*13a10*/  @!P1 BRA `(.L_x_1842) ;  /* 0x0000000000049947 */ /* 0x008fea0003800000 */
[----:B------:R-:W-:Y:S01]  /*13a20*/  BPT.TRAP 0x1 ;  /* 0x000000040000795c */ /* 0x000fe20000300000 */
.L_x_1842:
[----:B------:R-:W1:Y:S01]  /*13a30*/  S2R R11, SR_CgaCtaId ;  /* 0x00000000000b7919 */ /* 0x000e620000008800 */
[----:B0-2---:R-:W-:Y:S01]  /*13a40*/  MOV R3, 0x400 ;  /* 0x0000040000037802 */ /* 0x005fe20000000f00 */
        /* <DEDUP_REMOVED lines=15> */
[----:B-1----:R-:W-:-:S05]  /*13b40*/  LEA R3, R11, R3, 0x18 ;  /* 0x000000030b037211 */ /* 0x002fca00078ec0ff */
        /* <DEDUP_REMOVED lines=34> */
[----:B-1----:R-:W-:Y:S01]  /*13d70*/  NOP ;  /* 0x0000000000007918 */ /* 0x002fe20000000000 */
.L_x_1837:
[----:B------:R-:W-:Y:S05]  /*13d80*/  BSYNC B1 ;  /* 0x0000000000017941 */ /* 0x000fea0003800000 */
.L_x_1836:
[----:B------:R-:W-:Y:S01]  /*13d90*/  IADD3 R9, R9, 0x1, RZ ;  /* 0x0000000109097810 */ /* 0x000fe20007ffe0ff */
[----:B------:R-:W-:Y:S03]  /*13da0*/  BSSY B1, `(.L_x_1843) ;  /* 0x0000085000017945 */ /* 0x000fe60003800000 */
[----:B------:R-:W-:-:S04]  /*13db0*/  ISETP.NE.AND P0, PT, R9, 0x2, PT ;  /* 0x000000020900780c */ /* 0x000fc80003f05270 */
[----:B------:R-:W-:Y:S02]  /*13dc0*/  SEL R3, RZ, 0x1, P0 ;  /* 0x00000001ff037807 */ /* 0x000fe40000000000 */
[----:B------:R-:W-:Y:S01]  /*13dd0*/  SEL R12, R9, RZ, P0 ;  /* 0x000000ff090c7207 */ /* 0x000fe20000000000 */
[----:B------:R-:W-:Y:S01]  /*13de0*/  VIADD R9, R8, 0xffffffff ;  /* 0xffffffff08097836 */ /* 0x000fe20000000000 */
[----:B------:R-:W-:-:S05]  /*13df0*/  LOP3.LUT R11, R10, R3, RZ, 0x3c, !PT ;  /* 0x000000030a0b7212 */ /* 0x000fca00078e3cff */
[----:B------:R1:W-:Y:S04]  /*13e00*/  STL [R1+0x4], R11 ;  /* 0x0000040b01007387 */ /* 0x0003e80000100800 */
[----:B------:R1:W-:Y:S01]  /*13e10*/  STL [R1], R12 ;  /* 0x0000000c01007387 */ /* 0x0003e20000100800 */
[----:B------:R-:W-:Y:S05]  /*13e20*/  @!P6 BRA `(.L_x_1844) ;  /* 0x0000000400f0e947 */ /* 0x000fea0003800000 */
[----:B------:R-:W-:Y:S01]  /*13e30*/  ULDC.64 UR4, c[0x0][0x3f8] ;  /* 0x0000fe0000047ab9 */ /* 0x000fe20000000a00 */
[----:B------:R-:W-:Y:S01]  /*13e40*/  IMAD.MOV.U32 R10, RZ, RZ, R9 ;  /* 0x000000ffff0a7224 */ /* 0x000fe200078e0009 */
        /* <DEDUP_REMOVED lines=18> */
[----:B------:R-:W-:-:S06]  /*13f70*/  LEA.HI.X R7, R2, UR5, R3, 0x2, P0 ;  /* 0x0000000502077c11 */ /* 0x000fcc00080f1403 */
[----:B------:R2:W5:Y:S03]  /*13f80*/  LDG.E R7, desc[UR48][R6.64] ;  /* 0x0000003006077981 */ /* 0x000566000c1e1900 */
.L_x_1845:
[----:B------:R-:W3:Y:S01]  /*13f90*/  S2R R3, SR_CgaCtaId ;  /* 0x0000000000037919 */ /* 0x000ee20000008800 */
[----:B------:R-:W-:-:S04]  /*13fa0*/  MOV R2, 0x400 ;  /* 0x0000040000027802 */ /* 0x000fc80000000f00 */
[----:B---3--:R-:W-:Y:S02]  /*13fb0*/  LEA R2, R3, R2, 0x18 ;  /* 0x0000000203027211 */ /* 0x008fe400078ec0ff */
[----:B------:R-:W-:-:S03]  /*13fc0*/  SHF.L.U32 R3, R11, 0x1f, RZ ;  /* 0x0000001f0b037819 */ /* 0x000fc600000006ff */
[----:B------:R-:W-:-:S04]  /*13fd0*/  IMAD R2, R12, 0x8, R2 ;  /* 0x000000080c027824 */ /* 0x000fc800078e0202 */
[----:B------:R-:W3:Y:S02]  /*13fe0*/  SYNCS.PHASECHK.TRANS64.TRYWAIT P0, [R2+URZ+0x28c40], R3 ;  /* 0x028c4003020075a7 */ /* 0x000ee4000800017f */
[----:B---3--:R-:W-:Y:S05]  /*13ff0*/  @!P0 BRA `(.L_x_1846) ;  /* 0x0000001c00dc8947 */ /* 0x008fea0003800000 */
.L_x_1895:
        /* <DEDUP_REMOVED lines=11> */
.L_x_1847:
[----:B------:R-:W2:Y:S01]  /*140b0*/  LDL R6, [R1] ;  /* 0x0000000001067983 */ /* 0x000ea20000100800 */
[----:B-1----:R-:W-:-:S03]  /*140c0*/  MOV R12, 0x400 ;  /* 0x00000400000c7802 */ /* 0x002fc60000000f00 */
[----:B------:R-:W4:Y:S01]  /*140d0*/  LDL R11, [R1+0x8] ;  /* 0x00000800010b7983 */ /* 0x000f220000100800 */
        /* <DEDUP_REMOVED lines=17> */
[----:B------:R-:W1:Y:S02]  /*141f0*/  SYNCS.PHASECHK.TRANS64.TRYWAIT P1, [R2+URZ+0x28c60], R3 ;  /* 0x028c6003020075a7 */ /* 0x000e64000802017f */
[----:B01----:R-:W-:Y:S05]  /*14200*/  @!P1 BRA `(.L_x_1848) ;  /* 0x0000001c006c9947 */ /* 0x003fea0003800000 */
.L_x_1896:
[----:B------:R-:W-:Y:S05]  /*14210*/  @P0 BRA `(.L_x_1849) ;  /* 0x00000000001c0947 */ /* 0x000fea0003800000 */
[----:B------:R-:W1:Y:S01]  /*14220*/  S2R R10, SR_TID.X ;  /* 0x00000000000a7919 */ /* 0x000e620000002100 */
[----:B0--3--:R-:W-:-:S04]  /*14230*/  MOV R3, 0x10000 ;  /* 0x0001000000037802 */ /* 0x009fc80000000f00 */
[----:B------:R2:W-:Y:S01]  /*14240*/  SYNCS.ARRIVE.TRANS64 RZ, [R2+URZ+0x28c50], R3 ;  /* 0x028c500302ff79a7 */ /* 0x0005e2000800003f */
[----:B-1----:R-:W-:-:S04]  /*14250*/  LOP3.LUT R10, R10, 0x1f, RZ, 0xc0, !PT ;  /* 0x0000001f0a0a7812 */ /* 0x002fc800078ec0ff */
[----:B------:R-:W-:-:S13]  /*14260*/  ISETP.NE.AND P1, PT, R10, RZ, PT ;  /* 0x000000ff0a00720c */ /* 0x000fda0003f25270 */
[----:B--2---:R-:W-:Y:S05]  /*14270*/  @!P1 BRA `(.L_x_1849) ;  /* 0x0000000000049947 */ /* 0x004fea0003800000 */
[----:B------:R-:W-:Y:S01]  /*14280*/  BPT.TRAP 0x1 ;  /* 0x000000040000795c */ /* 0x000fe20000300000 */
.L_x_1849:
[----:B0--3--:R-:W2:Y:S01]  /*14290*/  LDL R3, [R1] ;  /* 0x0000000001037983 */ /* 0x009ea20000100800 */
        /* <DEDUP_REMOVED lines=53> */
.L_x_1844:
[----:B------:R-:W-:Y:S05]  /*145f0*/  BSYNC B1 ;  /* 0x0000000000017941 */ /* 0x000fea0003800000 */
.L_x_1843:
[----:B------:R-:W2:Y:S01]  /*14600*/  LDL R2, [R1+0xc] ;  /* 0x00000c0001027983 */ /* 0x000ea20000100800 */
[----:B------:R-:W-:Y:S01]  /*14610*/  VIADD R8, R8, 0xfffffffe ;  /* 0xfffffffe08087836 */ /* 0x000fe20000000000 */
[----:B--2---:R-:W-:-:S13]  /*14620*/  ISETP.GT.AND P0, PT, R9, R2, PT ;  /* 0x000000020900720c */ /* 0x004fda0003f04270 */
[----:B------:R-:W-:Y:S05]  /*14630*/  @P0 BRA `(.L_x_1850) ;  /* 0xffffffec00c00947 */ /* 0x000fea000383ffff */
.L_x_1826:
[----:B------:R-:W-:Y:S05]  /*14640*/  BSYNC B0 ;  /* 0x0000000000007941 */ /* 0x000fea0003800000 */
.L_x_1825:
        /* <DEDUP_REMOVED lines=23> */
.L_x_1852:
[----:B------:R-:W-:Y:S05]  /*147c0*/  BSYNC B0 ;  /* 0x0000000000007941 */ /* 0x000fea0003800000 */
.L_x_1851:
[----:B--2---:R-:W2:Y:S02]  /*147d0*/  LDL.LU R2, [R1+0x4] ;  /* 0x0000040001027983 */ /* 0x004ea40000300800 */
[----:B--2---:R-:W-:-:S05]  /*147e0*/  LOP3.LUT R2, R2, R0, RZ, 0x3c, !PT ;  /* 0x0000000002027212 */ /* 0x004fca00078e3cff */
[----:B------:R2:W-:Y:S02]  /*147f0*/  STL [R1+0x4], R2 ;  /* 0x0000040201007387 */ /* 0x0005e40000100800 */
.L_x_1808:
[----:B------:R-:W-:Y:S05]  /*14800*/  BSYNC B6 ;  /* 0x0000000000067941 */ /* 0x000fea0003800000 */
.L_x_1806:
[----:B------:R-:W-:-:S03]  /*14810*/  UMOV UR4, 0xffffffff ;  /* 0xffffffff00047882 */ /* 0x000fc60000000000 */
[----:B------:R-:W-:Y:S05]  /*14820*/  BRA.DIV UR4, `(.L_x_1853) ;  /* 0x0000001604f87947 */ /* 0x000fea000b800000 */
[----:B------:R3:W4:Y:S04]  /*14830*/  SHFL.IDX PT, R4, R16, RZ, 0x1f ;  /* 0x00001fff10047589 */ /* 0x00072800000e0000 */
[----:B------:R3:W0:Y:S02]  /*14840*/  SHFL.IDX PT, R7, R16, 0x1, 0x1f ;  /* 0x00201f0010077f89 */ /* 0x00062400000e0000 */
.L_x_1900:
[----:B-1----:R-:W1:Y:S01]  /*14850*/  S2R R6, SR_TID.X ;  /* 0x0000000000067919 */ /* 0x002e620000002100 */
[----:B------:R-:W-:Y:S01]  /*14860*/  ULDC UR4, c[0x0][0xc14] ;  /* 0x0003050000047ab9 */ /* 0x000fe20000000800 */
[----:B------:R-:W-:Y:S01]  /*14870*/  BSSY B0, `(.L_x_1854) ;  /* 0x000000b000007945 */ /* 0x000fe20003800000 */
[----:B------:R-:W-:Y:S01]  /*14880*/  MOV R0, UR4 ;  /* 0x0000000400007c02 */ /* 0x000fe20008000f00 */
[----:B------:R-:W-:Y:S01]  /*14890*/  IMAD.MOV.U32 R17, RZ, RZ, RZ ;  /* 0x000000ffff117224 */ /* 0x000fe200078e00ff */
[----:B-1----:R-:W-:-:S04]  /*148a0*/  LOP3.LUT R6, R6, 0x1f, RZ, 0xc0, !PT ;  /* 0x0000001f06067812 */ /* 0x002fc800078ec0ff */
[C---:B------:R-:W-:Y:S01]  /*148b0*/  ISETP.NE.AND P0, PT, R6.reuse, 0x1f, PT ;  /* 0x0000001f0600780c */ /* 0x040fe20003f05270 */
[----:B------:R-:W-:-:S05]  /*148c0*/  IMAD.IADD R5, R6, 0x1, R19 ;  /* 0x0000000106057824 */ /* 0x000fca00078e0213 */
[----:B------:R-:W-:-:S13]  /*148d0*/  ISETP.GE.OR P0, PT, R5, R0, !P0 ;  /* 0x000000000500720c */ /* 0x000fda0004706670 */
[----:B------:R-:W-:Y:S05]  /*148e0*/  @P0 BRA `(.L_x_1855) ;  /* 0x00000000000c0947 */ /* 0x000fea0003800000 */
[----:B--2---:R-:W1:Y:S02]  /*148f0*/  LDC.64 R2, c[0x0][0xc58] ;  /* 0x00031600ff027b82 */ /* 0x004e640000000a00 */
[----:B-1----:R-:W-:-:S05]  /*14900*/  IMAD.WIDE R2, R5, 0x4, R2 ;  /* 0x0000000405027825 */ /* 0x002fca00078e0202 */
[----:B------:R1:W5:Y:S02]  /*14910*/  LDG.E R17, desc[UR48][R2.64] ;  /* 0x0000003002117981 */ /* 0x000364000c1e1900 */
.L_x_1855:
[----:B------:R-:W-:Y:S05]  /*14920*/  BSYNC B0 ;  /* 0x0000000000007941 */ /* 0x000fea0003800000 */
.L_x_1854:
[----:B------:R-:W-:-:S03]  /*14930*/  UMOV UR4, 0xffffffff ;  /* 0xffffffff00047882 */ /* 0x000fc60000000000 */
[----:B------:R-:W-:Y:S05]  /*14940*/  BRA.DIV UR4, `(.L_x_1856) ;  /* 0x0000001604fc7947 */ /* 0x000fea000b800000 */
[----:B0----5:R-:W0:Y:S01]  /*14950*/  SHFL.UP PT, R14, R17, 0x1, RZ ;  /* 0x04200000110e7989 */ /* 0x021e2200000e00ff */
[C---:B------:R-:W-:Y:S02]  /*14960*/  ISETP.NE.AND P0, PT, R6.reuse, RZ, PT ;  /* 0x000000ff0600720c */ /* 0x040fe40003f05270 */
[----:B------:R-:W-:Y:S02]  /*14970*/  ISETP.GE.U32.AND P1, PT, R6, 0x2, PT ;  /* 0x000000020600780c */ /* 0x000fe40003f26070 */
[----:B0-----:R-:W-:Y:S02]  /*14980*/  SEL R14, R14, RZ, P0 ;  /* 0x000000ff0e0e7207 */ /* 0x001fe40000000000 */
[----:B------:R-:W-:-:S03]  /*14990*/  ISETP.GE.U32.AND P0, PT, R6, 0x4, PT ;  /* 0x000000040600780c */ /* 0x000fc60003f06070 */
[----:B------:R-:W-:-:S05]  /*149a0*/  IMAD.IADD R13, R17, 0x1, R14 ;  /* 0x00000001110d7824 */ /* 0x000fca00078e020e */
[----:B------:R-:W1:Y:S02]  /*149b0*/  SHFL.UP PT, R14, R13, 0x2, RZ ;  /* 0x044000000d0e7989 */ /* 0x000e6400000e00ff */
[----:B-12---:R-:W-:Y:S02]  /*149c0*/  SEL R2, R14, RZ, P1 ;  /* 0x000000ff0e027207 */ /* 0x006fe40000800000 */
        /* <DEDUP_REMOVED lines=12> */
[----:B------:R0:W1:Y:S02]  /*14a90*/  SHFL.IDX PT, R14, R2, 0x1f, 0x1f ;  /* 0x03e01f00020e7f89 */ /* 0x00006400000e0000 */
.L_x_1908:
[----:B------:R-:W-:Y:S02]  /*14aa0*/  ULDC UR4, c[0x0][0xc10] ;  /* 0x0003040000047ab9 */ /* 0x000fe40000000800 */
[----:B------:R-:W-:-:S04]  /*14ab0*/  IMAD.U32 R5, RZ, RZ, UR4 ;  /* 0x00000004ff057e24 */ /* 0x000fc8000f8e00ff */
[----:B-1----:R-:W-:-:S04]  /*14ac0*/  IMAD R14, R14, R5, RZ ;  /* 0x000000050e0e7224 */ /* 0x002fc800078e02ff */
[----:B------:R-:W-:-:S05]  /*14ad0*/  IMAD.IADD R7, R7, 0x1, R14 ;  /* 0x0000000107077824 */ /* 0x000fca00078e020e */
[----:B----4-:R-:W-:-:S13]  /*14ae0*/  ISETP.GT.AND P0, PT, R7, R4, PT ;  /* 0x000000040700720c */ /* 0x010fda0003f04270 */
[----:B------:R-:W-:Y:S05]  /*14af0*/  @P0 BRA `(.L_x_1857) ;  /* 0x0000000000b40947 */ /* 0x000fea0003800000 */
[----:B------:R-:W1:Y:S02]  /*14b00*/  LDC R0, c[0x0][0xc14] ;  /* 0x00030500ff007b82 */ /* 0x000e640000000800 */
.L_x_1862:
[----:B------:R-:W-:-:S05]  /*14b10*/  VIADD R19, R19, 0x1f ;  /* 0x0000001f13137836 */ /* 0x000fca0000000000 */
[----:B-1----:R-:W-:-:S13]  /*14b20*/  ISETP.GE.AND P0, PT, R19, R0, PT ;  /* 0x000000001300720c */ /* 0x002fda0003f06270 */
[----:B------:R-:W-:Y:S05]  /*14b30*/  @P0 BRA `(.L_x_1858) ;  /* 0x0000000400ec0947 */ /* 0x000fea0003800000 */
[----:B------:R-:W1:Y:S01]  /*14b40*/  S2R R6, SR_TID.X ;  /* 0x0000000000067919 */ /* 0x000e620000002100 */
[----:B------:R-:W-:Y:S01]  /*14b50*/  BSSY B0, `(.L_x_1859) ;  /* 0x000000a000007945 */ /* 0x000fe20003800000 */
[----:B------:R-:W-:Y:S01]  /*14b60*/  IMAD.MOV.U32 R17, RZ, RZ, RZ ;  /* 0x000000ffff117224 */ /* 0x000fe200078e00ff */
[----:B-1----:R-:W-:-:S04]  /*14b70*/  LOP3.LUT R6, R6, 0x1f, RZ, 0xc0, !PT ;  /* 0x0000001f06067812 */ /* 0x002fc800078ec0ff */
[C---:B------:R-:W-:Y:S02]  /*14b80*/  ISETP.NE.AND P1, PT, R6.reuse, 0x1f, PT ;  /* 0x0000001f0600780c */ /* 0x040fe40003f25270 */
[----:B------:R-:W-:-:S04]  /*14b90*/  IADD3 R5, R6, R19, RZ ;  /* 0x0000001306057210 */ /* 0x000fc80007ffe0ff */
[----:B------:R-:W-:-:S13]  /*14ba0*/  ISETP.GE.OR P0, PT, R5, R0, !P1 ;  /* 0x000000000500720c */ /* 0x000fda0004f06670 */
[----:B------:R-:W-:Y:S05]  /*14bb0*/  @P0 BRA `(.L_x_1860) ;  /* 0x00000000000c0947 */ /* 0x000fea0003800000 */
[----:B0-----:R-:W0:Y:S02]  /*14bc0*/  LDC.64 R2, c[0x0][0xc58] ;  /* 0x00031600ff027b82 */ /* 0x001e240000000a00 */
[----:B0-----:R-:W-:-:S05]  /*14bd0*/  IMAD.WIDE R2, R5, 0x4, R2 ;  /* 0x0000000405027825 */ /* 0x001fca00078e0202 */
[----:B------:R1:W5:Y:S02]  /*14be0*/  LDG.E R17, desc[UR48][R2.64] ;  /* 0x0000003002117981 */ /* 0x000364000c1e1900 */
.L_x_1860:
[----:B------:R-:W-:Y:S05]  /*14bf0*/  BSYNC B0 ;  /* 0x0000000000007941 */ /* 0x000fea0003800000 */
.L_x_1859:
        /* <DEDUP_REMOVED lines=9> */
[----:B01----:R-:W-:Y:S02]  /*14c90*/  SEL R2, R14, RZ, P1 ;  /* 0x000000ff0e027207 */ /* 0x003fe40000800000 */
        /* <DEDUP_REMOVED lines=13> */
.L_x_1916:
[----:B------:R-:W-:Y:S02]  /*14d70*/  ULDC UR4, c[0x0][0xc10] ;  /* 0x0003040000047ab9 */ /* 0x000fe40000000800 */
[----:B------:R-:W-:-:S04]  /*14d80*/  IMAD.U32 R5, RZ, RZ, UR4 ;  /* 0x00000004ff057e24 */ /* 0x000fc8000f8e00ff */
[----:B-1----:R-:W-:-:S04]  /*14d90*/  IMAD R14, R14, R5, RZ ;  /* 0x000000050e0e7224 */ /* 0x002fc800078e02ff */
[----:B------:R-:W-:-:S05]  /*14da0*/  IMAD.IADD R7, R14, 0x1, R7 ;  /* 0x000000010e077824 */ /* 0x000fca00078e0207 */
[----:B------:R-:W-:-:S13]  /*14db0*/  ISETP.GT.AND P0, PT, R7, R4, PT ;  /* 0x000000040700720c */ /* 0x000fda0003f04270 */
[----:B------:R-:W-:Y:S05]  /*14dc0*/  @!P0 BRA `(.L_x_1862) ;  /* 0xfffffffc00508947 */ /* 0x000fea000383ffff */
.L_x_1857:
[----:B---3--:R-:W-:Y:S01]  /*14dd0*/  IMAD.IADD R16, R7, 0x1, -R14 ;  /* 0x0000000107107824 */ /* 0x008fe200078e0a0e */
[----:B------:R-:W-:-:S03]  /*14de0*/  UMOV UR4, 0xffffffff ;  /* 0xffffffff00047882 */ /* 0x000fc60000000000 */
[----:B------:R-:W-:-:S05]  /*14df0*/  IMAD R3, R2, R5, R16 ;  /* 0x0000000502037224 */ /* 0x000fca00078e0210 */
[----:B------:R-:W-:Y:S01]  /*14e00*/  ISETP.GT.AND P6, PT, R3, R4, PT ;  /* 0x000000040300720c */ /* 0x000fe20003fc4270 */
[----:B------:R-:W-:-:S12]  /*14e10*/  BRA.DIV UR4, `(.L_x_1863) ;  /* 0x0000001a04687947 */ /* 0x000fd8000b800000 */
[----:B------:R-:W-:-:S04]  /*14e20*/  VOTE.ANY R3, PT, !P6 ;  /* 0x0000000000037806 */ /* 0x000fc800070e0100 */
[----:B------:R-:W1:Y:S02]  /*14e30*/  POPC R6, R3 ;  /* 0x0000000300067309 */ /* 0x000e640000000000 */
[----:B-1----:R1:W2:Y:S02]  /*14e40*/  SHFL.IDX PT, R17, R17, R6, 0x1f ;  /* 0x00001f0611117589 */ /* 0x0022a400000e0000 */
.L_x_1920:
[----:B------:R-:W-:Y:S02]  /*14e50*/  ISETP.NE.AND P0, PT, R3, RZ, PT ;  /* 0x000000ff0300720c */ /* 0x000fe40003f05270 */
[----:B------:R-:W-:-:S11]  /*14e60*/  MOV R7, RZ ;  /* 0x000000ff00077202 */ /* 0x000fd60000000f00 */
[----:B------:R-:W-:Y:S05]  /*14e70*/  @!P0 BRA `(.L_x_1864) ;  /* 0x0000000000108947 */ /* 0x000fea0003800000 */
[----:B------:R-:W-:Y:S01]  /*14e80*/  UMOV UR4, 0xffffffff ;  /* 0xffffffff00047882 */ /* 0x000fe20000000000 */
[----:B------:R-:W-:Y:S02]  /*14e90*/  VIADD R12, R6, 0xffffffff ;  /* 0xffffffff060c7836 */ /* 0x000fe40000000000 */
[----:B------:R-:W-:Y:S05]  /*14ea0*/  BRA.DIV UR4, `(.L_x_1865) ;  /* 0x0000001a048c7947 */ /* 0x000fea000b800000 */
[----:B------:R3:W4:Y:S02]  /*14eb0*/  SHFL.IDX PT, R7, R2, R12, 0x1f ;  /* 0x00001f0c02077589 */ /* 0x00072400000e0000 */
.L_x_1864:
[----:B0--3--:R-:W0:Y:S01]  /*14ec0*/  LDC.64 R2, c[0x0][0xc68] ;  /* 0x00031a00ff027b82 */ /* 0x009e220000000a00 */
[----:B------:R-:W-:-:S04]  /*14ed0*/  IMAD.IADD R19, R6, 0x1, R19 ;  /* 0x0000000106137824 */ /* 0x000fc800078e0213 */
[----:B0-----:R-:W-:-:S05]  /*14ee0*/  IMAD.WIDE R2, R19, 0x4, R2 ;  /* 0x0000000413027825 */ /* 0x001fca00078e0202 */
[----:B------:R0:W1:Y:S01]  /*14ef0*/  LDG.E R8, desc[UR48][R2.64] ;  /* 0x0000003002087981 */ /* 0x000062000c1e1900 */
[----:B----4-:R-:W-:-:S04]  /*14f00*/  IMAD R16, R7, R5, R16 ;  /* 0x0000000507107224 */ /* 0x010fc800078e0210 */
[----:B------:R-:W-:Y:S01]  /*14f10*/  IMAD.IADD R7, R4, 0x1, -R16 ;  /* 0x0000000104077824 */ /* 0x000fe200078e0a10 */
[----:B0-----:R-:W-:Y:S01]  /*14f20*/  MOV R2, RZ ;  /* 0x000000ff00027202 */ /* 0x001fe20000000f00 */
[----:B-12---:R-:W-:-:S05]  /*14f30*/  IMAD R6, R17, R8, RZ ;  /* 0x0000000811067224 */ /* 0x006fca00078e02ff */
[-C--:B------:R-:W-:Y:S02]  /*14f40*/  IABS R9, R6.reuse ;  /* 0x0000000600097213 */ /* 0x080fe40000000000 */
[----:B------:R-:W-:Y:S02]  /*14f50*/  IABS R4, R6 ;  /* 0x0000000600047213 */ /* 0x000fe40000000000 */
[----:B------:R-:W0:Y:S03]  /*14f60*/  I2F.RP R10, R9 ;  /* 0x00000009000a7306 */ /* 0x000e260000209400 */
[----:B------:R-:W-:-:S05]  /*14f70*/  IMAD.MOV R4, RZ, RZ, -R4 ;  /* 0x000000ffff047224 */ /* 0x000fca00078e0a04 */
        /* <DEDUP_REMOVED lines=15> */
[----:B------:R-:W-:-:S03]  /*15070*/  ISETP.GE.AND P0, PT, R3, RZ, PT ;  /* 0x000000ff0300720c */ /* 0x000fc60003f06270 */
[----:B------:R-:W-:-:S10]  /*15080*/  IMAD.MOV.U32 R9, RZ, RZ, R2 ;  /* 0x000000ffff097224 */ /* 0x000fd400078e0002 */
[----:B------:R-:W-:Y:S01]  /*15090*/  @!P0 IMAD.MOV R9, RZ, RZ, -R9 ;  /* 0x000000ffff098224 */ /* 0x000fe200078e0a09 */
[----:B------:R-:W-:-:S13]  /*150a0*/  ISETP.NE.AND P0, PT, R6, RZ, PT ;  /* 0x000000ff0600720c */ /* 0x000fda0003f05270 */
[----:B------:R-:W-:-:S05]  /*150b0*/  @!P0 LOP3.LUT R9, RZ, R6, RZ, 0x33, !PT ;  /* 0x00000006ff098212 */ /* 0x000fca00078e33ff */
[----:B------:R-:W-:Y:S01]  /*150c0*/  IMAD R4, R8, R9, RZ ;  /* 0x0000000908047224 */ /* 0x000fe200078e02ff */
[----:B------:R-:W-:-:S03]  /*150d0*/  IADD3 R9, -R9, RZ, RZ ;  /* 0x000000ff09097210 */ /* 0x000fc60007ffe1ff */
[----:B------:R-:W-:Y:S02]  /*150e0*/  IMAD.MOV R2, RZ, RZ, -R4 ;  /* 0x000000ffff027224 */ /* 0x000fe400078e0a04 */
[----:B------:R-:W-:-:S03]  /*150f0*/  IMAD R7, R6, R9, R7 ;  /* 0x0000000906077224 */ /* 0x000fc600078e0207 */
[----:B------:R-:W-:Y:S01]  /*15100*/  VIADDMNMX R8, R2, R5, R8, PT ;  /* 0x0000000502087246 */ /* 0x000fe20003800108 */
[----:B------:R-:W-:-:S03]  /*15110*/  IMAD.IADD R4, R7, 0x1, R4 ;  /* 0x0000000107047824 */ /* 0x000fc600078e0204 */
[----:B------:R-:W-:-:S04]  /*15120*/  IABS R5, R8 ;  /* 0x0000000800057213 */ /* 0x000fc80000000000 */
[----:B------:R-:W0:Y:S08]  /*15130*/  I2F.RP R10, R5 ;  /* 0x00000005000a7306 */ /* 0x000e300000209400 */
[----:B0-----:R-:W0:Y:S02]  /*15140*/  MUFU.RCP R10, R10 ;  /* 0x0000000a000a7308 */ /* 0x001e240000001000 */
[----:B0-----:R-:W-:-:S06]  /*15150*/  VIADD R2, R10, 0xffffffe ;  /* 0x0ffffffe0a027836 */ /* 0x001fcc0000000000 */
[----:B------:R0:W1:Y:S02]  /*15160*/  F2I.FTZ.U32.TRUNC.NTZ R3, R2 ;  /* 0x0000000200037305 */ /* 0x000064000021f000 */
[----:B0-----:R-:W-:Y:S02]  /*15170*/  IMAD.MOV.U32 R2, RZ, RZ, RZ ;  /* 0x000000ffff027224 */ /* 0x001fe400078e00ff */
[----:B-1----:R-:W-:-:S04]  /*15180*/  IMAD.MOV R6, RZ, RZ, -R3 ;  /* 0x000000ffff067224 */ /* 0x002fc800078e0a03 */
[----:B------:R-:W-:Y:S01]  /*15190*/  IMAD R9, R6, R5, RZ ;  /* 0x0000000506097224 */ /* 0x000fe200078e02ff */
[----:B------:R-:W-:-:S03]  /*151a0*/  IABS R6, R7 ;  /* 0x0000000700067213 */ /* 0x000fc60000000000 */
[----:B------:R-:W-:Y:S01]  /*151b0*/  IMAD.HI.U32 R3, R3, R9, R2 ;  /* 0x0000000903037227 */ /* 0x000fe200078e0002 */
[----:B------:R-:W-:-:S05]  /*151c0*/  IABS R9, R8 ;  /* 0x0000000800097213 */ /* 0x000fca0000000000 */
[----:B------:R-:W-:Y:S02]  /*151d0*/  IMAD.MOV R2, RZ, RZ, -R9 ;  /* 0x000000ffff027224 */ /* 0x000fe400078e0a09 */
[----:B------:R-:W-:-:S04]  /*151e0*/  IMAD.HI.U32 R3, R3, R6, RZ ;  /* 0x0000000603037227 */ /* 0x000fc800078e00ff */
[----:B------:R-:W-:-:S05]  /*151f0*/  IMAD R2, R3, R2, R6 ;  /* 0x0000000203027224 */ /* 0x000fca00078e0206 */
[----:B------:R-:W-:-:S13]  /*15200*/  ISETP.GT.U32.AND P0, PT, R5, R2, PT ;  /* 0x000000020500720c */ /* 0x000fda0003f04070 */
[----:B------:R-:W-:Y:S01]  /*15210*/  @!P0 IMAD.IADD R2, R2, 0x1, -R5 ;  /* 0x0000000102028824 */ /* 0x000fe200078e0a05 */
[----:B------:R-:W-:-:S04]  /*15220*/  @!P0 IADD3 R3, R3, 0x1, RZ ;  /* 0x0000000103038810 */ /* 0x000fc80007ffe0ff */
[----:B------:R-:W-:Y:S02]  /*15230*/  ISETP.GE.U32.AND P0, PT, R2, R5, PT ;  /* 0x000000050200720c */ /* 0x000fe40003f06070 */
[----:B------:R-:W-:-:S11]  /*15240*/  LOP3.LUT R2, R7, R8, RZ, 0x3c, !PT ;  /* 0x0000000807027212 */ /* 0x000fd600078e3cff */
[----:B------:R-:W-:Y:S01]  /*15250*/  @P0 VIADD R3, R3, 0x1 ;  /* 0x0000000103030836 */ /* 0x000fe20000000000 */
[----:B------:R-:W-:-:S13]  /*15260*/  ISETP.GE.AND P0, PT, R2, RZ, PT ;  /* 0x000000ff0200720c */ /* 0x000fda0003f06270 */
[----:B------:R-:W-:Y:S01]  /*15270*/  @!P0 IMAD.MOV R3, RZ, RZ, -R3 ;  /* 0x000000ffff038224 */ /* 0x000fe200078e0a03 */
[----:B------:R-:W-:-:S13]  /*15280*/  ISETP.NE.AND P0, PT, R8, RZ, PT ;  /* 0x000000ff0800720c */ /* 0x000fda0003f05270 */
[----:B------:R-:W-:Y:S01]  /*15290*/  @!P0 LOP3.LUT R3, RZ, R8, RZ, 0x33, !PT ;  /* 0x00000008ff038212 */ /* 0x000fe200078e33ff */
[----:B------:R-:W-:-:S03]  /*152a0*/  IMAD.MOV R8, RZ, RZ, -R8 ;  /* 0x000000ffff087224 */ /* 0x000fc600078e0a08 */
[----:B------:R-:W-:Y:S01]  /*152b0*/  LOP3.LUT R2, RZ, R3, RZ, 0x33, !PT ;  /* 0x00000003ff027212 */ /* 0x000fe200078e33ff */
[----:B------:R-:W-:-:S03]  /*152c0*/  IMAD R18, R3, R8, R4 ;  /* 0x0000000803127224 */ /* 0x000fc600078e0204 */
[----:B------:R-:W-:Y:S01]  /*152d0*/  IADD3 R17, R17, R2, RZ ;  /* 0x0000000211117210 */ /* 0x000fe20007ffe0ff */
[----:B------:R-:W-:Y:S06]  /*152e0*/  BRA `(.L_x_1866) ;  /* 0x00000000001c7947 */ /* 0x000fec0003800000 */
.L_x_1858:
[----:B------:R-:W-:Y:S01]  /*152f0*/  UMOV UR4, URZ ;  /* 0x0000003f00047c82 */ /* 0x000fe20008000000 */
[----:B------:R-:W-:Y:S01]  /*15300*/  UMOV UR5, URZ ;  /* 0x0000003f00057c82 */ /* 0x000fe20008000000 */
[----:B------:R-:W-:Y:S01]  /*15310*/  ULDC UR6, c[0x0][0xc14] ;  /* 0x0003050000067ab9 */ /* 0x000fe20000000800 */
[----:B---3--:R-:W-:Y:S02]  /*15320*/  IMAD.MOV.U32 R16, RZ, RZ, R4 ;  /* 0x000000ffff107224 */ /* 0x008fe400078e0004 */
[----:B------:R-:W-:Y:S02]  /*15330*/  IMAD.U32 R17, RZ, RZ, UR4 ;  /* 0x00000004ff117e24 */ /* 0x000fe4000f8e00ff */
[----:B------:R-:W-:Y:S02]  /*15340*/  IMAD.U32 R18, RZ, RZ, UR5 ;  /* 0x00000005ff127e24 */ /* 0x000fe4000f8e00ff */
[----:B------:R-:W-:-:S07]  /*15350*/  IMAD.U32 R19, RZ, RZ, UR6 ;  /* 0x00000006ff137e24 */ /* 0x000fce000f8e00ff */
.L_x_1866:
        /* <DEDUP_REMOVED lines=12> */
.L_x_1794:
[----:B-1----:R-:W3:Y:S01]  /*15420*/  LDL.LU R0, [R1+0x18] ;  /* 0x0000180001007983 */ /* 0x002ee20000300800 */
[----:B------:R-:W-:Y:S01]  /*15430*/  BSSY B0, `(.L_x_1868) ;  /* 0x000000b000007945 */ /* 0x000fe20003800000 */
[----:B------:R-:W1:Y:S01]  /*15440*/  S2R R5, SR_CgaCtaId ;  /* 0x0000000000057919 */ /* 0x000e620000008800 */
[----:B---3--:R-:W-:-:S04]  /*15450*/  IADD3 R0, R0, 0x1, RZ ;  /* 0x0000000100007810 */ /* 0x008fc80007ffe0ff */
[----:B--2---:R-:W-:-:S04]  /*15460*/  LEA.HI R2, R0, R0, RZ, 0x1 ;  /* 0x0000000000027211 */ /* 0x004fc800078f08ff */
[----:B------:R-:W-:-:S05]  /*15470*/  LOP3.LUT R3, R2, 0xfffffffe, RZ, 0xc0, !PT ;  /* 0xfffffffe02037812 */ /* 0x000fca00078ec0ff */
[----:B------:R-:W-:Y:S01]  /*15480*/  IMAD.IADD R3, R0, 0x1, -R3 ;  /* 0x0000000100037824 */ /* 0x000fe200078e0a03 */
[----:B------:R-:W-:-:S04]  /*15490*/  MOV R0, 0x400 ;  /* 0x0000040000007802 */ /* 0x000fc80000000f00 */
[----:B-1----:R-:W-:Y:S02]  /*154a0*/  LEA R0, R5, R0, 0x18 ;  /* 0x0000000005007211 */ /* 0x002fe400078ec0ff */
[----:B------:R-:W-:-:S04]  /*154b0*/  SHF.L.U32 R3, R3, 0x1f, RZ ;  /* 0x0000001f03037819 */ /* 0x000fc800000006ff */
[----:B------:R-:W1:Y:S02]  /*154c0*/  SYNCS.PHASECHK.TRANS64.TRYWAIT P0, [R0+URZ+0x28c20], R3 ;  /* 0x028c2003000075a7 */ /* 0x000e64000800017f */
[----:B-1----:R-:W-:Y:S05]  /*154d0*/  @!P0 BRA `(.L_x_1869) ;  /* 0x0000001400288947 */ /* 0x002fea0003800000 */
.L_x_1923:
[----:B------:R-:W-:Y:S05]  /*154e0*/  BSYNC B0 ;  /* 0x0000000000007941 */ /* 0x000fea0003800000 */
.L_x_1868:
[----:B------:R-:W-:-:S03]  /*154f0*/  UMOV UR4, 0xffffffff ;  /* 0xffffffff00047882 */ /* 0x000fc60000000000 */
[----:B------:R-:W-:Y:S05]  /*15500*/  BRA.DIV UR4, `(.L_x_1870) ;  /* 0x0000001604307947 */ /* 0x000fea000b800000 */
[----:B------:R-:W2:Y:S02]  /*15510*/  S2R R2, SR_TID.X ;  /* 0x0000000000027919 */ /* 0x000ea40000002100 */
[----:B--2---:R-:W-:-:S04]  /*15520*/  SHF.R.U32.HI R2, RZ, 0x5, R2 ;  /* 0x00000005ff027819 */ /* 0x004fc80000011602 */
[----:B------:R-:W-:-:S05]  /*15530*/  LOP3.LUT R2, R2, 0x3, RZ, 0xc0, !PT ;  /* 0x0000000302027812 */ /* 0x000fca00078ec0ff */
[----:B------:R2:W3:Y:S02]  /*15540*/  SHFL.IDX PT, R14, R2, RZ, 0x1f ;  /* 0x00001fff020e7589 */ /* 0x0004e400000e0000 */
.L_x_1926:
[----:B---3--:R-:W-:Y:S01]  /*15550*/  ISETP.NE.AND P0, PT, R14, RZ, PT ;  /* 0x000000ff0e00720c */ /* 0x008fe20003f05270 */
[----:B------:R-:W-:-:S12]  /*15560*/  BSSY B0, `(.L_x_1871) ;  /* 0x0000027000007945 */ /* 0x000fd80003800000 */
[----:B------:R-:W-:Y:S05]  /*15570*/  @P0 BRA `(.L_x_1872) ;  /* 0x0000000000940947 */ /* 0x000fea0003800000 */
[----:B------:R-:W-:-:S03]  /*15580*/  UMOV UR4, 0xffffffff ;  /* 0xffffffff00047882 */ /* 0x000fc60000000000 */
[----:B------:R-:W-:Y:S05]  /*15590*/  BRA.DIV UR4, `(.L_x_1873) ;  /* 0x0000001604407947 */ /* 0x000fea000b800000 */
[----:B------:R-:W-:-:S13]  /*155a0*/  ELECT P6, URZ, PT ;  /* 0x00000000003f782f */ /* 0x000fda00038c0000 */
.L_x_1929:
[----:B------:R-:W-:Y:S05]  /*155b0*/  @!P6 BRA `(.L_x_1872) ;  /* 0x000000000084e947 */ /* 0x000fea0003800000 */
[----:B------:R-:W-:-:S06]  /*155c0*/  ULOP3.LUT UR4, UR36, 0x2, URZ, 0xfc, !UPT ;  /* 0x0000000224047892 */ /* 0x000fcc000f8efc3f */
[----:B--2---:R-:W-:-:S05]  /*155d0*/  IMAD.U32 R2, RZ, RZ, UR4 ;  /* 0x00000004ff027e24 */ /* 0x004fca000f8e00ff */
[----:B------:R-:W-:-:S13]  /*155e0*/  ISETP.NE.AND P2, PT, R2, 0x3, PT ;  /* 0x000000030200780c */ /* 0x000fda0003f45270 */
[----:B------:R-:W-:Y:S05]  /*155f0*/  @!P2 BRA `(.L_x_1874) ;  /* 0x000000000004a947 */ /* 0x000fea0003800000 */
[----:B------:R-:W-:Y:S01]  /*15600*/  BPT.TRAP 0x1 ;  /* 0x000000040000795c */ /* 0x000fe20000300000 */
.L_x_1874:
[----:B-1----:R-:W2:Y:S04]  /*15610*/  LDL R3, [R1] ;  /* 0x0000000001037983 */ /* 0x002ea80000100800 */
[----:B------:R-:W3:Y:S01]  /*15620*/  LDL.LU R7, [R1+0x4] ;  /* 0x0000040001077983 */ /* 0x000ee20000300800 */
[----:B------:R-:W-:-:S04]  /*15630*/  VIADD R2, R0, 0x28c40 ;  /* 0x00028c4000027836 */ /* 0x000fc80000000000 */
[C---:B--2---:R-:W-:Y:S01]  /*15640*/  IMAD R6, R3.reuse, 0x8, R2 ;  /* 0x0000000803067824 */ /* 0x044fe200078e0202 */
[----:B------:R-:W-:Y:S02]  /*15650*/  IADD3 R3, R3, 0x1, RZ ;  /* 0x0000000103037810 */ /* 0x000fe40007ffe0ff */
[----:B---3--:R-:W-:Y:S02]  /*15660*/  SHF.L.U32 R5, R7, 0x1f, RZ ;  /* 0x0000001f07057819 */ /* 0x008fe400000006ff */
[C---:B------:R-:W-:Y:S02]  /*15670*/  ISETP.NE.AND P1, PT, R3.reuse, 0x2, PT ;  /* 0x000000020300780c */ /* 0x040fe40003f25270 */
[----:B------:R-:W1:Y:S02]  /*15680*/  SYNCS.PHASECHK.TRANS64.TRYWAIT P0, [R6+URZ], R5 ;  /* 0x00000005060075a7 */ /* 0x000e64000800017f */
[----:B------:R-:W-:Y:S02]  /*15690*/  SEL R4, RZ, 0x1, P1 ;  /* 0x00000001ff047807 */ /* 0x000fe40000800000 */
[----:B------:R-:W-:-:S02]  /*156a0*/  SEL R3, R3, RZ, P1 ;  /* 0x000000ff03037207 */ /* 0x000fc40000800000 */
[----:B------:R-:W-:-:S03]  /*156b0*/  LOP3.LUT R4, R7, R4, RZ, 0x3c, !PT ;  /* 0x0000000407047212 */ /* 0x000fc600078e3cff */
[----:B------:R-:W-:Y:S01]  /*156c0*/  IMAD R7, R3, 0x8, R2 ;  /* 0x0000000803077824 */ /* 0x000fe200078e0202 */
[----:B------:R-:W-:Y:S01]  /*156d0*/  SHF.L.U32 R2, R4, 0x1f, RZ ;  /* 0x0000001f04027819 */ /* 0x000fe200000006ff */
[----:B-1----:R-:W-:Y:S06]  /*156e0*/  @!P0 BRA `(.L_x_1875) ;  /* 0x00000014000c8947 */ /* 0x002fec0003800000 */
.L_x_1930:
[----:B------:R-:W2:Y:S02]  /*156f0*/  SYNCS.PHASECHK.TRANS64.TRYWAIT P0, [R7+URZ], R2 ;  /* 0x00000002070075a7 */ /* 0x000ea4000800017f */
[----:B--2---:R-:W-:Y:S05]  /*15700*/  @!P0 BRA `(.L_x_1876) ;  /* 0x0000001400188947 */ /* 0x004fea0003800000 */
.L_x_1931:
[----:B------:R-:W-:Y:S05]  /*15710*/  @!P2 BRA `(.L_x_1877) ;  /* 0x000000000004a947 */ /* 0x000fea0003800000 */
[----:B------:R-:W-:Y:S01]  /*15720*/  BPT.TRAP 0x1 ;  /* 0x000000040000795c */ /* 0x000fe20000300000 */
.L_x_1877:
[----:B------:R-:W3:Y:S01]  /*15730*/  LDL.LU R4, [R1] ;  /* 0x0000000001047983 */ /* 0x000ee20000300800 */
[----:B------:R-:W-:-:S04]  /*15740*/  VIADD R0, R0, 0x28c60 ;  /* 0x00028c6000007836 */ /* 0x000fc80000000000 */
[----:B---3--:R-:W-:-:S04]  /*15750*/  IMAD R4, R4, 0x8, R0 ;  /* 0x0000000804047824 */ /* 0x008fc800078e0200 */
[----:B------:R-:W3:Y:S02]  /*15760*/  SYNCS.PHASECHK.TRANS64.TRYWAIT P0, [R4+URZ], R5 ;  /* 0x00000005040075a7 */ /* 0x000ee4000800017f */
[----:B---3--:R-:W-:Y:S05]  /*15770*/  @!P0 BRA `(.L_x_1878) ;  /* 0x0000001400108947 */ /* 0x008fea0003800000 */
.L_x_1932:
[----:B------:R-:W-:-:S07]  /*15780*/  IMAD R3, R3, 0x8, R0 ;  /* 0x0000000803037824 */ /* 0x000fce00078e0200 */
.L_x_1879:
[----:B----4-:R4:W0:Y:S02]  /*15790*/  SYNCS.PHASECHK.TRANS64.TRYWAIT P0, [R3+URZ], R2 ;  /* 0x00000002030075a7 */ /* 0x010824000800017f */
[----:B0-----:R-:W-:Y:S05]  /*157a0*/  @!P0 NANOSLEEP.SYNCS 0x989680 ;  /* 0x009896800000895d */ /* 0x001fea0003900000 */
[----:B------:R-:W0:Y:S02]  /*157b0*/  @!P0 SYNCS.PHASECHK.TRANS64 P0, [R3+URZ], R2 ;  /* 0x00000002030085a7 */ /* 0x000e24000800007f */
[----:B0-----:R-:W-:Y:S05]  /*157c0*/  @!P0 BRA `(.L_x_1879) ;  /* 0xfffffffc00f08947 */ /* 0x001fea000383ffff */
.L_x_1872:
[----:B------:R-:W-:Y:S05]  /*157d0*/  BSYNC B0 ;  /* 0x0000000000007941 */ /* 0x000fea0003800000 */
.L_x_1871:
[----:B------:R-:W-:Y:S05]  /*157e0*/  EXIT ;  /* 0x000000000000794d */ /* 0x000fea0003800000 */
.L_x_1691:
[----:B0-----:R-:W-:-:S04]  /*157f0*/  MOV R3, UR22 ;  /* 0x0000001600037c02 */ /* 0x001fc80008000f00 */
[----:B------:R0:W1:Y:S03]  /*15800*/  SYNCS.PHASECHK.TRANS64.TRYWAIT P1, [R3+URZ+0x28c50], R0 ;  /* 0x028c5000030075a7 */ /* 0x000066000802017f */
[----:B-1----:R-:W-:Y:S05]  /*15810*/  @!P1 NANOSLEEP.SYNCS 0x989680 ;  /* 0x009896800000995d */ /* 0x002fea0003900000 */
[----:B------:R-:W1:Y:S02]  /*15820*/  @!P1 SYNCS.PHASECHK.TRANS64 P1, [R3+URZ+0x28c50], R0 ;  /* 0x028c5000030095a7 */ /* 0x000e64000802007f */
[----:B-1----:R-:W-:Y:S05]  /*15830*/  @!P1 BRA `(.L_x_1691) ;  /* 0xfffffffc00ec9947 */ /* 0x002fea000383ffff */
[----:B------:R-:W-:Y:S05]  /*15840*/  BRA `(.L_x_1880) ;  /* 0xfffffec400307947 */ /* 0x000fea000383ffff */
.L_x_1696:
[----:B-1----:R-:W-:-:S04]  /*15850*/  IMAD.U32 R6, RZ, RZ, UR20 ;  /* 0x00000014ff067e24 */ /* 0x002fc8000f8e00ff */
[----:B------:R1:W2:Y:S03]  /*15860*/  SYNCS.PHASECHK.TRANS64.TRYWAIT P1, [R6+URZ+0x28c50], R3 ;  /* 0x028c5003060075a7 */ /* 0x0002a6000802017f */
[----:B--2---:R-:W-:Y:S05]  /*15870*/  @!P1 NANOSLEEP.SYNCS 0x989680 ;  /* 0x009896800000995d */ /* 0x004fea0003900000 */
[----:B------:R-:W2:Y:S02]  /*15880*/  @!P1 SYNCS.PHASECHK.TRANS64 P1, [R6+URZ+0x28c50], R3 ;  /* 0x028c5003060095a7 */ /* 0x000ea4000802007f */
[----:B--2---:R-:W-:Y:S05]  /*15890*/  @!P1 BRA `(.L_x_1696) ;  /* 0xfffffffc00ec9947 */ /* 0x004fea000383ffff */
[----:B------:R-:W-:Y:S05]  /*158a0*/  BRA `(.L_x_1695) ;  /* 0xfffffed0002c7947 */ /* 0x000fea000383ffff */
.L_x_1705:
[----:B0-----:R-:W-:-:S04]  /*158b0*/  IMAD.U32 R3, RZ, RZ, UR38 ;  /* 0x00000026ff037e24 */ /* 0x001fc8000f8e00ff */
[----:B------:R0:W1:Y:S03]  /*158c0*/  SYNCS.PHASECHK.TRANS64.TRYWAIT P0, [R3+URZ+0x28c00], R0 ;  /* 0x028c0000030075a7 */ /* 0x000066000800017f */
[----:B-1----:R-:W-:Y:S05]  /*158d0*/  @!P0 NANOSLEEP.SYNCS 0x989680 ;  /* 0x009896800000895d */ /* 0x002fea0003900000 */
[----:B------:R-:W1:Y:S02]  /*158e0*/  @!P0 SYNCS.PHASECHK.TRANS64 P0, [R3+URZ+0x28c00], R0 ;  /* 0x028c0000030085a7 */ /* 0x000e64000800007f */
[----:B-1----:R-:W-:Y:S05]  /*158f0*/  @!P0 BRA `(.L_x_1705) ;  /* 0xfffffffc00ec8947 */ /* 0x002fea000383ffff */
[----:B------:R-:W-:Y:S05]  /*15900*/  BRA `(.L_x_1881) ;  /* 0xfffffee4004c7947 */ /* 0x000fea000383ffff */
.L_x_1709:
[----:B--2---:R2:W3:Y:S02]  /*15910*/  SYNCS.PHASECHK.TRANS64.TRYWAIT P0, [R8+URZ+0x28c30], R9 ;  /* 0x028c3009080075a7 */ /* 0x0044e4000800017f */
[----:B---3--:R-:W-:Y:S05]  /*15920*/  @!P0 NANOSLEEP.SYNCS 0x989680 ;  /* 0x009896800000895d */ /* 0x008fea0003900000 */
[----:B------:R-:W3:Y:S02]  /*15930*/  @!P0 SYNCS.PHASECHK.TRANS64 P0, [R8+URZ+0x28c30], R9 ;  /* 0x028c3009080085a7 */ /* 0x000ee4000800007f */
[----:B---3--:R-:W-:Y:S05]  /*15940*/  @!P0 BRA `(.L_x_1709) ;  /* 0xfffffffc00f08947 */ /* 0x008fea000383ffff */
[----:B------:R-:W-:Y:S05]  /*15950*/  BRA `(.L_x_1708) ;  /* 0xfffffee400647947 */ /* 0x000fea000383ffff */
.L_x_1721:
[----:B-1----:R1:W4:Y:S02]  /*15960*/  SYNCS.PHASECHK.TRANS64.TRYWAIT P0, [R8+URZ+0x28c50], R9 ;  /* 0x028c5009080075a7 */ /* 0x002324000800017f */
[----:B----4-:R-:W-:Y:S05]  /*15970*/  @!P0 NANOSLEEP.SYNCS 0x989680 ;  /* 0x009896800000895d */ /* 0x010fea0003900000 */
[----:B------:R-:W4:Y:S02]  /*15980*/  @!P0 SYNCS.PHASECHK.TRANS64 P0, [R8+URZ+0x28c50], R9 ;  /* 0x028c5009080085a7 */ /* 0x000f24000800007f */
[----:B----4-:R-:W-:Y:S05]  /*15990*/  @!P0 BRA `(.L_x_1721) ;  /* 0xfffffffc00f08947 */ /* 0x010fea000383ffff */
[----:B------:R-:W-:Y:S05]  /*159a0*/  BRA `(.L_x_1720) ;  /* 0xffffff0400587947 */ /* 0x000fea000383ffff */
.L_x_1729:
[----:B-1----:R-:W-:-:S04]  /*159b0*/  IMAD.U32 R15, RZ, RZ, UR27 ;  /* 0x0000001bff0f7e24 */ /* 0x002fc8000f8e00ff */
[----:B------:R1:W2:Y:S03]  /*159c0*/  SYNCS.PHASECHK.TRANS64.TRYWAIT P0, [R15+URZ+0x28c30], R8 ;  /* 0x028c30080f0075a7 */ /* 0x0002a6000800017f */
[----:B--2---:R-:W-:Y:S05]  /*159d0*/  @!P0 NANOSLEEP.SYNCS 0x989680 ;  /* 0x009896800000895d */ /* 0x004fea0003900000 */
[----:B------:R-:W2:Y:S02]  /*159e0*/  @!P0 SYNCS.PHASECHK.TRANS64 P0, [R15+URZ+0x28c30], R8 ;  /* 0x028c30080f0085a7 */ /* 0x000ea4000800007f */
[----:B--2---:R-:W-:Y:S05]  /*159f0*/  @!P0 BRA `(.L_x_1729) ;  /* 0xfffffffc00ec8947 */ /* 0x004fea000383ffff */
[----:B------:R-:W-:Y:S05]  /*15a00*/  BRA `(.L_x_1728) ;  /* 0xffffff0800947947 */ /* 0x000fea000383ffff */
.L_x_1741:
[----:B-1----:R1:W2:Y:S02]  /*15a10*/  SYNCS.PHASECHK.TRANS64.TRYWAIT P0, [R21+URZ+0x28c50], R8 ;  /* 0x028c5008150075a7 */ /* 0x0022a4000800017f */
[----:B--2---:R-:W-:Y:S05]  /*15a20*/  @!P0 NANOSLEEP.SYNCS 0x989680 ;  /* 0x009896800000895d */ /* 0x004fea0003900000 */
[----:B------:R-:W2:Y:S02]  /*15a30*/  @!P0 SYNCS.PHASECHK.TRANS64 P0, [R21+URZ+0x28c50], R8 ;  /* 0x028c5008150085a7 */ /* 0x000ea4000800007f */
[----:B--2---:R-:W-:Y:S05]  /*15a40*/  @!P0 BRA `(.L_x_1741) ;  /* 0xfffffffc00f08947 */ /* 0x004fea000383ffff */
[----:B------:R-:W-:Y:S05]  /*15a50*/  BRA `(.L_x_1740) ;  /* 0xffffff2c003c7947 */ /* 0x000fea000383ffff */
.L_x_1750:
[----:B--2---:R-:W-:-:S04]  /*15a60*/  IMAD.U32 R6, RZ, RZ, UR24 ;  /* 0x00000018ff067e24 */ /* 0x004fc8000f8e00ff */
[----:B------:R2:W4:Y:S03]  /*15a70*/  SYNCS.PHASECHK.TRANS64.TRYWAIT P1, [R6+URZ+0x28c30], R9 ;  /* 0x028c3009060075a7 */ /* 0x000526000802017f */
[----:B----4-:R-:W-:Y:S05]  /*15a80*/  @!P1 NANOSLEEP.SYNCS 0x989680 ;  /* 0x009896800000995d */ /* 0x010fea0003900000 */
[----:B------:R-:W4:Y:S02]  /*15a90*/  @!P1 SYNCS.PHASECHK.TRANS64 P1, [R6+URZ+0x28c30], R9 ;  /* 0x028c3009060095a7 */ /* 0x000f24000802007f */
[----:B----4-:R-:W-:Y:S05]  /*15aa0*/  @!P1 BRA `(.L_x_1750) ;  /* 0xfffffffc00ec9947 */ /* 0x010fea000383ffff */
[----:B------:R-:W-:Y:S05]  /*15ab0*/  BRA `(.L_x_1749) ;  /* 0xffffff3000ac7947 */ /* 0x000fea000383ffff */
.L_x_1754:
[----:B--2---:R2:W3:Y:S02]  /*15ac0*/  SYNCS.PHASECHK.TRANS64.TRYWAIT P1, [R170+URZ+0x28c50], R9 ;  /* 0x028c5009aa0075a7 */ /* 0x0044e4000802017f */
[----:B---3--:R-:W-:Y:S05]  /*15ad0*/  @!P1 NANOSLEEP.SYNCS 0x989680 ;  /* 0x009896800000995d */ /* 0x008fea0003900000 */
[----:B------:R-:W3:Y:S02]  /*15ae0*/  @!P1 SYNCS.PHASECHK.TRANS64 P1, [R170+URZ+0x28c50], R9 ;  /* 0x028c5009aa0095a7 */ /* 0x000ee4000802007f */
[----:B---3--:R-:W-:Y:S05]  /*15af0*/  @!P1 BRA `(.L_x_1754) ;  /* 0xfffffffc00f09947 */ /* 0x008fea000383ffff */
[----:B------:R-:W-:Y:S05]  /*15b00*/  BRA `(.L_x_1753) ;  /* 0xffffff4800d07947 */ /* 0x000fea000383ffff */
.L_x_1760:
[----:B----4-:R-:W-:-:S04]  /*15b10*/  MOV R7, UR26 ;  /* 0x0000001a00077c02 */ /* 0x010fc80008000f00 */
[----:B------:R4:W0:Y:S03]  /*15b20*/  SYNCS.PHASECHK.TRANS64.TRYWAIT P0, [R7+URZ+0x28c30], R8 ;  /* 0x028c3008070075a7 */ /* 0x000826000800017f */
[----:B0-----:R-:W-:Y:S05]  /*15b30*/  @!P0 NANOSLEEP.SYNCS 0x989680 ;  /* 0x009896800000895d */ /* 0x001fea0003900000 */
[----:B------:R-:W0:Y:S02]  /*15b40*/  @!P0 SYNCS.PHASECHK.TRANS64 P0, [R7+URZ+0x28c30], R8 ;  /* 0x028c3008070085a7 */ /* 0x000e24000800007f */
[----:B0-----:R-:W-:Y:S05]  /*15b50*/  @!P0 BRA `(.L_x_1760) ;  /* 0xfffffffc00ec8947 */ /* 0x001fea000383ffff */
[----:B------:R-:W-:Y:S05]  /*15b60*/  BRA `(.L_x_1759) ;  /* 0xffffff4c00c87947 */ /* 0x000fea000383ffff */
.L_x_1772:
[----:B--2---:R2:W3:Y:S02]  /*15b70*/  SYNCS.PHASECHK.TRANS64.TRYWAIT P0, [R15+URZ+0x28c50], R8 ;  /* 0x028c50080f0075a7 */ /* 0x0044e4000800017f */
[----:B---3--:R-:W-:Y:S05]  /*15b80*/  @!P0 NANOSLEEP.SYNCS 0x989680 ;  /* 0x009896800000895d */ /* 0x008fea0003900000 */
[----:B------:R-:W3:Y:S02]  /*15b90*/  @!P0 SYNCS.PHASECHK.TRANS64 P0, [R15+URZ+0x28c50], R8 ;  /* 0x028c50080f0085a7 */ /* 0x000ee4000800007f */
[----:B---3--:R-:W-:Y:S05]  /*15ba0*/  @!P0 BRA `(.L_x_1772) ;  /* 0xfffffffc00f08947 */ /* 0x008fea000383ffff */
[----:B------:R-:W-:Y:S05]  /*15bb0*/  BRA `(.L_x_1771) ;  /* 0xffffff7000747947 */ /* 0x000fea000383ffff */
.L_x_1813:
[----:B------:R-:W1:Y:S01]  /*15bc0*/  S2R R5, SR_TID.X ;  /* 0x0000000000057919 */ /* 0x000e620000002100 */
[----:B------:R-:W-:Y:S01]  /*15bd0*/  BSSY B0, `(.L_x_1882) ;  /* 0x000000a000007945 */ /* 0x000fe20003800000 */
[----:B------:R-:W-:Y:S02]  /*15be0*/  IMAD.MOV.U32 R12, RZ, RZ, RZ ;  /* 0x000000ffff0c7224 */ /* 0x000fe400078e00ff */
[----:B------:R-:W-:Y:S02]  /*15bf0*/  IMAD.MOV.U32 R11, RZ, RZ, 0x1f ;  /* 0x0000001fff0b7424 */ /* 0x000fe400078e00ff */
[----:B------:R-:W-:Y:S01]  /*15c00*/  IMAD.MOV.U32 R15, RZ, RZ, -0x1 ;  /* 0xffffffffff0f7424 */ /* 0x000fe200078e00ff */
[----:B-1----:R-:W-:-:S04]  /*15c10*/  SHF.R.U32.HI R5, RZ, 0x5, R5 ;  /* 0x00000005ff057819 */ /* 0x002fc80000011605 */
[----:B------:R-:W-:-:S05]  /*15c20*/  LOP3.LUT R5, R5, 0x3, RZ, 0xc0, !PT ;  /* 0x0000000305057812 */ /* 0x000fca00078ec0ff */
[----:B0-----:R-:W-:-:S07]  /*15c30*/  IMAD.MOV.U32 R13, RZ, RZ, R5 ;  /* 0x000000ffff0d7224 */ /* 0x001fce00078e0005 */
[----:B------:R-:W-:Y:S05]  /*15c40*/  WARPSYNC.COLLECTIVE R15, `(.L_x_1883) ;  /* 0x000000000f087348 */ /* 0x000fea0003c00000 */
[----:B------:R0:W1:Y:S02]  /*15c50*/  SHFL.IDX P6, R14, R13, R12, R11 ;  /* 0x0000000c0d0e7389 */ /* 0x00006400000c000b */
[----:B01----:R-:W-:Y:S01]  /*15c60*/  ENDCOLLECTIVE ;  /* 0x000000000000791b */ /* 0x003fe20003800000 */
.L_x_1883:
[----:B------:R-:W-:Y:S05]  /*15c70*/  BSYNC B0 ;  /* 0x0000000000007941 */ /* 0x000fea0003800000 */
.L_x_1882:
[----:B------:R-:W-:Y:S05]  /*15c80*/  BRA `(.L_x_1884) ;  /* 0xffffffc000ec7947 */ /* 0x000fea000383ffff */
.L_x_1814:
[----:B------:R-:W-:Y:S01]  /*15c90*/  BSSY B0, `(.L_x_1885) ;  /* 0x0000006000007945 */ /* 0x000fe20003800000 */
[----:B------:R-:W-:-:S07]  /*15ca0*/  MOV R15, 0xffffffff ;  /* 0xffffffff000f7802 */ /* 0x000fce0000000f00 */
[----:B0-----:R-:W-:Y:S05]  /*15cb0*/  WARPSYNC.COLLECTIVE R15, `(.L_x_1886) ;  /* 0x000000000f0c7348 */ /* 0x001fea0003c00000 */
[----:B------:R-:W-:Y:S02]  /*15cc0*/  ELECT P6, UR62, PT ;  /* 0x00000000003e782f */ /* 0x000fe400038c0000 */
[----:B------:R-:W-:Y:S01]  /*15cd0*/  MOV R14, UR62 ;  /* 0x0000003e000e7c02 */ /* 0x000fe20008000f00 */
[----:B0-----:R-:W-:Y:S10]  /*15ce0*/  ENDCOLLECTIVE ;  /* 0x000000000000791b */ /* 0x001ff40003800000 */
.L_x_1886:
[----:B------:R-:W-:Y:S05]  /*15cf0*/  BSYNC B0 ;  /* 0x0000000000007941 */ /* 0x000fea0003800000 */
.L_x_1885:
[----:B------:R-:W-:Y:S05]  /*15d00*/  BRA `(.L_x_1887) ;  /* 0xffffffc000dc7947 */ /* 0x000fea000383ffff */
.L_x_1817:
[----:B-1----:R1:W2:Y:S02]  /*15d10*/  SYNCS.PHASECHK.TRANS64.TRYWAIT P0, [R9+URZ+0x28c40], R10 ;  /* 0x028c400a090075a7 */ /* 0x0022a4000800017f */
[----:B--2---:R-:W-:Y:S05]  /*15d20*/  @!P0 NANOSLEEP.SYNCS 0x989680 ;  /* 0x009896800000895d */ /* 0x004fea0003900000 */
[----:B------:R-:W2:Y:S02]  /*15d30*/  @!P0 SYNCS.PHASECHK.TRANS64 P0, [R9+URZ+0x28c40], R10 ;  /* 0x028c400a090085a7 */ /* 0x000ea4000800007f */
[----:B--2---:R-:W-:Y:S05]  /*15d40*/  @!P0 BRA `(.L_x_1817) ;  /* 0xfffffffc00f08947 */ /* 0x004fea000383ffff */
[----:B------:R-:W-:Y:S05]  /*15d50*/  BRA `(.L_x_1888) ;  /* 0xffffffc400447947 */ /* 0x000fea000383ffff */
.L_x_1820:
[----:B-1----:R-:W1:Y:S01]  /*15d60*/  S2R R10, SR_CgaCtaId ;  /* 0x00000000000a7919 */ /* 0x002e620000008800 */
[----:B------:R-:W-:-:S04]  /*15d70*/  MOV R9, 0x400 ;  /* 0x0000040000097802 */ /* 0x000fc80000000f00 */
[----:B-1----:R-:W-:-:S04]  /*15d80*/  LEA R9, R10, R9, 0x18 ;  /* 0x000000090a097211 */ /* 0x002fc800078ec0ff */
[----:B------:R1:W2:Y:S03]  /*15d90*/  SYNCS.PHASECHK.TRANS64.TRYWAIT P0, [R9+URZ+0x28c20], R6 ;  /* 0x028c2006090075a7 */ /* 0x0002a6000800017f */
[----:B--2---:R-:W-:Y:S05]  /*15da0*/  @!P0 NANOSLEEP.SYNCS 0x989680 ;  /* 0x009896800000895d */ /* 0x004fea0003900000 */
[----:B------:R-:W2:Y:S02]  /*15db0*/  @!P0 SYNCS.PHASECHK.TRANS64 P0, [R9+URZ+0x28c20], R6 ;  /* 0x028c2006090085a7 */ /* 0x000ea4000800007f */
[----:B--2---:R-:W-:Y:S05]  /*15dc0*/  @!P0 BRA `(.L_x_1820) ;  /* 0xfffffffc00e48947 */ /* 0x004fea000383ffff */
[----:B------:R-:W-:Y:S05]  /*15dd0*/  BRA `(.L_x_1889) ;  /* 0xffffffc800207947 */ /* 0x000fea000383ffff */
.L_x_1823:
[----:B-1----:R1:W2:Y:S02]  /*15de0*/  SYNCS.PHASECHK.TRANS64.TRYWAIT P0, [R6+URZ+0x28c60], R9 ;  /* 0x028c6009060075a7 */ /* 0x0022a4000800017f */
[----:B--2---:R-:W-:Y:S05]  /*15df0*/  @!P0 NANOSLEEP.SYNCS 0x989680 ;  /* 0x009896800000895d */ /* 0x004fea0003900000 */
[----:B------:R-:W2:Y:S02]  /*15e00*/  @!P0 SYNCS.PHASECHK.TRANS64 P0, [R6+URZ+0x28c60], R9 ;  /* 0x028c6009060085a7 */ /* 0x000ea4000800007f */
[----:B--2---:R-:W-:Y:S05]  /*15e10*/  @!P0 BRA `(.L_x_1823) ;  /* 0xfffffffc00f08947 */ /* 0x004fea000383ffff */
[----:B------:R-:W-:Y:S05]  /*15e20*/  BRA `(.L_x_1890) ;  /* 0xffffffc8003c7947 */ /* 0x000fea000383ffff */
.L_x_1832:
[----:B-1----:R1:W2:Y:S02]  /*15e30*/  SYNCS.PHASECHK.TRANS64.TRYWAIT P0, [R2+URZ+0x28c40], R3 ;  /* 0x028c4003020075a7 */ /* 0x0022a4000800017f */
[----:B--2---:R-:W-:Y:S05]  /*15e40*/  @!P0 NANOSLEEP.SYNCS 0x989680 ;  /* 0x009896800000895d */ /* 0x004fea0003900000 */
[----:B------:R-:W2:Y:S02]  /*15e50*/  @!P0 SYNCS.PHASECHK.TRANS64 P0, [R2+URZ+0x28c40], R3 ;  /* 0x028c4003020085a7 */ /* 0x000ea4000800007f */
[----:B--2---:R-:W-:Y:S05]  /*15e60*/  @!P0 BRA `(.L_x_1832) ;  /* 0xfffffffc00f08947 */ /* 0x004fea000383ffff */
[----:B------:R-:W-:Y:S05]  /*15e70*/  BRA `(.L_x_1891) ;  /* 0xffffffd000107947 */ /* 0x000fea000383ffff */
.L_x_1834:
[----:B--2---:R2:W3:Y:S02]  /*15e80*/  SYNCS.PHASECHK.TRANS64.TRYWAIT P0, [R2+URZ+0x28c60], R3 ;  /* 0x028c6003020075a7 */ /* 0x0044e4000800017f */
[----:B---3--:R-:W-:Y:S05]  /*15e90*/  @!P0 NANOSLEEP.SYNCS 0x989680 ;  /* 0x009896800000895d */ /* 0x008fea0003900000 */
[----:B------:R-:W3:Y:S02]  /*15ea0*/  @!P0 SYNCS.PHASECHK.TRANS64 P0, [R2+URZ+0x28c60], R3 ;  /* 0x028c6003020085a7 */ /* 0x000ee4000800007f */
[----:B---3--:R-:W-:Y:S05]  /*15eb0*/  @!P0 BRA `(.L_x_1834) ;  /* 0xfffffffc00f08947 */ /* 0x008fea000383ffff */
[----:B------:R-:W-:Y:S05]  /*15ec0*/  BRA `(.L_x_1892) ;  /* 0xffffffd000807947 */ /* 0x000fea000383ffff */
.L_x_1839:
[----:B--2---:R2:W3:Y:S02]  /*15ed0*/  SYNCS.PHASECHK.TRANS64.TRYWAIT P0, [R2+URZ+0x28c40], R3 ;  /* 0x028c4003020075a7 */ /* 0x0044e4000800017f */
[----:B---3--:R-:W-:Y:S05]  /*15ee0*/  @!P0 NANOSLEEP.SYNCS 0x989680 ;  /* 0x009896800000895d */ /* 0x008fea0003900000 */
[----:B------:R-:W3:Y:S02]  /*15ef0*/  @!P0 SYNCS.PHASECHK.TRANS64 P0, [R2+URZ+0x28c40], R3 ;  /* 0x028c4003020085a7 */ /* 0x000ee4000800007f */
[----:B---3--:R-:W-:Y:S05]  /*15f00*/  @!P0 BRA `(.L_x_1839) ;  /* 0xfffffffc00f08947 */ /* 0x008fea000383ffff */
[----:B------:R-:W-:Y:S05]  /*15f10*/  BRA `(.L_x_1893) ;  /* 0xffffffd800247947 */ /* 0x000fea000383ffff */
.L_x_1841:
[----:B0-----:R0:W1:Y:S02]  /*15f20*/  SYNCS.PHASECHK.TRANS64.TRYWAIT P1, [R2+URZ+0x28c60], R3 ;  /* 0x028c6003020075a7 */ /* 0x001064000802017f */
[----:B-1----:R-:W-:Y:S05]  /*15f30*/  @!P1 NANOSLEEP.SYNCS 0x989680 ;  /* 0x009896800000995d */ /* 0x002fea0003900000 */
[----:B------:R-:W1:Y:S02]  /*15f40*/  @!P1 SYNCS.PHASECHK.TRANS64 P1, [R2+URZ+0x28c60], R3 ;  /* 0x028c6003020095a7 */ /* 0x000e64000802007f */
[----:B-1----:R-:W-:Y:S05]  /*15f50*/  @!P1 BRA `(.L_x_1841) ;  /* 0xfffffffc00f09947 */ /* 0x002fea000383ffff */
[----:B------:R-:W-:Y:S05]  /*15f60*/  BRA `(.L_x_1894) ;  /* 0xffffffd800907947 */ /* 0x000fea000383ffff */
.L_x_1846:
[----:B---3--:R3:W4:Y:S02]  /*15f70*/  SYNCS.PHASECHK.TRANS64.TRYWAIT P0, [R2+URZ+0x28c40], R3 ;  /* 0x028c4003020075a7 */ /* 0x008724000800017f */
[----:B----4-:R-:W-:Y:S05]  /*15f80*/  @!P0 NANOSLEEP.SYNCS 0x989680 ;  /* 0x009896800000895d */ /* 0x010fea0003900000 */
[----:B------:R-:W4:Y:S02]  /*15f90*/  @!P0 SYNCS.PHASECHK.TRANS64 P0, [R2+URZ+0x28c40], R3 ;  /* 0x028c4003020085a7 */ /* 0x000f24000800007f */
[----:B----4-:R-:W-:Y:S05]  /*15fa0*/  @!P0 BRA `(.L_x_1846) ;  /* 0xfffffffc00f08947 */ /* 0x010fea000383ffff */
[----:B------:R-:W-:Y:S05]  /*15fb0*/  BRA `(.L_x_1895) ;  /* 0xffffffe000107947 */ /* 0x000fea000383ffff */
.L_x_1848:
[----:B0-----:R0:W1:Y:S02]  /*15fc0*/  SYNCS.PHASECHK.TRANS64.TRYWAIT P1, [R2+URZ+0x28c60], R3 ;  /* 0x028c6003020075a7 */ /* 0x001064000802017f */
[----:B-1----:R-:W-:Y:S05]  /*15fd0*/  @!P1 NANOSLEEP.SYNCS 0x989680 ;  /* 0x009896800000995d */ /* 0x002fea0003900000 */
[----:B------:R-:W1:Y:S02]  /*15fe0*/  @!P1 SYNCS.PHASECHK.TRANS64 P1, [R2+URZ+0x28c60], R3 ;  /* 0x028c6003020095a7 */ /* 0x000e64000802007f */
[----:B-1----:R-:W-:Y:S05]  /*15ff0*/  @!P1 BRA `(.L_x_1848) ;  /* 0xfffffffc00f09947 */ /* 0x002fea000383ffff */
[----:B------:R-:W-:Y:S05]  /*16000*/  BRA `(.L_x_1896) ;  /* 0xffffffe000807947 */ /* 0x000fea000383ffff */
.L_x_1853:
[----:B------:R-:W-:Y:S01]  /*16010*/  BSSY B0, `(.L_x_1897) ;  /* 0x0000008000007945 */ /* 0x000fe20003800000 */
[----:B0-----:R-:W-:Y:S02]  /*16020*/  IMAD.MOV.U32 R13, RZ, RZ, R16 ;  /* 0x000000ffff0d7224 */ /* 0x001fe400078e0010 */
[----:B-1----:R-:W-:Y:S02]  /*16030*/  IMAD.MOV.U32 R12, RZ, RZ, RZ ;  /* 0x000000ffff0c7224 */ /* 0x002fe400078e00ff */
[----:B------:R-:W-:Y:S02]  /*16040*/  IMAD.MOV.U32 R11, RZ, RZ, 0x1f ;  /* 0x0000001fff0b7424 */ /* 0x000fe400078e00ff */
[----:B------:R-:W-:-:S07]  /*16050*/  IMAD.MOV.U32 R15, RZ, RZ, -0x1 ;  /* 0xffffffffff0f7424 */ /* 0x000fce00078e00ff */
[----:B--2---:R-:W-:Y:S05]  /*16060*/  WARPSYNC.COLLECTIVE R15, `(.L_x_1898) ;  /* 0x000000000f087348 */ /* 0x004fea0003c00000 */
[----:B------:R0:W1:Y:S02]  /*16070*/  SHFL.IDX P6, R14, R13, R12, R11 ;  /* 0x0000000c0d0e7389 */ /* 0x00006400000c000b */
[----:B012---:R-:W-:Y:S01]  /*16080*/  ENDCOLLECTIVE ;  /* 0x000000000000791b */ /* 0x007fe20003800000 */
.L_x_1898:
[----:B------:R-:W-:Y:S05]  /*16090*/  BSYNC B0 ;  /* 0x0000000000007941 */ /* 0x000fea0003800000 */
.L_x_1897:
[----:B------:R-:W-:Y:S01]  /*160a0*/  IMAD.MOV.U32 R13, RZ, RZ, R16 ;  /* 0x000000ffff0d7224 */ /* 0x000fe200078e0010 */
[----:B------:R-:W-:Y:S01]  /*160b0*/  MOV R4, R14 ;  /* 0x0000000e00047202 */ /* 0x000fe20000000f00 */
[----:B------:R-:W-:Y:S02]  /*160c0*/  IMAD.MOV.U32 R12, RZ, RZ, 0x1 ;  /* 0x00000001ff0c7424 */ /* 0x000fe400078e00ff */
[----:B------:R-:W-:Y:S02]  /*160d0*/  IMAD.MOV.U32 R11, RZ, RZ, 0x1f ;  /* 0x0000001fff0b7424 */ /* 0x000fe400078e00ff */
[----:B------:R-:W-:-:S07]  /*160e0*/  IMAD.MOV.U32 R15, RZ, RZ, -0x1 ;  /* 0xffffffffff0f7424 */ /* 0x000fce00078e00ff */
[----:B------:R-:W-:Y:S05]  /*160f0*/  WARPSYNC.COLLECTIVE R15, `(.L_x_1899) ;  /* 0x000000000f087348 */ /* 0x000fea0003c00000 */
[----:B------:R0:W1:Y:S02]  /*16100*/  SHFL.IDX P6, R14, R13, R12, R11 ;  /* 0x0000000c0d0e7389 */ /* 0x00006400000c000b */
[----:B01----:R-:W-:Y:S01]  /*16110*/  ENDCOLLECTIVE ;  /* 0x000000000000791b */ /* 0x003fe20003800000 */
.L_x_1899:
[----:B------:R-:W-:Y:S01]  /*16120*/  MOV R7, R14 ;  /* 0x0000000e00077202 */ /* 0x000fe20000000f00 */
[----:B------:R-:W-:Y:S06]  /*16130*/  BRA `(.L_x_1900) ;  /* 0xffffffe400c47947 */ /* 0x000fec000383ffff */
.L_x_1856:
[----:B------:R-:W-:Y:S01]  /*16140*/  BSSY B0, `(.L_x_1901) ;  /* 0x0000008000007945 */ /* 0x000fe20003800000 */
[----:B0----5:R-:W-:Y:S02]  /*16150*/  IMAD.MOV.U32 R13, RZ, RZ, R17 ;  /* 0x000000ffff0d7224 */ /* 0x021fe400078e0011 */
[----:B------:R-:W-:Y:S02]  /*16160*/  IMAD.MOV.U32 R12, RZ, RZ, 0x1 ;  /* 0x00000001ff0c7424 */ /* 0x000fe400078e00ff */
[----:B------:R-:W-:Y:S02]  /*16170*/  IMAD.MOV.U32 R11, RZ, RZ, RZ ;  /* 0x000000ffff0b7224 */ /* 0x000fe400078e00ff */
[----:B------:R-:W-:-:S07]  /*16180*/  IMAD.MOV.U32 R15, RZ, RZ, -0x1 ;  /* 0xffffffffff0f7424 */ /* 0x000fce00078e00ff */
[----:B-1234-:R-:W-:Y:S05]  /*16190*/  WARPSYNC.COLLECTIVE R15, `(.L_x_1902) ;  /* 0x000000000f087348 */ /* 0x01efea0003c00000 */
[----:B------:R0:W0:Y:S02]  /*161a0*/  SHFL.UP P6, R14, R13, R12, R11 ;  /* 0x0400000c0d0e7389 */ /* 0x00002400000c000b */
[----:B01234-:R-:W-:Y:S01]  /*161b0*/  ENDCOLLECTIVE ;  /* 0x000000000000791b */ /* 0x01ffe20003800000 */
.L_x_1902:
[----:B------:R-:W-:Y:S05]  /*161c0*/  BSYNC B0 ;  /* 0x0000000000007941 */ /* 0x000fea0003800000 */
.L_x_1901:
        /* <DEDUP_REMOVED lines=10> */
.L_x_1903:
        /* <DEDUP_REMOVED lines=8> */
.L_x_1904:
        /* <DEDUP_REMOVED lines=8> */
.L_x_1905:
        /* <DEDUP_REMOVED lines=8> */
.L_x_1906:
        /* <DEDUP_REMOVED lines=8> */
.L_x_1907:
[----:B------:R-:W-:Y:S05]  /*16470*/  BRA `(.L_x_1908) ;  /* 0xffffffe400887947 */ /* 0x000fea000383ffff */
.L_x_1861:
[----:B------:R-:W-:Y:S01]  /*16480*/  BSSY B0, `(.L_x_1909) ;  /* 0x0000008000007945 */ /* 0x000fe20003800000 */
[----:B-----5:R-:W-:Y:S01]  /*16490*/  IMAD.MOV.U32 R13, RZ, RZ, R17 ;  /* 0x000000ffff0d7224 */ /* 0x020fe200078e0011 */
[----:B------:R-:W-:Y:S01]  /*164a0*/  MOV R15, 0xffffffff ;  /* 0xffffffff000f7802 */ /* 0x000fe20000000f00 */
[----:B------:R-:W-:Y:S02]  /*164b0*/  IMAD.MOV.U32 R12, RZ, RZ, 0x1 ;  /* 0x00000001ff0c7424 */ /* 0x000fe400078e00ff */
[----:B------:R-:W-:-:S07]  /*164c0*/  IMAD.MOV.U32 R11, RZ, RZ, RZ ;  /* 0x000000ffff0b7224 */ /* 0x000fce00078e00ff */
[----:B01-3--:R-:W-:Y:S05]  /*164d0*/  WARPSYNC.COLLECTIVE R15, `(.L_x_1910) ;  /* 0x000000000f087348 */ /* 0x00bfea0003c00000 */
[----:B------:R2:W4:Y:S02]  /*164e0*/  SHFL.UP P6, R14, R13, R12, R11 ;  /* 0x0400000c0d0e7389 */ /* 0x00052400000c000b */
[----:B01234-:R-:W-:Y:S01]  /*164f0*/  ENDCOLLECTIVE ;  /* 0x000000000000791b */ /* 0x01ffe20003800000 */
.L_x_1910:
[----:B------:R-:W-:Y:S05]  /*16500*/  BSYNC B0 ;  /* 0x0000000000007941 */ /* 0x000fea0003800000 */
.L_x_1909:
        /* <DEDUP_REMOVED lines=10> */
.L_x_1911:
        /* <DEDUP_REMOVED lines=8> */
.L_x_1912:
        /* <DEDUP_REMOVED lines=8> */
.L_x_1913:
        /* <DEDUP_REMOVED lines=8> */
.L_x_1914:
        /* <DEDUP_REMOVED lines=8> */
.L_x_1915:
[----:B------:R-:W-:Y:S05]  /*167b0*/  BRA `(.L_x_1916) ;  /* 0xffffffe4006c7947 */ /* 0x000fea000383ffff */
.L_x_1863:
[----:B------:R-:W-:Y:S01]  /*167c0*/  BSSY B0, `(.L_x_1917) ;  /* 0x0000006000007945 */ /* 0x000fe20003800000 */
[----:B------:R-:W-:Y:S01]  /*167d0*/  PLOP3.LUT P6, PT, P6, PT, PT, 0x8, 0x0 ;  /* 0x000000000000781c */ /* 0x000fe200037ce170 */
[----:B------:R-:W-:-:S12]  /*167e0*/  IMAD.MOV.U32 R15, RZ, RZ, -0x1 ;  /* 0xffffffffff0f7424 */ /* 0x000fd800078e00ff */
[----:B0-----:R-:W-:Y:S05]  /*167f0*/  WARPSYNC.COLLECTIVE R15, `(.L_x_1918) ;  /* 0x000000000f087348 */ /* 0x001fea0003c00000 */
[----:B------:R-:W-:Y:S01]  /*16800*/  VOTE.ANY R14, PT, P6 ;  /* 0x00000000000e7806 */ /* 0x000fe200030e0100 */
[----:B0-----:R-:W-:Y:S06]  /*16810*/  ENDCOLLECTIVE ;  /* 0x000000000000791b */ /* 0x001fec0003800000 */
.L_x_1918:
[----:B------:R-:W-:Y:S05]  /*16820*/  BSYNC B0 ;  /* 0x0000000000007941 */ /* 0x000fea0003800000 */
.L_x_1917:
[----:B------:R-:W-:Y:S01]  /*16830*/  IMAD.MOV.U32 R3, RZ, RZ, R14 ;  /* 0x000000ffff037224 */ /* 0x000fe200078e000e */
[----:B------:R-:W-:Y:S01]  /*16840*/  MOV R13, R17 ;  /* 0x00000011000d7202 */ /* 0x000fe20000000f00 */
[----:B------:R-:W-:Y:S02]  /*16850*/  IMAD.MOV.U32 R11, RZ, RZ, 0x1f ;  /* 0x0000001fff0b7424 */ /* 0x000fe400078e00ff */
[----:B------:R-:W0:Y:S01]  /*16860*/  POPC R6, R3 ;  /* 0x0000000300067309 */ /* 0x000e220000000000 */
[----:B------:R-:W-:Y:S02]  /*16870*/  IMAD.MOV.U32 R15, RZ, RZ, -0x1 ;  /* 0xffffffffff0f7424 */ /* 0x000fe400078e00ff */
[----:B0-----:R-:W-:-:S07]  /*16880*/  IMAD.MOV.U32 R12, RZ, RZ, R6 ;  /* 0x000000ffff0c7224 */ /* 0x001fce00078e0006 */
[----:B------:R-:W-:Y:S05]  /*16890*/  WARPSYNC.COLLECTIVE R15, `(.L_x_1919) ;  /* 0x000000000f087348 */ /* 0x000fea0003c00000 */
[----:B------:R0:W1:Y:S02]  /*168a0*/  SHFL.IDX P6, R14, R13, R12, R11 ;  /* 0x0000000c0d0e7389 */ /* 0x00006400000c000b */
[----:B01----:R-:W-:Y:S01]  /*168b0*/  ENDCOLLECTIVE ;  /* 0x000000000000791b */ /* 0x003fe20003800000 */
.L_x_1919:
[----:B------:R-:W-:Y:S01]  /*168c0*/  IMAD.MOV.U32 R17, RZ, RZ, R14 ;  /* 0x000000ffff117224 */ /* 0x000fe200078e000e */
[----:B------:R-:W-:Y:S06]  /*168d0*/  BRA `(.L_x_1920) ;  /* 0xffffffe4005c7947 */ /* 0x000fec000383ffff */
.L_x_1865:
[----:B------:R-:W-:Y:S01]  /*168e0*/  BSSY B0, `(.L_x_1921) ;  /* 0x0000007000007945 */ /* 0x000fe20003800000 */
[----:B------:R-:W-:Y:S01]  /*168f0*/  MOV R13, R2 ;  /* 0x00000002000d7202 */ /* 0x000fe20000000f00 */
[----:B------:R-:W-:Y:S02]  /*16900*/  IMAD.MOV.U32 R11, RZ, RZ, 0x1f ;  /* 0x0000001fff0b7424 */ /* 0x000fe400078e00ff */
[----:B------:R-:W-:-:S07]  /*16910*/  IMAD.MOV.U32 R15, RZ, RZ, -0x1 ;  /* 0xffffffffff0f7424 */ /* 0x000fce00078e00ff */
[----:B012---:R-:W-:Y:S05]  /*16920*/  WARPSYNC.COLLECTIVE R15, `(.L_x_1922) ;  /* 0x000000000f087348 */ /* 0x007fea0003c00000 */
[----:B------:R3:W4:Y:S02]  /*16930*/  SHFL.IDX P6, R14, R13, R12, R11 ;  /* 0x0000000c0d0e7389 */ /* 0x00072400000c000b */
[----:B01234-:R-:W-:Y:S01]  /*16940*/  ENDCOLLECTIVE ;  /* 0x000000000000791b */ /* 0x01ffe20003800000 */
.L_x_1922:
[----:B------:R-:W-:Y:S05]  /*16950*/  BSYNC B0 ;  /* 0x0000000000007941 */ /* 0x000fea0003800000 */
.L_x_1921:
[----:B------:R-:W-:Y:S01]  /*16960*/  IMAD.MOV.U32 R7, RZ, RZ, R14 ;  /* 0x000000ffff077224 */ /* 0x000fe200078e000e */
[----:B------:R-:W-:Y:S06]  /*16970*/  BRA `(.L_x_1864) ;  /* 0xffffffe400507947 */ /* 0x000fec000383ffff */
.L_x_1869:
[----:B-1----:R1:W2:Y:S02]  /*16980*/  SYNCS.PHASECHK.TRANS64.TRYWAIT P0, [R0+URZ+0x28c20], R3 ;  /* 0x028c2003000075a7 */ /* 0x0022a4000800017f */
[----:B--2---:R-:W-:Y:S05]  /*16990*/  @!P0 NANOSLEEP.SYNCS 0x989680 ;  /* 0x009896800000895d */ /* 0x004fea0003900000 */
[----:B------:R-:W2:Y:S02]  /*169a0*/  @!P0 SYNCS.PHASECHK.TRANS64 P0, [R0+URZ+0x28c20], R3 ;  /* 0x028c2003000085a7 */ /* 0x000ea4000800007f */
[----:B--2---:R-:W-:Y:S05]  /*169b0*/  @!P0 BRA `(.L_x_1869) ;  /* 0xfffffffc00f08947 */ /* 0x004fea000383ffff */
[----:B------:R-:W-:Y:S05]  /*169c0*/  BRA `(.L_x_1923) ;  /* 0xffffffe800c47947 */ /* 0x000fea000383ffff */
.L_x_1870:
[----:B------:R-:W2:Y:S01]  /*169d0*/  S2R R2, SR_TID.X ;  /* 0x0000000000027919 */ /* 0x000ea20000002100 */
[----:B------:R-:W-:Y:S01]  /*169e0*/  BSSY B0, `(.L_x_1924) ;  /* 0x000000a000007945 */ /* 0x000fe20003800000 */
[----:B------:R-:W-:Y:S01]  /*169f0*/  MOV R12, RZ ;  /* 0x000000ff000c7202 */ /* 0x000fe20000000f00 */
[----:B------:R-:W-:Y:S02]  /*16a00*/  IMAD.MOV.U32 R11, RZ, RZ, 0x1f ;  /* 0x0000001fff0b7424 */ /* 0x000fe400078e00ff */
[----:B------:R-:W-:Y:S01]  /*16a10*/  IMAD.MOV.U32 R15, RZ, RZ, -0x1 ;  /* 0xffffffffff0f7424 */ /* 0x000fe200078e00ff */
[----:B--2---:R-:W-:-:S04]  /*16a20*/  SHF.R.U32.HI R2, RZ, 0x5, R2 ;  /* 0x00000005ff027819 */ /* 0x004fc80000011602 */
[----:B------:R-:W-:-:S05]  /*16a30*/  LOP3.LUT R2, R2, 0x3, RZ, 0xc0, !PT ;  /* 0x0000000302027812 */ /* 0x000fca00078ec0ff */
[----:B0-----:R-:W-:-:S07]  /*16a40*/  IMAD.MOV.U32 R13, RZ, RZ, R2 ;  /* 0x000000ffff0d7224 */ /* 0x001fce00078e0002 */
[----:B-1----:R-:W-:Y:S05]  /*16a50*/  WARPSYNC.COLLECTIVE R15, `(.L_x_1925) ;  /* 0x000000000f087348 */ /* 0x002fea0003c00000 */
[----:B------:R0:W2:Y:S02]  /*16a60*/  SHFL.IDX P6, R14, R13, R12, R11 ;  /* 0x0000000c0d0e7389 */ /* 0x0000a400000c000b */
[----:B012---:R-:W-:Y:S01]  /*16a70*/  ENDCOLLECTIVE ;  /* 0x000000000000791b */ /* 0x007fe20003800000 */
.L_x_1925:
[----:B------:R-:W-:Y:S05]  /*16a80*/  BSYNC B0 ;  /* 0x0000000000007941 */ /* 0x000fea0003800000 */
.L_x_1924:
[----:B------:R-:W-:Y:S05]  /*16a90*/  BRA `(.L_x_1926) ;  /* 0xffffffe800ac7947 */ /* 0x000fea000383ffff */
.L_x_1873:
[----:B------:R-:W-:Y:S01]  /*16aa0*/  BSSY B1, `(.L_x_1927) ;  /* 0x0000006000017945 */ /* 0x000fe20003800000 */
[----:B------:R-:W-:-:S07]  /*16ab0*/  IMAD.MOV.U32 R15, RZ, RZ, -0x1 ;  /* 0xffffffffff0f7424 */ /* 0x000fce00078e00ff */
[----:B012---:R-:W-:Y:S05]  /*16ac0*/  WARPSYNC.COLLECTIVE R15, `(.L_x_1928) ;  /* 0x000000000f0c7348 */ /* 0x007fea0003c00000 */
[----:B------:R-:W-:Y:S02]  /*16ad0*/  ELECT P6, UR62, PT ;  /* 0x00000000003e782f */ /* 0x000fe400038c0000 */
[----:B------:R-:W-:Y:S01]  /*16ae0*/  MOV R14, UR62 ;  /* 0x0000003e000e7c02 */ /* 0x000fe20008000f00 */
[----:B012---:R-:W-:Y:S10]  /*16af0*/  ENDCOLLECTIVE ;  /* 0x000000000000791b */ /* 0x007ff40003800000 */
.L_x_1928:
[----:B------:R-:W-:Y:S05]  /*16b00*/  BSYNC B1 ;  /* 0x0000000000017941 */ /* 0x000fea0003800000 */
.L_x_1927:
[----:B------:R-:W-:Y:S05]  /*16b10*/  BRA `(.L_x_1929) ;  /* 0xffffffe800a47947 */ /* 0x000fea000383ffff */
.L_x_1875:
[----:B-1----:R1:W2:Y:S02]  /*16b20*/  SYNCS.PHASECHK.TRANS64.TRYWAIT P0, [R6+URZ], R5 ;  /* 0x00000005060075a7 */ /* 0x0022a4000800017f */
[----:B--2---:R-:W-:Y:S05]  /*16b30*/  @!P0 NANOSLEEP.SYNCS 0x989680 ;  /* 0x009896800000895d */ /* 0x004fea0003900000 */
[----:B------:R-:W2:Y:S02]  /*16b40*/  @!P0 SYNCS.PHASECHK.TRANS64 P0, [R6+URZ], R5 ;  /* 0x00000005060085a7 */ /* 0x000ea4000800007f */
[----:B--2---:R-:W-:Y:S05]  /*16b50*/  @!P0 BRA `(.L_x_1875) ;  /* 0xfffffffc00f08947 */ /* 0x004fea000383ffff */
[----:B------:R-:W-:Y:S05]  /*16b60*/  BRA `(.L_x_1930) ;  /* 0xffffffe800e07947 */ /* 0x000fea000383ffff */
.L_x_1876:
[----:B--2---:R2:W3:Y:S02]  /*16b70*/  SYNCS.PHASECHK.TRANS64.TRYWAIT P0, [R7+URZ], R2 ;  /* 0x00000002070075a7 */ /* 0x0044e4000800017f */
[----:B---3--:R-:W-:Y:S05]  /*16b80*/  @!P0 NANOSLEEP.SYNCS 0x989680 ;  /* 0x009896800000895d */ /* 0x008fea0003900000 */
[----:B------:R-:W3:Y:S02]  /*16b90*/  @!P0 SYNCS.PHASECHK.TRANS64 P0, [R7+URZ], R2 ;  /* 0x00000002070085a7 */ /* 0x000ee4000800007f */
[----:B---3--:R-:W-:Y:S05]  /*16ba0*/  @!P0 BRA `(.L_x_1876) ;  /* 0xfffffffc00f08947 */ /* 0x008fea000383ffff */
[----:B------:R-:W-:Y:S05]  /*16bb0*/  BRA `(.L_x_1931) ;  /* 0xffffffe800d47947 */ /* 0x000fea000383ffff */
.L_x_1878:
[----:B---3--:R3:W4:Y:S02]  /*16bc0*/  SYNCS.PHASECHK.TRANS64.TRYWAIT P0, [R4+URZ], R5 ;  /* 0x00000005040075a7 */ /* 0x008724000800017f */
[----:B----4-:R-:W-:Y:S05]  /*16bd0*/  @!P0 NANOSLEEP.SYNCS 0x989680 ;  /* 0x009896800000895d */ /* 0x010fea0003900000 */
[----:B------:R-:W4:Y:S02]  /*16be0*/  @!P0 SYNCS.PHASECHK.TRANS64 P0, [R4+URZ], R5 ;  /* 0x00000005040085a7 */ /* 0x000f24000800007f */
[----:B----4-:R-:W-:Y:S05]  /*16bf0*/  @!P0 BRA `(.L_x_1878) ;  /* 0xfffffffc00f08947 */ /* 0x010fea000383ffff */
[----:B------:R-:W-:Y:S05]  /*16c00*/  BRA `(.L_x_1932) ;  /* 0xffffffe800dc7947 */ /* 0x000fea000383ffff */
.L_x_1933:
        /* <DEDUP_REMOVED lines=15> */
.L_x_4557:


//--------------------- .text._ZN7cutlass13device_kernelIN5flash11enable_sm90INS1_16FlashAttnFwdSm90INS1_25CollectiveMainloopFwdSm90ILi2EN4cute5tupleIJNS5_1CILi1EEES8_S8_EEENS6_IJNS7_ILi64EEESA_SA_EEELi512ENS_10bfloat16_tEfNS_4arch4Sm90ELb0ELb1ELb1ELb1ELb0ELb1ELb0ELb0ELb0ELb0ELb0ELb0EEENS1_21CollectiveEpilogueFwdINS6_IJSA_NS7_ILi512EEESA_EEES9_SC_SE_Li256ELb1ELb0ELb0ELb0EEENS1_36VarlenDynamicPersistentTileSchedulerILi64ELi64ELi256ELi32ELb0ELb0ELb1ELb1ELb0ELb1EEEEEEEEEvNT_6ParamsE --------------------------
	.section	.text._ZN7cutlass13device_kernelIN5flash11enable_sm90INS1_16FlashAttnFwdSm90INS1_25CollectiveMainloopFwdSm90ILi2EN4cute5tupleIJNS5_1CILi1EEES8_S8_EEENS6_IJNS7_ILi64EEESA_SA_EEELi512ENS_10bfloat16_tEfNS_4arch4Sm90ELb0ELb1ELb1ELb1ELb0ELb1ELb0ELb0ELb0ELb0ELb0ELb0EEENS1_21CollectiveEpilogueFwdINS6_IJSA_NS7_ILi512EEESA_EEES9_SC_SE_Li256ELb1ELb0ELb0ELb0EEENS1_36VarlenDynamicPersistentTileSchedulerILi64ELi64ELi256ELi32ELb0ELb0ELb1ELb1ELb0ELb1EEEEEEEEEvNT_6ParamsE,"ax",@progbits
	.align	128
.text._ZN7cutlass13device_kernelIN5flash11enable_sm90INS1_16FlashAttnFwdSm90INS1_25CollectiveMainloopFwdSm90ILi2EN4cute5tupleIJNS5_1CILi1EEES8_S8_EEENS6_IJNS7_ILi64EEESA_SA_EEELi512ENS_10bfloat16_tEfNS_4arch4Sm90ELb0ELb1ELb1ELb1ELb0ELb1ELb0ELb0ELb0ELb0ELb0ELb0EEENS1_21CollectiveEpilogueFwdINS6_IJSA_NS7_ILi512EEESA_EEES9_SC_SE_Li256ELb1ELb0ELb0ELb0EEENS1_36VarlenDynamicPersistentTileSchedulerILi64ELi64ELi256ELi32ELb0ELb0ELb1ELb1ELb0ELb1EEEEEEEEEvNT_6ParamsE:
        .type           _ZN7cutlass13device_kernelIN5flash11enable_sm90INS1_16FlashAttnFwdSm90INS1_25CollectiveMainloopFwdSm90ILi2EN4cute5tupleIJNS5_1CILi1EEES8_S8_EEENS6_IJNS7_ILi64EEESA_SA_EEELi512ENS_10bfloat16_tEfNS_4arch4Sm90ELb0ELb1ELb1ELb1ELb0ELb1ELb0ELb0ELb0ELb0ELb0ELb0EEENS1_21CollectiveEpilogueFwdINS6_IJSA_NS7_ILi512EEESA_EEES9_SC_SE_Li256ELb1ELb0ELb0ELb0EEENS1_36VarlenDynamicPersistentTileSchedulerILi64ELi64ELi256ELi32ELb0ELb0ELb1ELb1ELb0ELb1EEEEEEEEEvNT_6ParamsE,@function
        .size           _ZN7cutlass13device_kernelIN5flash11enable_sm90INS1_16FlashAttnFwdSm90INS1_25CollectiveMainloopFwdSm90ILi2EN4cute5tupleIJNS5_1CILi1EEES8_S8_EEENS6_IJNS7_ILi64EEESA_SA_EEELi512ENS_10bfloat16_tEfNS_4arch4Sm90ELb0ELb1ELb1ELb1ELb0ELb1ELb0ELb0ELb0ELb0ELb0ELb0EEENS1_21CollectiveEpilogueFwdINS6_IJSA_NS7_ILi512EEESA_EEES9_SC_SE_Li256ELb1ELb0ELb0ELb0EEENS1_36VarlenDynamicPersistentTileSchedulerILi64ELi64ELi256ELi32ELb0ELb0ELb1ELb1ELb0ELb1EEEEEEEEEvNT_6ParamsE,(.L_x_4558 - _ZN7cutlass13device_kernelIN5flash11enable_sm90INS1_16FlashAttnFwdSm90INS1_25CollectiveMainloopFwdSm90ILi2EN4cute5tupleIJNS5_1CILi1EEES8_S8_EEENS6_IJNS7_ILi64EEESA_SA_EEELi512ENS_10bfloat16_tEfNS_4arch4Sm90ELb0ELb1ELb1ELb1ELb0ELb1ELb0ELb0ELb0ELb0ELb0ELb0EEENS1_21CollectiveEpilogueFwdINS6_IJSA_NS7_ILi512EEESA_EEES9_SC_SE_Li256ELb1ELb0ELb0ELb0EEENS1_36VarlenDynamicPersistentTileSchedulerILi64ELi64ELi256ELi32ELb0ELb0ELb1ELb1ELb0ELb1EEEEEEEEEvNT_6ParamsE)
        .other          _ZN7cutlass13device_kernelIN5flash11enable_sm90INS1_16FlashAttnFwdSm90INS1_25CollectiveMainloopFwdSm90ILi2EN4cute5tupleIJNS5_1CILi1EEES8_S8_EEENS6_IJNS7_ILi64EEESA_SA_EEELi512ENS_10bfloat16_tEfNS_4arch4Sm90ELb0ELb1ELb1ELb1ELb0ELb1ELb0ELb0ELb0ELb0ELb0ELb0EEENS1_21CollectiveEpilogueFwdINS6_IJSA_NS7_ILi512EEESA_EEES9_SC_SE_Li256ELb1ELb0ELb0ELb0EEENS1_36VarlenDynamicPersistentTileSchedulerILi64ELi64ELi256ELi32ELb0ELb0ELb1ELb1ELb0ELb1EEEEEEEEEvNT_6ParamsE,@"STO_CUDA_ENTRY STV_DEFAULT"
_ZN7cutlass13device_kernelIN5flash11enable_sm90INS1_16FlashAttnFwdSm90INS1_25CollectiveMainloopFwdSm90ILi2EN4cute5tupleIJNS5_1CILi1EEES8_S8_EEENS6_IJNS7_ILi64EEESA_SA_EEELi512ENS_10bfloat16_tEfNS_4arch4Sm90ELb0ELb1ELb1ELb1ELb0ELb1ELb0ELb0ELb0ELb0ELb0ELb0EEENS1_21CollectiveEpilogueFwdINS6_IJSA_NS7_ILi512EEESA_EEES9_SC_SE_Li256ELb1ELb0ELb0ELb0EEENS1_36VarlenDynamicPersistentTileSchedulerILi64ELi64ELi256ELi32ELb0ELb0ELb1ELb1ELb0ELb1EEEEEEEEEvNT_6ParamsE:
        /* <DEDUP_REMOVED lines=27> */
.L_x_1935:
[----:B------:R-:W-:Y:S05]  /*01b0*/  BSYNC B0 ;  /* 0x0000000000007941 */ /* 0x000fea0003800000 */
.L_x_1934:
        /* <DEDUP_REMOVED lines=37> */
.L_x_1936:
        /* <DEDUP_REMOVED lines=22> */
.L_x_1937:
        /* <DEDUP_REMOVED lines=18> */
.L_x_1938:
        /* <DEDUP_REMOVED lines=22> */
.L_x_1939:
        /* <DEDUP_REMOVED lines=22> */
.L_x_1940:
[----:B------:R-:W-:Y:S01]  /*0950*/  PLOP3.LUT P0, PT, PT, PT, UP0, 0x80, 0x0 ;  /* 0x000000000000781c */ /* 0x000fe20003f0f008 */
[----:B------:R-:W-:Y:S01]  /*0960*/  UMOV UR36, 0x1 ;  /* 0x0000000100247882 */ /* 0x000fe20000000000 */
[----:B------:R-:W-:Y:S01]  /*0970*/  NOP ;  /* 0x0000000000007918 */ /* 0x000fe20000000000 */
[----:B------:R-:W-:Y:S01]  /*0980*/  USEL UR36, UR36, 0x2, !UP0 ;  /* 0x0000000224247887 */ /* 0x000fe2000c000000 */
[----:B------:R-:W-:Y:S01]  /*0990*/  BSSY B8, `(.L_x_1941) ;  /* 0x0001c99000087945 */ /* 0x000fe20003800000 */
[----:B------:R-:W-:Y:S01]  /*09a0*/  ULDC.64 UR42, c[0x0][0x208] ;  /* 0x00008200002a7ab9 */ /* 0x000fe20000000a00 */
[----:B012-4-:R-:W-:Y:S07]  /*09b0*/  BAR.SYNC.DEFER_BLOCKING 0x0 ;  /* 0x0000000000007b1d */ /* 0x017fee0000010000 */
[----:B------:R-:W-:Y:S05]  /*09c0*/  @!P0 BRA `(.L_x_1942) ;  /* 0x0000016000448947 */ /* 0x000fea0003800000 */
.L_x_1943:
[----:B------:R-:W-:-:S08]  /*09d0*/  NOP ;  /* 0x0000000000007918 */ /* 0x000fd00000000000 */
[----:B------:R-:W0:Y:S02]  /*09e0*/  USETMAXREG.TRY_ALLOC.CTAPOOL UP0, 0xf0 ;  /* 0x000000f0000079c8 */ /* 0x000e240008000600 */
[----:B0-----:R-:W-:-:S13]  /*09f0*/  PLOP3.LUT P0, PT, PT, PT, UP0, 0x80, 0x0 ;  /* 0x000000000000781c */ /* 0x001fda0003f0f008 */
[----:B------:R-:W-:Y:S05]  /*0a00*/  @!P0 BRA `(.L_x_1943) ;  /* 0xfffffffc00f08947 */ /* 0x000fea000383ffff */
[----:B------:R-:W-:Y:S01]  /*0a10*/  ISETP.NE.AND P0, PT, R2, 0x1, PT ;  /* 0x000000010200780c */ /* 0x000fe20003f05270 */
[----:B------:R-:W0:Y:S01]  /*0a20*/  S2UR UR5, SR_CgaCtaId ;  /* 0x00000000000579c3 */ /* 0x000e220000008800 */
[----:B------:R-:W-:-:S11]  /*0a30*/  UMOV UR4, 0x400 ;  /* 0x0000040000047882 */ /* 0x000fd60000000000 */
[----:B------:R-:W-:Y:S06]  /*0a40*/  @!P0 BAR.ARV 0x8, 0xa0 ;  /* 0x0202800000008b1d */ /* 0x000fec0000002000 */
[----:B------:R-:W-:Y:S01]  /*0a50*/  ISETP.GE.U32.AND P0, PT, R4, 0x100, PT ;  /* 0x000001000400780c */ /* 0x000fe20003f06070 */
[----:B0-----:R-:W-:-:S06]  /*0a60*/  ULEA UR4, UR5, UR4, 0x18 ;  /* 0x0000000405047291 */ /* 0x001fcc000f8ec03f */
[----:B------:R-:W-:-:S06]  /*0a70*/  IMAD.U32 R2, RZ, RZ, UR4 ;  /* 0x00000004ff027e24 */ /* 0x000fcc000f8e00ff */
[----:B------:R-:W-:Y:S06]  /*0a80*/  @P0 BAR.ARV 0xf, 0x100 ;  /* 0x03c4000000000b1d */ /* 0x000fec0000002000 */
[----:B------:R-:W-:Y:S02]  /*0a90*/  ULDC UR4, c[0x0][0xc14] ;  /* 0x0003050000047ab9 */ /* 0x000fe40000000800 */
[----:B------:R-:W-:Y:S06]  /*0aa0*/  BAR.SYNC.DEFER_BLOCKING 0x5, 0x120 ;  /* 0x0144800000007b1d */ /* 0x000fec0000010000 */
[----:B------:R-:W0:Y:S02]  /*0ab0*/  LDS.128 R188, [R2+0x28cd0] ;  /* 0x028cd00002bc7984 */ /* 0x000e240000000c00 */
[----:B------:R-:W-:Y:S06]  /*0ac0*/  BAR.ARV 0x4, 0x120 ;  /* 0x0104800000007b1d */ /* 0x000fec0000002000 */
[----:B0-----:R-:W-:-:S13]  /*0ad0*/  ISETP.GE.AND P0, PT, R191, UR4, PT ;  /* 0x00000004bf007c0c */ /* 0x001fda000bf06270 */
[----:B------:R-:W-:Y:S05]  /*0ae0*/  @P0 BRA `(.L_x_1944) ;  /* 0x000001c8000c0947 */ /* 0x000fea0003800000 */
[----:B------:R-:W-:Y:S01]  /*0af0*/  VIADD R224, R4, 0xffffff80 ;  /* 0xffffff8004e07836 */ /* 0x000fe20000000000 */
[----:B------:R-:W-:Y:S01]  /*0b00*/  MOV R184, RZ ;  /* 0x000000ff00b87202 */ /* 0x000fe20000000f00 */
[----:B------:R-:W-:Y:S01]  /*0b10*/  IMAD.MOV.U32 R197, RZ, RZ, 0x40 ;  /* 0x00000040ffc57424 */ /* 0x000fe200078e00ff */
[----:B------:R-:W-:Y:S01]  /*0b20*/  CS2R R18, SRZ ;  /* 0x0000000000127805 */ /* 0x000fe2000001ff00 */
[----:B------:R-:W-:Y:S01]  /*0b30*/  IMAD.MOV.U32 R205, RZ, RZ, RZ ;  /* 0x000000ffffcd7224 */ /* 0x000fe200078e00ff */
[----:B------:R-:W-:Y:S01]  /*0b40*/  SHF.R.S32.HI R3, RZ, 0x1f, R224 ;  /* 0x0000001fff037819 */ /* 0x000fe200000114e0 */
[----:B------:R-:W-:Y:S01]  /*0b50*/  IMAD.MOV.U32 R187, RZ, RZ, RZ ;  /* 0x000000ffffbb7224 */ /* 0x000fe200078e00ff */
[----:B------:R-:W-:Y:S02]  /*0b60*/  ULOP3.LUT UR39, UR36, 0x1, URZ, 0xfc, !UPT ;  /* 0x0000000124277892 */ /* 0x000fe4000f8efc3f */
[CC--:B------:R-:W-:Y:S02]  /*0b70*/  LEA.HI R0, R3.reuse, R224.reuse, RZ, 0x4 ;  /* 0x000000e003007211 */ /* 0x0c0fe400078f20ff */
[----:B------:R-:W-:-:S02]  /*0b80*/  LEA.HI R5, R3, R224, RZ, 0x7 ;  /* 0x000000e003057211 */ /* 0x000fc400078f38ff */
[----:B------:R-:W-:Y:S02]  /*0b90*/  LOP3.LUT R7, R0, 0xfffffff0, RZ, 0xc0, !PT ;  /* 0xfffffff000077812 */ /* 0x000fe400078ec0ff */
[----:B------:R-:W-:Y:S02]  /*0ba0*/  LEA.HI R4, R3, R224, RZ, 0x5 ;  /* 0x000000e003047211 */ /* 0x000fe400078f28ff */
[----:B------:R-:W-:Y:S01]  /*0bb0*/  LOP3.LUT R9, R5, 0xffffff80, RZ, 0xc0, !PT ;  /* 0xffffff8005097812 */ /* 0x000fe200078ec0ff */
[C---:B------:R-:W-:Y:S01]  /*0bc0*/  IMAD.IADD R7, R224.reuse, 0x1, -R7 ;  /* 0x00000001e0077824 */ /* 0x040fe200078e0a07 */
[--C-:B------:R-:W-:Y:S02]  /*0bd0*/  SHF.R.S32.HI R200, RZ, 0x5, R4.reuse ;  /* 0x00000005ffc87819 */ /* 0x100fe40000011404 */
[----:B------:R-:W-:Y:S01]  /*0be0*/  SHF.R.S32.HI R11, RZ, 0x1f, R4 ;  /* 0x0000001fff0b7819 */ /* 0x000fe20000011404 */
[----:B------:R-:W-:Y:S01]  /*0bf0*/  IMAD.IADD R6, R224, 0x1, -R9 ;  /* 0x00000001e0067824 */ /* 0x000fe200078e0a09 */
[----:B------:R-:W-:-:S02]  /*0c00*/  SHF.R.S32.HI R4, RZ, 0x1f, R7 ;  /* 0x0000001fff047819 */ /* 0x000fc40000011407 */
[----:B------:R-:W-:Y:S02]  /*0c10*/  SHF.R.S32.HI R9, RZ, 0x4, R0 ;  /* 0x00000004ff097819 */ /* 0x000fe40000011400 */
[----:B------:R-:W-:Y:S02]  /*0c20*/  LEA.HI R10, R4, R7, RZ, 0x3 ;  /* 0x00000007040a7211 */ /* 0x000fe400078f18ff */
[----:B------:R-:W-:Y:S02]  /*0c30*/  LEA.HI R11, R11, R200, RZ, 0x2 ;  /* 0x000000c80b0b7211 */ /* 0x000fe400078f10ff */
[----:B------:R-:W-:Y:S02]  /*0c40*/  LEA.HI R0, R0, R9, RZ, 0x1 ;  /* 0x0000000900007211 */ /* 0x000fe400078f08ff */
[C---:B------:R-:W-:Y:S01]  /*0c50*/  LOP3.LUT R12, R10.reuse, 0xfffffff8, RZ, 0xc0, !PT ;  /* 0xfffffff80a0c7812 */ /* 0x040fe200078ec0ff */
[----:B------:R-:W-:Y:S01]  /*0c60*/  IMAD.SHL.U32 R10, R10, 0x40, RZ ;  /* 0x000000400a0a7824 */ /* 0x000fe200078e00ff */
[----:B------:R-:W-:-:S02]  /*0c70*/  SHF.R.S32.HI R218, RZ, 0x7, R5 ;  /* 0x00000007ffda7819 */ /* 0x000fc40000011405 */
[----:B------:R-:W-:Y:S01]  /*0c80*/  LOP3.LUT R11, R11, 0x3ffffc, RZ, 0xc0, !PT ;  /* 0x003ffffc0b0b7812 */ /* 0x000fe200078ec0ff */
[----:B------:R-:W-:Y:S01]  /*0c90*/  IMAD.IADD R12, R7, 0x1, -R12 ;  /* 0x00000001070c7824 */ /* 0x000fe200078e0a0c */
[----:B------:R-:W-:Y:S01]  /*0ca0*/  LOP3.LUT R0, R0, 0x1ffffffe, RZ, 0xc0, !PT ;  /* 0x1ffffffe00007812 */ /* 0x000fe200078ec0ff */
[----:B------:R-:W-:Y:S01]  /*0cb0*/  IMAD R14, R218, 0x100, R7 ;  /* 0x00000100da0e7824 */ /* 0x000fe200078e0207 */
[----:B------:R-:W-:Y:S01]  /*0cc0*/  SHF.R.S32.HI R13, RZ, 0x1f, R6 ;  /* 0x0000001fff0d7819 */ /* 0x000fe20000011406 */
[----:B------:R-:W-:Y:S01]  /*0cd0*/  IMAD.IADD R11, R200, 0x1, -R11 ;  /* 0x00000001c80b7824 */ /* 0x000fe200078e0a0b */
[C---:B------:R-:W-:Y:S01]  /*0ce0*/  R2P PR, R12.reuse, 0x6 ;  /* 0x000000060c007804 */ /* 0x040fe20000000000 */
[----:B------:R-:W-:Y:S01]  /*0cf0*/  IMAD.IADD R0, R9, 0x1, -R0 ;  /* 0x0000000109007824 */ /* 0x000fe200078e0a00 */
[----:B------:R-:W-:Y:S01]  /*0d00*/  LEA.HI R4, R13, R6, RZ, 0x2 ;  /* 0x000000060d047211 */ /* 0x000fe200078f10ff */
[----:B------:R-:W-:Y:S01]  /*0d10*/  IMAD.SHL.U32 R7, R12, 0x40, RZ ;  /* 0x000000400c077824 */ /* 0x000fe200078e00ff */
[----:B------:R-:W-:Y:S01]  /*0d20*/  LEA R11, R11, R14, 0x4 ;  /* 0x0000000e0b0b7211 */ /* 0x000fe200078e20ff */
[----:B------:R-:W-:Y:S01]  /*0d30*/  IMAD.SHL.U32 R0, R0, 0x8, RZ ;  /* 0x0000000800007824 */ /* 0x000fe200078e00ff */
[----:B------:R-:W-:-:S02]  /*0d40*/  SHF.R.S32.HI R8, RZ, 0x2, R4 ;  /* 0x00000002ff087819 */ /* 0x000fc40000011404 */
[----:B------:R-:W-:Y:S01]  /*0d50*/  LOP3.LUT R7, R7, 0x1c0, RZ, 0xc0, !PT ;  /* 0x000001c007077812 */ /* 0x000fe200078ec0ff */
[----:B------:R-:W-:Y:S01]  /*0d60*/  IMAD.U32 R223, R11, 0x40, R0 ;  /* 0x000000400bdf7824 */ /* 0x000fe200078e0000 */
[----:B------:R-:W-:Y:S02]  /*0d70*/  SHF.R.S32.HI R15, RZ, 0x1f, R4 ;  /* 0x0000001fff0f7819 */ /* 0x000fe40000011404 */
[----:B------:R-:W-:Y:S02]  /*0d80*/  LOP3.LUT R0, R7, 0x8, R0, 0xf8, !PT ;  /* 0x0000000807007812 */ /* 0x000fe400078ef800 */
[----:B------:R-:W-:Y:S02]  /*0d90*/  SHF.R.U32.HI R9, RZ, 0x3, R7 ;  /* 0x00000003ff097819 */ /* 0x000fe40000011607 */
[----:B------:R-:W-:Y:S02]  /*0da0*/  LOP3.LUT R7, R10, 0x7ffffe00, RZ, 0xc0, !PT ;  /* 0x7ffffe000a077812 */ /* 0x000fe400078ec0ff */
[----:B------:R-:W-:-:S02]  /*0db0*/  LOP3.LUT R11, R4, 0x7ffffffc, RZ, 0xc0, !PT ;  /* 0x7ffffffc040b7812 */ /* 0x000fc400078ec0ff */
[-C--:B------:R-:W-:Y:S01]  /*0dc0*/  LEA.HI R4, R3, R224.reuse, RZ, 0x2 ;  /* 0x000000e003047211 */ /* 0x080fe200078f10ff */
[----:B------:R-:W-:Y:S01]  /*0dd0*/  IMAD R7, R200, 0x400, R7 ;  /* 0x00000400c8077824 */ /* 0x000fe200078e0207 */
[----:B------:R-:W-:Y:S01]  /*0de0*/  LOP3.LUT R0, R0, R9, RZ, 0x3c, !PT ;  /* 0x0000000900007212 */ /* 0x000fe200078e3cff */
[----:B------:R-:W-:Y:S01]  /*0df0*/  IMAD.IADD R11, R6, 0x1, -R11 ;  /* 0x00000001060b7824 */ /* 0x000fe200078e0a0b */
[----:B------:R-:W-:Y:S02]  /*0e00*/  SHF.R.S32.HI R23, RZ, 0x2, R4 ;  /* 0x00000002ff177819 */ /* 0x000fe40000011404 */
[----:B------:R-:W-:Y:S01]  /*0e10*/  LOP3.LUT R211, R4, 0xfffffffc, RZ, 0xc0, !PT ;  /* 0xfffffffc04d37812 */ /* 0x000fe200078ec0ff */
[----:B------:R-:W-:Y:S01]  /*0e20*/  IMAD.IADD R7, R7, 0x1, R0 ;  /* 0x0000000107077824 */ /* 0x000fe200078e0200 */
[----:B------:R-:W-:Y:S01]  /*0e30*/  LEA.HI R0, R3, R224, RZ, 0x3 ;  /* 0x000000e003007211 */ /* 0x000fe200078f18ff */
[----:B------:R-:W-:Y:S01]  /*0e40*/  VIADD R225, R23, 0x20 ;  /* 0x0000002017e17836 */ /* 0x000fe20000000000 */
[----:B------:R-:W-:Y:S01]  /*0e50*/  LEA.HI R15, R15, R8, RZ, 0x3 ;  /* 0x000000080f0f7211 */ /* 0x000fe200078f18ff */
[----:B------:R-:W-:Y:S01]  /*0e60*/  IMAD.IADD R211, R224, 0x1, -R211 ;  /* 0x00000001e0d37824 */ /* 0x000fe200078e0ad3 */
[----:B------:R-:W-:Y:S01]  /*0e70*/  SHF.R.S32.HI R202, RZ, 0x3, R0 ;  /* 0x00000003ffca7819 */ /* 0x000fe20000011400 */
[----:B------:R-:W-:Y:S01]  /*0e80*/  IMAD.SHL.U32 R221, R225, 0x40, RZ ;  /* 0x00000040e1dd7824 */ /* 0x000fe200078e00ff */
[----:B------:R-:W-:Y:S01]  /*0e90*/  LOP3.LUT R3, R0, 0x1ffffff8, RZ, 0xc0, !PT ;  /* 0x1ffffff800037812 */ /* 0x000fe200078ec0ff */
[----:B------:R-:W-:Y:S01]  /*0ea0*/  IMAD.SHL.U32 R16, R211, 0x8, RZ ;  /* 0x00000008d3107824 */ /* 0x000fe200078e00ff */
[----:B------:R-:W-:Y:S01]  /*0eb0*/  SHF.R.S32.HI R0, RZ, 0x1f, R225 ;  /* 0x0000001fff007819 */ /* 0x000fe200000114e1 */
[----:B------:R-:W-:Y:S01]  /*0ec0*/  IMAD.SHL.U32 R22, R11, 0x2, RZ ;  /* 0x000000020b167824 */ /* 0x000fe200078e00ff */
[----:B------:R-:W-:Y:S01]  /*0ed0*/  SHF.R.S32.HI R4, RZ, 0x1f, R4 ;  /* 0x0000001fff047819 */ /* 0x000fe20000011404 */
[----:B------:R-:W-:Y:S01]  /*0ee0*/  IMAD.IADD R3, R224, 0x1, -R3 ;  /* 0x00000001e0037824 */ /* 0x000fe200078e0a03 */
[----:B------:R-:W-:-:S02]  /*0ef0*/  LEA.HI R0, R0, R225, RZ, 0x3 ;  /* 0x000000e100007211 */ /* 0x000fc400078f18ff */
[----:B------:R-:W-:Y:S01]  /*0f00*/  LEA.HI R5, R5, R218, RZ, 0x1 ;  /* 0x000000da05057211 */ /* 0x000fe200078f08ff */
[----:B------:R-:W-:Y:S01]  /*0f10*/  IMAD.SHL.U32 R199, R3, 0x8, RZ ;  /* 0x0000000803c77824 */ /* 0x000fe200078e00ff */
[----:B------:R-:W-:Y:S01]  /*0f20*/  LOP3.LUT R221, R221, 0x1c0, RZ, 0xc0, !PT ;  /* 0x000001c0dddd7812 */ /* 0x000fe200078ec0ff */
[----:B------:R-:W-:Y:S01]  /*0f30*/  IMAD.SHL.U32 R0, R0, 0x40, RZ ;  /* 0x0000004000007824 */ /* 0x000fe200078e00ff */
[----:B------:R-:W-:Y:S02]  /*0f40*/  LEA R195, R7, R2, 0x1 ;  /* 0x0000000207c37211 */ /* 0x000fe400078e08ff */
[----:B------:R-:W-:Y:S02]  /*0f50*/  LOP3.LUT R15, R15, 0xfffffff8, RZ, 0xc0, !PT ;  /* 0xfffffff80f0f7812 */ /* 0x000fe400078ec0ff */
[----:B------:R-:W-:Y:S01]  /*0f60*/  LEA.HI R13, R13, R6, RZ, 0x5 ;  /* 0x000000060d0d7211 */ /* 0x000fe200078f28ff */
[C---:B------:R-:W-:Y:S01]  /*0f70*/  VIADD R198, R195.reuse, 0x26800 ;  /* 0x00026800c3c67836 */ /* 0x040fe20000000000 */
[----:B------:R-:W-:Y:S01]  /*0f80*/  LEA.HI R4, R4, R23, RZ, 0x3 ;  /* 0x0000001704047211 */ /* 0x000fe200078f18ff */
[----:B------:R-:W-:Y:S01]  /*0f90*/  VIADD R196, R195, 0x26820 ;  /* 0x00026820c3c47836 */ /* 0x000fe20000000000 */
[----:B------:R-:W-:Y:S01]  /*0fa0*/  LOP3.LUT R5, R5, 0xfffffe, RZ, 0xc0, !PT ;  /* 0x00fffffe05057812 */ /* 0x000fe200078ec0ff */
[----:B------:R-:W-:Y:S01]  /*0fb0*/  IMAD.IADD R192, R8, 0x1, -R15 ;  /* 0x0000000108c07824 */ /* 0x000fe200078e0a0f */
[----:B------:R-:W-:Y:S01]  /*0fc0*/  LOP3.LUT R3, R221, 0x38, R16, 0xf8, !PT ;  /* 0x00000038dd037812 */ /* 0x000fe200078ef810 */
[----:B------:R-:W-:Y:S01]  /*0fd0*/  @P1 VIADD R196, R198, 0xffffffe0 ;  /* 0xffffffe0c6c41836 */ /* 0x000fe20000000000 */
[----:B------:R-:W-:Y:S01]  /*0fe0*/  SHF.R.U32.HI R226, RZ, 0x3, R221 ;  /* 0x00000003ffe27819 */ /* 0x000fe200000116dd */
[----:B------:R-:W-:Y:S01]  /*0ff0*/  IMAD.IADD R5, R218, 0x1, -R5 ;  /* 0x00000001da057824 */ /* 0x000fe200078e0a05 */
[----:B------:R-:W-:-:S02]  /*1000*/  LOP3.LUT R222, R0, 0xfffffe00, RZ, 0xc0, !PT ;  /* 0xfffffe0000de7812 */ /* 0x000fc400078ec0ff */
[----:B------:R-:W-:Y:S01]  /*1010*/  SEL R197, R197, 0xffffffc0, !P2 ;  /* 0xffffffc0c5c57807 */ /* 0x000fe20005000000 */
[----:B------:R-:W-:Y:S01]  /*1020*/  IMAD.SHL.U32 R194, R5, 0x100, RZ ;  /* 0x0000010005c27824 */ /* 0x000fe200078e00ff */
[----:B------:R-:W-:Y:S02]  /*1030*/  SHF.R.S32.HI R13, RZ, 0x5, R13 ;  /* 0x00000005ff0d7819 */ /* 0x000fe4000001140d */
[----:B------:R-:W-:Y:S01]  /*1040*/  LOP3.LUT R4, R4, 0xfffffff8, RZ, 0xc0, !PT ;  /* 0xfffffff804047812 */ /* 0x000fe200078ec0ff */
[----:B------:R-:W-:Y:S01]  /*1050*/  IMAD.IADD R198, R198, 0x1, R197 ;  /* 0x00000001c6c67824 */ /* 0x000fe200078e02c5 */
[----:B------:R-:W-:Y:S01]  /*1060*/  LOP3.LUT R3, R222, R3, R226, 0xf6, !PT ;  /* 0x00000003de037212 */ /* 0x000fe200078ef6e2 */
[----:B------:R-:W-:Y:S01]  /*1070*/  IMAD R192, R13, 0x10, R192 ;  /* 0x000000100dc07824 */ /* 0x000fe200078e02c0 */
[----:B------:R-:W-:Y:S01]  /*1080*/  SHF.R.S32.HI R219, RZ, 0x1f, R23 ;  /* 0x0000001fffdb7819 */ /* 0x000fe20000011417 */
[----:B------:R-:W-:Y:S01]  /*1090*/  IMAD.IADD R193, R23, 0x1, -R4 ;  /* 0x0000000117c17824 */ /* 0x000fe200078e0a04 */
[----:B------:R-:W-:Y:S01]  /*10a0*/  SHF.R.S32.HI R17, RZ, 0x1f, R16 ;  /* 0x0000001fff117819 */ /* 0x000fe20000011410 */
[----:B------:R-:W-:-:S02]  /*10b0*/  IMAD R220, R3, 0x2, R2 ;  /* 0x0000000203dc7824 */ /* 0x000fc400078e0202 */
[----:B------:R-:W-:-:S07]  /*10c0*/  IMAD.IADD R197, R197, 0x1, R196 ;  /* 0x00000001c5c57824 */ /* 0x000fce00078e02c4 */
.L_x_2161:
[----:B------:R-:W-:Y:S01]  /*10d0*/  ULDC.64 UR4, c[0x0][0xa28] ;  /* 0x00028a0000047ab9 */ /* 0x000fe20000000a00 */
[----:B0--345:R-:W0:Y:S01]  /*10e0*/  LDC.64 R6, c[0x0][0xa08] ;  /* 0x00028200ff067b82 */ /* 0x039e220000000a00 */
[----:B------:R-:W-:Y:S01]  /*10f0*/  ISETP.NE.U32.AND P0, PT, RZ, UR4, PT ;  /* 0x00000004ff007c0c */ /* 0x000fe2000bf05070 */
[----:B------:R-:W-:Y:S01]  /*1100*/  IMAD.MOV.U32 R3, RZ, RZ, RZ ;  /* 0x000000ffff037224 */ /* 0x000fe200078e00ff */
[----:B------:R-:W-:Y:S01]  /*1110*/  ULDC.64 UR6, c[0x0][0xa20] ;  /* 0x0002880000067ab9 */ /* 0x000fe20000000a00 */
[----:B------:R-:W-:Y:S01]  /*1120*/  IMAD.MOV.U32 R25, RZ, RZ, RZ ;  /* 0x000000ffff197224 */ /* 0x000fe200078e00ff */
[----:B------:R-:W-:Y:S01]  /*1130*/  ISETP.NE.AND.EX P0, PT, RZ, UR5, PT, P0 ;  /* 0x00000005ff007c0c */ /* 0x000fe2000bf05300 */
[----:B------:R-:W-:Y:S02]  /*1140*/  ULDC.64 UR4, c[0x0][0xa18] ;  /* 0x0002860000047ab9 */ /* 0x000fe40000000a00 */
[----:B------:R-:W-:-:S04]  /*1150*/  ISETP.NE.U32.AND P1, PT, RZ, UR4, PT ;  /* 0x00000004ff007c0c */ /* 0x000fc8000bf25070 */
[----:B------:R-:W-:Y:S01]  /*1160*/  ISETP.NE.AND.EX P1, PT, RZ, UR5, PT, P1 ;  /* 0x00000005ff007c0c */ /* 0x000fe2000bf25310 */
[----:B------:R-:W-:Y:S02]  /*1170*/  ULDC.64 UR4, c[0x0][0xa08] ;  /* 0x0002820000047ab9 */ /* 0x000fe40000000a00 */
[----:B------:R-:W-:-:S03]  /*1180*/  ISETP.NE.U32.AND P3, PT, RZ, UR4, PT ;  /* 0x00000004ff007c0c */ /* 0x000fc6000bf65070 */
[----:B-1----:R-:W1:Y:S01]  /*1190*/  @P0 LDC.64 R4, c[0x0][0xa28] ;  /* 0x00028a00ff040b82 */ /* 0x002e620000000a00 */
[----:B------:R-:W-:Y:S01]  /*11a0*/  ISETP.NE.AND.EX P3, PT, RZ, UR5, PT, P3 ;  /* 0x00000005ff007c0c */ /* 0x000fe2000bf65330 */
[----:B0-----:R-:W-:-:S06]  /*11b0*/  IMAD.WIDE R10, R191, 0x4, R6 ;  /* 0x00000004bf0a7825 */ /* 0x001fcc00078e0206 */
[----:B------:R-:W0:Y:S01]  /*11c0*/  @P1 LDC.64 R8, c[0x0][0xa18] ;  /* 0x00028600ff081b82 */ /* 0x000e220000000a00 */
[----:B------:R-:W-:Y:S02]  /*11d0*/  ULDC UR4, c[0x0][0x288] ;  /* 0x0000a20000047ab9 */ /* 0x000fe40000000800 */
[----:B------:R-:W-:Y:S01]  /*11e0*/  MOV R186, UR4 ;  /* 0x0000000400ba7c02 */ /* 0x000fe20008000f00 */
[----:B------:R-:W-:Y:S02]  /*11f0*/  ULDC.64 UR4, c[0x0][0x3f8] ;  /* 0x0000fe0000047ab9 */ /* 0x000fe40000000a00 */
[----:B------:R2:W5:Y:S01]  /*1200*/  @P3 LDG.E R25, desc[UR42][R10.64] ;  /* 0x0000002a0a193981 */ /* 0x000562000c1e1900 */
[----:B-1----:R-:W-:-:S05]  /*1210*/  @P0 IMAD.WIDE R4, R191, 0x4, R4 ;  /* 0x00000004bf040825 */ /* 0x002fca00078e0204 */
[----:B------:R2:W5:Y:S01]  /*1220*/  @P0 LDG.E R3, desc[UR42][R4.64] ;  /* 0x0000002a04030981 */ /* 0x000562000c1e1900 */
[----:B0-----:R-:W-:-:S05]  /*1230*/  @P1 IMAD.WIDE R6, R191, 0x4, R8 ;  /* 0x00000004bf061825 */ /* 0x001fca00078e0208 */
[----:B------:R2:W5:Y:S01]  /*1240*/  @P1 LDG.E R186, desc[UR42][R6.64] ;  /* 0x0000002a06ba1981 */ /* 0x000562000c1e1900 */
[----:B------:R-:W-:-:S03]  /*1250*/  UISETP.NE.U32.AND UP0, UPT, UR4, URZ, UPT ;  /* 0x0000003f0400728c */ /* 0x000fc6000bf05070 */
[----:B------:R-:W-:Y:S01]  /*1260*/  ULDC UR4, c[0x0][0x404] ;  /* 0x0001010000047ab9 */ /* 0x000fe20000000800 */
[----:B------:R-:W-:Y:S01]  /*1270*/  UISETP.NE.AND.EX UP0, UPT, UR5, URZ, UPT, UP0 ;  /* 0x0000003f0500728c */ /* 0x000fe2000bf05300 */
[----:B------:R-:W-:Y:S02]  /*1280*/  ISETP.NE.U32.AND P2, PT, RZ, UR6, PT ;  /* 0x00000006ff007c0c */ /* 0x000fe4000bf45070 */
[----:B------:R-:W-:Y:S01]  /*1290*/  ULDC UR5, c[0x0][0x2e0] ;  /* 0x0000b80000057ab9 */ /* 0x000fe20000000800 */
[----:B------:R-:W-:Y:S01]  /*12a0*/  USEL UR4, UR4, 0x1, UP0 ;  /* 0x0000000104047887 */ /* 0x000fe20008000000 */
[----:B------:R-:W-:-:S03]  /*12b0*/  ISETP.NE.AND.EX P2, PT, RZ, UR7, PT, P2 ;  /* 0x00000007ff007c0c */ /* 0x000fc6000bf45320 */
[----:B------:R-:W-:-:S03]  /*12c0*/  UIMAD UR4, UR4, UR5, URZ ;  /* 0x00000005040472a4 */ /* 0x000fc6000f8e023f */
[----:B------:R-:W-:Y:S01]  /*12d0*/  ULDC UR5, c[0x0][0x338] ;  /* 0x0000ce0000057ab9 */ /* 0x000fe20000000800 */
[----:B------:R-:W-:Y:S02]  /*12e0*/  IMAD.MOV.U32 R210, RZ, RZ, R189 ;  /* 0x000000ffffd27224 */ /* 0x000fe400078e00bd */
[----:B------:R-:W-:Y:S02]  /*12f0*/  IMAD.MOV.U32 R201, RZ, RZ, R190 ;  /* 0x000000ffffc97224 */ /* 0x000fe400078e00be */
[----:B------:R-:W-:Y:S01]  /*1300*/  IMAD.MOV.U32 R204, RZ, RZ, R191 ;  /* 0x000000ffffcc7224 */ /* 0x000fe200078e00bf */
[----:B--2---:R-:W-:Y:S06]  /*1310*/  @P1 BRA `(.L_x_1945) ;  /* 0x0000000000241947 */ /* 0x004fec0003800000 */
        /* <DEDUP_REMOVED lines=9> */
.L_x_1945:
[----:B------:R-:W-:Y:S02]  /*13b0*/  IMAD.U32 R32, RZ, RZ, UR5 ;  /* 0x00000005ff207e24 */ /* 0x000fe4000f8e00ff */
[----:B------:R-:W-:Y:S01]  /*13c0*/  IMAD.U32 R24, RZ, RZ, UR4 ;  /* 0x00000004ff187e24 */ /* 0x000fe2000f8e00ff */
[----:B------:R-:W-:Y:S06]  /*13d0*/  @!P2 BRA `(.L_x_1946) ;  /* 0x000000000010a947 */ /* 0x000fec0003800000 */
[----:B------:R-:W0:Y:S02]  /*13e0*/  LDC.64 R4, c[0x0][0xa20] ;  /* 0x00028800ff047b82 */ /* 0x000e240000000a00 */
[----:B0-----:R-:W-:-:S05]  /*13f0*/  IMAD.WIDE R4, R191, 0x4, R4 ;  /* 0x00000004bf047825 */ /* 0x001fca00078e0204 */
[----:B------:R0:W5:Y:S01]  /*1400*/  LDG.E R24, desc[UR42][R4.64] ;  /* 0x0000002a04187981 */ /* 0x000162000c1e1900 */
[----:B------:R-:W-:Y:S05]  /*1410*/  BRA `(.L_x_1947) ;  /* 0x0000000000107947 */ /* 0x000fea0003800000 */
.L_x_1946:
[----:B------:R-:W-:Y:S05]  /*1420*/  @!P3 BRA `(.L_x_1947) ;  /* 0x00000000000cb947 */ /* 0x000fea0003800000 */
[----:B------:R-:W2:Y:S04]  /*1430*/  LDG.E R5, desc[UR42][R10.64] ;  /* 0x0000002a0a057981 */ /* 0x000ea8000c1e1900 */
[----:B------:R-:W2:Y:S02]  /*1440*/  LDG.E R24, desc[UR42][R10.64+0x4] ;  /* 0x0000042a0a187981 */ /* 0x000ea4000c1e1900 */
[----:B--2---:R-:W-:-:S07]  /*1450*/  IMAD.IADD R24, R24, 0x1, -R5 ;  /* 0x0000000118187824 */ /* 0x004fce00078e0a05 */
.L_x_1947:
[----:B------:R-:W-:Y:S01]  /*1460*/  ULDC.64 UR4, c[0x0][0xa10] ;  /* 0x0002840000047ab9 */ /* 0x000fe20000000a00 */
[----:B------:R-:W1:Y:S01]  /*1470*/  LDC.64 R10, c[0x0][0x9e0] ;  /* 0x00027800ff0a7b82 */ /* 0x000e620000000a00 */
[----:B------:R-:W-:-:S04]  /*1480*/  ISETP.NE.U32.AND P0, PT, RZ, UR4, PT ;  /* 0x00000004ff007c0c */ /* 0x000fc8000bf05070 */
[----:B------:R-:W-:Y:S01]  /*1490*/  ISETP.NE.AND.EX P0, PT, RZ, UR5, PT, P0 ;  /* 0x00000005ff007c0c */ /* 0x000fe2000bf05300 */
[----:B------:R-:W-:Y:S02]  /*14a0*/  ULDC.64 UR4, c[0x0][0xa30] ;  /* 0x00028c0000047ab9 */ /* 0x000fe40000000a00 */
[----:B------:R-:W-:-:S04]  /*14b0*/  ISETP.NE.U32.AND P1, PT, RZ, UR4, PT ;  /* 0x00000004ff007c0c */ /* 0x000fc8000bf25070 */
[----:B------:R-:W-:-:S06]  /*14c0*/  ISETP.NE.AND.EX P1, PT, RZ, UR5, PT, P1 ;  /* 0x00000005ff007c0c */ /* 0x000fcc000bf25310 */
[----:B0-----:R-:W0:Y:S08]  /*14d0*/  @P0 LDC.64 R4, c[0x0][0xa10] ;  /* 0x00028400ff040b82 */ /* 0x001e300000000a00 */
[----:B------:R-:W2:Y:S01]  /*14e0*/  @P1 LDC.64 R6, c[0x0][0xa30] ;  /* 0x00028c00ff061b82 */ /* 0x000ea20000000a00 */
[----:B0-----:R-:W-:-:S05]  /*14f0*/  @P0 IMAD.WIDE R4, R191, 0x4, R4 ;  /* 0x00000004bf040825 */ /* 0x001fca00078e0204 */
[----:B------:R-:W3:Y:S04]  /*1500*/  @P0 LDG.E R0, desc[UR42][R4.64] ;  /* 0x0000002a04000981 */ /* 0x000ee8000c1e1900 */
[----:B------:R-:W3:Y:S01]  /*1510*/  @P0 LDG.E R9, desc[UR42][R4.64+0x4] ;  /* 0x0000042a04090981 */ /* 0x000ee2000c1e1900 */
[----:B-----5:R-:W-:Y:S02]  /*1520*/  IMAD.MOV.U32 R33, RZ, RZ, R24 ;  /* 0x000000ffff217224 */ /* 0x020fe400078e0018 */
[----:B--2---:R-:W-:-:S05]  /*1530*/  @P1 IMAD.WIDE R6, R191, 0x4, R6 ;  /* 0x00000004bf061825 */ /* 0x004fca00078e0206 */
[----:B------:R0:W5:Y:S01]  /*1540*/  @P1 LDG.E R33, desc[UR42][R6.64] ;  /* 0x0000002a06211981 */ /* 0x000162000c1e1900 */
[----:B-1----:R-:W-:Y:S02]  /*1550*/  ISETP.GE.AND P1, PT, R11, 0x1, PT ;  /* 0x000000010b00780c */ /* 0x002fe40003f26270 */
[----:B------:R-:W-:Y:S01]  /*1560*/  LEA R49, R189, 0x40, 0x6 ;  /* 0x00000040bd317811 */ /* 0x000fe200078e30ff */
[----:B---3--:R-:W-:Y:S02]  /*1570*/  @P0 IMAD.IADD R32, R9, 0x1, -R0 ;  /* 0x0000000109200824 */ /* 0x008fe400078e0a00 */
[----:B------:R-:W-:-:S05]  /*1580*/  IMAD.IADD R9, R24, 0x1, -R3 ;  /* 0x0000000118097824 */ /* 0x000fca00078e0a03 */
[----:B------:R-:W-:-:S04]  /*1590*/  IADD3 R185, R9, R32, RZ ;  /* 0x0000002009b97210 */ /* 0x000fc80007ffe0ff */
[C---:B------:R-:W-:Y:S01]  /*15a0*/  IADD3 R49, R185.reuse, R49, -R186 ;  /* 0x00000031b9317210 */ /* 0x040fe20007ffe8ba */
[----:B------:R-:W-:-:S05]  /*15b0*/  VIADD R0, R185, 0x3f ;  /* 0x0000003fb9007836 */ /* 0x000fca0000000000 */
[----:B------:R-:W-:-:S04]  /*15c0*/  SHF.R.S32.HI R3, RZ, 0x1f, R0 ;  /* 0x0000001fff037819 */ /* 0x000fc80000011400 */
[----:B------:R-:W-:Y:S01]  /*15d0*/  LEA.HI R3, R3, R0, RZ, 0x6 ;  /* 0x0000000003037211 */ /* 0x000fe200078f30ff */
[----:B------:R-:W-:-:S03]  /*15e0*/  IMAD.IADD R0, R49, 0x1, R10 ;  /* 0x0000000131007824 */ /* 0x000fc600078e020a */
[----:B------:R-:W-:Y:S01]  /*15f0*/  SHF.R.S32.HI R168, RZ, 0x6, R3 ;  /* 0x00000006ffa87819 */ /* 0x000fe20000011403 */
[----:B0-----:R-:W-:Y:S06]  /*1600*/  @!P1 BRA `(.L_x_1948) ;  /* 0x0000000000489947 */ /* 0x001fec0003800000 */
[C---:B------:R-:W-:Y:S01]  /*1610*/  ISETP.GT.AND P0, PT, R49.reuse, RZ, PT ;  /* 0x000000ff3100720c */ /* 0x040fe20003f04270 */
[----:B------:R-:W-:Y:S01]  /*1620*/  BSSY B0, `(.L_x_1949) ;  /* 0x000000e000007945 */ /* 0x000fe20003800000 */
[----:B------:R-:W-:-:S11]  /*1630*/  VIADD R3, R49, 0xffffffff ;  /* 0xffffffff31037836 */ /* 0x000fd60000000000 */
[----:B------:R-:W-:Y:S05]  /*1640*/  @P0 BRA `(.L_x_1950) ;  /* 0x00000000001c0947 */ /* 0x000fea0003800000 */
[----:B------:R-:W-:Y:S01]  /*1650*/  ISETP.NE.AND P0, PT, R11, 0x1, PT ;  /* 0x000000010b00780c */ /* 0x000fe20003f05270 */
[----:B------:R-:W-:-:S12]  /*1660*/  IMAD.MOV R3, RZ, RZ, -R49 ;  /* 0x000000ffff037224 */ /* 0x000fd800078e0a31 */
[----:B------:R-:W0:Y:S02]  /*1670*/  @P0 LDC.64 R4, c[0x0][0x9e8] ;  /* 0x00027a00ff040b82 */ /* 0x000e240000000a00 */
[----:B0-----:R-:W-:-:S05]  /*1680*/  @P0 IMAD.HI.U32 R4, R3, R4, RZ ;  /* 0x0000000403040227 */ /* 0x001fca00078e00ff */
[----:B------:R-:W-:-:S04]  /*1690*/  @P0 SHF.R.U32.HI R3, RZ, R5, R4 ;  /* 0x00000005ff030219 */ /* 0x000fc80000011604 */
[----:B------:R-:W-:Y:S01]  /*16a0*/  LOP3.LUT R3, RZ, R3, RZ, 0x33, !PT ;  /* 0x00000003ff037212 */ /* 0x000fe200078e33ff */
[----:B------:R-:W-:Y:S06]  /*16b0*/  BRA `(.L_x_1951) ;  /* 0x0000000000107947 */ /* 0x000fec0003800000 */
.L_x_1950:
[----:B------:R-:W-:-:S13]  /*16c0*/  ISETP.NE.AND P0, PT, R11, 0x1, PT ;  /* 0x000000010b00780c */ /* 0x000fda0003f05270 */
[----:B------:R-:W0:Y:S02]  /*16d0*/  @P0 LDC.64 R4, c[0x0][0x9e8] ;  /* 0x00027a00ff040b82 */ /* 0x000e240000000a00 */
[----:B0-----:R-:W-:-:S05]  /*16e0*/  @P0 IMAD.HI.U32 R4, R3, R4, RZ ;  /* 0x0000000403040227 */ /* 0x001fca00078e00ff */
[----:B------:R-:W-:-:S07]  /*16f0*/  @P0 SHF.R.U32.HI R3, RZ, R5, R4 ;  /* 0x00000005ff030219 */ /* 0x000fce0000011604 */
.L_x_1951:
[----:B------:R-:W-:Y:S05]  /*1700*/  BSYNC B0 ;  /* 0x0000000000007941 */ /* 0x000fea0003800000 */
.L_x_1949:
[----:B------:R-:W-:-:S05]  /*1710*/  IMAD R3, R3, R11, R11 ;  /* 0x0000000b03037224 */ /* 0x000fca00078e020b */
[----:B------:R-:W-:-:S07]  /*1720*/  VIMNMX R0, R0, R3, PT ;  /* 0x0000000300007248 */ /* 0x000fce0003fe0100 */
.L_x_1948:
[----:B------:R-:W-:Y:S01]  /*1730*/  IMAD R4, R189, 0x40, -R186 ;  /* 0x00000040bd047824 */ /* 0x000fe200078e0aba */
[----:B------:R-:W-:-:S03]  /*1740*/  ULDC UR4, c[0x0][0x9dc] ;  /* 0x0002770000047ab9 */ /* 0x000fc60000000800 */
[----:B------:R-:W-:-:S04]  /*1750*/  IMAD.IADD R47, R185, 0x1, R4 ;  /* 0x00000001b92f7824 */ /* 0x000fc800078e0204 */
[----:B------:R-:W-:Y:S01]  /*1760*/  VIADD R3, R47, -UR4 ;  /* 0x800000042f037c36 */ /* 0x000fe20008000000 */
[----:B------:R-:W-:Y:S06]  /*1770*/  @!P1 BRA `(.L_x_1952) ;  /* 0x0000000000489947 */ /* 0x000fec0003800000 */
[----:B------:R-:W-:Y:S01]  /*1780*/  ISETP.GT.AND P0, PT, R47, -0x1, PT ;  /* 0xffffffff2f00780c */ /* 0x000fe20003f04270 */
[----:B------:R-:W-:-:S12]  /*1790*/  BSSY B0, `(.L_x_1953) ;  /* 0x000000e000007945 */ /* 0x000fd80003800000 */
        /* <DEDUP_REMOVED lines=8> */
.L_x_1954:
[----:B------:R-:W-:Y:S01]  /*1820*/  ISETP.NE.AND P0, PT, R11, 0x1, PT ;  /* 0x000000010b00780c */ /* 0x000fe20003f05270 */
[----:B------:R-:W-:-:S12]  /*1830*/  IMAD.MOV.U32 R4, RZ, RZ, R47 ;  /* 0x000000ffff047224 */ /* 0x000fd800078e002f */
[----:B------:R-:W0:Y:S02]  /*1840*/  @P0 LDC.64 R6, c[0x0][0x9e8] ;  /* 0x00027a00ff060b82 */ /* 0x000e240000000a00 */
[----:B0-----:R-:W-:-:S05]  /*1850*/  @P0 IMAD.HI.U32 R6, R47, R6, RZ ;  /* 0x000000062f060227 */ /* 0x001fca00078e00ff */
[----:B------:R-:W-:-:S07]  /*1860*/  @P0 SHF.R.U32.HI R4, RZ, R7, R6 ;  /* 0x00000007ff040219 */ /* 0x000fce0000011606 */
.L_x_1955:
[----:B------:R-:W-:Y:S05]  /*1870*/  BSYNC B0 ;  /* 0x0000000000007941 */ /* 0x000fea0003800000 */
.L_x_1953:
[----:B------:R-:W-:-:S05]  /*1880*/  IMAD R4, R4, R11, RZ ;  /* 0x0000000b04047224 */ /* 0x000fca00078e02ff */
[----:B------:R-:W-:-:S07]  /*1890*/  VIMNMX R3, R3, R4, !PT ;  /* 0x0000000403037248 */ /* 0x000fce0007fe0100 */
.L_x_1952:
[----:B------:R-:W-:Y:S01]  /*18a0*/  VIADD R0, R0, 0x3f ;  /* 0x0000003f00007836 */ /* 0x000fe20000000000 */
[----:B------:R-:W-:Y:S02]  /*18b0*/  SHF.R.S32.HI R4, RZ, 0x1f, R3 ;  /* 0x0000001fff047819 */ /* 0x000fe40000011403 */
[----:B------:R-:W-:Y:S02]  /*18c0*/  PLOP3.LUT P3, PT, PT, PT, PT, 0x80, 0x0 ;  /* 0x000000000000781c */ /* 0x000fe40003f6f070 */
[----:B------:R-:W-:Y:S02]  /*18d0*/  SHF.R.S32.HI R5, RZ, 0x1f, R0 ;  /* 0x0000001fff057819 */ /* 0x000fe40000011400 */
[----:B------:R-:W-:Y:S02]  /*18e0*/  LEA.HI R4, R4, R3, RZ, 0x6 ;  /* 0x0000000304047211 */ /* 0x000fe400078f30ff */
[----:B------:R-:W-:Y:S02]  /*18f0*/  LEA.HI R5, R5, R0, RZ, 0x6 ;  /* 0x0000000005057211 */ /* 0x000fe400078f30ff */
[----:B------:R-:W-:-:S02]  /*1900*/  SHF.R.S32.HI R4, RZ, 0x6, R4 ;  /* 0x00000006ff047819 */ /* 0x000fc40000011404 */
[----:B------:R-:W-:Y:S02]  /*1910*/  SHF.R.S32.HI R5, RZ, 0x6, R5 ;  /* 0x00000006ff057819 */ /* 0x000fe40000011405 */
[----:B------:R-:W-:Y:S02]  /*1920*/  VIMNMX R4, RZ, R4, !PT ;  /* 0x00000004ff047248 */ /* 0x000fe40007fe0100 */
[----:B------:R-:W-:-:S03]  /*1930*/  VIMNMX R5, R168, R5, PT ;  /* 0x00000005a8057248 */ /* 0x000fc60003fe0100 */
[----:B------:R-:W-:Y:S01]  /*1940*/  IMAD R4, R4, 0x40, -R9 ;  /* 0x0000004004047824 */ /* 0x000fe200078e0a09 */
[----:B------:R-:W-:-:S04]  /*1950*/  LEA R5, R5, -R9, 0x6 ;  /* 0x8000000905057211 */ /* 0x000fc800078e30ff */
[----:B------:R-:W-:Y:S02]  /*1960*/  VIMNMX R4, RZ, R4, !PT ;  /* 0x00000004ff047248 */ /* 0x000fe40007fe0100 */
[----:B------:R-:W-:Y:S02]  /*1970*/  VIMNMX R5, R5, R32, PT ;  /* 0x0000002005057248 */ /* 0x000fe40003fe0100 */
[----:B------:R-:W-:Y:S02]  /*1980*/  SHF.R.U32.HI R46, RZ, 0x6, R4 ;  /* 0x00000006ff2e7819 */ /* 0x000fe40000011604 */
[----:B------:R-:W-:-:S03]  /*1990*/  ISETP.GT.AND P0, PT, R5, R4, PT ;  /* 0x000000040500720c */ /* 0x000fc60003f04270 */
[----:B------:R-:W-:-:S10]  /*19a0*/  IMAD.MOV.U32 R51, RZ, RZ, R46 ;  /* 0x000000ffff337224 */ /* 0x000fd400078e002e */
[----:B------:R-:W-:-:S05]  /*19b0*/  @P0 VIADD R0, R5, 0x3f ;  /* 0x0000003f05000836 */ /* 0x000fca0000000000 */
[----:B------:R-:W-:-:S04]  /*19c0*/  @P0 SHF.R.S32.HI R3, RZ, 0x1f, R0 ;  /* 0x0000001fff030819 */ /* 0x000fc80000011400 */
[----:B------:R-:W-:-:S04]  /*19d0*/  @P0 LEA.HI R3, R3, R0, RZ, 0x6 ;  /* 0x0000000003030211 */ /* 0x000fc800078f30ff */
[----:B------:R-:W-:-:S04]  /*19e0*/  @P0 SHF.R.S32.HI R51, RZ, 0x6, R3 ;  /* 0x00000006ff330819 */ /* 0x000fc80000011403 */
[----:B------:R-:W-:-:S13]  /*19f0*/  ISETP.GT.AND P0, PT, R51, R46, PT ;  /* 0x0000002e3300720c */ /* 0x000fda0003f04270 */
[----:B------:R-:W-:Y:S05]  /*1a00*/  @!P0 BRA `(.L_x_1956) ;  /* 0x0000002800b88947 */ /* 0x000fea0003800000 */
        /* <DEDUP_REMOVED lines=20> */
.L_x_1958:
[----:B------:R-:W-:Y:S05]  /*1b50*/  BSYNC B6 ;  /* 0x0000000000067941 */ /* 0x000fea0003800000 */
.L_x_1957:
        /* <DEDUP_REMOVED lines=20> */
.L_x_1960:
[----:B------:R-:W-:Y:S05]  /*1ca0*/  BSYNC B6 ;  /* 0x0000000000067941 */ /* 0x000fea0003800000 */
.L_x_1959:
[----:B------:R-:W-:Y:S01]  /*1cb0*/  ULDC.64 UR4, c[0x0][0x9f8] ;  /* 0x00027e0000047ab9 */ /* 0x000fe20000000a00 */
[----:B------:R-:W0:Y:S01]  /*1cc0*/  LDC R0, c[0x0][0x428] ;  /* 0x00010a00ff007b82 */ /* 0x000e220000000800 */
[----:B------:R-:W-:-:S07]  /*1cd0*/  ISETP.NE.U32.AND P0, PT, RZ, UR4, PT ;  /* 0x00000004ff007c0c */ /* 0x000fce000bf05070 */
[----:B------:R-:W1:Y:S01]  /*1ce0*/  LDC.64 R52, c[0x0][0x2f0] ;  /* 0x0000bc00ff347b82 */ /* 0x000e620000000a00 */
[----:B------:R-:W-:Y:S01]  /*1cf0*/  ISETP.NE.AND.EX P0, PT, RZ, UR5, PT, P0 ;  /* 0x00000005ff007c0c */ /* 0x000fe2000bf05300 */
[----:B------:R-:W-:Y:S01]  /*1d00*/  IMAD.IADD R20, R25, 0x1, R24 ;  /* 0x0000000119147824 */ /* 0x000fe200078e0218 */
[----:B------:R-:W-:Y:S01]  /*1d10*/  ULDC.64 UR4, c[0x0][0xa08] ;  /* 0x0002820000047ab9 */ /* 0x000fe20000000a00 */
[----:B------:R-:W-:-:S04]  /*1d20*/  ULDC.64 UR6, c[0x0][0x320] ;  /* 0x0000c80000067ab9 */ /* 0x000fc80000000a00 */
[----:B------:R-:W2:Y:S08]  /*1d30*/  LDC R63, c[0x0][0x3d4] ;  /* 0x0000f500ff3f7b82 */ /* 0x000eb00000000800 */
[----:B------:R-:W3:Y:S08]  /*1d40*/  @P0 LDC.64 R4, c[0x0][0x9f8] ;  /* 0x00027e00ff040b82 */ /* 0x000ef00000000a00 */
[----:B------:R-:W4:Y:S01]  /*1d50*/  LDC.64 R24, c[0x0][0x3d8] ;  /* 0x0000f600ff187b82 */ /* 0x000f220000000a00 */
[----:B------:R-:W-:-:S07]  /*1d60*/  IMAD.SHL.U32 R42, R211, 0x4, RZ ;  /* 0x00000004d32a7824 */ /* 0x000fce00078e00ff */
[----:B------:R-:W2:Y:S01]  /*1d70*/  LDC.64 R26, c[0x0][0x3e8] ;  /* 0x0000fa00ff1a7b82 */ /* 0x000ea20000000a00 */
[----:B---3--:R-:W-:Y:S01]  /*1d80*/  @P0 IMAD.WIDE R4, R191, 0x4, R4 ;  /* 0x00000004bf040825 */ /* 0x008fe200078e0204 */
[----:B------:R-:W3:Y:S06]  /*1d90*/  S2R R62, SR_TID.X ;  /* 0x00000000003e7919 */ /* 0x000eec0000002100 */
[----:B------:R-:W3:Y:S01]  /*1da0*/  LDC R61, c[0x0][0x3d4] ;  /* 0x0000f500ff3d7b82 */ /* 0x000ee20000000800 */
[----:B------:R3:W3:Y:S01]  /*1db0*/  @P0 LDG.E R191, desc[UR42][R4.64] ;  /* 0x0000002a04bf0981 */ /* 0x0006e2000c1e1900 */
[----:B0-----:R-:W-:Y:S01]  /*1dc0*/  ISETP.NE.AND P0, PT, R0, 0x1, PT ;  /* 0x000000010000780c */ /* 0x001fe20003f05270 */
[----:B-1----:R-:W-:Y:S01]  /*1dd0*/  IMAD.WIDE.U32 R6, R20, R52, RZ ;  /* 0x0000003414067225 */ /* 0x002fe200078e00ff */
[----:B------:R-:W-:-:S02]  /*1de0*/  SHF.R.S32.HI R10, RZ, 0x1f, R20 ;  /* 0x0000001fff0a7819 */ /* 0x000fc40000011414 */
[----:B------:R-:W-:Y:S01]  /*1df0*/  SHF.R.S32.HI R43, RZ, 0x1f, R42 ;  /* 0x0000001fff2b7819 */ /* 0x000fe2000001142a */
[C---:B----4-:R-:W-:Y:S01]  /*1e00*/  IMAD R12, R219.reuse, R24, RZ ;  /* 0x00000018db0c7224 */ /* 0x050fe200078e02ff */
[----:B--2---:R-:W-:Y:S01]  /*1e10*/  ISETP.GE.AND P1, PT, R16, R63, PT ;  /* 0x0000003f1000720c */ /* 0x004fe20003f26270 */
[-C--:B------:R-:W-:Y:S01]  /*1e20*/  IMAD R0, R10, R52.reuse, RZ ;  /* 0x000000340a007224 */ /* 0x080fe200078e02ff */
[----:B------:R-:W0:Y:S01]  /*1e30*/  LDC R58, c[0x0][0x2e4] ;  /* 0x0000b900ff3a7b82 */ /* 0x000e220000000800 */
[----:B------:R-:W-:Y:S01]  /*1e40*/  IMAD R14, R219, R52, RZ ;  /* 0x00000034db0e7224 */ /* 0x000fe200078e02ff */
[----:B------:R-:W-:Y:S01]  /*1e50*/  P2R R74, PR, RZ, 0x2 ;  /* 0x00000002ff4a7803 */ /* 0x000fe20000000000 */
[----:B------:R-:W-:Y:S01]  /*1e60*/  IMAD R3, R20, R53, R0 ;  /* 0x0000003514037224 */ /* 0x000fe200078e0200 */
[C---:B------:R-:W-:Y:S01]  /*1e70*/  IADD3 R20, P2, R23.reuse, R20, RZ ;  /* 0x0000001417147210 */ /* 0x040fe20007f5e0ff */
[----:B------:R-:W-:Y:S01]  /*1e80*/  IMAD R13, R23, R25, R12 ;  /* 0x00000019170d7224 */ /* 0x000fe200078e020c */
[----:B------:R-:W-:Y:S01]  /*1e90*/  SHF.L.U64.HI R50, R24, 0x6, R25 ;  /* 0x0000000618327819 */ /* 0x000fe20000010219 */
[----:B------:R-:W-:Y:S01]  /*1ea0*/  IMAD.IADD R7, R7, 0x1, R3 ;  /* 0x0000000107077824 */ /* 0x000fe200078e0203 */
[----:B------:R-:W1:Y:S01]  /*1eb0*/  @P0 LDC R9, c[0x0][0x42c] ;  /* 0x00010b00ff090b82 */ /* 0x000e620000000800 */
[----:B------:R-:W-:Y:S01]  /*1ec0*/  IMAD.SHL.U32 R59, R193, 0x40, RZ ;  /* 0x00000040c13b7824 */ /* 0x000fe200078e00ff */
[----:B------:R-:W-:Y:S01]  /*1ed0*/  SHF.L.U64.HI R56, R26, 0x6, R27 ;  /* 0x000000061a387819 */ /* 0x000fe2000001021b */
[----:B------:R-:W-:-:S02]  /*1ee0*/  VIADD R82, R16, 0x20 ;  /* 0x0000002010527836 */ /* 0x000fc40000000000 */
[----:B------:R-:W-:Y:S01]  /*1ef0*/  IMAD.SHL.U32 R55, R24, 0x40, RZ ;  /* 0x0000004018377824 */ /* 0x000fe200078e00ff */
[----:B------:R-:W-:Y:S01]  /*1f00*/  LOP3.LUT R59, R59, 0x1c0, RZ, 0xc0, !PT ;  /* 0x000001c03b3b7812 */ /* 0x000fe200078ec0ff */
[----:B------:R-:W-:Y:S01]  /*1f10*/  IMAD.SHL.U32 R57, R26, 0x40, RZ ;  /* 0x000000401a397824 */ /* 0x000fe200078e00ff */
[----:B------:R-:W2:Y:S01]  /*1f20*/  @P0 LDC R11, c[0x0][0x430] ;  /* 0x00010c00ff0b0b82 */ /* 0x000ea20000000800 */
[----:B------:R-:W-:Y:S01]  /*1f30*/  IMAD.X R21, R219, 0x1, R10, P2 ;  /* 0x00000001db157824 */ /* 0x000fe200010e060a */
[----:B------:R-:W-:Y:S02]  /*1f40*/  SHF.R.U32.HI R60, RZ, 0x3, R59 ;  /* 0x00000003ff3c7819 */ /* 0x000fe4000001163b */
[----:B---3--:R-:W-:-:S04]  /*1f50*/  LEA.HI R62, R62, 0x8, RZ, 0x19 ;  /* 0x000000083e3e7811 */ /* 0x008fc800078fc8ff */
[----:B------:R-:W3:Y:S01]  /*1f60*/  LDC.64 R28, c[0x0][0x2d8] ;  /* 0x0000b600ff1c7b82 */ /* 0x000ee20000000a00 */
[----:B-1----:R-:W-:-:S05]  /*1f70*/  @P0 IMAD.HI.U32 R0, R190, R9, RZ ;  /* 0x00000009be000227 */ /* 0x002fca00078e00ff */
[----:B--2---:R-:W-:Y:S02]  /*1f80*/  @P0 SHF.R.U32.HI R190, RZ, R11, R0 ;  /* 0x0000000bffbe0219 */ /* 0x004fe40000011600 */
[----:B------:R-:W-:Y:S02]  /*1f90*/  ISETP.NE.U32.AND P0, PT, RZ, UR4, PT ;  /* 0x00000004ff007c0c */ /* 0x000fe4000bf05070 */
[----:B------:R-:W-:Y:S01]  /*1fa0*/  SHF.R.S32.HI R0, RZ, 0x1f, R190 ;  /* 0x0000001fff007819 */ /* 0x000fe200000114be */
[----:B------:R-:W-:Y:S01]  /*1fb0*/  IMAD.WIDE.U32 R8, R190, UR6, R16 ;  /* 0x00000006be087c25 */ /* 0x000fe2000f8e0010 */
[----:B------:R-:W-:Y:S01]  /*1fc0*/  ISETP.NE.AND.EX P0, PT, RZ, UR5, PT, P0 ;  /* 0x00000005ff007c0c */ /* 0x000fe2000bf05300 */
[----:B------:R-:W-:Y:S02]  /*1fd0*/  ULDC.64 UR4, c[0x0][0x2f8] ;  /* 0x0000be0000047ab9 */ /* 0x000fe40000000a00 */
[C---:B------:R-:W-:Y:S02]  /*1fe0*/  IMAD R5, R0.reuse, UR6, RZ ;  /* 0x0000000600057c24 */ /* 0x040fe4000f8e02ff */
[----:B------:R-:W-:-:S02]  /*1ff0*/  IMAD R3, R0, UR4, RZ ;  /* 0x0000000400037c24 */ /* 0x000fc4000f8e02ff */
[C---:B------:R-:W-:Y:S02]  /*2000*/  IMAD R11, R190.reuse, UR7, R5 ;  /* 0x00000007be0b7c24 */ /* 0x040fe4000f8e0205 */
[C---:B------:R-:W-:Y:S02]  /*2010*/  IMAD R3, R190.reuse, UR5, R3 ;  /* 0x00000005be037c24 */ /* 0x040fe4000f8e0203 */
[----:B------:R-:W-:Y:S01]  /*2020*/  IMAD.WIDE.U32 R4, R190, UR4, R6 ;  /* 0x00000004be047c25 */ /* 0x000fe2000f8e0006 */
[----:B------:R-:W-:-:S03]  /*2030*/  ULDC.64 UR4, c[0x0][0x300] ;  /* 0x0000c00000047ab9 */ /* 0x000fc60000000a00 */
[----:B------:R-:W-:Y:S02]  /*2040*/  IMAD.IADD R5, R5, 0x1, R3 ;  /* 0x0000000105057824 */ /* 0x000fe400078e0203 */
[----:B------:R-:W-:Y:S02]  /*2050*/  IMAD.IADD R9, R9, 0x1, R11 ;  /* 0x0000000109097824 */ /* 0x000fe400078e020b */
[----:B------:R-:W-:Y:S01]  /*2060*/  IMAD R11, R23, R53, R14 ;  /* 0x00000035170b7224 */ /* 0x000fe200078e020e */
[----:B------:R-:W-:Y:S02]  /*2070*/  SHF.L.U64.HI R53, R52, 0x6, R53 ;  /* 0x0000000634357819 */ /* 0x000fe40000010235 */
[----:B------:R-:W-:Y:S02]  /*2080*/  SHF.R.S32.HI R0, RZ, 0x1f, R191 ;  /* 0x0000001fff007819 */ /* 0x000fe400000114bf */
[----:B------:R-:W-:Y:S02]  /*2090*/  SEL R41, R191, RZ, !P0 ;  /* 0x000000ffbf297207 */ /* 0x000fe40004000000 */
[----:B------:R-:W-:-:S03]  /*20a0*/  SEL R0, R0, RZ, !P0 ;  /* 0x000000ff00007207 */ /* 0x000fc60004000000 */
[----:B------:R-:W-:-:S04]  /*20b0*/  IMAD.WIDE.U32 R44, R41, UR4, R4 ;  /* 0x00000004292c7c25 */ /* 0x000fc8000f8e0004 */
[----:B------:R-:W-:Y:S02]  /*20c0*/  IMAD R6, R0, UR4, RZ ;  /* 0x0000000400067c24 */ /* 0x000fe4000f8e02ff */
[----:B------:R-:W-:-:S04]  /*20d0*/  IMAD.WIDE.U32 R4, R23, R24, R16 ;  /* 0x0000001817047225 */ /* 0x000fc800078e0010 */
[----:B------:R-:W-:Y:S01]  /*20e0*/  IMAD R3, R41, UR5, R6 ;  /* 0x0000000529037c24 */ /* 0x000fe2000f8e0206 */
[----:B------:R-:W-:Y:S01]  /*20f0*/  ULDC.64 UR4, c[0x0][0x328] ;  /* 0x0000ca0000047ab9 */ /* 0x000fe20000000a00 */
[----:B------:R-:W-:-:S04]  /*2100*/  IMAD.WIDE.U32 R6, R23, R52, R16 ;  /* 0x0000003417067225 */ /* 0x000fc800078e0010 */
[----:B------:R-:W-:Y:S02]  /*2110*/  IMAD R12, R0, UR4, RZ ;  /* 0x00000004000c7c24 */ /* 0x000fe4000f8e02ff */
[----:B------:R-:W-:Y:S01]  /*2120*/  IMAD.IADD R0, R45, 0x1, R3 ;  /* 0x000000012d007824 */ /* 0x000fe200078e0203 */
[----:B------:R-:W-:Y:S01]  /*2130*/  IADD3 R3, P0, R44, R6, RZ ;  /* 0x000000062c037210 */ /* 0x000fe20007f1e0ff */
[----:B------:R-:W-:Y:S02]  /*2140*/  IMAD.IADD R39, R13, 0x1, R5 ;  /* 0x000000010d277824 */ /* 0x000fe400078e0205 */
[----:B------:R-:W-:Y:S01]  /*2150*/  IMAD.MOV.U32 R38, RZ, RZ, R4 ;  /* 0x000000ffff267224 */ /* 0x000fe200078e0004 */
[----:B------:R-:W-:Y:S01]  /*2160*/  IADD3.X R48, R0, R7, R11, P0, !PT ;  /* 0x0000000700307210 */ /* 0x000fe200007fe40b */
[----:B------:R-:W-:Y:S01]  /*2170*/  IMAD.WIDE.U32 R4, R23, R24, R42 ;  /* 0x0000001817047225 */ /* 0x000fe200078e002a */
[----:B------:R-:W-:-:S03]  /*2180*/  SEL R11, R63, RZ, P1 ;  /* 0x000000ff3f0b7207 */ /* 0x000fc60000800000 */
[----:B------:R-:W-:Y:S01]  /*2190*/  IMAD.IADD R5, R5, 0x1, R13 ;  /* 0x0000000105057824 */ /* 0x000fe200078e020d */
[----:B------:R-:W-:Y:S01]  /*21a0*/  IADD3 R11, R16, R11, RZ ;  /* 0x0000000b100b7210 */ /* 0x000fe20007ffe0ff */
[----:B------:R-:W-:Y:S01]  /*21b0*/  IMAD R6, R219, R26, RZ ;  /* 0x0000001adb067224 */ /* 0x000fe200078e02ff */
[----:B-----5:R-:W-:Y:S01]  /*21c0*/  SHF.R.S32.HI R13, RZ, 0x1f, R33 ;  /* 0x0000001fff0d7819 */ /* 0x020fe20000011421 */
[----:B------:R-:W-:Y:S01]  /*21d0*/  IMAD.WIDE.U32 R36, R33, R24, R4 ;  /* 0x0000001821247225 */ /* 0x000fe200078e0004 */
[----:B------:R-:W-:Y:S02]  /*21e0*/  LOP3.LUT R5, R59, 0x18, R16, 0xf8, !PT ;  /* 0x000000183b057812 */ /* 0x000fe400078ef810 */
[----:B------:R-:W-:Y:S01]  /*21f0*/  SHF.R.S32.HI R54, RZ, 0x1f, R11 ;  /* 0x0000001fff367819 */ /* 0x000fe2000001140b */
[----:B------:R-:W-:Y:S01]  /*2200*/  IMAD R75, R41, UR5, R12 ;  /* 0x00000005294b7c24 */ /* 0x000fe2000f8e020c */
[----:B------:R-:W-:Y:S01]  /*2210*/  LOP3.LUT R5, R5, R60, RZ, 0x3c, !PT ;  /* 0x0000003c05057212 */ /* 0x000fe200078e3cff */
[----:B------:R-:W-:Y:S01]  /*2220*/  IMAD.WIDE.U32 R40, R41, UR4, R8 ;  /* 0x0000000429287c25 */ /* 0x000fe2000f8e0008 */
[----:B------:R-:W-:Y:S01]  /*2230*/  LEA.HI R54, R54, R11, RZ, 0x3 ;  /* 0x0000000b36367211 */ /* 0x000fe200078f18ff */
[----:B------:R-:W-:-:S02]  /*2240*/  ULDC UR4, c[0x0][0x2e4] ;  /* 0x0000b90000047ab9 */ /* 0x000fc40000000800 */
[----:B------:R-:W-:Y:S01]  /*2250*/  IMAD R12, R13, R24, RZ ;  /* 0x000000180d0c7224 */ /* 0x000fe200078e02ff */
[----:B------:R-:W-:Y:S01]  /*2260*/  LOP3.LUT R69, R54, 0xfffffff8, RZ, 0xc0, !PT ;  /* 0xfffffff836457812 */ /* 0x000fe200078ec0ff */
[CC--:B------:R-:W-:Y:S01]  /*2270*/  IMAD.WIDE.U32 R8, R23.reuse, R26.reuse, R16 ;  /* 0x0000001a17087225 */ /* 0x0c0fe200078e0010 */
[----:B------:R-:W-:Y:S02]  /*2280*/  ISETP.GE.AND P0, PT, R16, UR4, PT ;  /* 0x0000000410007c0c */ /* 0x000fe4000bf06270 */
[----:B------:R-:W-:Y:S01]  /*2290*/  ISETP.GE.AND P1, PT, R82, UR4, PT ;  /* 0x0000000452007c0c */ /* 0x000fe2000bf26270 */
[C---:B------:R-:W-:Y:S01]  /*22a0*/  IMAD R15, R23.reuse, R27, R6 ;  /* 0x0000001b170f7224 */ /* 0x040fe200078e0206 */
[----:B------:R-:W-:Y:S01]  /*22b0*/  SHF.R.S32.HI R73, RZ, 0x1f, R69 ;  /* 0x0000001fff497819 */ /* 0x000fe20000011445 */
[----:B------:R-:W-:-:S04]  /*22c0*/  IMAD.WIDE.U32 R6, R23, R26, R42 ;  /* 0x0000001a17067225 */ /* 0x000fc800078e002a */
[----:B------:R-:W-:Y:S02]  /*22d0*/  IMAD R11, R33, R25, R12 ;  /* 0x00000019210b7224 */ /* 0x000fe400078e020c */
[----:B------:R-:W-:Y:S02]  /*22e0*/  IMAD.IADD R9, R15, 0x1, R9 ;  /* 0x000000010f097824 */ /* 0x000fe400078e0209 */
[----:B------:R-:W-:Y:S02]  /*22f0*/  IMAD R12, R13, R26, RZ ;  /* 0x0000001a0d0c7224 */ /* 0x000fe400078e02ff */
[----:B------:R-:W-:Y:S01]  /*2300*/  IMAD R65, R200, 0x200, R5 ;  /* 0x00000200c8417824 */ /* 0x000fe200078e0205 */
[----:B------:R-:W-:Y:S01]  /*2310*/  LOP3.LUT R5, R59, 0x38, R54, 0xf8, !PT ;  /* 0x000000383b057812 */ /* 0x000fe200078ef836 */
[----:B------:R-:W-:Y:S02]  /*2320*/  IMAD.IADD R7, R7, 0x1, R15 ;  /* 0x0000000107077824 */ /* 0x000fe400078e020f */
[----:B------:R-:W-:Y:S01]  /*2330*/  IMAD R71, R33, R27, R12 ;  /* 0x0000001b21477224 */ /* 0x000fe200078e020c */
[----:B------:R-:W-:Y:S01]  /*2340*/  LOP3.LUT R5, R5, R60, RZ, 0x3c, !PT ;  /* 0x0000003c05057212 */ /* 0x000fe200078e3cff */
[----:B------:R-:W-:-:S04]  /*2350*/  IMAD.WIDE.U32 R34, R33, R26, R8 ;  /* 0x0000001a21227225 */ /* 0x000fc800078e0008 */
[----:B------:R-:W-:Y:S01]  /*2360*/  IMAD.WIDE.U32 R38, R33, R24, R38 ;  /* 0x0000001821267225 */ /* 0x000fe200078e0026 */
[----:B------:R-:W-:-:S03]  /*2370*/  IADD3 R67, R71, R35, RZ ;  /* 0x0000002347437210 */ /* 0x000fc60007ffe0ff */
[----:B------:R-:W-:-:S04]  /*2380*/  IMAD.WIDE.U32 R30, R33, R26, R6 ;  /* 0x0000001a211e7225 */ /* 0x000fc800078e0006 */
[----:B------:R-:W-:Y:S02]  /*2390*/  IMAD.SHL.U32 R52, R52, 0x40, RZ ;  /* 0x0000004034347824 */ /* 0x000fe400078e00ff */
[----:B------:R-:W-:Y:S02]  /*23a0*/  IMAD.SHL.U32 R63, R63, 0x2, RZ ;  /* 0x000000023f3f7824 */ /* 0x000fe400078e00ff */
[----:B------:R-:W-:Y:S02]  /*23b0*/  IMAD.IADD R64, R11, 0x1, R39 ;  /* 0x000000010b407824 */ /* 0x000fe400078e0227 */
[----:B------:R-:W-:Y:S02]  /*23c0*/  IMAD.IADD R66, R37, 0x1, R11 ;  /* 0x0000000125427824 */ /* 0x000fe400078e020b */
[----:B------:R-:W-:Y:S02]  /*23d0*/  IMAD.IADD R71, R31, 0x1, R71 ;  /* 0x000000011f477824 */ /* 0x000fe400078e0247 */
[----:B------:R-:W-:-:S02]  /*23e0*/  IMAD R68, R200, 0x200, R5 ;  /* 0x00000200c8447824 */ /* 0x000fc400078e0205 */
[----:B0--3--:R-:W-:-:S07]  /*23f0*/  IMAD.IADD R75, R41, 0x1, R75 ;  /* 0x00000001294b7824 */ /* 0x009fce00078e024b */
.L_x_1990:
[----:B------:R-:W-:Y:S01]  /*2400*/  VIADD R51, R51, 0xffffffff ;  /* 0xffffffff33337836 */ /* 0x000fe20000000000 */
[----:B------:R-:W-:Y:S01]  /*2410*/  ISETP.GE.AND P3, PT, R61, 0x1, PT ;  /* 0x000000013d00780c */ /* 0x000fe20003f66270 */
[----:B---34-:R-:W-:Y:S01]  /*2420*/  IMAD.SHL.U32 R14, R184, 0x1000, RZ ;  /* 0x00001000b80e7824 */ /* 0x018fe200078e00ff */
[----:B------:R-:W-:Y:S05]  /*2430*/  YIELD ;  /* 0x0000000000007946 */ /* 0x000fea0003800000 */
[----:B------:R-:W-:Y:S01]  /*2440*/  SHF.R.S32.HI R76, RZ, 0x1f, R51 ;  /* 0x0000001fff4c7819 */ /* 0x000fe20000011433 */
[-C--:B------:R-:W-:Y:S01]  /*2450*/  IMAD R5, R53, R51.reuse, RZ ;  /* 0x0000003335057224 */ /* 0x080fe200078e02ff */
[----:B------:R-:W-:Y:S01]  /*2460*/  BSSY B0, `(.L_x_1961) ;  /* 0x000018d000007945 */ /* 0x000fe20003800000 */
[----:B------:R-:W-:-:S04]  /*2470*/  IMAD.WIDE.U32 R24, R52, R51, RZ ;  /* 0x0000003334187225 */ /* 0x000fc800078e00ff */
[----:B------:R-:W-:Y:S01]  /*2480*/  IMAD R5, R76, R52, R5 ;  /* 0x000000344c057224 */ /* 0x000fe200078e0205 */
[----:B------:R-:W-:-:S03]  /*2490*/  IADD3 R4, P2, R3, R24, RZ ;  /* 0x0000001803047210 */ /* 0x000fc60007f5e0ff */
        /* <DEDUP_REMOVED lines=12> */
[----:B------:R-:W-:-:S05]  /*2560*/  IMAD R7, R76, R55, R6 ;  /* 0x000000374c077224 */ /* 0x000fca00078e0206 */
[----:B------:R-:W-:-:S03]  /*2570*/  IADD3 R77, R5, R7, RZ ;  /* 0x00000007054d7210 */ /* 0x000fc60007ffe0ff */
        /* <DEDUP_REMOVED lines=32> */
.L_x_1965:
[----:B------:R-:W-:Y:S05]  /*2780*/  BSYNC B1 ;  /* 0x0000000000017941 */ /* 0x000fea0003800000 */
.L_x_1964:
[----:B------:R-:W-:Y:S01]  /*2790*/  UISETP.NE.AND UP0, UPT, UR39, 0x3, UPT ;  /* 0x000000032700788c */ /* 0x000fe2000bf05270 */
[----:B-----5:R-:W-:Y:S02]  /*27a0*/  IMAD.MOV.U32 R4, RZ, RZ, R8 ;  /* 0x000000ffff047224 */ /* 0x020fe400078e0008 */
[----:B------:R-:W-:Y:S02]  /*27b0*/  IMAD.MOV.U32 R5, RZ, RZ, R9 ;  /* 0x000000ffff057224 */ /* 0x000fe400078e0009 */
[----:B0-----:R-:W-:Y:S01]  /*27c0*/  IMAD.MOV.U32 R6, RZ, RZ, R26 ;  /* 0x000000ffff067224 */ /* 0x001fe200078e001a */
[----:B------:R-:W-:Y:S01]  /*27d0*/  PLOP3.LUT P3, PT, PT, PT, UP0, 0x80, 0x0 ;  /* 0x000000000000781c */ /* 0x000fe20003f6f008 */
[----:B------:R-:W-:Y:S01]  /*27e0*/  IMAD.MOV.U32 R7, RZ, RZ, R25 ;  /* 0x000000ffff077224 */ /* 0x000fe200078e0019 */
[----:B------:R-:W-:Y:S01]  /*27f0*/  PRMT R87, R87, 0x5410, R4 ;  /* 0x0000541057577816 */ /* 0x000fe20000000004 */
[----:B------:R-:W-:Y:S01]  /*2800*/  IMAD.MOV.U32 R4, RZ, RZ, R27 ;  /* 0x000000ffff047224 */ /* 0x000fe200078e001b */
[----:B------:R-:W-:Y:S01]  /*2810*/  PRMT R89, R89, 0x5410, R5 ;  /* 0x0000541059597816 */ /* 0x000fe20000000005 */
[----:B------:R-:W-:Y:S01]  /*2820*/  IMAD.MOV.U32 R5, RZ, RZ, R11 ;  /* 0x000000ffff057224 */ /* 0x000fe200078e000b */
[----:B------:R-:W-:-:S02]  /*2830*/  PRMT R79, R79, 0x5410, R6 ;  /* 0x000054104f4f7816 */ /* 0x000fc40000000006 */
[----:B------:R-:W-:Y:S01]  /*2840*/  PRMT R81, R81, 0x5410, R4 ;  /* 0x0000541051517816 */ /* 0x000fe20000000004 */
[----:B------:R-:W-:Y:S01]  /*2850*/  IMAD.MOV.U32 R4, RZ, RZ, R10 ;  /* 0x000000ffff047224 */ /* 0x000fe200078e000a */
[----:B------:R-:W-:Y:S02]  /*2860*/  MOV R6, R24 ;  /* 0x0000001800067202 */ /* 0x000fe40000000f00 */
[----:B------:R-:W-:Y:S02]  /*2870*/  PRMT R91, R91, 0x5410, R5 ;  /* 0x000054105b5b7816 */ /* 0x000fe40000000005 */
[----:B------:R-:W-:Y:S02]  /*2880*/  PRMT R90, R90, 0x5410, R4 ;  /* 0x000054105a5a7816 */ /* 0x000fe40000000004 */
[----:B------:R-:W-:Y:S02]  /*2890*/  PRMT R84, R84, 0x5410, R6 ;  /* 0x0000541054547816 */ /* 0x000fe40000000006 */
[----:B------:R-:W-:Y:S01]  /*28a0*/  PRMT R79, R7, 0x7610, R79 ;  /* 0x00007610074f7816 */ /* 0x000fe2000000004f */
[----:B------:R-:W-:Y:S06]  /*28b0*/  @!P3 BRA `(.L_x_1966) ;  /* 0x000000000004b947 */ /* 0x000fec0003800000 */
[----:B------:R-:W-:Y:S01]  /*28c0*/  BPT.TRAP 0x1 ;  /* 0x000000040000795c */ /* 0x000fe20000300000 */
.L_x_1966:
[----:B------:R-:W-:Y:S01]  /*28d0*/  IMAD R70, R184, 0x8, R2 ;  /* 0x00000008b8467824 */ /* 0x000fe200078e0202 */
[----:B------:R-:W-:Y:S01]  /*28e0*/  SHF.L.U32 R77, R187, 0x1f, RZ ;  /* 0x0000001fbb4d7819 */ /* 0x000fe200000006ff */
[----:B------:R-:W-:Y:S03]  /*28f0*/  BSSY B1, `(.L_x_1967) ;  /* 0x0000003000017945 */ /* 0x000fe60003800000 */
[----:B------:R-:W0:Y:S02]  /*2900*/  SYNCS.PHASECHK.TRANS64.TRYWAIT P5, [R70+URZ+0x28c90], R77 ;  /* 0x028c904d460075a7 */ /* 0x000e2400080a017f */
[----:B0-----:R-:W-:Y:S05]  /*2910*/  @!P5 BRA `(.L_x_1968) ;  /* 0x000001a80088d947 */ /* 0x001fea0003800000 */
.L_x_2280:
[----:B------:R-:W-:Y:S05]  /*2920*/  BSYNC B1 ;  /* 0x0000000000017941 */ /* 0x000fea0003800000 */
.L_x_1967:
[----:B------:R-:W-:Y:S05]  /*2930*/  @P4 BRA `(.L_x_1969) ;  /* 0x0000001000fc4947 */ /* 0x000fea0003800000 */
[----:B------:R-:W-:Y:S04]  /*2940*/  BSSY B1, `(.L_x_1970) ;  /* 0x0000036000017945 */ /* 0x000fe80003800000 */
[----:B------:R-:W-:Y:S05]  /*2950*/  @P0 BRA `(.L_x_1971) ;  /* 0x0000000000d00947 */ /* 0x000fea0003800000 */
[----:B------:R1:W2:Y:S01]  /*2960*/  LDS.128 R4, [R15+0x22400] ;  /* 0x022400000f047984 */ /* 0x0002a20000000c00 */
[----:B------:R-:W-:Y:S01]  /*2970*/  ISETP.GE.AND P4, PT, R42, R61, PT ;  /* 0x0000003d2a00720c */ /* 0x000fe20003f86270 */
[----:B------:R-:W-:-:S12]  /*2980*/  BSSY B2, `(.L_x_1972) ;  /* 0x0000030000027945 */ /* 0x000fd80003800000 */
[----:B-1----:R-:W-:Y:S05]  /*2990*/  @P4 BRA `(.L_x_1973) ;  /* 0x0000000000b84947 */ /* 0x002fea0003800000 */
[----:B------:R-:W-:Y:S01]  /*29a0*/  SHF.R.U32.HI R83, RZ, 0x10, R25 ;  /* 0x00000010ff537819 */ /* 0x000fe20000011619 */
[----:B--2---:R-:W-:Y:S01]  /*29b0*/  IMAD.U32 R15, R6, 0x10000, RZ ;  /* 0x00010000060f7824 */ /* 0x004fe200078e00ff */
[----:B------:R-:W-:Y:S02]  /*29c0*/  SHF.R.U32.HI R78, RZ, 0x10, R27 ;  /* 0x00000010ff4e7819 */ /* 0x000fe4000001161b */
[----:B------:R-:W-:Y:S01]  /*29d0*/  SHF.R.U64 R80, R24, 0x10, R25 ;  /* 0x0000001018507819 */ /* 0x000fe20000001219 */
[----:B------:R-:W-:Y:S01]  /*29e0*/  IMAD.U32 R25, R7, 0x10000, RZ ;  /* 0x0001000007197824 */ /* 0x000fe200078e00ff */
[----:B------:R-:W-:Y:S02]  /*29f0*/  PRMT R83, R79, 0x5410, R83 ;  /* 0x000054104f537816 */ /* 0x000fe40000000053 */
[----:B------:R-:W-:Y:S02]  /*2a00*/  SHF.R.U64 R76, R26, 0x10, R27 ;  /* 0x000000101a4c7819 */ /* 0x000fe4000000121b */
[----:B------:R-:W-:-:S02]  /*2a10*/  PRMT R78, R81, 0x5432, R78 ;  /* 0x00005432514e7816 */ /* 0x000fc4000000004e */
[----:B------:R-:W-:Y:S01]  /*2a20*/  LOP3.LUT R24, R6, 0xffff0000, RZ, 0xc0, !PT ;  /* 0xffff000006187812 */ /* 0x000fe200078ec0ff */
[----:B------:R-:W-:Y:S01]  /*2a30*/  IMAD.U32 R6, R5, 0x10000, RZ ;  /* 0x0001000005067824 */ /* 0x000fe200078e00ff */
[----:B------:R-:W-:Y:S01]  /*2a40*/  PRMT R80, R84, 0x5432, R80 ;  /* 0x0000543254507816 */ /* 0x000fe20000000050 */
[----:B------:R-:W-:Y:S01]  /*2a50*/  IMAD.U32 R84, R83, 0x10000, RZ ;  /* 0x0001000053547824 */ /* 0x000fe200078e00ff */
[----:B------:R-:W-:Y:S01]  /*2a60*/  PRMT R27, R79, 0x5432, R76 ;  /* 0x000054324f1b7816 */ /* 0x000fe2000000004c */
[----:B------:R-:W-:Y:S01]  /*2a70*/  IMAD.U32 R79, R78, 0x10000, RZ ;  /* 0x000100004e4f7824 */ /* 0x000fe200078e00ff */
[----:B------:R-:W-:Y:S01]  /*2a80*/  LOP3.LUT R26, R7, 0xffff0000, RZ, 0xc0, !PT ;  /* 0xffff0000071a7812 */ /* 0x000fe200078ec0ff */
[CC--:B------:R-:W-:Y:S01]  /*2a90*/  FMUL.FTZ R88, R24.reuse, R84.reuse ;  /* 0x0000005418587220 */ /* 0x0c0fe20000410000 */
[----:B------:R-:W-:Y:S01]  /*2aa0*/  LOP3.LUT R7, R5, 0xffff0000, RZ, 0xc0, !PT ;  /* 0xffff000005077812 */ /* 0x000fe200078ec0ff */
[-C--:B------:R-:W-:Y:S01]  /*2ab0*/  FMUL.FTZ R24, R24, R79.reuse ;  /* 0x0000004f18187220 */ /* 0x080fe20000410000 */
[----:B------:R-:W-:Y:S01]  /*2ac0*/  LOP3.LUT R81, R80, 0xffff0000, RZ, 0xc0, !PT ;  /* 0xffff000050517812 */ /* 0x000fe200078ec0ff */
[----:B------:R-:W-:Y:S01]  /*2ad0*/  FFMA.FTZ R88, R15, R79, -R88 ;  /* 0x0000004f0f587223 */ /* 0x000fe20000010858 */
[----:B------:R-:W-:Y:S01]  /*2ae0*/  LOP3.LUT R76, R27, 0xffff0000, RZ, 0xc0, !PT ;  /* 0xffff00001b4c7812 */ /* 0x000fe200078ec0ff */
[----:B------:R-:W-:Y:S01]  /*2af0*/  IMAD.U32 R5, R4, 0x10000, RZ ;  /* 0x0001000004057824 */ /* 0x000fe200078e00ff */
[----:B------:R-:W-:Y:S01]  /*2b00*/  LOP3.LUT R83, R83, 0xffff0000, RZ, 0xc0, !PT ;  /* 0xffff000053537812 */ /* 0x000fe200078ec0ff */
[----:B------:R-:W-:Y:S01]  /*2b10*/  FFMA.FTZ R15, R15, R84, R24 ;  /* 0x000000540f0f7223 */ /* 0x000fe20000010018 */
[----:B------:R-:W-:Y:S01]  /*2b20*/  LOP3.LUT R78, R78, 0xffff0000, RZ, 0xc0, !PT ;  /* 0xffff00004e4e7812 */ /* 0x000fe200078ec0ff */
[C---:B------:R-:W-:Y:S01]  /*2b30*/  FMUL.FTZ R85, R7.reuse, R81 ;  /* 0x0000005107557220 */ /* 0x040fe20000410000 */
[----:B------:R-:W-:Y:S01]  /*2b40*/  FMUL.FTZ R86, R7, R76 ;  /* 0x0000004c07567220 */ /* 0x000fe20000410000 */
[----:B------:R-:W-:Y:S01]  /*2b50*/  LOP3.LUT R4, R4, 0xffff0000, RZ, 0xc0, !PT ;  /* 0xffff000004047812 */ /* 0x000fe200078ec0ff */
[----:B------:R-:W-:Y:S01]  /*2b60*/  FMUL.FTZ R24, R26, R83 ;  /* 0x000000531a187220 */ /* 0x000fe20000410000 */
[----:B------:R-:W-:-:S02]  /*2b70*/  IMAD.U32 R80, R80, 0x10000, RZ ;  /* 0x0001000050507824 */ /* 0x000fc400078e00ff */
[----:B------:R-:W-:Y:S01]  /*2b80*/  FMUL.FTZ R26, R26, R78 ;  /* 0x0000004e1a1a7220 */ /* 0x000fe20000410000 */
[----:B------:R-:W-:Y:S02]  /*2b90*/  IMAD.U32 R27, R27, 0x10000, RZ ;  /* 0x000100001b1b7824 */ /* 0x000fe400078e00ff */
[C---:B------:R-:W-:Y:S01]  /*2ba0*/  FFMA.FTZ R85, R6.reuse, R76, -R85 ;  /* 0x0000004c06557223 */ /* 0x040fe20000010855 */
[----:B------:R-:W-:Y:S01]  /*2bb0*/  FFMA.FTZ R86, R6, R81, R86 ;  /* 0x0000005106567223 */ /* 0x000fe20000010056 */
[C---:B------:R-:W-:Y:S01]  /*2bc0*/  FFMA.FTZ R24, R25.reuse, R78, -R24 ;  /* 0x0000004e19187223 */ /* 0x040fe20000010818 */
        /* <DEDUP_REMOVED lines=8> */
[----:B------:R-:W-:Y:S02]  /*2c50*/  F2FP.BF16.F32.PACK_AB R4, R7, R6 ;  /* 0x000000060704723e */ /* 0x000fe400000010ff */
[----:B------:R-:W-:Y:S01]  /*2c60*/  MOV R6, R15 ;  /* 0x0000000f00067202 */ /* 0x000fe20000000f00 */
[----:B------:R-:W-:-:S07]  /*2c70*/  IMAD.MOV.U32 R7, RZ, RZ, R24 ;  /* 0x000000ffff077224 */ /* 0x000fce00078e0018 */
.L_x_1973:
[----:B------:R-:W-:Y:S05]  /*2c80*/  BSYNC B2 ;  /* 0x0000000000027941 */ /* 0x000fea0003800000 */
.L_x_1972:
[----:B--2---:R1:W-:Y:S02]  /*2c90*/  STG.E.128 desc[UR42][R12.64], R4 ;  /* 0x000000040c007986 */ /* 0x0043e4000c101d2a */
.L_x_1971:
[----:B------:R-:W-:Y:S05]  /*2ca0*/  BSYNC B1 ;  /* 0x0000000000017941 */ /* 0x000fea0003800000 */
.L_x_1970:
[----:B------:R-:W-:Y:S05]  /*2cb0*/  @P1 BRA `(.L_x_1969) ;  /* 0x00000010001c1947 */ /* 0x000fea0003800000 */
[----:B-1----:R-:W-:Y:S01]  /*2cc0*/  IMAD.MOV.U32 R5, RZ, RZ, 0x20 ;  /* 0x00000020ff057424 */ /* 0x002fe200078e00ff */
[----:B------:R-:W-:Y:S01]  /*2cd0*/  LOP3.LUT P4, RZ, R193, 0x4, RZ, 0xc0, !PT ;  /* 0x00000004c1ff7812 */ /* 0x000fe2000788c0ff */
[----:B------:R-:W-:Y:S03]  /*2ce0*/  BSSY B1, `(.L_x_1974) ;  /* 0x0000036000017945 */ /* 0x000fe60003800000 */
[----:B------:R-:W-:-:S04]  /*2cf0*/  SEL R5, R5, 0xffffffe0, !P4 ;  /* 0xffffffe005057807 */ /* 0x000fc80006000000 */
[----:B------:R-:W-:Y:S01]  /*2d00*/  IADD3 R5, R5, R65, R14 ;  /* 0x0000004105057210 */ /* 0x000fe20007ffe00e */
[----:B------:R-:W-:-:S04]  /*2d10*/  VIADD R14, R42, 0x10 ;  /* 0x000000102a0e7836 */ /* 0x000fc80000000000 */
[----:B------:R-:W-:Y:S01]  /*2d20*/  IMAD R4, R5, 0x2, R2 ;  /* 0x0000000205047824 */ /* 0x000fe200078e0202 */
[----:B------:R-:W-:-:S05]  /*2d30*/  ISETP.GE.AND P4, PT, R14, R61, PT ;  /* 0x0000003d0e00720c */ /* 0x000fca0003f86270 */
[----:B------:R-:W1:Y:S08]  /*2d40*/  LDS.128 R4, [R4+0x22400] ;  /* 0x0224000004047984 */ /* 0x000e700000000c00 */
        /* <DEDUP_REMOVED lines=47> */
.L_x_1975:
[----:B------:R-:W-:Y:S05]  /*3040*/  BSYNC B1 ;  /* 0x0000000000017941 */ /* 0x000fea0003800000 */
.L_x_1974:
[----:B-1----:R2:W-:Y:S01]  /*3050*/  STG.E.128 desc[UR42][R12.64+0x40], R4 ;  /* 0x000040040c007986 */ /* 0x0025e2000c101d2a */
[----:B------:R-:W-:Y:S05]  /*3060*/  BRA `(.L_x_1969) ;  /* 0x0000000c00307947 */ /* 0x000fea0003800000 */
.L_x_1963:
        /* <DEDUP_REMOVED lines=24> */
[----:B------:R-:W-:-:S06]  /*31f0*/  UISETP.NE.AND UP0, UPT, UR39, 0x3, UPT ;  /* 0x000000032700788c */ /* 0x000fcc000bf05270 */
[----:B------:R-:W-:Y:S01]  /*3200*/  PLOP3.LUT P3, PT, PT, PT, UP0, 0x80, 0x0 ;  /* 0x000000000000781c */ /* 0x000fe20003f6f008 */
[----:B--2---:R-:W-:Y:S01]  /*3210*/  IMAD.MOV.U32 R15, RZ, RZ, R6 ;  /* 0x000000ffff0f7224 */ /* 0x004fe200078e0006 */
[----:B------:R-:W-:Y:S01]  /*3220*/  MOV R77, R5 ;  /* 0x00000005004d7202 */ /* 0x000fe20000000f00 */
[----:B------:R-:W-:Y:S02]  /*3230*/  IMAD.MOV.U32 R76, RZ, RZ, R4 ;  /* 0x000000ffff4c7224 */ /* 0x000fe400078e0004 */
[----:B------:R-:W-:-:S03]  /*3240*/  IMAD.MOV.U32 R70, RZ, RZ, R7 ;  /* 0x000000ffff467224 */ /* 0x000fc600078e0007 */
[----:B------:R-:W-:Y:S01]  /*3250*/  PRMT R90, R15, 0x5410, R76 ;  /* 0x000054100f5a7816 */ /* 0x000fe2000000004c */
[----:B---3--:R-:W-:Y:S01]  /*3260*/  IMAD.MOV.U32 R12, RZ, RZ, R10 ;  /* 0x000000ffff0c7224 */ /* 0x008fe200078e000a */
[----:B------:R-:W-:Y:S01]  /*3270*/  PRMT R94, R70, 0x5410, R77 ;  /* 0x00005410465e7816 */ /* 0x000fe2000000004d */
[----:B------:R-:W-:Y:S02]  /*3280*/  IMAD.MOV.U32 R13, RZ, RZ, R11 ;  /* 0x000000ffff0d7224 */ /* 0x000fe400078e000b */
[----:B------:R-:W-:Y:S02]  /*3290*/  IMAD.MOV.U32 R15, RZ, RZ, R8 ;  /* 0x000000ffff0f7224 */ /* 0x000fe400078e0008 */
[----:B------:R-:W-:Y:S01]  /*32a0*/  IMAD.MOV.U32 R26, RZ, RZ, R9 ;  /* 0x000000ffff1a7224 */ /* 0x000fe200078e0009 */
[----:B------:R-:W-:-:S04]  /*32b0*/  PRMT R93, R12, 0x5410, R13 ;  /* 0x000054100c5d7816 */ /* 0x000fc8000000000d */
[----:B------:R-:W-:Y:S01]  /*32c0*/  PRMT R86, R26, 0x5410, R15 ;  /* 0x000054101a567816 */ /* 0x000fe2000000000f */
[----:B------:R-:W-:Y:S06]  /*32d0*/  @!P3 BRA `(.L_x_1976) ;  /* 0x000000000004b947 */ /* 0x000fec0003800000 */
[----:B------:R-:W-:Y:S01]  /*32e0*/  BPT.TRAP 0x1 ;  /* 0x000000040000795c */ /* 0x000fe20000300000 */
.L_x_1976:
[----:B------:R-:W-:Y:S01]  /*32f0*/  IMAD R70, R184, 0x8, R2 ;  /* 0x00000008b8467824 */ /* 0x000fe200078e0202 */
[----:B------:R-:W-:Y:S01]  /*3300*/  SHF.L.U32 R77, R187, 0x1f, RZ ;  /* 0x0000001fbb4d7819 */ /* 0x000fe200000006ff */
[----:B------:R-:W-:Y:S03]  /*3310*/  BSSY B1, `(.L_x_1977) ;  /* 0x0000003000017945 */ /* 0x000fe60003800000 */
[----:B------:R-:W0:Y:S02]  /*3320*/  SYNCS.PHASECHK.TRANS64.TRYWAIT P5, [R70+URZ+0x28c90], R77 ;  /* 0x028c904d460075a7 */ /* 0x000e2400080a017f */
[----:B0-----:R-:W-:Y:S05]  /*3330*/  @!P5 BRA `(.L_x_1978) ;  /* 0x000001a00014d947 */ /* 0x001fea0003800000 */
.L_x_2281:
[----:B------:R-:W-:Y:S05]  /*3340*/  BSYNC B1 ;  /* 0x0000000000017941 */ /* 0x000fea0003800000 */
.L_x_1977:
        /* <DEDUP_REMOVED lines=20> */
[----:B------:R-:W-:-:S05]  /*3490*/  IMAD.SHL.U32 R83, R13, 0x8, RZ ;  /* 0x000000080d537824 */ /* 0x000fca00078e00ff */
[----:B------:R-:W-:-:S04]  /*34a0*/  LOP3.LUT R13, R59, 0x38, R83, 0xf8, !PT ;  /* 0x000000383b0d7812 */ /* 0x000fc800078ef853 */
[----:B------:R-:W-:-:S05]  /*34b0*/  LOP3.LUT R13, R13, R60, RZ, 0x3c, !PT ;  /* 0x0000003c0d0d7212 */ /* 0x000fca00078e3cff */
[----:B------:R-:W-:Y:S01]  /*34c0*/  IMAD R15, R200, 0x200, R13 ;  /* 0x00000200c80f7824 */ /* 0x000fe200078e020d */
[----:B------:R-:W-:-:S03]  /*34d0*/  IADD3 R13, R68, R14, RZ ;  /* 0x0000000e440d7210 */ /* 0x000fc60007ffe0ff */
[----:B------:R-:W-:Y:S02]  /*34e0*/  IMAD.IADD R15, R14, 0x1, R15 ;  /* 0x000000010e0f7824 */ /* 0x000fe400078e020f */
[--C-:B------:R-:W-:Y:S02]  /*34f0*/  IMAD R13, R13, 0x2, R2.reuse ;  /* 0x000000020d0d7824 */ /* 0x100fe400078e0202 */
[----:B------:R-:W-:-:S04]  /*3500*/  IMAD R24, R15, 0x2, R2 ;  /* 0x000000020f187824 */ /* 0x000fc800078e0202 */
        /* <DEDUP_REMOVED lines=14> */
[----:B------:R-:W-:Y:S01]  /*35f0*/  SHF.R.U32.HI R87, RZ, 0x10, R7 ;  /* 0x00000010ff577819 */ /* 0x000fe20000011607 */
[----:B------:R-:W-:Y:S01]  /*3600*/  IMAD.U32 R7, R14, 0x10000, RZ ;  /* 0x000100000e077824 */ /* 0x000fe200078e00ff */
[----:B------:R-:W-:Y:S01]  /*3610*/  SHF.R.U64 R91, R10, 0x10, R11 ;  /* 0x000000100a5b7819 */ /* 0x000fe2000000120b */
[----:B--2---:R-:W-:Y:S01]  /*3620*/  IMAD.U32 R11, R25, 0x10000, RZ ;  /* 0x00010000190b7824 */ /* 0x004fe200078e00ff */
[----:B------:R-:W-:Y:S01]  /*3630*/  PRMT R76, R90, 0x5432, R76 ;  /* 0x000054325a4c7816 */ /* 0x000fe2000000004c */
[----:B------:R-:W-:Y:S01]  /*3640*/  IMAD.U32 R10, R24, 0x10000, RZ ;  /* 0x00010000180a7824 */ /* 0x000fe200078e00ff */
[----:B------:R-:W-:Y:S01]  /*3650*/  PRMT R85, R90, 0x5410, R85 ;  /* 0x000054105a557816 */ /* 0x000fe20000000055 */
[----:B------:R-:W-:Y:S01]  /*3660*/  IMAD.U32 R90, R89, 0x10000, RZ ;  /* 0x00010000595a7824 */ /* 0x000fe200078e00ff */
[----:B------:R-:W-:Y:S01]  /*3670*/  PRMT R88, R86, 0x5432, R88 ;  /* 0x0000543256587816 */ /* 0x000fe20000000058 */
[----:B------:R-:W-:Y:S01]  /*3680*/  IMAD.U32 R86, R84, 0x10000, RZ ;  /* 0x0001000054567824 */ /* 0x000fe200078e00ff */
[----:B------:R-:W-:-:S02]  /*3690*/  LOP3.LUT R6, R13, 0xffff0000, RZ, 0xc0, !PT ;  /* 0xffff00000d067812 */ /* 0x000fc400078ec0ff */
[----:B------:R-:W-:Y:S01]  /*36a0*/  LOP3.LUT R13, R25, 0xffff0000, RZ, 0xc0, !PT ;  /* 0xffff0000190d7812 */ /* 0x000fe200078ec0ff */
[----:B------:R-:W-:Y:S01]  /*36b0*/  FMUL.FTZ R96, R11, R86 ;  /* 0x000000560b607220 */ /* 0x000fe20000410000 */
[----:B------:R-:W-:Y:S01]  /*36c0*/  PRMT R92, R93, 0x5432, R92 ;  /* 0x000054325d5c7816 */ /* 0x000fe2000000005c */
[----:B------:R-:W-:Y:S01]  /*36d0*/  IMAD.U32 R25, R27, 0x10000, RZ ;  /* 0x000100001b197824 */ /* 0x000fe200078e00ff */
[----:B------:R-:W-:Y:S01]  /*36e0*/  LOP3.LUT R89, R89, 0xffff0000, RZ, 0xc0, !PT ;  /* 0xffff000059597812 */ /* 0x000fe200078ec0ff */
[-C--:B------:R-:W-:Y:S01]  /*36f0*/  FFMA.FTZ R96, R5, R90.reuse, R96 ;  /* 0x0000005a05607223 */ /* 0x080fe20000010060 */
[----:B------:R-:W-:Y:S01]  /*3700*/  PRMT R87, R94, 0x5410, R87 ;  /* 0x000054105e577816 */ /* 0x000fe20000000057 */
[----:B------:R-:W-:Y:S01]  /*3710*/  FMUL.FTZ R94, R11, R90 ;  /* 0x0000005a0b5e7220 */ /* 0x000fe20000410000 */
[----:B------:R-:W-:Y:S01]  /*3720*/  LOP3.LUT R84, R84, 0xffff0000, RZ, 0xc0, !PT ;  /* 0xffff000054547812 */ /* 0x000fe200078ec0ff */
[----:B------:R-:W-:Y:S01]  /*3730*/  IMAD.U32 R11, R92, 0x10000, RZ ;  /* 0x000100005c0b7824 */ /* 0x000fe200078e00ff */
[----:B------:R-:W-:Y:S01]  /*3740*/  PRMT R91, R93, 0x5410, R91 ;  /* 0x000054105d5b7816 */ /* 0x000fe2000000005b */
[----:B------:R-:W-:Y:S01]  /*3750*/  FMUL.FTZ R93, R13, R89 ;  /* 0x000000590d5d7220 */ /* 0x000fe20000410000 */
[----:B------:R-:W-:Y:S01]  /*3760*/  FFMA.FTZ R94, R5, R86, -R94 ;  /* 0x00000056055e7223 */ /* 0x000fe2000001085e */
[----:B------:R-:W-:Y:S01]  /*3770*/  FMUL.FTZ R13, R13, R84 ;  /* 0x000000540d0d7220 */ /* 0x000fe20000410000 */
[----:B------:R-:W-:-:S02]  /*3780*/  IMAD.U32 R5, R87, 0x10000, RZ ;  /* 0x0001000057057824 */ /* 0x000fc400078e00ff */
[----:B------:R-:W-:Y:S01]  /*3790*/  FMUL.FTZ R95, R25, R11 ;  /* 0x0000000b195f7220 */ /* 0x000fe20000410000 */
[C---:B------:R-:W-:Y:S01]  /*37a0*/  FFMA.FTZ R93, R6.reuse, R84, -R93 ;  /* 0x00000054065d7223 */ /* 0x040fe2000001085d */
[----:B------:R-:W-:Y:S01]  /*37b0*/  FFMA.FTZ R89, R6, R89, R13 ;  /* 0x0000005906597223 */ /* 0x000fe2000001000d */
[----:B------:R-:W-:Y:S01]  /*37c0*/  LOP3.LUT R27, R27, 0xffff0000, RZ, 0xc0, !PT ;  /* 0xffff00001b1b7812 */ /* 0x000fe200078ec0ff */
[-C--:B------:R-:W-:Y:S01]  /*37d0*/  FMUL.FTZ R84, R25, R5.reuse ;  /* 0x0000000519547220 */ /* 0x080fe20000410000 */
[----:B------:R-:W-:Y:S01]  /*37e0*/  LOP3.LUT R92, R92, 0xffff0000, RZ, 0xc0, !PT ;  /* 0xffff00005c5c7812 */ /* 0x000fe200078ec0ff */
[----:B------:R-:W-:Y:S01]  /*37f0*/  FFMA.FTZ R95, R8, R5, -R95 ;  /* 0x00000005085f7223 */ /* 0x000fe2000001085f */
[----:B------:R-:W-:Y:S01]  /*3800*/  LOP3.LUT R6, R87, 0xffff0000, RZ, 0xc0, !PT ;  /* 0xffff000057067812 */ /* 0x000fe200078ec0ff */
[----:B------:R-:W-:Y:S02]  /*3810*/  IMAD.U32 R13, R88, 0x10000, RZ ;  /* 0x00010000580d7824 */ /* 0x000fe400078e00ff */
[----:B------:R-:W-:Y:S01]  /*3820*/  FFMA.FTZ R84, R8, R11, R84 ;  /* 0x0000000b08547223 */ /* 0x000fe20000010054 */
[----:B------:R-:W-:Y:S01]  /*3830*/  IMAD.U32 R5, R76, 0x10000, RZ ;  /* 0x000100004c057824 */ /* 0x000fe200078e00ff */
[----:B------:R-:W-:Y:S01]  /*3840*/  LOP3.LUT R9, R15, 0xffff0000, RZ, 0xc0, !PT ;  /* 0xffff00000f097812 */ /* 0x000fe200078ec0ff */
[C---:B------:R-:W-:Y:S01]  /*3850*/  FMUL.FTZ R8, R27.reuse, R92 ;  /* 0x0000005c1b087220 */ /* 0x040fe20000410000 */
[-C--:B------:R-:W-:Y:S01]  /*3860*/  FMUL.FTZ R90, R27, R6.reuse ;  /* 0x000000061b5a7220 */ /* 0x080fe20000410000 */
[----:B------:R-:W-:Y:S01]  /*3870*/  FMUL.FTZ R27, R10, R13 ;  /* 0x0000000d0a1b7220 */ /* 0x000fe20000410000 */
[----:B------:R-:W-:Y:S01]  /*3880*/  LOP3.LUT R24, R24, 0xffff0000, RZ, 0xc0, !PT ;  /* 0xffff000018187812 */ /* 0x000fe200078ec0ff */
[-C--:B------:R-:W-:Y:S01]  /*3890*/  FMUL.FTZ R10, R10, R5.reuse ;  /* 0x000000050a0a7220 */ /* 0x080fe20000410000 */
[----:B------:R-:W-:Y:S01]  /*38a0*/  LOP3.LUT R25, R88, 0xffff0000, RZ, 0xc0, !PT ;  /* 0xffff000058197812 */ /* 0x000fe200078ec0ff */
[C---:B------:R-:W-:Y:S01]  /*38b0*/  FFMA.FTZ R86, R9.reuse, R6, -R8 ;  /* 0x0000000609567223 */ /* 0x040fe20000010808 */
[----:B------:R-:W-:Y:S01]  /*38c0*/  LOP3.LUT R11, R76, 0xffff0000, RZ, 0xc0, !PT ;  /* 0xffff00004c0b7812 */ /* 0x000fe200078ec0ff */
[----:B------:R-:W-:Y:S01]  /*38d0*/  FFMA.FTZ R87, R9, R92, R90 ;  /* 0x0000005c09577223 */ /* 0x000fe2000001005a */
[----:B------:R-:W-:Y:S01]  /*38e0*/  LOP3.LUT R12, R12, 0xffff0000, RZ, 0xc0, !PT ;  /* 0xffff00000c0c7812 */ /* 0x000fe200078ec0ff */
[----:B------:R-:W-:Y:S01]  /*38f0*/  FFMA.FTZ R27, R4, R5, -R27 ;  /* 0x00000005041b7223 */ /* 0x000fe2000001081b */
[----:B------:R-:W-:Y:S01]  /*3900*/  SHF.L.U32 R15, R26, 0x10, RZ ;  /* 0x000000101a0f7819 */ /* 0x000fe200000006ff */
        /* <DEDUP_REMOVED lines=30> */
.L_x_1980:
[----:B------:R-:W-:Y:S05]  /*3af0*/  BSYNC B1 ;  /* 0x0000000000017941 */ /* 0x000fea0003800000 */
.L_x_1979:
        /* <DEDUP_REMOVED lines=10> */
.L_x_1962:
[----:B------:R-:W-:-:S06]  /*3ba0*/  UISETP.NE.AND UP0, UPT, UR39, 0x3, UPT ;  /* 0x000000032700788c */ /* 0x000fcc000bf05270 */
[----:B------:R-:W-:-:S13]  /*3bb0*/  PLOP3.LUT P3, PT, PT, PT, UP0, 0x80, 0x0 ;  /* 0x000000000000781c */ /* 0x000fda0003f6f008 */
[----:B------:R-:W-:Y:S05]  /*3bc0*/  @!P3 BRA `(.L_x_1981) ;  /* 0x000000000004b947 */ /* 0x000fea0003800000 */
[----:B------:R-:W-:Y:S01]  /*3bd0*/  BPT.TRAP 0x1 ;  /* 0x000000040000795c */ /* 0x000fe20000300000 */
.L_x_1981:
        /* <DEDUP_REMOVED lines=8> */
.L_x_2282:
[----:B------:R-:W-:Y:S05]  /*3c60*/  BSYNC B1 ;  /* 0x0000000000017941 */ /* 0x000fea0003800000 */
.L_x_1982:
        /* <DEDUP_REMOVED lines=12> */
.L_x_1969:
[----:B------:R-:W-:Y:S05]  /*3d30*/  BSYNC B0 ;  /* 0x0000000000007941 */ /* 0x000fea0003800000 */
.L_x_1961:
[----:B-12-4-:R-:W1:Y:S01]  /*3d40*/  S2R R4, SR_TID.X ;  /* 0x0000000000047919 */ /* 0x016e620000002100 */
[----:B------:R-:W-:Y:S01]  /*3d50*/  @!PT LDS RZ, [RZ] ;  /* 0x00000000fffff984 */ /* 0x000fe20000000800 */
[----:B------:R-:W-:Y:S01]  /*3d60*/  @!PT LDS RZ, [RZ] ;  /* 0x00000000fffff984 */ /* 0x000fe20000000800 */
[----:B------:R-:W-:Y:S01]  /*3d70*/  @!PT LDS RZ, [RZ] ;  /* 0x00000000fffff984 */ /* 0x000fe20000000800 */
[----:B------:R-:W-:Y:S01]  /*3d80*/  @!PT LDS RZ, [RZ] ;  /* 0x00000000fffff984 */ /* 0x000fe20000000800 */
[----:B------:R2:W-:Y:S06]  /*3d90*/  MEMBAR.ALL.CTA ;  /* 0x0000000000007992 */ /* 0x0005ec0000008000 */
[----:B--2---:R-:W2:Y:S01]  /*3da0*/  FENCE.VIEW.ASYNC.S ;  /* 0x00000000000073c6 */ /* 0x004ea20000000000 */
[----:B------:R-:W-:Y:S05]  /*3db0*/  WARPSYNC.ALL ;  /* 0x0000000000007948 */ /* 0x000fea0003800000 */
[----:B------:R-:W-:Y:S01]  /*3dc0*/  BSSY B0, `(.L_x_1984) ;  /* 0x0000009000007945 */ /* 0x000fe20003800000 */
[----:B-1----:R-:W-:Y:S01]  /*3dd0*/  LOP3.LUT R4, R4, 0x7f, RZ, 0xc0, !PT ;  /* 0x0000007f04047812 */ /* 0x002fe200078ec0ff */
[----:B--2---:R1:W-:Y:S03]  /*3de0*/  BAR.SYNC.DEFER_BLOCKING R62, 0x80 ;  /* 0x0002003e0000751d */ /* 0x0043e60000010000 */
[----:B------:R-:W-:-:S13]  /*3df0*/  ISETP.NE.AND P4, PT, R4, RZ, PT ;  /* 0x000000ff0400720c */ /* 0x000fda0003f85270 */
[----:B------:R-:W-:-:S05]  /*3e00*/  @!P4 VIADD R4, R70, 0x28ca0 ;  /* 0x00028ca04604c836 */ /* 0x000fca0000000000 */
[----:B------:R-:W-:-:S04]  /*3e10*/  @!P4 PRMT R4, RZ, 0x654, R4 ;  /* 0x00000654ff04c816 */ /* 0x000fc80000000004 */
[----:B------:R1:W-:Y:S01]  /*3e20*/  @!P4 SYNCS.ARRIVE.TRANS64.RED.A1T0 RZ, [R4+URZ], RZ ;  /* 0x000000ff04ffc9a7 */ /* 0x0003e2000810043f */
[----:B------:R-:W-:Y:S05]  /*3e30*/  @!P3 BRA `(.L_x_1985) ;  /* 0x000000000004b947 */ /* 0x000fea0003800000 */
[----:B------:R-:W-:Y:S01]  /*3e40*/  BPT.TRAP 0x1 ;  /* 0x000000040000795c */ /* 0x000fe20000300000 */
.L_x_1985:
[----:B------:R-:W-:Y:S05]  /*3e50*/  BSYNC B0 ;  /* 0x0000000000007941 */ /* 0x000fea0003800000 */
.L_x_1984:
[----:B------:R-:W2:Y:S01]  /*3e60*/  SYNCS.PHASECHK.TRANS64.TRYWAIT P5, [R70+URZ+0x28cb0], R77 ;  /* 0x028cb04d460075a7 */ /* 0x000ea200080a017f */
[----:B------:R-:W-:Y:S01]  /*3e70*/  BSSY B0, `(.L_x_1986) ;  /* 0x0000003000007945 */ /* 0x000fe20003800000 */
[----:B------:R-:W-:-:S03]  /*3e80*/  ISETP.GE.AND P3, PT, R23, R72, PT ;  /* 0x000000481700720c */ /* 0x000fc60003f66270 */
[----:B--2---:R-:W-:Y:S10]  /*3e90*/  @!P5 BRA `(.L_x_1987) ;  /* 0x000001940064d947 */ /* 0x004ff40003800000 */
.L_x_2283:
[----:B------:R-:W-:Y:S05]  /*3ea0*/  BSYNC B0 ;  /* 0x0000000000007941 */ /* 0x000fea0003800000 */
.L_x_1986:
[----:B------:R-:W-:Y:S04]  /*3eb0*/  BSSY B0, `(.L_x_1988) ;  /* 0x0000052000007945 */ /* 0x000fe80003800000 */
[----:B------:R-:W-:Y:S05]  /*3ec0*/  @P3 BRA `(.L_x_1989) ;  /* 0x0000000400403947 */ /* 0x000fea0003800000 */
[----:B-1----:R-:W-:Y:S01]  /*3ed0*/  IMAD.WIDE R4, R51, 0x40, R20 ;  /* 0x0000004033047825 */ /* 0x002fe200078e0214 */
[----:B------:R-:W-:Y:S01]  /*3ee0*/  ULDC.64 UR4, c[0x0][0x318] ;  /* 0x0000c60000047ab9 */ /* 0x000fe20000000a00 */
[----:B------:R-:W-:Y:S02]  /*3ef0*/  LOP3.LUT P3, RZ, R193, 0x4, RZ, 0xc0, !PT ;  /* 0x00000004c1ff7812 */ /* 0x000fe4000786c0ff */
[----:B------:R-:W-:Y:S02]  /*3f00*/  IMAD R5, R5, UR4, RZ ;  /* 0x0000000405057c24 */ /* 0x000fe4000f8e02ff */
[----:B------:R-:W-:Y:S02]  /*3f10*/  IMAD.MOV.U32 R6, RZ, RZ, R40 ;  /* 0x000000ffff067224 */ /* 0x000fe400078e0028 */
[----:B------:R-:W-:Y:S02]  /*3f20*/  IMAD.MOV.U32 R7, RZ, RZ, R75 ;  /* 0x000000ffff077224 */ /* 0x000fe400078e004b */
[----:B------:R-:W-:-:S02]  /*3f30*/  IMAD R5, R4, UR5, R5 ;  /* 0x0000000504057c24 */ /* 0x000fc4000f8e0205 */
[----:B------:R-:W-:Y:S01]  /*3f40*/  IMAD.WIDE.U32 R6, R4, UR4, R6 ;  /* 0x0000000404067c25 */ /* 0x000fe2000f8e0006 */
[----:B------:R-:W-:-:S03]  /*3f50*/  ULDC.64 UR4, c[0x0][0x308] ;  /* 0x0000c20000047ab9 */ /* 0x000fc60000000a00 */
[----:B------:R-:W-:Y:S01]  /*3f60*/  IMAD R9, R184, 0x8000, R65 ;  /* 0x00008000b8097824 */ /* 0x000fe200078e0241 */
[----:B------:R-:W-:Y:S01]  /*3f70*/  LEA R76, P5, R6, UR4, 0x1 ;  /* 0x00000004064c7c11 */ /* 0x000fe2000f8a08ff */
[----:B------:R-:W-:Y:S01]  /*3f80*/  IMAD.IADD R5, R7, 0x1, R5 ;  /* 0x0000000107057824 */ /* 0x000fe200078e0205 */
[----:B------:R-:W-:Y:S01]  /*3f90*/  ULDC UR4, c[0x0][0x310] ;  /* 0x0000c40000047ab9 */ /* 0x000fe20000000800 */
[----:B------:R-:W-:Y:S01]  /*3fa0*/  VIADD R4, R16, 0x40 ;  /* 0x0000004010047836 */ /* 0x000fe20000000000 */
[C---:B------:R-:W-:Y:S01]  /*3fb0*/  IADD3 R79, R9.reuse, 0x20, RZ ;  /* 0x00000020094f7810 */ /* 0x040fe20007ffe0ff */
[C---:B------:R-:W-:Y:S01]  /*3fc0*/  @P3 VIADD R79, R9.reuse, 0xffffffe0 ;  /* 0xffffffe0094f3836 */ /* 0x040fe20000000000 */
[----:B0-2---:R-:W-:Y:S01]  /*3fd0*/  LEA.HI.X R77, R6, UR5, R5, 0x1, P5 ;  /* 0x00000005064d7c11 */ /* 0x005fe2000a8f0c05 */
[----:B---3--:R-:W-:Y:S01]  /*3fe0*/  IMAD R80, R9, 0x2, R2 ;  /* 0x0000000209507824 */ /* 0x008fe200078e0202 */
[C---:B------:R-:W-:Y:S01]  /*3ff0*/  ISETP.GE.AND P5, PT, R16.reuse, UR4, PT ;  /* 0x0000000410007c0c */ /* 0x040fe2000bfa6270 */
[----:B------:R-:W-:Y:S01]  /*4000*/  VIADD R12, R16, 0x80 ;  /* 0x00000080100c7836 */ /* 0x000fe20000000000 */
[----:B------:R-:W-:Y:S01]  /*4010*/  ISETP.GE.AND P3, PT, R4, UR4, PT ;  /* 0x0000000404007c0c */ /* 0x000fe2000bf66270 */
[C---:B------:R-:W-:Y:S01]  /*4020*/  VIADD R13, R16.reuse, 0xc0 ;  /* 0x000000c0100d7836 */ /* 0x040fe20000000000 */
[----:B------:R-:W-:Y:S01]  /*4030*/  LEA R79, R79, R2, 0x1 ;  /* 0x000000024f4f7211 */ /* 0x000fe200078e08ff */
[----:B------:R-:W-:-:S02]  /*4040*/  VIADD R72, R16, 0x100 ;  /* 0x0000010010487836 */ /* 0x000fc40000000000 */
[----:B------:R-:W-:-:S06]  /*4050*/  VIADD R78, R16, 0x140 ;  /* 0x00000140104e7836 */ /* 0x000fcc0000000000 */
        /* <DEDUP_REMOVED lines=55> */
.L_x_1989:
[----:B------:R-:W-:Y:S05]  /*43d0*/  BSYNC B0 ;  /* 0x0000000000007941 */ /* 0x000fea0003800000 */
.L_x_1988:
[----:B------:R-:W-:Y:S01]  /*43e0*/  @!PT LDS RZ, [RZ] ;  /* 0x00000000fffff984 */ /* 0x000fe20000000800 */
[----:B------:R-:W-:Y:S01]  /*43f0*/  @!PT LDS RZ, [RZ] ;  /* 0x00000000fffff984 */ /* 0x000fe20000000800 */
[----:B------:R-:W-:Y:S01]  /*4400*/  @!PT LDS RZ, [RZ] ;  /* 0x00000000fffff984 */ /* 0x000fe20000000800 */
[----:B------:R-:W-:Y:S01]  /*4410*/  @!PT LDS RZ, [RZ] ;  /* 0x00000000fffff984 */ /* 0x000fe20000000800 */
[----:B------:R5:W-:Y:S06]  /*4420*/  MEMBAR.ALL.CTA ;  /* 0x0000000000007992 */ /* 0x000bec0000008000 */
[----:B-----5:R-:W5:Y:S01]  /*4430*/  FENCE.VIEW.ASYNC.S ;  /* 0x00000000000073c6 */ /* 0x020f620000000000 */
[----:B0-2---:R-:W-:Y:S01]  /*4440*/  @!P4 VIADD R70, R70, 0x28cc0 ;  /* 0x00028cc04646c836 */ /* 0x005fe20000000000 */
        /* <DEDUP_REMOVED lines=10> */
.L_x_1956:
[----:B------:R-:W-:Y:S04]  /*44f0*/  BSSY B0, `(.L_x_1991) ;  /* 0x0000004000007945 */ /* 0x000fe80003800000 */
[----:B------:R-:W-:Y:S05]  /*4500*/  @P3 BRA `(.L_x_1992) ;  /* 0x0000000000083947 */ /* 0x000fea0003800000 */
[----:B------:R-:W0:Y:S02]  /*4510*/  FENCE.VIEW.ASYNC.G ;  /* 0x00000000000073c6 */ /* 0x000e240000000100 */
[----:B0-----:R-:W-:Y:S06]  /*4520*/  BAR.ARV 0xc, 0x120 ;  /* 0x0304800000007b1d */ /* 0x001fec0000002000 */
.L_x_1992:
[----:B------:R-:W-:Y:S05]  /*4530*/  BSYNC B0 ;  /* 0x0000000000007941 */ /* 0x000fea0003800000 */
.L_x_1991:
[----:B------:R-:W-:Y:S01]  /*4540*/  UISETP.NE.AND UP0, UPT, UR38, 0x1, UPT ;  /* 0x000000012600788c */ /* 0x000fe2000bf05270 */
[----:B------:R-:W-:Y:S01]  /*4550*/  BSSY B7, `(.L_x_1993) ;  /* 0x0000fe3000077945 */ /* 0x000fe20003800000 */
[----:B------:R-:W-:Y:S02]  /*4560*/  ULDC UR4, c[0x0][0x9e0] ;  /* 0x0002780000047ab9 */ /* 0x000fe40000000800 */
[----:B------:R-:W-:Y:S02]  /*4570*/  VIADD R0, R49, UR4 ;  /* 0x0000000431007c36 */ /* 0x000fe40008000000 */
[----:B------:R-:W-:-:S13]  /*4580*/  PLOP3.LUT P0, PT, PT, PT, UP0, 0x80, 0x0 ;  /* 0x000000000000781c */ /* 0x000fda0003f0f008 */
[----:B------:R-:W-:Y:S05]  /*4590*/  @!P0 BRA `(.L_x_1994) ;  /* 0x0000002000708947 */ /* 0x000fea0003800000 */
[----:B------:R-:W0:Y:S02]  /*45a0*/  LDC R6, c[0x0][0x9e4] ;  /* 0x00027900ff067b82 */ /* 0x000e240000000800 */
[----:B0-----:R-:W-:-:S13]  /*45b0*/  ISETP.GE.AND P0, PT, R6, 0x1, PT ;  /* 0x000000010600780c */ /* 0x001fda0003f06270 */
[----:B------:R-:W-:Y:S05]  /*45c0*/  @!P0 BRA `(.L_x_1995) ;  /* 0x0000000000488947 */ /* 0x000fea0003800000 */
[C---:B------:R-:W-:Y:S01]  /*45d0*/  ISETP.GT.AND P1, PT, R49.reuse, RZ, PT ;  /* 0x000000ff3100720c */ /* 0x040fe20003f24270 */
[----:B------:R-:W-:Y:S01]  /*45e0*/  BSSY B0, `(.L_x_1996) ;  /* 0x000000e000007945 */ /* 0x000fe20003800000 */
[----:B------:R-:W-:-:S11]  /*45f0*/  VIADD R3, R49, 0xffffffff ;  /* 0xffffffff31037836 */ /* 0x000fd60000000000 */
[----:B------:R-:W-:Y:S05]  /*4600*/  @P1 BRA `(.L_x_1997) ;  /* 0x00000000001c1947 */ /* 0x000fea0003800000 */
[----:B------:R-:W-:Y:S02]  /*4610*/  ISETP.NE.AND P1, PT, R6, 0x1, PT ;  /* 0x000000010600780c */ /* 0x000fe40003f25270 */
[----:B------:R-:W-:-:S11]  /*4620*/  IADD3 R3, -R49, RZ, RZ ;  /* 0x000000ff31037210 */ /* 0x000fd60007ffe1ff */
[----:B------:R-:W0:Y:S02]  /*4630*/  @P1 LDC.64 R4, c[0x0][0x9e8] ;  /* 0x00027a00ff041b82 */ /* 0x000e240000000a00 */
[----:B0-----:R-:W-:-:S05]  /*4640*/  @P1 IMAD.HI.U32 R4, R3, R4, RZ ;  /* 0x0000000403041227 */ /* 0x001fca00078e00ff */
[----:B------:R-:W-:-:S04]  /*4650*/  @P1 SHF.R.U32.HI R3, RZ, R5, R4 ;  /* 0x00000005ff031219 */ /* 0x000fc80000011604 */
[----:B------:R-:W-:Y:S01]  /*4660*/  LOP3.LUT R3, RZ, R3, RZ, 0x33, !PT ;  /* 0x00000003ff037212 */ /* 0x000fe200078e33ff */
[----:B------:R-:W-:Y:S06]  /*4670*/  BRA `(.L_x_1998) ;  /* 0x0000000000107947 */ /* 0x000fec0003800000 */
.L_x_1997:
[----:B------:R-:W-:-:S13]  /*4680*/  ISETP.NE.AND P1, PT, R6, 0x1, PT ;  /* 0x000000010600780c */ /* 0x000fda0003f25270 */
[----:B------:R-:W0:Y:S02]  /*4690*/  @P1 LDC.64 R4, c[0x0][0x9e8] ;  /* 0x00027a00ff041b82 */ /* 0x000e240000000a00 */
[----:B0-----:R-:W-:-:S05]  /*46a0*/  @P1 IMAD.HI.U32 R4, R3, R4, RZ ;  /* 0x0000000403041227 */ /* 0x001fca00078e00ff */
[----:B------:R-:W-:-:S07]  /*46b0*/  @P1 SHF.R.U32.HI R3, RZ, R5, R4 ;  /* 0x00000005ff031219 */ /* 0x000fce0000011604 */
.L_x_1998:
[----:B------:R-:W-:Y:S05]  /*46c0*/  BSYNC B0 ;  /* 0x0000000000007941 */ /* 0x000fea0003800000 */
.L_x_1996:
[----:B------:R-:W-:-:S05]  /*46d0*/  IMAD R3, R3, R6, R6 ;  /* 0x0000000603037224 */ /* 0x000fca00078e0206 */
[----:B------:R-:W-:-:S07]  /*46e0*/  VIMNMX R0, R0, R3, PT ;  /* 0x0000000300007248 */ /* 0x000fce0003fe0100 */
.L_x_1995:
[----:B------:R-:W-:Y:S01]  /*46f0*/  VIADD R0, R0, 0x3f ;  /* 0x0000003f00007836 */ /* 0x000fe20000000000 */
[----:B------:R-:W-:Y:S02]  /*4700*/  ULDC UR4, c[0x0][0x9dc] ;  /* 0x0002770000047ab9 */ /* 0x000fe40000000800 */
[----:B------:R-:W-:Y:S02]  /*4710*/  VIADD R4, R47, -UR4 ;  /* 0x800000042f047c36 */ /* 0x000fe40008000000 */
[----:B------:R-:W-:-:S04]  /*4720*/  SHF.R.S32.HI R3, RZ, 0x1f, R0 ;  /* 0x0000001fff037819 */ /* 0x000fc80000011400 */
[----:B------:R-:W-:-:S04]  /*4730*/  LEA.HI R3, R3, R0, RZ, 0x6 ;  /* 0x0000000003037211 */ /* 0x000fc800078f30ff */
[----:B------:R-:W-:-:S04]  /*4740*/  SHF.R.S32.HI R3, RZ, 0x6, R3 ;  /* 0x00000006ff037819 */ /* 0x000fc80000011403 */
[----:B---34-:R-:W-:Y:S01]  /*4750*/  VIMNMX R14, R168, R3, PT ;  /* 0x00000003a80e7248 */ /* 0x018fe20003fe0100 */
        /* <DEDUP_REMOVED lines=11> */
.L_x_2001:
[----:B------:R-:W-:-:S13]  /*4810*/  ISETP.NE.AND P0, PT, R6, 0x1, PT ;  /* 0x000000010600780c */ /* 0x000fda0003f05270 */
[----:B------:R-:W0:Y:S02]  /*4820*/  @P0 LDC.64 R8, c[0x0][0x9e8] ;  /* 0x00027a00ff080b82 */ /* 0x000e240000000a00 */
[----:B0-----:R-:W-:-:S05]  /*4830*/  @P0 IMAD.HI.U32 R8, R47, R8, RZ ;  /* 0x000000082f080227 */ /* 0x001fca00078e00ff */
[----:B------:R-:W-:-:S07]  /*4840*/  @P0 SHF.R.U32.HI R47, RZ, R9, R8 ;  /* 0x00000009ff2f0219 */ /* 0x000fce0000011608 */
.L_x_2002:
[----:B------:R-:W-:Y:S05]  /*4850*/  BSYNC B0 ;  /* 0x0000000000007941 */ /* 0x000fea0003800000 */
.L_x_2000:
[----:B------:R-:W-:-:S05]  /*4860*/  IMAD R47, R47, R6, RZ ;  /* 0x000000062f2f7224 */ /* 0x000fca00078e02ff */
[----:B------:R-:W-:-:S07]  /*4870*/  VIMNMX R4, R4, R47, !PT ;  /* 0x0000002f04047248 */ /* 0x000fce0007fe0100 */
.L_x_1999:
        /* <DEDUP_REMOVED lines=14> */
[----:B------:R-:W-:Y:S02]  /*4960*/  CS2R R136, SRZ ;  /* 0x0000000000887805 */ /* 0x000fe4000001ff00 */
[----:B------:R-:W-:Y:S02]  /*4970*/  CS2R R134, SRZ ;  /* 0x0000000000867805 */ /* 0x000fe4000001ff00 */
[----:B------:R-:W-:Y:S02]  /*4980*/  ISETP.GT.AND P1, PT, R14, R4, PT ;  /* 0x000000040e00720c */ /* 0x000fe40003f24270 */
        /* <DEDUP_REMOVED lines=48> */
[----:B------:R-:W-:Y:S02]  /*4c90*/  CS2R R38, SRZ ;  /* 0x0000000000267805 */ /* 0x000fe4000001ff00 */
[----:B------:R-:W-:Y:S02]  /*4ca0*/  CS2R R170, SRZ ;  /* 0x0000000000aa7805 */ /* 0x000fe4000001ff00 */
[----:B------:R-:W-:Y:S02]  /*4cb0*/  CS2R R34, SRZ ;  /* 0x0000000000227805 */ /* 0x000fe4000001ff00 */
[----:B------:R-:W-:Y:S01]  /*4cc0*/  CS2R R172, SRZ ;  /* 0x0000000000ac7805 */ /* 0x000fe2000001ff00 */
[----:B------:R-:W-:Y:S01]  /*4cd0*/  IMAD.MOV.U32 R31, RZ, RZ, RZ ;  /* 0x000000ffff1f7224 */ /* 0x000fe200078e00ff */
[----:B------:R-:W-:-:S02]  /*4ce0*/  CS2R R6, SRZ ;  /* 0x0000000000067805 */ /* 0x000fc4000001ff00 */
[----:B------:R-:W-:Y:S01]  /*4cf0*/  CS2R R174, SRZ ;  /* 0x0000000000ae7805 */ /* 0x000fe2000001ff00 */
[----:B------:R-:W-:Y:S02]  /*4d00*/  IMAD.MOV.U32 R27, RZ, RZ, RZ ;  /* 0x000000ffff1b7224 */ /* 0x000fe400078e00ff */
[----:B------:R-:W-:Y:S01]  /*4d10*/  IMAD.MOV.U32 R5, RZ, RZ, RZ ;  /* 0x000000ffff057224 */ /* 0x000fe200078e00ff */
[----:B------:R-:W-:Y:S06]  /*4d20*/  @!P1 BRA `(.L_x_2003) ;  /* 0x000000f400949947 */ /* 0x000fec0003800000 */
[----:B------:R-:W0:Y:S02]  /*4d30*/  SHFL.IDX PT, R0, R218, RZ, 0x1f ;  /* 0x00001fffda007589 */ /* 0x000e2400000e0000 */
[----:B0-----:R-:W-:-:S04]  /*4d40*/  LEA.HI R3, R0, R0, RZ, 0x1 ;  /* 0x0000000000037211 */ /* 0x001fc800078f08ff */
[----:B------:R-:W-:-:S05]  /*4d50*/  LOP3.LUT R3, R3, 0x1fffe, RZ, 0xc0, !PT ;  /* 0x0001fffe03037812 */ /* 0x000fca00078ec0ff */
[----:B------:R-:W-:Y:S02]  /*4d60*/  IMAD.IADD R3, R0, 0x1, -R3 ;  /* 0x0000000100037824 */ /* 0x000fe400078e0a03 */
[----:B------:R-:W-:Y:S02]  /*4d70*/  IMAD.U32 R0, RZ, RZ, UR39 ;  /* 0x00000027ff007e24 */ /* 0x000fe4000f8e00ff */
[----:B------:R-:W-:-:S03]  /*4d80*/  IMAD R3, R3, 0x8000, R2 ;  /* 0x0000800003037824 */ /* 0x000fc600078e0202 */
[----:B------:R-:W-:Y:S02]  /*4d90*/  ISETP.NE.AND P0, PT, R0, 0x3, PT ;  /* 0x000000030000780c */ /* 0x000fe40003f05270 */
[----:B------:R-:W-:-:S04]  /*4da0*/  IADD3 R3, R3, 0x400, RZ ;  /* 0x0000040003037810 */ /* 0x000fc80007ffe0ff */
[----:B------:R-:W-:-:S04]  /*4db0*/  SHF.R.U32.HI R3, RZ, 0x4, R3 ;  /* 0x00000004ff037819 */ /* 0x000fc80000011603 */
[----:B------:R-:W-:-:S04]  /*4dc0*/  LOP3.LUT R3, R3, 0x3fff, RZ, 0xc0, !PT ;  /* 0x00003fff03037812 */ /* 0x000fc800078ec0ff */
[----:B------:R-:W-:Y:S01]  /*4dd0*/  LOP3.LUT R15, R3, 0x2000000, RZ, 0xfc, !PT ;  /* 0x02000000030f7812 */ /* 0x000fe200078efcff */
[----:B------:R-:W-:Y:S06]  /*4de0*/  @!P0 BRA `(.L_x_2004) ;  /* 0x0000000000048947 */ /* 0x000fec0003800000 */
[----:B------:R-:W-:Y:S01]  /*4df0*/  BPT.TRAP 0x1 ;  /* 0x000000040000795c */ /* 0x000fe20000300000 */
.L_x_2004:
        /* <DEDUP_REMOVED lines=11> */
.L_x_2284:
[----:B------:R-:W-:Y:S05]  /*4eb0*/  BSYNC B0 ;  /* 0x0000000000007941 */ /* 0x000fea0003800000 */
.L_x_2005:
[----:B------:R-:W-:Y:S01]  /*4ec0*/  BAR.SYNC.DEFER_BLOCKING 0xe, 0x100 ;  /* 0x0384000000007b1d */ /* 0x000fe20000010000 */
[----:B------:R-:W-:Y:S01]  /*4ed0*/  IMAD.MOV.U32 R7, RZ, RZ, 0x40000040 ;  /* 0x40000040ff077424 */ /* 0x000fe200078e00ff */
[C---:B------:R-:W-:Y:S01]  /*4ee0*/  R2UR UR6, R8.reuse ;  /* 0x00000000080672ca */ /* 0x040fe200000e0000 */
[----:B------:R-:W-:Y:S01]  /*4ef0*/  VIADD R10, R8, 0x80 ;  /* 0x00000080080a7836 */ /* 0x000fe20000000000 */
[----:B------:R-:W-:Y:S01]  /*4f00*/  R2UR UR7, R9 ;  /* 0x00000000090772ca */ /* 0x000fe200000e0000 */
[C---:B------:R-:W-:Y:S01]  /*4f10*/  VIADD R12, R6.reuse, 0x2 ;  /* 0x00000002060c7836 */ /* 0x040fe20000000000 */
[----:B------:R-:W-:Y:S01]  /*4f20*/  R2UR UR4, R6 ;  /* 0x00000000060472ca */ /* 0x000fe200000e0000 */
[----:B------:R-:W-:Y:S01]  /*4f30*/  IMAD.MOV.U32 R11, RZ, RZ, 0x40000040 ;  /* 0x40000040ff0b7424 */ /* 0x000fe200078e00ff */
[----:B------:R-:W-:Y:S01]  /*4f40*/  R2UR UR5, R7 ;  /* 0x00000000070572ca */ /* 0x000fe200000e0000 */
[----:B------:R-:W-:Y:S01]  /*4f50*/  IMAD.MOV.U32 R13, RZ, RZ, 0x40000040 ;  /* 0x40000040ff0d7424 */ /* 0x000fe200078e00ff */
[C---:B------:R-:W-:Y:S01]  /*4f60*/  IADD3 R20, R8.reuse, 0x100, RZ ;  /* 0x0000010008147810 */ /* 0x040fe20007ffe0ff */
[----:B------:R-:W-:Y:S01]  /*4f70*/  IMAD.MOV.U32 R21, RZ, RZ, 0x40000040 ;  /* 0x40000040ff157424 */ /* 0x000fe200078e00ff */
[----:B------:R-:W1:Y:S01]  /*4f80*/  S2R R0, SR_TID.X ;  /* 0x0000000000007919 */ /* 0x000e620000002100 */
[----:B------:R-:W-:Y:S01]  /*4f90*/  VIADD R8, R8, 0x180 ;  /* 0x0000018008087836 */ /* 0x000fe20000000000 */
[----:B------:R-:W-:Y:S01]  /*4fa0*/  BSSY B0, `(.L_x_2007) ;  /* 0x00000ec000007945 */ /* 0x000fe20003800000 */
[----:B------:R-:W-:-:S02]  /*4fb0*/  IMAD.MOV.U32 R9, RZ, RZ, 0x40000040 ;  /* 0x40000040ff097424 */ /* 0x000fc400078e00ff */
[----:B0-----:R-:W-:-:S05]  /*4fc0*/  VIADD R3, R14, 0xfffffffe ;  /* 0xfffffffe0e037836 */ /* 0x001fca0000000000 */
[----:B------:R-:W-:Y:S01]  /*4fd0*/  ISETP.GE.AND P2, PT, R3, R4, PT ;  /* 0x000000040300720c */ /* 0x000fe20003f46270 */
[----:B-----5:R-:W-:-:S06]  /*4fe0*/  WARPGROUP.ARRIVE ;  /* 0x00000000000079c5 */ /* 0x020fcc0000000000 */
        /* <DEDUP_REMOVED lines=8> */
[----:B------:R-:W-:-:S13]  /*5070*/  ISETP.NE.AND P1, PT, R0, RZ, PT ;  /* 0x000000ff0000720c */ /* 0x000fda0003f25270 */
[----:B------:R-:W-:-:S05]  /*5080*/  @!P1 VIADD R0, R152, 0x28c60 ;  /* 0x00028c6098009836 */ /* 0x000fca0000000000 */
[----:B------:R-:W-:Y:S01]  /*5090*/  @!P1 PRMT R0, RZ, 0x654, R0 ;  /* 0x00000654ff009816 */ /* 0x000fe20000000000 */
[----:B------:R-:W-:Y:S02]  /*50a0*/  WARPGROUP.DEPBAR.LE gsb0, 0x0 ;  /* 0x00008000000079c5 */ /* 0x000fe40000010000 */
[----:B------:R-:W-:-:S06]  /*50b0*/  WARPGROUP.ARRIVE ;  /* 0x00000000000079c5 */ /* 0x000fcc0000000000 */
[----:B------:R-:W-:Y:S01]  /*50c0*/  HGMMA.64x256x16.F32.BF16 R24, gdesc[UR4].tnspB, R24, gsb0 ;  /* 0x43e00000041879f0 */ /* 0x000fe20008001818 */
[----:B------:R-:W-:Y:S01]  /*50d0*/  R2UR UR6, R20 ;  /* 0x00000000140672ca */ /* 0x000fe200000e0000 */
[----:B------:R-:W-:Y:S01]  /*50e0*/  VIADD R20, R6, 0x6 ;  /* 0x0000000606147836 */ /* 0x000fe20000000000 */
[----:B------:R-:W-:Y:S01]  /*50f0*/  R2UR UR7, R21 ;  /* 0x00000000150772ca */ /* 0x000fe200000e0000 */
[----:B------:R-:W-:Y:S01]  /*5100*/  IMAD.MOV.U32 R21, RZ, RZ, 0x40000040 ;  /* 0x40000040ff157424 */ /* 0x000fe200078e00ff */
        /* <DEDUP_REMOVED lines=18> */
.L_x_2014:
[----:B------:R-:W-:Y:S01]  /*5230*/  BAR.SYNC.DEFER_BLOCKING 0xe, 0x100 ;  /* 0x0384000000007b1d */ /* 0x000fe20000010000 */
[C---:B------:R-:W-:Y:S01]  /*5240*/  IMAD R5, R18.reuse, 0x40, R192 ;  /* 0x0000004012057824 */ /* 0x040fe200078e02c0 */
[C---:B------:R-:W-:Y:S01]  /*5250*/  ISETP.GT.AND P3, PT, R3.reuse, R4, PT ;  /* 0x000000040300720c */ /* 0x040fe20003f64270 */
[----:B------:R-:W-:Y:S02]  /*5260*/  VIADD R18, R18, 0x1 ;  /* 0x0000000112127836 */ /* 0x000fe40000000000 */
[----:B------:R-:W-:Y:S01]  /*5270*/  VIADD R3, R3, 0xffffffff ;  /* 0xffffffff03037836 */ /* 0x000fe20000000000 */
[----:B------:R-:W-:Y:S02]  /*5280*/  LEA R5, R5, R2, 0x2 ;  /* 0x0000000205057211 */ /* 0x000fe400078e10ff */
[----:B------:R-:W-:-:S04]  /*5290*/  ISETP.NE.AND P2, PT, R18, 0x2, PT ;  /* 0x000000021200780c */ /* 0x000fc80003f45270 */
[----:B------:R-:W-:Y:S02]  /*52a0*/  SEL R8, RZ, 0x1, P2 ;  /* 0x00000001ff087807 */ /* 0x000fe40001000000 */
[----:B------:R-:W-:Y:S02]  /*52b0*/  SEL R18, R18, RZ, P2 ;  /* 0x000000ff12127207 */ /* 0x000fe40001000000 */
[----:B------:R-:W-:Y:S01]  /*52c0*/  LOP3.LUT R19, R19, R8, RZ, 0x3c, !PT ;  /* 0x0000000813137212 */ /* 0x000fe200078e3cff */
[----:B01----:R-:W0:Y:S04]  /*52d0*/  LDS R0, [R5+0x28800] ;  /* 0x0288000005007984 */ /* 0x003e280000000800 */
        /* <DEDUP_REMOVED lines=131> */
.L_x_2009:
[----:B------:R-:W-:Y:S01]  /*5b10*/  IMAD R0, R18, 0x8, R2 ;  /* 0x0000000812007824 */ /* 0x000fe200078e0202 */
[----:B------:R-:W-:-:S04]  /*5b20*/  SHF.L.U32 R5, R19, 0x1f, RZ ;  /* 0x0000001f13057819 */ /* 0x000fc800000006ff */
[----:B------:R0:W1:Y:S01]  /*5b30*/  SYNCS.PHASECHK.TRANS64.TRYWAIT P2, [R0+URZ+0x28c50], R5 ;  /* 0x028c5005000075a7 */ /* 0x000062000804017f */
[----:B------:R-:W-:Y:S05]  /*5b40*/  @!P0 BRA `(.L_x_2010) ;  /* 0x0000000000048947 */ /* 0x000fea0003800000 */
[----:B------:R-:W-:Y:S01]  /*5b50*/  BPT.TRAP 0x1 ;  /* 0x000000040000795c */ /* 0x000fe20000300000 */
.L_x_2010:
[----:B------:R-:W-:Y:S04]  /*5b60*/  BSSY B1, `(.L_x_2011) ;  /* 0x0000004000017945 */ /* 0x000fe80003800000 */
[----:B-1----:R-:W-:Y:S05]  /*5b70*/  @P2 BRA `(.L_x_2012) ;  /* 0x0000000000082947 */ /* 0x002fea0003800000 */
[----:B------:R-:W1:Y:S02]  /*5b80*/  SYNCS.PHASECHK.TRANS64.TRYWAIT P2, [R0+URZ+0x28c50], R5 ;  /* 0x028c5005000075a7 */ /* 0x000e64000804017f */
[----:B-1----:R-:W-:Y:S05]  /*5b90*/  @!P2 BRA `(.L_x_2013) ;  /* 0x00000178004ca947 */ /* 0x002fea0003800000 */
.L_x_2012:
[----:B------:R-:W-:Y:S05]  /*5ba0*/  BSYNC B1 ;  /* 0x0000000000017941 */ /* 0x000fea0003800000 */
.L_x_2011:
[----:B------:R-:W-:Y:S01]  /*5bb0*/  IMAD R8, R18, 0x1000, R15 ;  /* 0x0000100012087824 */ /* 0x000fe200078e020f */
[----:B------:R-:W-:Y:S01]  /*5bc0*/  R2UR UR4, R6 ;  /* 0x00000000060472ca */ /* 0x000fe200000e0000 */
[----:B------:R-:W-:Y:S01]  /*5bd0*/  IMAD.MOV.U32 R9, RZ, RZ, 0x40000040 ;  /* 0x40000040ff097424 */ /* 0x000fe200078e00ff */
[----:B------:R-:W-:Y:S01]  /*5be0*/  R2UR UR5, R7 ;  /* 0x00000000070572ca */ /* 0x000fe200000e0000 */
[----:B------:R-:W-:Y:S01]  /*5bf0*/  WARPGROUP.ARRIVE ;  /* 0x00000000000079c5 */ /* 0x000fe20000000000 */
[C---:B------:R-:W-:Y:S01]  /*5c00*/  R2UR UR6, R8.reuse ;  /* 0x00000000080672ca */ /* 0x040fe200000e0000 */
[----:B------:R-:W-:Y:S01]  /*5c10*/  VIADD R152, R8, 0x80 ;  /* 0x0000008008987836 */ /* 0x000fe20000000000 */
[----:B------:R-:W-:Y:S01]  /*5c20*/  R2UR UR7, R9 ;  /* 0x00000000090772ca */ /* 0x000fe200000e0000 */
[----:B------:R-:W-:Y:S01]  /*5c30*/  IMAD.MOV.U32 R153, RZ, RZ, 0x40000040 ;  /* 0x40000040ff997424 */ /* 0x000fe200078e00ff */
[----:B------:R-:W-:Y:S01]  /*5c40*/  MOV R9, 0x40000040 ;  /* 0x4000004000097802 */ /* 0x000fe20000000f00 */
[----:B01----:R-:W-:-:S05]  /*5c50*/  @!P1 VIADD R0, R0, 0x28c60 ;  /* 0x00028c6000009836 */ /* 0x003fca0000000000 */
[----:B------:R-:W-:-:S05]  /*5c60*/  @!P1 PRMT R0, RZ, 0x654, R0 ;  /* 0x00000654ff009816 */ /* 0x000fca0000000000 */
[----:B------:R-:W-:Y:S01]  /*5c70*/  HGMMA.64x256x16.F32.BF16 R24, gdesc[UR4].tnspB, R24, gsb0 ;  /* 0x43e00000041879f0 */ /* 0x000fe20008001818 */
[----:B------:R-:W-:Y:S02]  /*5c80*/  R2UR UR4, R12 ;  /* 0x000000000c0472ca */ /* 0x000fe400000e0000 */
[----:B------:R-:W-:Y:S02]  /*5c90*/  R2UR UR5, R13 ;  /* 0x000000000d0572ca */ /* 0x000fe400000e0000 */
[----:B------:R-:W-:Y:S01]  /*5ca0*/  R2UR UR6, R152 ;  /* 0x00000000980672ca */ /* 0x000fe200000e0000 */
[C---:B------:R-:W-:Y:S01]  /*5cb0*/  VIADD R152, R8.reuse, 0x100 ;  /* 0x0000010008987836 */ /* 0x040fe20000000000 */
[----:B------:R-:W-:Y:S01]  /*5cc0*/  R2UR UR7, R153 ;  /* 0x00000000990772ca */ /* 0x000fe200000e0000 */
[----:B------:R-:W-:Y:S02]  /*5cd0*/  IMAD.MOV.U32 R153, RZ, RZ, 0x40000040 ;  /* 0x40000040ff997424 */ /* 0x000fe400078e00ff */
[----:B------:R-:W-:Y:S01]  /*5ce0*/  VIADD R8, R8, 0x180 ;  /* 0x0000018008087836 */ /* 0x000fe20000000000 */
[----:B------:R-:W-:-:S02]  /*5cf0*/  WARPGROUP.DEPBAR.LE gsb0, 0x0 ;  /* 0x00008000000079c5 */ /* 0x000fc40000010000 */
        /* <DEDUP_REMOVED lines=22> */
.L_x_2008:
[----:B------:R-:W-:Y:S05]  /*5e60*/  BSYNC B0 ;  /* 0x0000000000007941 */ /* 0x000fea0003800000 */
.L_x_2007:
[----:B------:R-:W-:Y:S01]  /*5e70*/  BAR.SYNC.DEFER_BLOCKING 0xe, 0x100 ;  /* 0x0384000000007b1d */ /* 0x000fe20000010000 */
[C---:B------:R-:W-:Y:S01]  /*5e80*/  IMAD R3, R18.reuse, 0x40, R192 ;  /* 0x0000004012037824 */ /* 0x040fe200078e02c0 */
[----:B------:R-:W-:Y:S01]  /*5e90*/  PLOP3.LUT P0, PT, PT, PT, PT, 0x8, 0x0 ;  /* 0x000000000000781c */ /* 0x000fe20003f0e170 */
[----:B------:R-:W-:Y:S02]  /*5ea0*/  VIADD R18, R18, 0x1 ;  /* 0x0000000112127836 */ /* 0x000fe40000000000 */
[----:B------:R-:W-:-:S03]  /*5eb0*/  IMAD R3, R3, 0x4, R2 ;  /* 0x0000000403037824 */ /* 0x000fc600078e0202 */
[----:B------:R-:W-:-:S04]  /*5ec0*/  ISETP.NE.AND P1, PT, R18, 0x2, PT ;  /* 0x000000021200780c */ /* 0x000fc80003f25270 */
[----:B------:R-:W-:Y:S02]  /*5ed0*/  SEL R4, RZ, 0x1, P1 ;  /* 0x00000001ff047807 */ /* 0x000fe40000800000 */
[----:B------:R-:W-:Y:S02]  /*5ee0*/  SEL R18, R18, RZ, P1 ;  /* 0x000000ff12127207 */ /* 0x000fe40000800000 */
[----:B------:R-:W-:Y:S01]  /*5ef0*/  LOP3.LUT R19, R19, R4, RZ, 0x3c, !PT ;  /* 0x0000000413137212 */ /* 0x000fe200078e3cff */
[----:B------:R-:W2:Y:S04]  /*5f00*/  LDS R2, [R3+0x28800] ;  /* 0x0288000003027984 */ /* 0x000ea80000000800 */
[----:B01----:R0:W1:Y:S02]  /*5f10*/  LDS R0, [R3+0x28820] ;  /* 0x0288200003007984 */ /* 0x0030640000000800 */
[----:B0-----:R-:W-:-:S02]  /*5f20*/  IMAD.MOV.U32 R3, RZ, RZ, RZ ;  /* 0x000000ffff037224 */ /* 0x001fc400078e00ff */
[-C--:B--2---:R-:W-:Y:S01]  /*5f30*/  FMUL.FTZ R173, R25, R2.reuse ;  /* 0x0000000219ad7220 */ /* 0x084fe20000410000 */
[-C--:B------:R-:W-:Y:S01]  /*5f40*/  FMUL.FTZ R6, R29, R2.reuse ;  /* 0x000000021d067220 */ /* 0x080fe20000410000 */
[-C--:B------:R-:W-:Y:S01]  /*5f50*/  FMUL.FTZ R156, R68, R2.reuse ;  /* 0x00000002449c7220 */ /* 0x080fe20000410000 */
[----:B------:R-:W-:Y:S01]  /*5f60*/  FMUL.FTZ R175, R24, R2 ;  /* 0x0000000218af7220 */ /* 0x000fe20000410000 */
[-C--:B-1----:R-:W-:Y:S01]  /*5f70*/  FMUL.FTZ R9, R42, R0.reuse ;  /* 0x000000002a097220 */ /* 0x082fe20000410000 */
[-C--:B------:R-:W-:Y:S01]  /*5f80*/  FMUL.FTZ R11, R46, R0.reuse ;  /* 0x000000002e0b7220 */ /* 0x080fe20000410000 */
[-C--:B------:R-:W-:Y:S01]  /*5f90*/  FMUL.FTZ R13, R50, R0.reuse ;  /* 0x00000000320d7220 */ /* 0x080fe20000410000 */
[-C--:B------:R-:W-:Y:S01]  /*5fa0*/  FMUL.FTZ R25, R58, R0.reuse ;  /* 0x000000003a197220 */ /* 0x080fe20000410000 */
[----:B------:R-:W-:Y:S01]  /*5fb0*/  FMUL.FTZ R29, R66, R0 ;  /* 0x00000000421d7220 */ /* 0x000fe20000410000 */
        /* <DEDUP_REMOVED lines=122> */
.L_x_1994:
[----:B------:R-:W0:Y:S02]  /*6760*/  LDC R6, c[0x0][0x9e4] ;  /* 0x00027900ff067b82 */ /* 0x000e240000000800 */
[----:B0-----:R-:W-:-:S13]  /*6770*/  ISETP.GE.AND P0, PT, R6, 0x1, PT ;  /* 0x000000010600780c */ /* 0x001fda0003f06270 */
[----:B------:R-:W-:Y:S05]  /*6780*/  @!P0 BRA `(.L_x_2015) ;  /* 0x0000000000488947 */ /* 0x000fea0003800000 */
        /* <DEDUP_REMOVED lines=11> */
.L_x_2017:
[----:B------:R-:W-:-:S13]  /*6840*/  ISETP.NE.AND P1, PT, R6, 0x1, PT ;  /* 0x000000010600780c */ /* 0x000fda0003f25270 */
[----:B------:R-:W0:Y:S02]  /*6850*/  @P1 LDC.64 R4, c[0x0][0x9e8] ;  /* 0x00027a00ff041b82 */ /* 0x000e240000000a00 */
[----:B0-----:R-:W-:-:S05]  /*6860*/  @P1 IMAD.HI.U32 R4, R3, R4, RZ ;  /* 0x0000000403041227 */ /* 0x001fca00078e00ff */
[----:B------:R-:W-:-:S07]  /*6870*/  @P1 SHF.R.U32.HI R3, RZ, R5, R4 ;  /* 0x00000005ff031219 */ /* 0x000fce0000011604 */
.L_x_2018:
[----:B------:R-:W-:Y:S05]  /*6880*/  BSYNC B0 ;  /* 0x0000000000007941 */ /* 0x000fea0003800000 */
.L_x_2016:
[----:B------:R-:W-:-:S05]  /*6890*/  IMAD R3, R3, R6, R6 ;  /* 0x0000000603037224 */ /* 0x000fca00078e0206 */
[----:B------:R-:W-:-:S07]  /*68a0*/  VIMNMX R0, R0, R3, PT ;  /* 0x0000000300007248 */ /* 0x000fce0003fe0100 */
.L_x_2015:
[----:B------:R-:W-:Y:S01]  /*68b0*/  VIADD R0, R0, 0x3f ;  /* 0x0000003f00007836 */ /* 0x000fe20000000000 */
[----:B------:R-:W-:-:S04]  /*68c0*/  ULDC UR4, c[0x0][0x9dc] ;  /* 0x0002770000047ab9 */ /* 0x000fc80000000800 */
[----:B------:R-:W-:-:S04]  /*68d0*/  SHF.R.S32.HI R3, RZ, 0x1f, R0 ;  /* 0x0000001fff037819 */ /* 0x000fc80000011400 */
[----:B------:R-:W-:-:S04]  /*68e0*/  LEA.HI R3, R3, R0, RZ, 0x6 ;  /* 0x0000000003037211 */ /* 0x000fc800078f30ff */
[----:B------:R-:W-:Y:S02]  /*68f0*/  SHF.R.S32.HI R5, RZ, 0x6, R3 ;  /* 0x00000006ff057819 */ /* 0x000fe40000011403 */
[----:B------:R-:W-:Y:S02]  /*6900*/  IADD3 R3, R47, -UR4, RZ ;  /* 0x800000042f037c10 */ /* 0x000fe4000fffe0ff */
[----:B------:R-:W-:Y:S01]  /*6910*/  VIMNMX R168, R168, R5, PT ;  /* 0x00000005a8a87248 */ /* 0x000fe20003fe0100 */
        /* <DEDUP_REMOVED lines=11> */
.L_x_2021:
[----:B------:R-:W-:-:S13]  /*69d0*/  ISETP.NE.AND P0, PT, R6, 0x1, PT ;  /* 0x000000010600780c */ /* 0x000fda0003f05270 */
[----:B------:R-:W0:Y:S02]  /*69e0*/  @P0 LDC.64 R4, c[0x0][0x9e8] ;  /* 0x00027a00ff040b82 */ /* 0x000e240000000a00 */
[----:B0-----:R-:W-:-:S05]  /*69f0*/  @P0 IMAD.HI.U32 R4, R47, R4, RZ ;  /* 0x000000042f040227 */ /* 0x001fca00078e00ff */
[----:B------:R-:W-:-:S07]  /*6a00*/  @P0 SHF.R.U32.HI R47, RZ, R5, R4 ;  /* 0x00000005ff2f0219 */ /* 0x000fce0000011604 */
.L_x_2022:
[----:B------:R-:W-:Y:S05]  /*6a10*/  BSYNC B0 ;  /* 0x0000000000007941 */ /* 0x000fea0003800000 */
.L_x_2020:
[----:B------:R-:W-:-:S05]  /*6a20*/  IMAD R6, R47, R6, RZ ;  /* 0x000000062f067224 */ /* 0x000fca00078e02ff */
[----:B------:R-:W-:-:S07]  /*6a30*/  VIMNMX R3, R3, R6, !PT ;  /* 0x0000000603037248 */ /* 0x000fce0007fe0100 */
.L_x_2019:
        /* <DEDUP_REMOVED lines=47> */
[----:B---3--:R-:W-:Y:S02]  /*6d30*/  CS2R R80, SRZ ;  /* 0x0000000000507805 */ /* 0x008fe4000001ff00 */
[----:B------:R-:W-:Y:S02]  /*6d40*/  CS2R R78, SRZ ;  /* 0x00000000004e7805 */ /* 0x000fe4000001ff00 */
[----:B----4-:R-:W-:-:S02]  /*6d50*/  CS2R R76, SRZ ;  /* 0x00000000004c7805 */ /* 0x010fc4000001ff00 */
        /* <DEDUP_REMOVED lines=25> */
[----:B------:R-:W0:Y:S01]  /*6ef0*/  SHFL.IDX PT, R0, R218, RZ, 0x1f ;  /* 0x00001fffda007589 */ /* 0x000e2200000e0000 */
[----:B------:R-:W-:Y:S01]  /*6f00*/  BSSY B6, `(.L_x_2023) ;  /* 0x000001c000067945 */ /* 0x000fe20003800000 */
[----:B0-----:R-:W-:-:S04]  /*6f10*/  LEA.HI R3, R0, R0, RZ, 0x1 ;  /* 0x0000000000037211 */ /* 0x001fc800078f08ff */
[----:B------:R-:W-:-:S05]  /*6f20*/  LOP3.LUT R3, R3, 0x1fffe, RZ, 0xc0, !PT ;  /* 0x0001fffe03037812 */ /* 0x000fca00078ec0ff */
[----:B------:R-:W-:Y:S01]  /*6f30*/  IMAD.IADD R3, R0, 0x1, -R3 ;  /* 0x0000000100037824 */ /* 0x000fe200078e0a03 */
[----:B------:R-:W-:-:S03]  /*6f40*/  IADD3 R0, R2, 0x26800, RZ ;  /* 0x0002680002007810 */ /* 0x000fc60007ffe0ff */
[----:B------:R-:W-:Y:S01]  /*6f50*/  IMAD R3, R3, 0x8000, R2 ;  /* 0x0000800003037824 */ /* 0x000fe200078e0202 */
[----:B------:R-:W-:-:S03]  /*6f60*/  LOP3.LUT P0, RZ, R0, 0x3ff, RZ, 0xc0, !PT ;  /* 0x000003ff00ff7812 */ /* 0x000fc6000780c0ff */
        /* <DEDUP_REMOVED lines=21> */
.L_x_2024:
[----:B------:R-:W-:Y:S05]  /*70c0*/  BSYNC B6 ;  /* 0x0000000000067941 */ /* 0x000fea0003800000 */
.L_x_2023:
        /* <DEDUP_REMOVED lines=12> */
.L_x_2028:
[----:B-1----:R1:W2:Y:S02]  /*7190*/  SYNCS.PHASECHK.TRANS64.TRYWAIT P0, [R2+URZ+0x28c00], R3 ;  /* 0x028c0003020075a7 */ /* 0x0022a4000800017f */
[----:B--2---:R-:W-:Y:S05]  /*71a0*/  @!P0 NANOSLEEP.SYNCS 0x989680 ;  /* 0x009896800000895d */ /* 0x004fea0003900000 */
[----:B------:R-:W2:Y:S02]  /*71b0*/  @!P0 SYNCS.PHASECHK.TRANS64 P0, [R2+URZ+0x28c00], R3 ;  /* 0x028c0003020085a7 */ /* 0x000ea4000800007f */
[----:B--2---:R-:W-:Y:S05]  /*71c0*/  @!P0 BRA `(.L_x_2028) ;  /* 0xfffffffc00f08947 */ /* 0x004fea000383ffff */
.L_x_2027:
[----:B------:R-:W-:Y:S05]  /*71d0*/  BSYNC B0 ;  /* 0x0000000000007941 */ /* 0x000fea0003800000 */
.L_x_2026:
[----:B------:R-:W-:Y:S05]  /*71e0*/  BRA `(.L_x_2029) ;  /* 0x0000003000047947 */ /* 0x000fea0003800000 */
.L_x_2025:
[----:B------:R-:W0:Y:S01]  /*71f0*/  LDC.64 R44, c[0x0][0x3e8] ;  /* 0x0000fa00ff2c7b82 */ /* 0x000e220000000a00 */
[----:B------:R-:W-:Y:S01]  /*7200*/  VIADD R0, R2, 0x20400 ;  /* 0x0002040002007836 */ /* 0x000fe20000000000 */
[----:B-----5:R-:W-:Y:S01]  /*7210*/  SHF.R.S32.HI R3, RZ, 0x1f, R33 ;  /* 0x0000001fff037819 */ /* 0x020fe20000011421 */
[----:B------:R-:W-:Y:S01]  /*7220*/  IMAD.SHL.U32 R24, R211, 0x4, RZ ;  /* 0x00000004d3187824 */ /* 0x000fe200078e00ff */
[----:B------:R-:W-:Y:S01]  /*7230*/  BSSY B6, `(.L_x_2030) ;  /* 0x0000033000067945 */ /* 0x000fe20003800000 */
[----:B------:R-:W-:Y:S01]  /*7240*/  IMAD.MOV.U32 R4, RZ, RZ, R16 ;  /* 0x000000ffff047224 */ /* 0x000fe200078e0010 */
[----:B------:R-:W-:Y:S01]  /*7250*/  LOP3.LUT P0, RZ, R0, 0x3ff, RZ, 0xc0, !PT ;  /* 0x000003ff00ff7812 */ /* 0x000fe2000780c0ff */
[----:B------:R-:W-:Y:S01]  /*7260*/  IMAD.MOV.U32 R5, RZ, RZ, R17 ;  /* 0x000000ffff057224 */ /* 0x000fe200078e0011 */
[----:B------:R-:W1:Y:S01]  /*7270*/  LDC.64 R46, c[0x0][0x3d8] ;  /* 0x0000f600ff2e7b82 */ /* 0x000e620000000a00 */
[----:B------:R-:W-:Y:S01]  /*7280*/  SHF.R.S32.HI R25, RZ, 0x1f, R24 ;  /* 0x0000001fff197819 */ /* 0x000fe20000011418 */
[----:B0-----:R-:W-:-:S02]  /*7290*/  IMAD R6, R3, R44, RZ ;  /* 0x0000002c03067224 */ /* 0x001fc400078e02ff */
[----:B------:R-:W-:-:S04]  /*72a0*/  IMAD.WIDE.U32 R10, R23, R44, R4 ;  /* 0x0000002c170a7225 */ /* 0x000fc800078e0004 */
[----:B------:R-:W-:Y:S02]  /*72b0*/  IMAD R51, R33, R45, R6 ;  /* 0x0000002d21337224 */ /* 0x000fe400078e0206 */
[-C--:B-1----:R-:W-:Y:S02]  /*72c0*/  IMAD R0, R3, R46.reuse, RZ ;  /* 0x0000002e03007224 */ /* 0x082fe400078e02ff */
[----:B------:R-:W-:-:S04]  /*72d0*/  IMAD.WIDE.U32 R8, R23, R46, R4 ;  /* 0x0000002e17087225 */ /* 0x000fc800078e0004 */
[-C--:B------:R-:W-:Y:S02]  /*72e0*/  IMAD R12, R219, R46.reuse, RZ ;  /* 0x0000002edb0c7224 */ /* 0x080fe400078e02ff */
[----:B------:R-:W-:-:S04]  /*72f0*/  IMAD.WIDE.U32 R42, R33, R46, RZ ;  /* 0x0000002e212a7225 */ /* 0x000fc800078e00ff */
[----:B------:R-:W-:Y:S01]  /*7300*/  IMAD R14, R219, R44, RZ ;  /* 0x0000002cdb0e7224 */ /* 0x000fe200078e02ff */
[----:B------:R-:W-:Y:S01]  /*7310*/  IADD3 R27, P3, R8, R42, RZ ;  /* 0x0000002a081b7210 */ /* 0x000fe20007f7e0ff */
[C---:B------:R-:W-:Y:S02]  /*7320*/  IMAD R49, R33.reuse, R47, R0 ;  /* 0x0000002f21317224 */ /* 0x040fe400078e0200 */
[----:B------:R-:W-:-:S04]  /*7330*/  IMAD.WIDE.U32 R40, R33, R44, RZ ;  /* 0x0000002c21287225 */ /* 0x000fc800078e00ff */
[----:B------:R-:W-:Y:S01]  /*7340*/  IMAD.WIDE.U32 R4, R23, R46, R24 ;  /* 0x0000002e17047225 */ /* 0x000fe200078e0018 */
[----:B------:R-:W-:-:S03]  /*7350*/  IADD3 R29, P4, R10, R40, RZ ;  /* 0x000000280a1d7210 */ /* 0x000fc60007f9e0ff */
[----:B------:R-:W-:Y:S01]  /*7360*/  IMAD.WIDE.U32 R6, R23, R44, R24 ;  /* 0x0000002c17067225 */ /* 0x000fe200078e0018 */
[----:B------:R-:W-:-:S03]  /*7370*/  IADD3 R53, P1, R4, R42, RZ ;  /* 0x0000002a04357210 */ /* 0x000fc60007f3e0ff */
[C---:B------:R-:W-:Y:S01]  /*7380*/  IMAD R12, R23.reuse, R47, R12 ;  /* 0x0000002f170c7224 */ /* 0x040fe200078e020c */
[----:B------:R-:W-:Y:S01]  /*7390*/  IADD3 R55, P2, R6, R40, RZ ;  /* 0x0000002806377210 */ /* 0x000fe20007f5e0ff */
[----:B------:R-:W-:Y:S01]  /*73a0*/  IMAD R14, R23, R45, R14 ;  /* 0x0000002d170e7224 */ /* 0x000fe200078e020e */
[----:B------:R-:W-:Y:S01]  /*73b0*/  SHF.L.U64.HI R47, R46, 0x5, R47 ;  /* 0x000000052e2f7819 */ /* 0x000fe2000001022f */
[----:B------:R-:W-:Y:S01]  /*73c0*/  IMAD.IADD R49, R49, 0x1, R43 ;  /* 0x0000000131317824 */ /* 0x000fe200078e022b */
[----:B------:R-:W-:Y:S01]  /*73d0*/  SHF.L.U64.HI R45, R44, 0x5, R45 ;  /* 0x000000052c2d7819 */ /* 0x000fe2000001022d */
[----:B------:R-:W-:Y:S02]  /*73e0*/  IMAD.IADD R51, R51, 0x1, R41 ;  /* 0x0000000133337824 */ /* 0x000fe400078e0229 */
[----:B------:R-:W-:Y:S01]  /*73f0*/  IMAD.SHL.U32 R46, R46, 0x20, RZ ;  /* 0x000000202e2e7824 */ /* 0x000fe200078e00ff */
[C---:B------:R-:W-:Y:S01]  /*7400*/  IADD3.X R26, R49.reuse, R12, R9, P3, !PT ;  /* 0x0000000c311a7210 */ /* 0x040fe20001ffe409 */
[----:B------:R-:W-:Y:S01]  /*7410*/  IMAD.SHL.U32 R44, R44, 0x20, RZ ;  /* 0x000000202c2c7824 */ /* 0x000fe200078e00ff */
[----:B------:R-:W-:-:S02]  /*7420*/  IADD3.X R48, R49, R5, R12, P1, !PT ;  /* 0x0000000531307210 */ /* 0x000fc40000ffe40c */
[C---:B------:R-:W-:Y:S02]  /*7430*/  IADD3.X R28, R51.reuse, R14, R11, P4, !PT ;  /* 0x0000000e331c7210 */ /* 0x040fe400027fe40b */
[----:B------:R-:W-:Y:S01]  /*7440*/  IADD3.X R50, R51, R7, R14, P2, !PT ;  /* 0x0000000733327210 */ /* 0x000fe200017fe40e */
[----:B------:R-:W-:Y:S06]  /*7450*/  @!P0 BRA `(.L_x_2031) ;  /* 0x0000000000408947 */ /* 0x000fec0003800000 */
[----:B------:R-:W-:Y:S01]  /*7460*/  MOV R0, 0x0 ;  /* 0x0000000000007802 */ /* 0x000fe20000000f00 */
[----:B------:R-:W-:Y:S01]  /*7470*/  ULDC.64 UR4, c[0x4][0x88] ;  /* 0x0100220000047ab9 */ /* 0x000fe20000000a00 */
[----:B------:R-:W-:Y:S01]  /*7480*/  ULDC.64 UR6, c[0x4][0x28] ;  /* 0x01000a0000067ab9 */ /* 0x000fe20000000a00 */
[----:B------:R-:W-:Y:S01]  /*7490*/  IMAD.U32 R4, RZ, RZ, UR4 ;  /* 0x00000004ff047e24 */ /* 0x000fe2000f8e00ff */
[----:B------:R0:W1:Y:S01]  /*74a0*/  LDC.64 R14, c[0x4][R0] ;  /* 0x01000000000e7b82 */ /* 0x0000620000000a00 */
[----:B------:R-:W-:Y:S01]  /*74b0*/  MOV R5, UR5 ;  /* 0x0000000500057c02 */ /* 0x000fe20008000f00 */
        /* <DEDUP_REMOVED lines=10> */
.L_x_2031:
[----:B------:R-:W-:Y:S05]  /*7560*/  BSYNC B6 ;  /* 0x0000000000067941 */ /* 0x000fea0003800000 */
.L_x_2030:
[----:B------:R-:W0:Y:S01]  /*7570*/  LDC.64 R6, c[0x0][0x3d8] ;  /* 0x0000f600ff067b82 */ /* 0x000e220000000a00 */
[----:B------:R-:W-:Y:S01]  /*7580*/  SHF.R.S32.HI R3, RZ, 0x1f, R189 ;  /* 0x0000001fff037819 */ /* 0x000fe200000114bd */
[----:B------:R-:W-:Y:S01]  /*7590*/  ULDC.U8 UR4, c[0x0][0x3f0] ;  /* 0x0000fc0000047ab9 */ /* 0x000fe20000000000 */
[----:B------:R-:W-:Y:S01]  /*75a0*/  BSSY B0, `(.L_x_2032) ;  /* 0x00002bd000007945 */ /* 0x000fe20003800000 */
[----:B------:R-:W-:-:S04]  /*75b0*/  ISETP.NE.AND P0, PT, RZ, UR4, PT ;  /* 0x00000004ff007c0c */ /* 0x000fc8000bf05270 */
[----:B------:R-:W1:Y:S01]  /*75c0*/  LDC.64 R4, c[0x0][0x3e8] ;  /* 0x0000fa00ff047b82 */ /* 0x000e620000000a00 */
[-C--:B0-----:R-:W-:Y:S02]  /*75d0*/  IMAD R0, R3, R6.reuse, RZ ;  /* 0x0000000603007224 */ /* 0x081fe400078e02ff */
[----:B------:R-:W-:-:S03]  /*75e0*/  IMAD.WIDE.U32 R8, R189, R6, RZ ;  /* 0x00000006bd087225 */ /* 0x000fc600078e00ff */
[----:B------:R-:W-:Y:S01]  /*75f0*/  SHF.L.U32 R52, R8, 0x6, RZ ;  /* 0x0000000608347819 */ /* 0x000fe200000006ff */
[-C--:B-1----:R-:W-:Y:S02]  /*7600*/  IMAD R12, R3, R4.reuse, RZ ;  /* 0x00000004030c7224 */ /* 0x082fe400078e02ff */
[C---:B------:R-:W-:Y:S02]  /*7610*/  IMAD R3, R189.reuse, R7, R0 ;  /* 0x00000007bd037224 */ /* 0x040fe400078e0200 */
[----:B------:R-:W-:-:S04]  /*7620*/  IMAD.WIDE.U32 R10, R189, R4, RZ ;  /* 0x00000004bd0a7225 */ /* 0x000fc800078e00ff */
[----:B------:R-:W-:Y:S02]  /*7630*/  IMAD R13, R189, R5, R12 ;  /* 0x00000005bd0d7224 */ /* 0x000fe400078e020c */
[----:B------:R-:W-:Y:S02]  /*7640*/  IMAD.IADD R9, R9, 0x1, R3 ;  /* 0x0000000109097824 */ /* 0x000fe400078e0203 */
[----:B------:R-:W-:Y:S02]  /*7650*/  IMAD R0, R189, -0x40, R186 ;  /* 0xffffffc0bd007824 */ /* 0x000fe400078e02ba */
[----:B------:R-:W-:Y:S01]  /*7660*/  IMAD.IADD R3, R11, 0x1, R13 ;  /* 0x000000010b037824 */ /* 0x000fe200078e020d */
[----:B------:R-:W-:Y:S01]  /*7670*/  SHF.L.U64.HI R57, R8, 0x6, R9 ;  /* 0x0000000608397819 */ /* 0x000fe20000010209 */
[----:B------:R-:W-:Y:S01]  /*7680*/  IMAD.SHL.U32 R54, R10, 0x40, RZ ;  /* 0x000000400a367824 */ /* 0x000fe200078e00ff */
[----:B------:R-:W-:Y:S02]  /*7690*/  VIMNMX R56, R0, 0x40, PT ;  /* 0x0000004000387848 */ /* 0x000fe40003fe0100 */
[----:B------:R-:W-:Y:S01]  /*76a0*/  SHF.L.U64.HI R59, R10, 0x6, R3 ;  /* 0x000000060a3b7819 */ /* 0x000fe20000010203 */
[----:B------:R-:W-:Y:S06]  /*76b0*/  @!P0 BRA `(.L_x_2033) ;  /* 0x00000014009c8947 */ /* 0x000fec0003800000 */
[----:B------:R-:W0:Y:S01]  /*76c0*/  LDC R0, c[0x0][0x428] ;  /* 0x00010a00ff007b82 */ /* 0x000e220000000800 */
[-C--:B------:R-:W-:Y:S01]  /*76d0*/  ISETP.GE.AND P0, PT, R23, R56.reuse, PT ;  /* 0x000000381700720c */ /* 0x080fe20003f06270 */
[----:B------:R-:W-:Y:S01]  /*76e0*/  BSSY B1, `(.L_x_2034) ;  /* 0x000002d000017945 */ /* 0x000fe20003800000 */
[----:B------:R-:W-:Y:S01]  /*76f0*/  ISETP.GE.AND P1, PT, R225, R56, PT ;  /* 0x00000038e100720c */ /* 0x000fe20003f26270 */
[----:B------:R-:W-:Y:S01]  /*7700*/  IMAD.MOV.U32 R10, RZ, RZ, R42 ;  /* 0x000000ffff0a7224 */ /* 0x000fe200078e002a */
[----:B------:R-:W-:Y:S01]  /*7710*/  CS2R R26, SRZ ;  /* 0x00000000001a7805 */ /* 0x000fe2000001ff00 */
[----:B------:R-:W-:Y:S01]  /*7720*/  IMAD.MOV.U32 R11, RZ, RZ, R49 ;  /* 0x000000ffff0b7224 */ /* 0x000fe200078e0031 */
[----:B------:R-:W-:Y:S01]  /*7730*/  CS2R R30, SRZ ;  /* 0x00000000001e7805 */ /* 0x000fe2000001ff00 */
[----:B------:R-:W-:Y:S01]  /*7740*/  IMAD.MOV.U32 R12, RZ, RZ, R40 ;  /* 0x000000ffff0c7224 */ /* 0x000fe200078e0028 */
[----:B------:R-:W-:Y:S01]  /*7750*/  CS2R R34, SRZ ;  /* 0x0000000000227805 */ /* 0x000fe2000001ff00 */
[----:B------:R-:W-:Y:S01]  /*7760*/  IMAD.MOV.U32 R13, RZ, RZ, R51 ;  /* 0x000000ffff0d7224 */ /* 0x000fe200078e0033 */
[----:B------:R-:W-:-:S02]  /*7770*/  CS2R R36, SRZ ;  /* 0x0000000000247805 */ /* 0x000fc4000001ff00 */
[----:B------:R-:W-:Y:S02]  /*7780*/  CS2R R28, SRZ ;  /* 0x00000000001c7805 */ /* 0x000fe4000001ff00 */
[----:B------:R-:W-:Y:S02]  /*7790*/  CS2R R20, SRZ ;  /* 0x0000000000147805 */ /* 0x000fe4000001ff00 */
[----:B------:R-:W-:Y:S02]  /*77a0*/  CS2R R32, SRZ ;  /* 0x0000000000207805 */ /* 0x000fe4000001ff00 */
[----:B0-----:R-:W-:Y:S01]  /*77b0*/  ISETP.NE.AND P2, PT, R0, 0x1, PT ;  /* 0x000000010000780c */ /* 0x001fe20003f45270 */
[----:B------:R-:W-:-:S04]  /*77c0*/  IMAD R0, R189, 0x40, R23 ;  /* 0x00000040bd007824 */ /* 0x000fc800078e0217 */
[----:B------:R-:W-:-:S08]  /*77d0*/  IMAD R3, R211, 0x20, R0 ;  /* 0x00000020d3037824 */ /* 0x000fd000078e0200 */
[----:B------:R-:W0:Y:S08]  /*77e0*/  @P2 LDC R8, c[0x0][0x42c] ;  /* 0x00010b00ff082b82 */ /* 0x000e300000000800 */
[----:B------:R-:W1:Y:S01]  /*77f0*/  @P2 LDC R9, c[0x0][0x430] ;  /* 0x00010c00ff092b82 */ /* 0x000e620000000800 */
[----:B0-----:R-:W-:-:S05]  /*7800*/  @P2 IMAD.HI.U32 R0, R3, R8, RZ ;  /* 0x0000000803002227 */ /* 0x001fca00078e00ff */
[----:B-1----:R-:W-:Y:S02]  /*7810*/  @P2 SHF.R.U32.HI R3, RZ, R9, R0 ;  /* 0x00000009ff032219 */ /* 0x002fe40000011600 */
[----:B------:R-:W-:Y:S02]  /*7820*/  CS2R R8, SRZ ;  /* 0x0000000000087805 */ /* 0x000fe4000001ff00 */
[----:B------:R-:W-:Y:S01]  /*7830*/  SHF.R.S32.HI R41, RZ, 0x1f, R3 ;  /* 0x0000001fff297819 */ /* 0x000fe20000011403 */
[----:B------:R-:W-:Y:S06]  /*7840*/  @P0 BRA `(.L_x_2035) ;  /* 0x0000000000580947 */ /* 0x000fec0003800000 */
[----:B------:R-:W-:Y:S01]  /*7850*/  VIADD R14, R24, 0x10 ;  /* 0x00000010180e7836 */ /* 0x000fe20000000000 */
[----:B------:R-:W-:Y:S01]  /*7860*/  IADD3 R15, P4, R52, R53, RZ ;  /* 0x00000035340f7210 */ /* 0x000fe20007f9e0ff */
[----:B------:R-:W-:Y:S01]  /*7870*/  ULDC UR4, c[0x0][0x3d4] ;  /* 0x0000f50000047ab9 */ /* 0x000fe20000000800 */
[----:B------:R-:W-:Y:S01]  /*7880*/  IADD3 R0, P5, R54, R55, RZ ;  /* 0x0000003736007210 */ /* 0x000fe20007fbe0ff */
[----:B------:R-:W-:Y:S01]  /*7890*/  ULDC.64 UR6, c[0x0][0x3c8] ;  /* 0x0000f20000067ab9 */ /* 0x000fe20000000a00 */
[----:B------:R-:W-:Y:S01]  /*78a0*/  ISETP.GE.AND P2, PT, R14, UR4, PT ;  /* 0x000000040e007c0c */ /* 0x000fe2000bf46270 */
[----:B------:R-:W-:Y:S01]  /*78b0*/  ULDC.64 UR8, c[0x0][0x3e0] ;  /* 0x0000f80000087ab9 */ /* 0x000fe20000000a00 */
[----:B------:R-:W-:Y:S01]  /*78c0*/  ISETP.GE.AND P3, PT, R24, UR4, PT ;  /* 0x0000000418007c0c */ /* 0x000fe2000bf66270 */
[----:B------:R-:W-:Y:S01]  /*78d0*/  IMAD.X R30, R57, 0x1, R48, P4 ;  /* 0x00000001391e7824 */ /* 0x000fe200020e0630 */
[----:B------:R-:W-:Y:S02]  /*78e0*/  IADD3.X R31, R59, R50, RZ, P5, !PT ;  /* 0x000000323b1f7210 */ /* 0x000fe40002ffe4ff */
[----:B------:R-:W-:-:S02]  /*78f0*/  CS2R R36, SRZ ;  /* 0x0000000000247805 */ /* 0x000fc4000001ff00 */
[C---:B------:R-:W-:Y:S02]  /*7900*/  LEA R14, P4, R15.reuse, UR6, 0x1 ;  /* 0x000000060f0e7c11 */ /* 0x040fe4000f8808ff */
[----:B------:R-:W-:Y:S02]  /*7910*/  CS2R R32, SRZ ;  /* 0x0000000000207805 */ /* 0x000fe4000001ff00 */
[C---:B------:R-:W-:Y:S02]  /*7920*/  LEA R38, P5, R0.reuse, UR8, 0x1 ;  /* 0x0000000800267c11 */ /* 0x040fe4000f8a08ff */
[----:B------:R-:W-:Y:S02]  /*7930*/  CS2R R34, SRZ ;  /* 0x0000000000227805 */ /* 0x000fe4000001ff00 */
[----:B------:R-:W-:Y:S02]  /*7940*/  LEA.HI.X R15, R15, UR7, R30, 0x1, P4 ;  /* 0x000000070f0f7c11 */ /* 0x000fe4000a0f0c1e */
[----:B------:R-:W-:-:S02]  /*7950*/  LEA.HI.X R39, R0, UR9, R31, 0x1, P5 ;  /* 0x0000000900277c11 */ /* 0x000fc4000a8f0c1f */
[----:B------:R-:W-:Y:S01]  /*7960*/  CS2R R30, SRZ ;  /* 0x00000000001e7805 */ /* 0x000fe2000001ff00 */
[----:B------:R0:W5:Y:S04]  /*7970*/  @!P3 LDG.E.64 R36, desc[UR42][R14.64] ;  /* 0x0000002a0e24b981 */ /* 0x000168000c1e1b00 */
[----:B------:R0:W5:Y:S04]  /*7980*/  @!P2 LDG.E.64 R32, desc[UR42][R14.64+0x20] ;  /* 0x0000202a0e20a981 */ /* 0x000168000c1e1b00 */
[----:B------:R0:W5:Y:S04]  /*7990*/  @!P3 LDG.E.64 R34, desc[UR42][R38.64] ;  /* 0x0000002a2622b981 */ /* 0x000168000c1e1b00 */
[----:B------:R0:W5:Y:S02]  /*79a0*/  @!P2 LDG.E.64 R30, desc[UR42][R38.64+0x20] ;  /* 0x0000202a261ea981 */ /* 0x000164000c1e1b00 */
.L_x_2035:
[----:B------:R-:W-:Y:S05]  /*79b0*/  BSYNC B1 ;  /* 0x0000000000017941 */ /* 0x000fea0003800000 */
.L_x_2034:
[----:B------:R-:W-:Y:S04]  /*79c0*/  BSSY B1, `(.L_x_2036) ;  /* 0x0000018000017945 */ /* 0x000fe80003800000 */
[----:B------:R-:W-:Y:S05]  /*79d0*/  @P1 BRA `(.L_x_2037) ;  /* 0x0000000000581947 */ /* 0x000fea0003800000 */
[----:B------:R-:W-:Y:S01]  /*79e0*/  IADD3 R0, P4, P5, R55, R44, R54 ;  /* 0x0000002c37007210 */ /* 0x000fe20007d9e036 */
[----:B0-----:R-:W-:Y:S01]  /*79f0*/  VIADD R14, R24, 0x10 ;  /* 0x00000010180e7836 */ /* 0x001fe20000000000 */
[----:B------:R-:W-:Y:S01]  /*7a00*/  IADD3 R8, P2, P3, R53, R46, R52 ;  /* 0x0000002e35087210 */ /* 0x000fe20007b5e034 */
[----:B------:R-:W-:Y:S01]  /*7a10*/  ULDC UR4, c[0x0][0x3d4] ;  /* 0x0000f50000047ab9 */ /* 0x000fe20000000800 */
[----:B------:R-:W-:Y:S01]  /*7a20*/  IADD3.X R9, R50, R45, R59, P4, P5 ;  /* 0x0000002d32097210 */ /* 0x000fe200027ea43b */
[----:B------:R-:W-:Y:S01]  /*7a30*/  ULDC.64 UR6, c[0x0][0x3c8] ;  /* 0x0000f20000067ab9 */ /* 0x000fe20000000a00 */
[----:B------:R-:W-:Y:S02]  /*7a40*/  ISETP.GE.AND P5, PT, R14, UR4, PT ;  /* 0x000000040e007c0c */ /* 0x000fe4000bfa6270 */
[----:B------:R-:W-:Y:S02]  /*7a50*/  CS2R R28, SRZ ;  /* 0x00000000001c7805 */ /* 0x000fe4000001ff00 */
[----:B------:R-:W-:Y:S01]  /*7a60*/  ISETP.GE.AND P4, PT, R24, UR4, PT ;  /* 0x0000000418007c0c */ /* 0x000fe2000bf86270 */
[----:B------:R-:W-:Y:S01]  /*7a70*/  ULDC.64 UR4, c[0x0][0x3e0] ;  /* 0x0000f80000047ab9 */ /* 0x000fe20000000a00 */
[----:B------:R-:W-:-:S02]  /*7a80*/  IADD3.X R15, R48, R47, R57, P2, P3 ;  /* 0x0000002f300f7210 */ /* 0x000fc400017e6439 */
[----:B------:R-:W-:Y:S02]  /*7a90*/  CS2R R20, SRZ ;  /* 0x0000000000147805 */ /* 0x000fe4000001ff00 */
[----:B------:R-:W-:Y:S02]  /*7aa0*/  LEA R14, P2, R8, UR6, 0x1 ;  /* 0x00000006080e7c11 */ /* 0x000fe4000f8408ff */
[----:B------:R-:W-:Y:S02]  /*7ab0*/  CS2R R26, SRZ ;  /* 0x00000000001a7805 */ /* 0x000fe4000001ff00 */
[----:B------:R-:W-:Y:S02]  /*7ac0*/  LEA R38, P3, R0, UR4, 0x1 ;  /* 0x0000000400267c11 */ /* 0x000fe4000f8608ff */
[----:B------:R-:W-:Y:S02]  /*7ad0*/  LEA.HI.X R15, R8, UR7, R15, 0x1, P2 ;  /* 0x00000007080f7c11 */ /* 0x000fe400090f0c0f */
[----:B------:R-:W-:-:S02]  /*7ae0*/  LEA.HI.X R39, R0, UR5, R9, 0x1, P3 ;  /* 0x0000000500277c11 */ /* 0x000fc400098f0c09 */
[----:B------:R-:W-:Y:S01]  /*7af0*/  CS2R R8, SRZ ;  /* 0x0000000000087805 */ /* 0x000fe2000001ff00 */
[----:B------:R1:W5:Y:S04]  /*7b00*/  @!P4 LDG.E.64 R28, desc[UR42][R14.64] ;  /* 0x0000002a0e1cc981 */ /* 0x000368000c1e1b00 */
[----:B------:R1:W5:Y:S04]  /*7b10*/  @!P5 LDG.E.64 R20, desc[UR42][R14.64+0x20] ;  /* 0x0000202a0e14d981 */ /* 0x000368000c1e1b00 */
[----:B------:R1:W5:Y:S04]  /*7b20*/  @!P4 LDG.E.64 R26, desc[UR42][R38.64] ;  /* 0x0000002a261ac981 */ /* 0x000368000c1e1b00 */
[----:B------:R1:W5:Y:S02]  /*7b30*/  @!P5 LDG.E.64 R8, desc[UR42][R38.64+0x20] ;  /* 0x0000202a2608d981 */ /* 0x000364000c1e1b00 */
.L_x_2037:
[----:B------:R-:W-:Y:S05]  /*7b40*/  BSYNC B1 ;  /* 0x0000000000017941 */ /* 0x000fea0003800000 */
.L_x_2036:
[----:B------:R-:W-:Y:S01]  /*7b50*/  IMAD.WIDE.U32 R10, R3, R6, R10 ;  /* 0x00000006030a7225 */ /* 0x000fe200078e000a */
[----:B------:R-:W-:Y:S01]  /*7b60*/  LEA.HI R0, R205, R205, RZ, 0x1 ;  /* 0x000000cdcd007211 */ /* 0x000fe200078f08ff */
[----:B------:R-:W-:Y:S01]  /*7b70*/  ULDC.64 UR4, c[0x0][0x3c8] ;  /* 0x0000f20000047ab9 */ /* 0x000fe20000000a00 */
[----:B------:R-:W-:Y:S01]  /*7b80*/  ULDC.64 UR6, c[0x0][0x3e0] ;  /* 0x0000f80000067ab9 */ /* 0x000fe20000000a00 */
[----:B------:R-:W-:-:S04]  /*7b90*/  IMAD.WIDE.U32 R12, R3, R4, R12 ;  /* 0x00000004030c7225 */ /* 0x000fc800078e000c */
[C---:B------:R-:W-:Y:S02]  /*7ba0*/  IMAD R6, R41.reuse, R6, RZ ;  /* 0x0000000629067224 */ /* 0x040fe400078e02ff */
[----:B------:R-:W-:Y:S02]  /*7bb0*/  IMAD R4, R41, R4, RZ ;  /* 0x0000000429047224 */ /* 0x000fe400078e02ff */
[----:B01----:R-:W-:Y:S02]  /*7bc0*/  IMAD.SHL.U32 R14, R193, 0x40, RZ ;  /* 0x00000040c10e7824 */ /* 0x003fe400078e00ff */
[C---:B------:R-:W-:Y:S01]  /*7bd0*/  IMAD R7, R3.reuse, R7, R6 ;  /* 0x0000000703077224 */ /* 0x040fe200078e0206 */
[----:B------:R-:W-:Y:S01]  /*7be0*/  LOP3.LUT R6, R0, 0xfffffffe, RZ, 0xc0, !PT ;  /* 0xfffffffe00067812 */ /* 0x000fe200078ec0ff */
[----:B------:R-:W-:Y:S01]  /*7bf0*/  IMAD R3, R3, R5, R4 ;  /* 0x0000000503037224 */ /* 0x000fe200078e0204 */
[----:B------:R-:W-:Y:S01]  /*7c00*/  LOP3.LUT R15, R14, 0x1c0, RZ, 0xc0, !PT ;  /* 0x000001c00e0f7812 */ /* 0x000fe200078ec0ff */
[----:B------:R-:W-:Y:S01]  /*7c10*/  IMAD.IADD R5, R11, 0x1, R7 ;  /* 0x000000010b057824 */ /* 0x000fe200078e0207 */
[----:B------:R-:W-:Y:S01]  /*7c20*/  LEA R4, P2, R10, UR4, 0x1 ;  /* 0x000000040a047c11 */ /* 0x000fe2000f8408ff */
[----:B------:R-:W-:Y:S01]  /*7c30*/  IMAD.IADD R3, R13, 0x1, R3 ;  /* 0x000000010d037824 */ /* 0x000fe200078e0203 */
[----:B------:R-:W-:Y:S01]  /*7c40*/  LEA R0, P3, R12, UR6, 0x1 ;  /* 0x000000060c007c11 */ /* 0x000fe2000f8608ff */
[----:B------:R-:W-:Y:S01]  /*7c50*/  IMAD.IADD R6, R205, 0x1, -R6 ;  /* 0x00000001cd067824 */ /* 0x000fe200078e0a06 */
[----:B------:R-:W-:Y:S01]  /*7c60*/  LOP3.LUT R14, R15, 0x18, R16, 0xf8, !PT ;  /* 0x000000180f0e7812 */ /* 0x000fe200078ef810 */
[----:B------:R-:W-:Y:S01]  /*7c70*/  UMOV UR4, 0xffffffff ;  /* 0xffffffff00047882 */ /* 0x000fe20000000000 */
[----:B------:R-:W-:-:S02]  /*7c80*/  SHF.R.U32.HI R15, RZ, 0x3, R15 ;  /* 0x00000003ff0f7819 */ /* 0x000fc4000001160f */
[----:B------:R-:W-:Y:S02]  /*7c90*/  LEA.HI.X R5, R10, UR5, R5, 0x1, P2 ;  /* 0x000000050a057c11 */ /* 0x000fe400090f0c05 */
[----:B------:R-:W-:Y:S02]  /*7ca0*/  LEA.HI.X R3, R12, UR7, R3, 0x1, P3 ;  /* 0x000000070c037c11 */ /* 0x000fe400098f0c03 */
[----:B------:R-:W-:Y:S02]  /*7cb0*/  LOP3.LUT R39, R14, R15, RZ, 0x3c, !PT ;  /* 0x0000000f0e277212 */ /* 0x000fe400078e3cff */
[----:B------:R-:W-:Y:S01]  /*7cc0*/  SHF.L.U32 R7, R6, 0x1f, RZ ;  /* 0x0000001f06077819 */ /* 0x000fe200000006ff */
[----:B------:R-:W-:Y:S06]  /*7cd0*/  BRA.DIV UR4, `(.L_x_2038) ;  /* 0x0000015a04107947 */ /* 0x000fec000b800000 */
.L_x_2287:
[----:B------:R-:W-:-:S03]  /*7ce0*/  UMOV UR4, 0xffffffff ;  /* 0xffffffff00047882 */ /* 0x000fc60000000000 */
[----:B------:R-:W-:Y:S05]  /*7cf0*/  BRA.DIV UR4, `(.L_x_2039) ;  /* 0x0000015a04307947 */ /* 0x000fea000b800000 */
.L_x_2290:
[----:B------:R-:W-:-:S03]  /*7d00*/  UMOV UR4, 0xffffffff ;  /* 0xffffffff00047882 */ /* 0x000fc60000000000 */
[----:B------:R-:W-:Y:S05]  /*7d10*/  BRA.DIV UR4, `(.L_x_2040) ;  /* 0x0000015a04507947 */ /* 0x000fea000b800000 */
.L_x_2293:
[----:B------:R-:W-:-:S03]  /*7d20*/  UMOV UR4, 0xffffffff ;  /* 0xffffffff00047882 */ /* 0x000fc60000000000 */
[----:B------:R-:W-:Y:S05]  /*7d30*/  BRA.DIV UR4, `(.L_x_2041) ;  /* 0x0000015a04707947 */ /* 0x000fea000b800000 */
.L_x_2296:
[----:B------:R-:W-:-:S03]  /*7d40*/  UMOV UR4, 0xffffffff ;  /* 0xffffffff00047882 */ /* 0x000fc60000000000 */
[----:B------:R-:W-:Y:S05]  /*7d50*/  BRA.DIV UR4, `(.L_x_2042) ;  /* 0x0000015a04907947 */ /* 0x000fea000b800000 */
.L_x_2299:
[----:B------:R-:W-:-:S03]  /*7d60*/  UMOV UR4, 0xffffffff ;  /* 0xffffffff00047882 */ /* 0x000fc60000000000 */
[----:B------:R-:W-:Y:S05]  /*7d70*/  BRA.DIV UR4, `(.L_x_2043) ;  /* 0x0000015a04b07947 */ /* 0x000fea000b800000 */
.L_x_2302:
[----:B------:R-:W-:-:S03]  /*7d80*/  UMOV UR4, 0xffffffff ;  /* 0xffffffff00047882 */ /* 0x000fc60000000000 */
[----:B------:R-:W-:Y:S05]  /*7d90*/  BRA.DIV UR4, `(.L_x_2044) ;  /* 0x0000015a04d07947 */ /* 0x000fea000b800000 */
.L_x_2305:
[----:B------:R-:W-:-:S03]  /*7da0*/  UMOV UR4, 0xffffffff ;  /* 0xffffffff00047882 */ /* 0x000fc60000000000 */
[----:B------:R-:W-:Y:S05]  /*7db0*/  BRA.DIV UR4, `(.L_x_2045) ;  /* 0x0000015a04f07947 */ /* 0x000fea000b800000 */
.L_x_2308:
[----:B------:R-:W0:Y:S01]  /*7dc0*/  SYNCS.PHASECHK.TRANS64.TRYWAIT P2, [R2+URZ+0x28c00], R7 ;  /* 0x028c0007020075a7 */ /* 0x000e22000804017f */
[----:B-----5:R-:W-:Y:S01]  /*7dd0*/  IMAD.MOV.U32 R3, RZ, RZ, R31 ;  /* 0x000000ffff037224 */ /* 0x020fe200078e001f */
[----:B------:R-:W-:Y:S01]  /*7de0*/  LOP3.LUT P3, RZ, R193, 0x4, RZ, 0xc0, !PT ;  /* 0x00000004c1ff7812 */ /* 0x000fe2000786c0ff */
[----:B------:R-:W-:Y:S01]  /*7df0*/  IMAD.MOV.U32 R4, RZ, RZ, R34 ;  /* 0x000000ffff047224 */ /* 0x000fe200078e0022 */
[----:B------:R-:W-:Y:S01]  /*7e00*/  BSSY B1, `(.L_x_2046) ;  /* 0x0000023000017945 */ /* 0x000fe20003800000 */
[----:B------:R-:W-:Y:S01]  /*7e10*/  IMAD.MOV.U32 R5, RZ, RZ, R35 ;  /* 0x000000ffff057224 */ /* 0x000fe200078e0023 */
[----:B------:R-:W-:Y:S01]  /*7e20*/  PRMT R42, R42, 0x5410, R3 ;  /* 0x000054102a2a7816 */ /* 0x000fe20000000003 */
[----:B------:R-:W-:Y:S01]  /*7e30*/  IMAD R3, R200, 0x200, R39 ;  /* 0x00000200c8037824 */ /* 0x000fe200078e0227 */
[----:B------:R-:W-:Y:S01]  /*7e40*/  PRMT R11, R11, 0x5410, R4 ;  /* 0x000054100b0b7816 */ /* 0x000fe20000000004 */
[----:B------:R-:W-:Y:S01]  /*7e50*/  IMAD.MOV.U32 R0, RZ, RZ, R30 ;  /* 0x000000ffff007224 */ /* 0x000fe200078e001e */
[----:B------:R-:W-:Y:S01]  /*7e60*/  PRMT R12, R12, 0x5410, R5 ;  /* 0x000054100c0c7816 */ /* 0x000fe20000000005 */
[----:B------:R-:W-:-:S02]  /*7e70*/  IMAD.MOV.U32 R4, RZ, RZ, R37 ;  /* 0x000000ffff047224 */ /* 0x000fc400078e0025 */
[----:B------:R-:W-:Y:S01]  /*7e80*/  IMAD.MOV.U32 R5, RZ, RZ, R32 ;  /* 0x000000ffff057224 */ /* 0x000fe200078e0020 */
[----:B------:R-:W-:Y:S01]  /*7e90*/  PRMT R40, R40, 0x5410, R0 ;  /* 0x0000541028287816 */ /* 0x000fe20000000000 */
[----:B------:R-:W-:Y:S01]  /*7ea0*/  IMAD R3, R3, 0x2, R2 ;  /* 0x0000000203037824 */ /* 0x000fe200078e0202 */
[----:B------:R-:W-:Y:S01]  /*7eb0*/  MOV R0, R36 ;  /* 0x0000002400007202 */ /* 0x000fe20000000f00 */
[----:B------:R-:W-:Y:S01]  /*7ec0*/  IMAD.MOV.U32 R6, RZ, RZ, R26 ;  /* 0x000000ffff067224 */ /* 0x000fe200078e001a */
[----:B------:R-:W-:Y:S01]  /*7ed0*/  PRMT R11, R4, 0x7610, R11 ;  /* 0x00007610040b7816 */ /* 0x000fe2000000000b */
[----:B------:R-:W-:Y:S01]  /*7ee0*/  VIADD R4, R3, 0x20400 ;  /* 0x0002040003047836 */ /* 0x000fe20000000000 */
[----:B------:R-:W-:Y:S01]  /*7ef0*/  PRMT R43, R43, 0x5410, R5 ;  /* 0x000054102b2b7816 */ /* 0x000fe20000000005 */
[----:B------:R-:W-:Y:S01]  /*7f00*/  IMAD.MOV.U32 R5, RZ, RZ, R33 ;  /* 0x000000ffff057224 */ /* 0x000fe200078e0021 */
[----:B------:R-:W-:Y:S01]  /*7f10*/  PRMT R13, R13, 0x5410, R0 ;  /* 0x000054100d0d7816 */ /* 0x000fe20000000000 */
[----:B------:R-:W-:Y:S01]  /*7f20*/  IMAD.MOV.U32 R10, RZ, RZ, R27 ;  /* 0x000000ffff0a7224 */ /* 0x000fe200078e001b */
[----:B------:R-:W-:Y:S01]  /*7f30*/  PRMT R42, R6, 0x7610, R42 ;  /* 0x00007610062a7816 */ /* 0x000fe2000000002a */
[----:B------:R-:W-:Y:S01]  /*7f40*/  VIADD R0, R3, 0x20440 ;  /* 0x0002044003007836 */ /* 0x000fe20000000000 */
[----:B------:R-:W-:Y:S01]  /*7f50*/  PRMT R40, R5, 0x7610, R40 ;  /* 0x0000761005287816 */ /* 0x000fe20000000028 */
[----:B------:R-:W-:Y:S01]  /*7f60*/  IMAD.MOV.U32 R5, RZ, RZ, R9 ;  /* 0x000000ffff057224 */ /* 0x000fe200078e0009 */
[----:B------:R-:W-:Y:S01]  /*7f70*/  @P3 IADD3 R0, R4, -0x40, RZ ;  /* 0xffffffc004003810 */ /* 0x000fe20007ffe0ff */
[----:B------:R-:W-:Y:S01]  /*7f80*/  IMAD.MOV.U32 R4, RZ, RZ, R8 ;  /* 0x000000ffff047224 */ /* 0x000fe200078e0008 */
        /* <DEDUP_REMOVED lines=9> */
[----:B0-----:R-:W-:Y:S06]  /*8020*/  @!P2 BRA `(.L_x_2047) ;  /* 0x00000158007ca947 */ /* 0x001fec0003800000 */
.L_x_2309:
[----:B------:R-:W-:Y:S05]  /*8030*/  BSYNC B1 ;  /* 0x0000000000017941 */ /* 0x000fea0003800000 */
.L_x_2046:
[----:B------:R-:W-:Y:S01]  /*8040*/  BSSY B1, `(.L_x_2048) ;  /* 0x0000068000017945 */ /* 0x000fe20003800000 */
[----:B------:R-:W-:Y:S02]  /*8050*/  PRMT R45, R4, 0x7610, R45 ;  /* 0x00007610042d7816 */ /* 0x000fe4000000002d */
[----:B------:R-:W-:Y:S01]  /*8060*/  PRMT R47, R47, 0x5410, R5 ;  /* 0x000054102f2f7816 */ /* 0x000fe20000000005 */
[----:B------:R-:W-:Y:S06]  /*8070*/  @P0 BRA `(.L_x_2049) ;  /* 0x0000000400900947 */ /* 0x000fec0003800000 */
[----:B------:R-:W1:Y:S01]  /*8080*/  LDC R5, c[0x0][0x3d4] ;  /* 0x0000f500ff057b82 */ /* 0x000e620000000800 */
[C---:B------:R-:W-:Y:S01]  /*8090*/  VIADD R4, R24.reuse, 0x10 ;  /* 0x0000001018047836 */ /* 0x040fe20000000000 */
[----:B------:R-:W-:Y:S01]  /*80a0*/  BSSY B2, `(.L_x_2050) ;  /* 0x0000032000027945 */ /* 0x000fe20003800000 */
[----:B-1----:R-:W-:-:S03]  /*80b0*/  ISETP.GE.AND P0, PT, R24, R5, PT ;  /* 0x000000051800720c */ /* 0x002fc60003f06270 */
[----:B------:R-:W-:-:S10]  /*80c0*/  ISETP.GE.AND P2, PT, R4, R5, PT ;  /* 0x000000050400720c */ /* 0x000fd40003f46270 */
[----:B------:R-:W-:Y:S05]  /*80d0*/  @P0 BRA `(.L_x_2051) ;  /* 0x0000000000b80947 */ /* 0x000fea0003800000 */
[----:B0-----:R-:W0:Y:S01]  /*80e0*/  LDS.128 R4, [R3+0x20400] ;  /* 0x0204000003047984 */ /* 0x001e220000000c00 */
[----:B------:R-:W-:Y:S02]  /*80f0*/  SHF.R.U64 R14, R36, 0x10, R37 ;  /* 0x00000010240e7819 */ /* 0x000fe40000001225 */
[----:B------:R-:W-:Y:S02]  /*8100*/  SHF.R.U32.HI R36, RZ, 0x10, R35 ;  /* 0x00000010ff247819 */ /* 0x000fe40000011623 */
[----:B------:R-:W-:Y:S02]  /*8110*/  SHF.R.U32.HI R15, RZ, 0x10, R37 ;  /* 0x00000010ff0f7819 */ /* 0x000fe40000011625 */
[----:B------:R-:W-:Y:S02]  /*8120*/  SHF.R.U64 R10, R34, 0x10, R35 ;  /* 0x00000010220a7819 */ /* 0x000fe40000001223 */
[----:B------:R-:W-:Y:S02]  /*8130*/  PRMT R36, R12, 0x5432, R36 ;  /* 0x000054320c247816 */ /* 0x000fe40000000024 */
[----:B------:R-:W-:-:S02]  /*8140*/  PRMT R15, R11, 0x5410, R15 ;  /* 0x000054100b0f7816 */ /* 0x000fc4000000000f */
[----:B------:R-:W-:Y:S01]  /*8150*/  PRMT R35, R11, 0x5432, R10 ;  /* 0x000054320b237816 */ /* 0x000fe2000000000a */
[C---:B------:R-:W-:Y:S01]  /*8160*/  IMAD.U32 R37, R36.reuse, 0x10000, RZ ;  /* 0x0001000024257824 */ /* 0x040fe200078e00ff */
[----:B------:R-:W-:Y:S01]  /*8170*/  PRMT R14, R13, 0x5432, R14 ;  /* 0x000054320d0e7816 */ /* 0x000fe2000000000e */
[C---:B------:R-:W-:Y:S01]  /*8180*/  IMAD.U32 R34, R15.reuse, 0x10000, RZ ;  /* 0x000100000f227824 */ /* 0x040fe200078e00ff */
[----:B------:R-:W-:Y:S02]  /*8190*/  LOP3.LUT R36, R36, 0xffff0000, RZ, 0xc0, !PT ;  /* 0xffff000024247812 */ /* 0x000fe400078ec0ff */
[----:B------:R-:W-:Y:S02]  /*81a0*/  LOP3.LUT R15, R15, 0xffff0000, RZ, 0xc0, !PT ;  /* 0xffff00000f0f7812 */ /* 0x000fe400078ec0ff */
[C---:B0-----:R-:W-:Y:S01]  /*81b0*/  LOP3.LUT R11, R6.reuse, 0xffff0000, RZ, 0xc0, !PT ;  /* 0xffff0000060b7812 */ /* 0x041fe200078ec0ff */
[----:B------:R-:W-:Y:S01]  /*81c0*/  IMAD.U32 R10, R6, 0x10000, RZ ;  /* 0x00010000060a7824 */ /* 0x000fe200078e00ff */
[C---:B------:R-:W-:Y:S01]  /*81d0*/  LOP3.LUT R13, R7.reuse, 0xffff0000, RZ, 0xc0, !PT ;  /* 0xffff0000070d7812 */ /* 0x040fe200078ec0ff */
[----:B------:R-:W-:Y:S01]  /*81e0*/  IMAD.U32 R12, R7, 0x10000, RZ ;  /* 0x00010000070c7824 */ /* 0x000fe200078e00ff */
[----:B------:R-:W-:Y:S01]  /*81f0*/  SHF.L.U32 R6, R4, 0x10, RZ ;  /* 0x0000001004067819 */ /* 0x000fe200000006ff */
[C---:B------:R-:W-:Y:S01]  /*8200*/  FMUL.FTZ R39, R11.reuse, R37 ;  /* 0x000000250b277220 */ /* 0x040fe20000410000 */
[----:B------:R-:W-:Y:S01]  /*8210*/  FMUL.FTZ R38, R11, R34 ;  /* 0x000000220b267220 */ /* 0x000fe20000410000 */
[----:B------:R-:W-:Y:S01]  /*8220*/  FMUL.FTZ R11, R13, R36 ;  /* 0x000000240d0b7220 */ /* 0x000fe20000410000 */
[----:B------:R-:W-:-:S02]  /*8230*/  IMAD.U32 R7, R5, 0x10000, RZ ;  /* 0x0001000005077824 */ /* 0x000fc400078e00ff */
[C---:B------:R-:W-:Y:S01]  /*8240*/  FFMA.FTZ R39, R10.reuse, R34, -R39 ;  /* 0x000000220a277223 */ /* 0x040fe20000010827 */
[----:B------:R-:W-:Y:S01]  /*8250*/  FFMA.FTZ R38, R10, R37, R38 ;  /* 0x000000250a267223 */ /* 0x000fe20000010026 */
[-C--:B------:R-:W-:Y:S01]  /*8260*/  FFMA.FTZ R37, R12, R15.reuse, -R11 ;  /* 0x0000000f0c257223 */ /* 0x080fe2000001080b */
[----:B------:R-:W-:Y:S01]  /*8270*/  IMAD.U32 R11, R14, 0x10000, RZ ;  /* 0x000100000e0b7824 */ /* 0x000fe200078e00ff */
[----:B------:R-:W-:Y:S01]  /*8280*/  LOP3.LUT R4, R4, 0xffff0000, RZ, 0xc0, !PT ;  /* 0xffff000004047812 */ /* 0x000fe200078ec0ff */
[----:B------:R-:W-:Y:S01]  /*8290*/  FMUL.FTZ R41, R13, R15 ;  /* 0x0000000f0d297220 */ /* 0x000fe20000410000 */
[----:B------:R-:W-:Y:S01]  /*82a0*/  LOP3.LUT R5, R5, 0xffff0000, RZ, 0xc0, !PT ;  /* 0xffff000005057812 */ /* 0x000fe200078ec0ff */
[C---:B------:R-:W-:Y:S01]  /*82b0*/  IMAD.U32 R13, R35.reuse, 0x10000, RZ ;  /* 0x00010000230d7824 */ /* 0x040fe200078e00ff */
        /* <DEDUP_REMOVED lines=16> */
.L_x_2051:
[----:B------:R-:W-:Y:S05]  /*83c0*/  BSYNC B2 ;  /* 0x0000000000027941 */ /* 0x000fea0003800000 */
.L_x_2050:
[----:B------:R-:W-:Y:S05]  /*83d0*/  @P2 BRA `(.L_x_2049) ;  /* 0x0000000000b82947 */ /* 0x000fea0003800000 */
[----:B01----:R-:W0:Y:S01]  /*83e0*/  LDS.128 R4, [R0] ;  /* 0x0000000000047984 */ /* 0x003e220000000c00 */
[----:B------:R-:W-:Y:S02]  /*83f0*/  SHF.R.U64 R14, R32, 0x10, R33 ;  /* 0x00000010200e7819 */ /* 0x000fe40000001221 */
[----:B------:R-:W-:Y:S02]  /*8400*/  SHF.R.U32.HI R32, RZ, 0x10, R31 ;  /* 0x00000010ff207819 */ /* 0x000fe4000001161f */
[----:B------:R-:W-:Y:S02]  /*8410*/  SHF.R.U32.HI R15, RZ, 0x10, R33 ;  /* 0x00000010ff0f7819 */ /* 0x000fe40000011621 */
[----:B------:R-:W-:Y:S02]  /*8420*/  PRMT R32, R42, 0x5432, R32 ;  /* 0x000054322a207816 */ /* 0x000fe40000000020 */
[----:B------:R-:W-:Y:S02]  /*8430*/  PRMT R15, R40, 0x5410, R15 ;  /* 0x00005410280f7816 */ /* 0x000fe4000000000f */
[----:B------:R-:W-:Y:S01]  /*8440*/  SHF.R.U64 R10, R30, 0x10, R31 ;  /* 0x000000101e0a7819 */ /* 0x000fe2000000121f */
[----:B------:R-:W-:Y:S01]  /*8450*/  IMAD.U32 R33, R32, 0x10000, RZ ;  /* 0x0001000020217824 */ /* 0x000fe200078e00ff */
[----:B------:R-:W-:-:S02]  /*8460*/  SHF.L.U32 R30, R15, 0x10, RZ ;  /* 0x000000100f1e7819 */ /* 0x000fc400000006ff */
[----:B------:R-:W-:Y:S02]  /*8470*/  LOP3.LUT R32, R32, 0xffff0000, RZ, 0xc0, !PT ;  /* 0xffff000020207812 */ /* 0x000fe400078ec0ff */
[----:B------:R-:W-:Y:S02]  /*8480*/  PRMT R31, R40, 0x5432, R10 ;  /* 0x00005432281f7816 */ /* 0x000fe4000000000a */
[----:B------:R-:W-:Y:S02]  /*8490*/  LOP3.LUT R15, R15, 0xffff0000, RZ, 0xc0, !PT ;  /* 0xffff00000f0f7812 */ /* 0x000fe400078ec0ff */
[----:B------:R-:W-:Y:S02]  /*84a0*/  PRMT R14, R43, 0x5432, R14 ;  /* 0x000054322b0e7816 */ /* 0x000fe4000000000e */
[C---:B0-----:R-:W-:Y:S01]  /*84b0*/  LOP3.LUT R11, R6.reuse, 0xffff0000, RZ, 0xc0, !PT ;  /* 0xffff0000060b7812 */ /* 0x041fe200078ec0ff */
[----:B------:R-:W-:Y:S01]  /*84c0*/  IMAD.U32 R10, R6, 0x10000, RZ ;  /* 0x00010000060a7824 */ /* 0x000fe200078e00ff */
[C---:B------:R-:W-:Y:S01]  /*84d0*/  LOP3.LUT R13, R7.reuse, 0xffff0000, RZ, 0xc0, !PT ;  /* 0xffff0000070d7812 */ /* 0x040fe200078ec0ff */
[----:B------:R-:W-:-:S02]  /*84e0*/  IMAD.U32 R12, R7, 0x10000, RZ ;  /* 0x00010000070c7824 */ /* 0x000fc400078e00ff */
[CC--:B------:R-:W-:Y:S01]  /*84f0*/  FMUL.FTZ R35, R11.reuse, R33.reuse ;  /* 0x000000210b237220 */ /* 0x0c0fe20000410000 */
[----:B------:R-:W-:Y:S01]  /*8500*/  FMUL.FTZ R34, R11, R30 ;  /* 0x0000001e0b227220 */ /* 0x000fe20000410000 */
[----:B------:R-:W-:Y:S01]  /*8510*/  FMUL.FTZ R11, R13, R32 ;  /* 0x000000200d0b7220 */ /* 0x000fe20000410000 */
[----:B------:R-:W-:Y:S02]  /*8520*/  IMAD.U32 R6, R4, 0x10000, RZ ;  /* 0x0001000004067824 */ /* 0x000fe400078e00ff */
[C---:B------:R-:W-:Y:S01]  /*8530*/  FFMA.FTZ R35, R10.reuse, R30, -R35 ;  /* 0x0000001e0a237223 */ /* 0x040fe20000010823 */
[----:B------:R-:W-:Y:S01]  /*8540*/  FFMA.FTZ R34, R10, R33, R34 ;  /* 0x000000210a227223 */ /* 0x000fe20000010022 */
[-C--:B------:R-:W-:Y:S01]  /*8550*/  FFMA.FTZ R33, R12, R15.reuse, -R11 ;  /* 0x0000000f0c217223 */ /* 0x080fe2000001080b */
[C---:B------:R-:W-:Y:S01]  /*8560*/  IMAD.U32 R7, R5.reuse, 0x10000, RZ ;  /* 0x0001000005077824 */ /* 0x040fe200078e00ff */
[----:B------:R-:W-:Y:S01]  /*8570*/  LOP3.LUT R4, R4, 0xffff0000, RZ, 0xc0, !PT ;  /* 0xffff000004047812 */ /* 0x000fe200078ec0ff */
[C---:B------:R-:W-:Y:S01]  /*8580*/  IMAD.U32 R11, R14.reuse, 0x10000, RZ ;  /* 0x000100000e0b7824 */ /* 0x040fe200078e00ff */
[----:B------:R-:W-:Y:S01]  /*8590*/  LOP3.LUT R5, R5, 0xffff0000, RZ, 0xc0, !PT ;  /* 0xffff000005057812 */ /* 0x000fe200078ec0ff */
[----:B------:R-:W-:Y:S01]  /*85a0*/  FMUL.FTZ R37, R13, R15 ;  /* 0x0000000f0d257220 */ /* 0x000fe20000410000 */
[C---:B------:R-:W-:Y:S01]  /*85b0*/  LOP3.LUT R10, R31.reuse, 0xffff0000, RZ, 0xc0, !PT ;  /* 0xffff00001f0a7812 */ /* 0x040fe200078ec0ff */
[----:B------:R-:W-:Y:S01]  /*85c0*/  IMAD.U32 R13, R31, 0x10000, RZ ;  /* 0x000100001f0d7824 */ /* 0x000fe200078e00ff */
[----:B------:R-:W-:Y:S01]  /*85d0*/  LOP3.LUT R14, R14, 0xffff0000, RZ, 0xc0, !PT ;  /* 0xffff00000e0e7812 */ /* 0x000fe200078ec0ff */
[----:B------:R-:W-:Y:S01]  /*85e0*/  FFMA.FTZ R32, R12, R32, R37 ;  /* 0x000000200c207223 */ /* 0x000fe20000010025 */
[C---:B------:R-:W-:Y:S01]  /*85f0*/  FMUL.FTZ R12, R4.reuse, R11 ;  /* 0x0000000b040c7220 */ /* 0x040fe20000410000 */
[-C--:B------:R-:W-:Y:S01]  /*8600*/  FMUL.FTZ R15, R4, R13.reuse ;  /* 0x0000000d040f7220 */ /* 0x080fe20000410000 */
[C---:B------:R-:W-:Y:S01]  /*8610*/  FMUL.FTZ R30, R5.reuse, R10 ;  /* 0x0000000a051e7220 */ /* 0x040fe20000410000 */
[-C--:B------:R-:W-:Y:S01]  /*8620*/  FMUL.FTZ R31, R5, R14.reuse ;  /* 0x0000000e051f7220 */ /* 0x080fe20000410000 */
[C---:B------:R-:W-:Y:S01]  /*8630*/  FFMA.FTZ R13, R6.reuse, R13, R12 ;  /* 0x0000000d060d7223 */ /* 0x040fe2000001000c */
[----:B------:R-:W-:Y:S01]  /*8640*/  FFMA.FTZ R4, R6, R11, -R15 ;  /* 0x0000000b06047223 */ /* 0x000fe2000001080f */
[C---:B------:R-:W-:Y:S01]  /*8650*/  FFMA.FTZ R5, R7.reuse, R14, -R30 ;  /* 0x0000000e07057223 */ /* 0x040fe2000001081e */
[----:B------:R-:W-:Y:S01]  /*8660*/  FFMA.FTZ R10, R7, R10, R31 ;  /* 0x0000000a070a7223 */ /* 0x000fe2000001001f */
[----:B------:R-:W-:-:S02]  /*8670*/  F2FP.BF16.F32.PACK_AB R6, R34, R35 ;  /* 0x000000232206723e */ /* 0x000fc400000010ff */
[----:B------:R-:W-:Y:S02]  /*8680*/  F2FP.BF16.F32.PACK_AB R7, R32, R33 ;  /* 0x000000212007723e */ /* 0x000fe400000010ff */
[----:B------:R-:W-:Y:S02]  /*8690*/  F2FP.BF16.F32.PACK_AB R4, R13, R4 ;  /* 0x000000040d04723e */ /* 0x000fe400000010ff */
[----:B------:R-:W-:-:S05]  /*86a0*/  F2FP.BF16.F32.PACK_AB R5, R10, R5 ;  /* 0x000000050a05723e */ /* 0x000fca00000010ff */
[----:B------:R2:W-:Y:S02]  /*86b0*/  STS.128 [R0], R4 ;  /* 0x0000000400007388 */ /* 0x0005e40000000c00 */
.L_x_2049:
[----:B------:R-:W-:Y:S05]  /*86c0*/  BSYNC B1 ;  /* 0x0000000000017941 */ /* 0x000fea0003800000 */
.L_x_2048:
[----:B------:R-:W-:Y:S05]  /*86d0*/  @P1 BRA `(.L_x_2052) ;  /* 0x0000001800a41947 */ /* 0x000fea0003800000 */
[----:B-12---:R-:W1:Y:S01]  /*86e0*/  LDC R5, c[0x0][0x3d4] ;  /* 0x0000f500ff057b82 */ /* 0x006e620000000800 */
[C---:B------:R-:W-:Y:S01]  /*86f0*/  VIADD R4, R24.reuse, 0x10 ;  /* 0x0000001018047836 */ /* 0x040fe20000000000 */
[----:B------:R-:W-:Y:S01]  /*8700*/  BSSY B1, `(.L_x_2053) ;  /* 0x0000032000017945 */ /* 0x000fe20003800000 */
[----:B-1----:R-:W-:-:S03]  /*8710*/  ISETP.GE.AND P0, PT, R24, R5, PT ;  /* 0x000000051800720c */ /* 0x002fc60003f06270 */
[----:B------:R-:W-:-:S10]  /*8720*/  ISETP.GE.AND P1, PT, R4, R5, PT ;  /* 0x000000050400720c */ /* 0x000fd40003f26270 */
[----:B------:R-:W-:Y:S05]  /*8730*/  @P0 BRA `(.L_x_2054) ;  /* 0x0000000000b80947 */ /* 0x000fea0003800000 */
[----:B0-----:R-:W0:Y:S01]  /*8740*/  LDS.128 R4, [R3+0x21400] ;  /* 0x0214000003047984 */ /* 0x001e220000000c00 */
[--C-:B------:R-:W-:Y:S02]  /*8750*/  SHF.R.U64 R25, R26, 0x10, R27.reuse ;  /* 0x000000101a197819 */ /* 0x100fe4000000121b */
[----:B------:R-:W-:Y:S02]  /*8760*/  SHF.R.U32.HI R26, RZ, 0x10, R27 ;  /* 0x00000010ff1a7819 */ /* 0x000fe4000001161b */
[----:B------:R-:W-:Y:S02]  /*8770*/  SHF.R.U32.HI R15, RZ, 0x10, R29 ;  /* 0x00000010ff0f7819 */ /* 0x000fe4000001161d */
[C---:B------:R-:W-:Y:S02]  /*8780*/  PRMT R26, R44.reuse, 0x5432, R26 ;  /* 0x000054322c1a7816 */ /* 0x040fe4000000001a */
[----:B------:R-:W-:Y:S02]  /*8790*/  PRMT R15, R44, 0x5410, R15 ;  /* 0x000054102c0f7816 */ /* 0x000fe4000000000f */
[----:B------:R-:W-:Y:S01]  /*87a0*/  SHF.R.U64 R14, R28, 0x10, R29 ;  /* 0x000000101c0e7819 */ /* 0x000fe2000000121d */
[C---:B------:R-:W-:Y:S01]  /*87b0*/  IMAD.U32 R27, R26.reuse, 0x10000, RZ ;  /* 0x000100001a1b7824 */ /* 0x040fe200078e00ff */
[----:B------:R-:W-:Y:S01]  /*87c0*/  LOP3.LUT R26, R26, 0xffff0000, RZ, 0xc0, !PT ;  /* 0xffff00001a1a7812 */ /* 0x000fe200078ec0ff */
[C---:B------:R-:W-:Y:S01]  /*87d0*/  IMAD.U32 R24, R15.reuse, 0x10000, RZ ;  /* 0x000100000f187824 */ /* 0x040fe200078e00ff */
[----:B------:R-:W-:-:S02]  /*87e0*/  LOP3.LUT R15, R15, 0xffff0000, RZ, 0xc0, !PT ;  /* 0xffff00000f0f7812 */ /* 0x000fc400078ec0ff */
[----:B------:R-:W-:Y:S02]  /*87f0*/  PRMT R14, R46, 0x5432, R14 ;  /* 0x000054322e0e7816 */ /* 0x000fe4000000000e */
[----:B------:R-:W-:Y:S02]  /*8800*/  PRMT R25, R42, 0x5410, R25 ;  /* 0x000054102a197816 */ /* 0x000fe40000000019 */
        /* <DEDUP_REMOVED lines=12> */
[----:B------:R-:W-:Y:S01]  /*88d0*/  LOP3.LUT R4, R4, 0xffff0000, RZ, 0xc0, !PT ;  /* 0xffff000004047812 */ /* 0x000fe200078ec0ff */
[----:B------:R-:W-:Y:S01]  /*88e0*/  FMUL.FTZ R27, R13, R15 ;  /* 0x0000000f0d1b7220 */ /* 0x000fe20000410000 */
[----:B------:R-:W-:Y:S01]  /*88f0*/  LOP3.LUT R5, R5, 0xffff0000, RZ, 0xc0, !PT ;  /* 0xffff000005057812 */ /* 0x000fe200078ec0ff */
[C---:B------:R-:W-:Y:S01]  /*8900*/  IMAD.U32 R11, R14.reuse, 0x10000, RZ ;  /* 0x000100000e0b7824 */ /* 0x040fe200078e00ff */
[C---:B------:R-:W-:Y:S01]  /*8910*/  LOP3.LUT R10, R25.reuse, 0xffff0000, RZ, 0xc0, !PT ;  /* 0xffff0000190a7812 */ /* 0x040fe200078ec0ff */
[----:B------:R-:W-:Y:S01]  /*8920*/  IMAD.U32 R13, R25, 0x10000, RZ ;  /* 0x00010000190d7824 */ /* 0x000fe200078e00ff */
[----:B------:R-:W-:Y:S01]  /*8930*/  LOP3.LUT R14, R14, 0xffff0000, RZ, 0xc0, !PT ;  /* 0xffff00000e0e7812 */ /* 0x000fe200078ec0ff */
[----:B------:R-:W-:-:S02]  /*8940*/  FFMA.FTZ R27, R12, R26, R27 ;  /* 0x0000001a0c1b7223 */ /* 0x000fc4000001001b */
        /* <DEDUP_REMOVED lines=8> */
[----:B------:R-:W-:Y:S02]  /*89d0*/  F2FP.BF16.F32.PACK_AB R6, R28, R29 ;  /* 0x0000001d1c06723e */ /* 0x000fe400000010ff */
[----:B------:R-:W-:-:S02]  /*89e0*/  F2FP.BF16.F32.PACK_AB R7, R27, R24 ;  /* 0x000000181b07723e */ /* 0x000fc400000010ff */
[----:B------:R-:W-:Y:S02]  /*89f0*/  F2FP.BF16.F32.PACK_AB R4, R4, R15 ;  /* 0x0000000f0404723e */ /* 0x000fe400000010ff */
[----:B------:R-:W-:-:S05]  /*8a00*/  F2FP.BF16.F32.PACK_AB R5, R5, R12 ;  /* 0x0000000c0505723e */ /* 0x000fca00000010ff */
[----:B------:R1:W-:Y:S02]  /*8a10*/  STS.128 [R3+0x21400], R4 ;  /* 0x0214000403007388 */ /* 0x0003e40000000c00 */
.L_x_2054:
[----:B------:R-:W-:Y:S05]  /*8a20*/  BSYNC B1 ;  /* 0x0000000000017941 */ /* 0x000fea0003800000 */
.L_x_2053:
[----:B------:R-:W-:Y:S05]  /*8a30*/  @P1 BRA `(.L_x_2052) ;  /* 0x0000001400cc1947 */ /* 0x000fea0003800000 */
[----:B01----:R-:W0:Y:S01]  /*8a40*/  LDS.128 R4, [R0+0x1000] ;  /* 0x0010000000047984 */ /* 0x003e220000000c00 */
[----:B------:R-:W-:Y:S02]  /*8a50*/  SHF.R.U32.HI R15, RZ, 0x10, R9 ;  /* 0x00000010ff0f7819 */ /* 0x000fe40000011609 */
[----:B------:R-:W-:Y:S02]  /*8a60*/  SHF.R.U32.HI R12, RZ, 0x10, R21 ;  /* 0x00000010ff0c7819 */ /* 0x000fe40000011615 */
[----:B------:R-:W-:Y:S02]  /*8a70*/  PRMT R15, R43, 0x5410, R15 ;  /* 0x000054102b0f7816 */ /* 0x000fe4000000000f */
[----:B------:R-:W-:Y:S02]  /*8a80*/  PRMT R12, R47, 0x5432, R12 ;  /* 0x000054322f0c7816 */ /* 0x000fe4000000000c */
[----:B------:R-:W-:Y:S02]  /*8a90*/  SHF.R.U64 R14, R8, 0x10, R9 ;  /* 0x00000010080e7819 */ /* 0x000fe40000001209 */
[----:B------:R-:W-:Y:S01]  /*8aa0*/  SHF.R.U64 R11, R20, 0x10, R21 ;  /* 0x00000010140b7819 */ /* 0x000fe20000001215 */
[----:B------:R-:W-:Y:S01]  /*8ab0*/  IMAD.U32 R20, R15, 0x10000, RZ ;  /* 0x000100000f147824 */ /* 0x000fe200078e00ff */
[----:B------:R-:W-:Y:S01]  /*8ac0*/  PRMT R14, R45, 0x5432, R14 ;  /* 0x000054322d0e7816 */ /* 0x000fe2000000000e */
[----:B------:R-:W-:Y:S01]  /*8ad0*/  IMAD.U32 R13, R12, 0x10000, RZ ;  /* 0x000100000c0d7824 */ /* 0x000fe200078e00ff */
[----:B------:R-:W-:-:S02]  /*8ae0*/  LOP3.LUT R15, R15, 0xffff0000, RZ, 0xc0, !PT ;  /* 0xffff00000f0f7812 */ /* 0x000fc400078ec0ff */
[----:B------:R-:W-:Y:S02]  /*8af0*/  LOP3.LUT R12, R12, 0xffff0000, RZ, 0xc0, !PT ;  /* 0xffff00000c0c7812 */ /* 0x000fe400078ec0ff */
[----:B------:R-:W-:Y:S02]  /*8b00*/  PRMT R11, R45, 0x5410, R11 ;  /* 0x000054102d0b7816 */ /* 0x000fe4000000000b */
[C---:B0-----:R-:W-:Y:S01]  /*8b10*/  LOP3.LUT R9, R6.reuse, 0xffff0000, RZ, 0xc0, !PT ;  /* 0xffff000006097812 */ /* 0x041fe200078ec0ff */
[C---:B------:R-:W-:Y:S01]  /*8b20*/  IMAD.U32 R10, R7.reuse, 0x10000, RZ ;  /* 0x00010000070a7824 */ /* 0x040fe200078e00ff */
[----:B------:R-:W-:Y:S01]  /*8b30*/  LOP3.LUT R7, R7, 0xffff0000, RZ, 0xc0, !PT ;  /* 0xffff000007077812 */ /* 0x000fe200078ec0ff */
[----:B------:R-:W-:Y:S02]  /*8b40*/  IMAD.U32 R8, R6, 0x10000, RZ ;  /* 0x0001000006087824 */ /* 0x000fe400078e00ff */
[C---:B------:R-:W-:Y:S01]  /*8b50*/  FMUL.FTZ R21, R9.reuse, R20 ;  /* 0x0000001409157220 */ /* 0x040fe20000410000 */
[----:B------:R-:W-:Y:S01]  /*8b60*/  FMUL.FTZ R9, R9, R13 ;  /* 0x0000000d09097220 */ /* 0x000fe20000410000 */
[----:B------:R-:W-:-:S02]  /*8b70*/  IMAD.U32 R6, R5, 0x10000, RZ ;  /* 0x0001000005067824 */ /* 0x000fc400078e00ff */
[C---:B------:R-:W-:Y:S01]  /*8b80*/  FMUL.FTZ R25, R7.reuse, R15 ;  /* 0x0000000f07197220 */ /* 0x040fe20000410000 */
[C---:B------:R-:W-:Y:S01]  /*8b90*/  FFMA.FTZ R21, R8.reuse, R13, -R21 ;  /* 0x0000000d08157223 */ /* 0x040fe20000010815 */
[----:B------:R-:W-:Y:S01]  /*8ba0*/  FFMA.FTZ R20, R8, R20, R9 ;  /* 0x0000001408147223 */ /* 0x000fe20000010009 */
[-C--:B------:R-:W-:Y:S01]  /*8bb0*/  FMUL.FTZ R9, R7, R12.reuse ;  /* 0x0000000c07097220 */ /* 0x080fe20000410000 */
[----:B------:R-:W-:Y:S01]  /*8bc0*/  IMAD.U32 R8, R14, 0x10000, RZ ;  /* 0x000100000e087824 */ /* 0x000fe200078e00ff */
[----:B------:R-:W-:Y:S01]  /*8bd0*/  LOP3.LUT R5, R5, 0xffff0000, RZ, 0xc0, !PT ;  /* 0xffff000005057812 */ /* 0x000fe200078ec0ff */
[----:B------:R-:W-:Y:S01]  /*8be0*/  IMAD.U32 R3, R4, 0x10000, RZ ;  /* 0x0001000004037824 */ /* 0x000fe200078e00ff */
[----:B------:R-:W-:Y:S01]  /*8bf0*/  SHF.L.U32 R7, R11, 0x10, RZ ;  /* 0x000000100b077819 */ /* 0x000fe200000006ff */
[----:B------:R-:W-:Y:S01]  /*8c00*/  FFMA.FTZ R25, R10, R12, -R25 ;  /* 0x0000000c0a197223 */ /* 0x000fe20000010819 */
[----:B------:R-:W-:Y:S01]  /*8c10*/  LOP3.LUT R14, R14, 0xffff0000, RZ, 0xc0, !PT ;  /* 0xffff00000e0e7812 */ /* 0x000fe200078ec0ff */
[----:B------:R-:W-:Y:S01]  /*8c20*/  FFMA.FTZ R12, R10, R15, R9 ;  /* 0x0000000f0a0c7223 */ /* 0x000fe20000010009 */
[----:B------:R-:W-:-:S02]  /*8c30*/  LOP3.LUT R4, R4, 0xffff0000, RZ, 0xc0, !PT ;  /* 0xffff000004047812 */ /* 0x000fc400078ec0ff */
[----:B------:R-:W-:Y:S01]  /*8c40*/  LOP3.LUT R11, R11, 0xffff0000, RZ, 0xc0, !PT ;  /* 0xffff00000b0b7812 */ /* 0x000fe200078ec0ff */
[C---:B------:R-:W-:Y:S01]  /*8c50*/  FMUL.FTZ R13, R5.reuse, R14 ;  /* 0x0000000e050d7220 */ /* 0x040fe20000410000 */
[----:B------:R-:W-:Y:S01]  /*8c60*/  F2FP.BF16.F32.PACK_AB R15, R12, R25 ;  /* 0x000000190c0f723e */ /* 0x000fe200000010ff */
[CC--:B------:R-:W-:Y:S01]  /*8c70*/  FMUL.FTZ R10, R4.reuse, R8.reuse ;  /* 0x00000008040a7220 */ /* 0x0c0fe20000410000 */
[----:B------:R-:W-:Y:S01]  /*8c80*/  FMUL.FTZ R9, R4, R7 ;  /* 0x0000000704097220 */ /* 0x000fe20000410000 */
[-C--:B------:R-:W-:Y:S01]  /*8c90*/  FMUL.FTZ R5, R5, R11.reuse ;  /* 0x0000000b05057220 */ /* 0x080fe20000410000 */
[C---:B------:R-:W-:Y:S01]  /*8ca0*/  FFMA.FTZ R13, R6.reuse, R11, -R13 ;  /* 0x0000000b060d7223 */ /* 0x040fe2000001080d */
[C---:B------:R-:W-:Y:S01]  /*8cb0*/  FFMA.FTZ R10, R3.reuse, R7, -R10 ;  /* 0x00000007030a7223 */ /* 0x040fe2000001080a */
[----:B------:R-:W-:Y:S01]  /*8cc0*/  FFMA.FTZ R9, R3, R8, R9 ;  /* 0x0000000803097223 */ /* 0x000fe20000010009 */
[----:B------:R-:W-:Y:S01]  /*8cd0*/  FFMA.FTZ R6, R6, R14, R5 ;  /* 0x0000000e06067223 */ /* 0x000fe20000010005 */
[----:B------:R-:W-:-:S03]  /*8ce0*/  F2FP.BF16.F32.PACK_AB R14, R20, R21 ;  /* 0x00000015140e723e */ /* 0x000fc600000010ff */
[----:B------:R-:W-:Y:S02]  /*8cf0*/  F2FP.BF16.F32.PACK_AB R12, R9, R10 ;  /* 0x0000000a090c723e */ /* 0x000fe400000010ff */
[----:B------:R-:W-:-:S05]  /*8d00*/  F2FP.BF16.F32.PACK_AB R13, R6, R13 ;  /* 0x0000000d060d723e */ /* 0x000fca00000010ff */
[----:B------:R3:W-:Y:S01]  /*8d10*/  STS.128 [R0+0x1000], R12 ;  /* 0x0010000c00007388 */ /* 0x0007e20000000c00 */
[----:B------:R-:W-:Y:S05]  /*8d20*/  BRA `(.L_x_2052) ;  /* 0x0000001400107947 */ /* 0x000fea0003800000 */
.L_x_2033:
[----:B------:R-:W0:Y:S01]  /*8d30*/  LDC R21, c[0x0][0x3d4] ;  /* 0x0000f500ff157b82 */ /* 0x000e220000000800 */
[-C--:B------:R-:W-:Y:S01]  /*8d40*/  ISETP.GE.AND P0, PT, R225, R56.reuse, PT ;  /* 0x00000038e100720c */ /* 0x080fe20003f06270 */
[----:B------:R-:W-:Y:S01]  /*8d50*/  ULDC.64 UR4, c[0x0][0x3c8] ;  /* 0x0000f20000047ab9 */ /* 0x000fe20000000a00 */
[----:B------:R-:W-:Y:S01]  /*8d60*/  ISETP.GE.AND P1, PT, R23, R56, PT ;  /* 0x000000381700720c */ /* 0x000fe20003f26270 */
[----:B------:R-:W-:Y:S01]  /*8d70*/  ULDC.64 UR6, c[0x0][0x3e0] ;  /* 0x0000f80000067ab9 */ /* 0x000fe20000000a00 */
[----:B------:R-:W-:Y:S02]  /*8d80*/  CS2R R32, SRZ ;  /* 0x0000000000207805 */ /* 0x000fe4000001ff00 */
[----:B------:R-:W-:Y:S02]  /*8d90*/  CS2R R34, SRZ ;  /* 0x0000000000227805 */ /* 0x000fe4000001ff00 */
[CC--:B0-----:R-:W-:Y:S02]  /*8da0*/  ISETP.GE.OR P0, PT, R16.reuse, R21.reuse, P0 ;  /* 0x000000151000720c */ /* 0x0c1fe40000706670 */
[----:B------:R-:W-:-:S11]  /*8db0*/  ISETP.GE.OR P1, PT, R16, R21, P1 ;  /* 0x000000151000720c */ /* 0x000fd60000f26670 */
[----:B------:R-:W0:Y:S01]  /*8dc0*/  @!P0 LDC.64 R14, c[0x0][0x3c8] ;  /* 0x0000f200ff0e8b82 */ /* 0x000e220000000a00 */
[----:B------:R-:W-:Y:S02]  /*8dd0*/  @!P0 IADD3 R0, P2, P3, R29, R44, R54 ;  /* 0x0000002c1d008210 */ /* 0x000fe40007b5e036 */
[----:B------:R-:W-:Y:S02]  /*8de0*/  @!P1 IADD3 R9, P4, R52, R27, RZ ;  /* 0x0000001b34099210 */ /* 0x000fe40007f9e0ff */
[----:B------:R-:W-:Y:S02]  /*8df0*/  @!P0 IADD3 R13, P5, P6, R27, R46, R52 ;  /* 0x0000002e1b0d8210 */ /* 0x000fe40007ebe034 */
[----:B------:R-:W-:Y:S01]  /*8e00*/  @!P0 IADD3.X R3, R28, R45, R59, P2, P3 ;  /* 0x0000002d1c038210 */ /* 0x000fe200017e643b */
[----:B------:R-:W1:Y:S01]  /*8e10*/  @!P0 LDC.64 R30, c[0x0][0x3e0] ;  /* 0x0000f800ff1e8b82 */ /* 0x000e620000000a00 */
[----:B------:R-:W-:Y:S01]  /*8e20*/  @!P1 IMAD.X R10, R57, 0x1, R26, P4 ;  /* 0x00000001390a9824 */ /* 0x000fe200020e061a */
[----:B------:R-:W-:-:S02]  /*8e30*/  @!P1 LEA R8, P4, R9, UR4, 0x1 ;  /* 0x0000000409089c11 */ /* 0x000fc4000f8808ff */
[----:B------:R-:W-:Y:S02]  /*8e40*/  @!P0 IADD3.X R20, R26, R47, R57, P5, P6 ;  /* 0x0000002f1a148210 */ /* 0x000fe40002fec439 */
[----:B------:R-:W-:Y:S02]  /*8e50*/  @!P1 LEA.HI.X R9, R9, UR5, R10, 0x1, P4 ;  /* 0x0000000509099c11 */ /* 0x000fe4000a0f0c0a */
[----:B------:R-:W-:Y:S02]  /*8e60*/  @!P1 IADD3 R11, P5, R54, R29, RZ ;  /* 0x0000001d360b9210 */ /* 0x000fe40007fbe0ff */
[----:B0-----:R-:W-:-:S03]  /*8e70*/  @!P0 LEA R12, P3, R13, R14, 0x1 ;  /* 0x0000000e0d0c8211 */ /* 0x001fc600078608ff */
[----:B------:R-:W-:Y:S01]  /*8e80*/  @!P1 IMAD.X R24, R59, 0x1, R28, P5 ;  /* 0x000000013b189824 */ /* 0x000fe200028e061c */
[----:B------:R-:W-:Y:S02]  /*8e90*/  @!P1 LEA R10, P2, R11, UR6, 0x1 ;  /* 0x000000060b0a9c11 */ /* 0x000fe4000f8408ff */
[----:B------:R-:W-:Y:S02]  /*8ea0*/  CS2R R26, SRZ ;  /* 0x00000000001a7805 */ /* 0x000fe4000001ff00 */
[----:B------:R-:W-:Y:S01]  /*8eb0*/  @!P0 LEA.HI.X R13, R13, R15, R20, 0x1, P3 ;  /* 0x0000000f0d0d8211 */ /* 0x000fe200018f0c14 */
[----:B------:R0:W5:Y:S01]  /*8ec0*/  @!P1 LDG.E.128 R32, desc[UR42][R8.64] ;  /* 0x0000002a08209981 */ /* 0x000162000c1e1d00 */
[----:B------:R-:W-:Y:S02]  /*8ed0*/  @!P1 LEA.HI.X R11, R11, UR7, R24, 0x1, P2 ;  /* 0x000000070b0b9c11 */ /* 0x000fe400090f0c18 */
[----:B-1----:R-:W-:-:S04]  /*8ee0*/  @!P0 LEA R14, P4, R0, R30, 0x1 ;  /* 0x0000001e000e8211 */ /* 0x002fc800078808ff */
[----:B------:R-:W-:Y:S02]  /*8ef0*/  @!P0 LEA.HI.X R15, R0, R31, R3, 0x1, P4 ;  /* 0x0000001f000f8211 */ /* 0x000fe400020f0c03 */
[----:B------:R-:W1:Y:S01]  /*8f00*/  LDC R0, c[0x0][0x428] ;  /* 0x00010a00ff007b82 */ /* 0x000e620000000800 */
[----:B------:R-:W-:Y:S02]  /*8f10*/  CS2R R24, SRZ ;  /* 0x0000000000187805 */ /* 0x000fe4000001ff00 */
[----:B------:R-:W-:Y:S02]  /*8f20*/  CS2R R28, SRZ ;  /* 0x00000000001c7805 */ /* 0x000fe4000001ff00 */
[----:B------:R-:W-:Y:S02]  /*8f30*/  CS2R R30, SRZ ;  /* 0x00000000001e7805 */ /* 0x000fe4000001ff00 */
[----:B------:R-:W5:Y:S04]  /*8f40*/  @!P0 LDG.E.128 R24, desc[UR42][R12.64] ;  /* 0x0000002a0c188981 */ /* 0x000f68000c1e1d00 */
[----:B------:R-:W5:Y:S01]  /*8f50*/  @!P0 LDG.E.128 R28, desc[UR42][R14.64] ;  /* 0x0000002a0e1c8981 */ /* 0x000f62000c1e1d00 */
[----:B-1----:R-:W-:-:S13]  /*8f60*/  ISETP.NE.AND P0, PT, R0, 0x1, PT ;  /* 0x000000010000780c */ /* 0x002fda0003f05270 */
[----:B0-----:R-:W0:Y:S08]  /*8f70*/  @P0 LDC R8, c[0x0][0x42c] ;  /* 0x00010b00ff080b82 */ /* 0x001e300000000800 */
[----:B------:R-:W1:Y:S01]  /*8f80*/  @P0 LDC R9, c[0x0][0x430] ;  /* 0x00010c00ff090b82 */ /* 0x000e620000000800 */
[----:B------:R-:W-:-:S04]  /*8f90*/  IMAD R0, R189, 0x40, R23 ;  /* 0x00000040bd007824 */ /* 0x000fc800078e0217 */
[----:B------:R-:W-:Y:S01]  /*8fa0*/  IMAD R3, R211, 0x20, R0 ;  /* 0x00000020d3037824 */ /* 0x000fe200078e0200 */
[----:B------:R-:W-:Y:S02]  /*8fb0*/  CS2R R36, SRZ ;  /* 0x0000000000247805 */ /* 0x000fe4000001ff00 */
[----:B------:R-:W-:-:S06]  /*8fc0*/  CS2R R38, SRZ ;  /* 0x0000000000267805 */ /* 0x000fcc000001ff00 */
[----:B------:R2:W5:Y:S01]  /*8fd0*/  @!P1 LDG.E.128 R36, desc[UR42][R10.64] ;  /* 0x0000002a0a249981 */ /* 0x000562000c1e1d00 */
[----:B0-----:R-:W-:-:S05]  /*8fe0*/  @P0 IMAD.HI.U32 R0, R3, R8, RZ ;  /* 0x0000000803000227 */ /* 0x001fca00078e00ff */
[----:B-1----:R-:W-:-:S04]  /*8ff0*/  @P0 SHF.R.U32.HI R3, RZ, R9, R0 ;  /* 0x00000009ff030219 */ /* 0x002fc80000011600 */
[----:B------:R-:W-:Y:S01]  /*9000*/  SHF.R.S32.HI R41, RZ, 0x1f, R3 ;  /* 0x0000001fff297819 */ /* 0x000fe20000011403 */
[----:B------:R-:W-:Y:S02]  /*9010*/  IMAD.MOV.U32 R8, RZ, RZ, R42 ;  /* 0x000000ffff087224 */ /* 0x000fe400078e002a */
[----:B------:R-:W-:Y:S02]  /*9020*/  IMAD.MOV.U32 R9, RZ, RZ, R49 ;  /* 0x000000ffff097224 */ /* 0x000fe400078e0031 */
[----:B--2---:R-:W-:Y:S02]  /*9030*/  IMAD.MOV.U32 R10, RZ, RZ, R40 ;  /* 0x000000ffff0a7224 */ /* 0x004fe400078e0028 */
[----:B------:R-:W-:Y:S02]  /*9040*/  IMAD.MOV.U32 R11, RZ, RZ, R51 ;  /* 0x000000ffff0b7224 */ /* 0x000fe400078e0033 */
[C---:B------:R-:W-:Y:S02]  /*9050*/  IMAD R0, R41.reuse, R6, RZ ;  /* 0x0000000629007224 */ /* 0x040fe400078e02ff */
[----:B------:R-:W-:-:S02]  /*9060*/  IMAD R12, R41, R4, RZ ;  /* 0x00000004290c7224 */ /* 0x000fc400078e02ff */
[----:B------:R-:W-:-:S04]  /*9070*/  IMAD.WIDE.U32 R8, R3, R6, R8 ;  /* 0x0000000603087225 */ /* 0x000fc800078e0008 */
[----:B------:R-:W-:-:S04]  /*9080*/  IMAD.WIDE.U32 R10, R3, R4, R10 ;  /* 0x00000004030a7225 */ /* 0x000fc800078e000a */
[C---:B------:R-:W-:Y:S02]  /*9090*/  IMAD R7, R3.reuse, R7, R0 ;  /* 0x0000000703077224 */ /* 0x040fe400078e0200 */
[----:B------:R-:W-:Y:S01]  /*90a0*/  IMAD R3, R3, R5, R12 ;  /* 0x0000000503037224 */ /* 0x000fe200078e020c */
[----:B------:R-:W-:Y:S01]  /*90b0*/  LEA R4, P0, R8, UR4, 0x1 ;  /* 0x0000000408047c11 */ /* 0x000fe2000f8008ff */
[----:B------:R-:W-:Y:S01]  /*90c0*/  IMAD.IADD R5, R9, 0x1, R7 ;  /* 0x0000000109057824 */ /* 0x000fe200078e0207 */
[----:B------:R-:W-:Y:S02]  /*90d0*/  LEA R0, P1, R10, UR6, 0x1 ;  /* 0x000000060a007c11 */ /* 0x000fe4000f8208ff */
[----:B------:R-:W-:Y:S01]  /*90e0*/  IADD3 R3, R11, R3, RZ ;  /* 0x000000030b037210 */ /* 0x000fe20007ffe0ff */
[----:B------:R-:W-:Y:S01]  /*90f0*/  UMOV UR4, 0xffffffff ;  /* 0xffffffff00047882 */ /* 0x000fe20000000000 */
[----:B------:R-:W-:Y:S02]  /*9100*/  LEA.HI.X R5, R8, UR5, R5, 0x1, P0 ;  /* 0x0000000508057c11 */ /* 0x000fe400080f0c05 */
[----:B------:R-:W-:-:S02]  /*9110*/  LEA.HI.X R3, R10, UR7, R3, 0x1, P1 ;  /* 0x000000070a037c11 */ /* 0x000fc400088f0c03 */
[----:B------:R-:W-:Y:S01]  /*9120*/  LEA.HI R6, R205, R205, RZ, 0x1 ;  /* 0x000000cdcd067211 */ /* 0x000fe200078f08ff */
[----:B------:R-:W-:Y:S06]  /*9130*/  BRA.DIV UR4, `(.L_x_2055) ;  /* 0x0000014a044c7947 */ /* 0x000fec000b800000 */
.L_x_2312:
[----:B------:R-:W-:-:S03]  /*9140*/  UMOV UR4, 0xffffffff ;  /* 0xffffffff00047882 */ /* 0x000fc60000000000 */
[----:B------:R-:W-:Y:S05]  /*9150*/  BRA.DIV UR4, `(.L_x_2056) ;  /* 0x0000014a046c7947 */ /* 0x000fea000b800000 */
.L_x_2315:
[----:B------:R-:W-:-:S03]  /*9160*/  UMOV UR4, 0xffffffff ;  /* 0xffffffff00047882 */ /* 0x000fc60000000000 */
[----:B------:R-:W-:Y:S05]  /*9170*/  BRA.DIV UR4, `(.L_x_2057) ;  /* 0x0000014a048c7947 */ /* 0x000fea000b800000 */
.L_x_2318:
[----:B------:R-:W-:-:S03]  /*9180*/  UMOV UR4, 0xffffffff ;  /* 0xffffffff00047882 */ /* 0x000fc60000000000 */
[----:B------:R-:W-:Y:S05]  /*9190*/  BRA.DIV UR4, `(.L_x_2058) ;  /* 0x0000014a04ac7947 */ /* 0x000fea000b800000 */
.L_x_2321:
[----:B------:R-:W-:-:S03]  /*91a0*/  UMOV UR4, 0xffffffff ;  /* 0xffffffff00047882 */ /* 0x000fc60000000000 */
[----:B------:R-:W-:Y:S05]  /*91b0*/  BRA.DIV UR4, `(.L_x_2059) ;  /* 0x0000014a04cc7947 */ /* 0x000fea000b800000 */
.L_x_2324:
[----:B------:R-:W-:Y:S01]  /*91c0*/  UMOV UR4, 0xffffffff ;  /* 0xffffffff00047882 */ /* 0x000fe20000000000 */
[----:B------:R-:W-:Y:S02]  /*91d0*/  LOP3.LUT R6, R6, 0xfffffffe, RZ, 0xc0, !PT ;  /* 0xfffffffe06067812 */ /* 0x000fe400078ec0ff */
[----:B------:R-:W-:Y:S05]  /*91e0*/  BRA.DIV UR4, `(.L_x_2060) ;  /* 0x0000014a04e87947 */ /* 0x000fea000b800000 */
.L_x_2327:
[----:B------:R-:W-:Y:S01]  /*91f0*/  UMOV UR4, 0xffffffff ;  /* 0xffffffff00047882 */ /* 0x000fe20000000000 */
[----:B------:R-:W-:Y:S02]  /*9200*/  IMAD.IADD R6, R205, 0x1, -R6 ;  /* 0x00000001cd067824 */ /* 0x000fe400078e0a06 */
[----:B------:R-:W-:Y:S05]  /*9210*/  BRA.DIV UR4, `(.L_x_2061) ;  /* 0x0000014e04047947 */ /* 0x000fea000b800000 */
.L_x_2330:
[----:B------:R-:W-:Y:S01]  /*9220*/  UMOV UR4, 0xffffffff ;  /* 0xffffffff00047882 */ /* 0x000fe20000000000 */
[----:B------:R-:W-:Y:S02]  /*9230*/  SHF.L.U32 R3, R6, 0x1f, RZ ;  /* 0x0000001f06037819 */ /* 0x000fe400000006ff */
[----:B------:R-:W-:Y:S05]  /*9240*/  BRA.DIV UR4, `(.L_x_2062) ;  /* 0x0000014e04207947 */ /* 0x000fea000b800000 */
.L_x_2333:
[----:B------:R-:W0:Y:S01]  /*9250*/  SYNCS.PHASECHK.TRANS64.TRYWAIT P1, [R2+URZ+0x28c00], R3 ;  /* 0x028c0003020075a7 */ /* 0x000e22000802017f */
[----:B-----5:R-:W-:Y:S01]  /*9260*/  IMAD.MOV.U32 R0, RZ, RZ, R32 ;  /* 0x000000ffff007224 */ /* 0x020fe200078e0020 */
[----:B------:R-:W-:Y:S01]  /*9270*/  ISETP.GE.AND P0, PT, R16, R21, PT ;  /* 0x000000151000720c */ /* 0x000fe20003f06270 */
[----:B------:R-:W-:Y:S01]  /*9280*/  IMAD.MOV.U32 R4, RZ, RZ, R33 ;  /* 0x000000ffff047224 */ /* 0x000fe200078e0021 */
[----:B------:R-:W-:Y:S01]  /*9290*/  BSSY B1, `(.L_x_2063) ;  /* 0x000001f000017945 */ /* 0x000fe20003800000 */
[----:B------:R-:W-:Y:S01]  /*92a0*/  IMAD.MOV.U32 R5, RZ, RZ, R34 ;  /* 0x000000ffff057224 */ /* 0x000fe200078e0022 */
[----:B------:R-:W-:Y:S01]  /*92b0*/  PRMT R20, R20, 0x5410, R0 ;  /* 0x0000541014147816 */ /* 0x000fe20000000000 */
[----:B------:R-:W-:Y:S01]  /*92c0*/  IMAD.MOV.U32 R6, RZ, RZ, R35 ;  /* 0x000000ffff067224 */ /* 0x000fe200078e0023 */
[----:B------:R-:W-:Y:S01]  /*92d0*/  PRMT R43, R43, 0x5410, R4 ;  /* 0x000054102b2b7816 */ /* 0x000fe20000000004 */
[----:B------:R-:W-:Y:S01]  /*92e0*/  IMAD.MOV.U32 R0, RZ, RZ, R36 ;  /* 0x000000ffff007224 */ /* 0x000fe200078e0024 */
[----:B------:R-:W-:Y:S01]  /*92f0*/  ISETP.GE.OR P2, PT, R23, R56, P0 ;  /* 0x000000381700720c */ /* 0x000fe20000746670 */
[----:B------:R-:W-:Y:S01]  /*9300*/  IMAD.MOV.U32 R4, RZ, RZ, R37 ;  /* 0x000000ffff047224 */ /* 0x000fe200078e0025 */
[----:B------:R-:W-:Y:S01]  /*9310*/  PRMT R15, R6, 0x7610, R15 ;  /* 0x00007610060f7816 */ /* 0x000fe2000000000f */
[----:B------:R-:W-:Y:S01]  /*9320*/  IMAD.MOV.U32 R6, RZ, RZ, R25 ;  /* 0x000000ffff067224 */ /* 0x000fe200078e0019 */
[----:B------:R-:W-:Y:S01]  /*9330*/  PRMT R13, R13, 0x5410, R0 ;  /* 0x000054100d0d7816 */ /* 0x000fe20000000000 */
[----:B------:R-:W-:Y:S01]  /*9340*/  IMAD.MOV.U32 R0, RZ, RZ, R38 ;  /* 0x000000ffff007224 */ /* 0x000fe200078e0026 */
[----:B------:R-:W-:Y:S01]  /*9350*/  PRMT R14, R5, 0x5410, R4 ;  /* 0x00005410050e7816 */ /* 0x000fe20000000004 */
[----:B------:R-:W-:Y:S01]  /*9360*/  IMAD.MOV.U32 R4, RZ, RZ, R39 ;  /* 0x000000ffff047224 */ /* 0x000fe200078e0027 */
[----:B------:R-:W-:Y:S01]  /*9370*/  MOV R5, R24 ;  /* 0x0000001800057202 */ /* 0x000fe20000000f00 */
        /* <DEDUP_REMOVED lines=9> */
[----:B------:R-:W-:Y:S01]  /*9410*/  ISETP.GE.OR P0, PT, R225, R56, P0 ;  /* 0x00000038e100720c */ /* 0x000fe20000706670 */
[----:B------:R-:W-:Y:S01]  /*9420*/  IMAD.MOV.U32 R55, RZ, RZ, R31 ;  /* 0x000000ffff377224 */ /* 0x000fe200078e001f */
[----:B------:R-:W-:-:S02]  /*9430*/  PRMT R52, R52, 0x5410, R5 ;  /* 0x0000541034347816 */ /* 0x000fc40000000005 */
[----:B------:R-:W-:Y:S02]  /*9440*/  PRMT R53, R53, 0x5410, R6 ;  /* 0x0000541035357816 */ /* 0x000fe40000000006 */
[----:B------:R-:W-:Y:S02]  /*9450*/  PRMT R49, R49, 0x5410, R0 ;  /* 0x0000541031317816 */ /* 0x000fe40000000000 */
[----:B------:R-:W-:Y:S01]  /*9460*/  PRMT R50, R50, 0x5410, R4 ;  /* 0x0000541032327816 */ /* 0x000fe20000000004 */
[----:B0-----:R-:W-:Y:S06]  /*9470*/  @!P1 BRA `(.L_x_2064) ;  /* 0x0000014800bc9947 */ /* 0x001fec0003800000 */
.L_x_2334:
[----:B------:R-:W-:Y:S05]  /*9480*/  BSYNC B1 ;  /* 0x0000000000017941 */ /* 0x000fea0003800000 */
.L_x_2063:
[----:B------:R-:W-:Y:S04]  /*9490*/  BSSY B1, `(.L_x_2065) ;  /* 0x000006a000017945 */ /* 0x000fe80003800000 */
[----:B------:R-:W-:Y:S05]  /*94a0*/  @P2 BRA `(.L_x_2066) ;  /* 0x0000000400a02947 */ /* 0x000fea0003800000 */
[----:B------:R-:W-:Y:S01]  /*94b0*/  IMAD.SHL.U32 R0, R193, 0x40, RZ ;  /* 0x00000040c1007824 */ /* 0x000fe200078e00ff */
[----:B------:R-:W-:Y:S01]  /*94c0*/  SHF.R.U64 R12, R32, 0x10, R33 ;  /* 0x00000010200c7819 */ /* 0x000fe20000001221 */
[----:B------:R-:W-:Y:S01]  /*94d0*/  IMAD.IADD R4, R16, 0x1, R21 ;  /* 0x0000000110047824 */ /* 0x000fe200078e0215 */
[----:B------:R-:W-:Y:S02]  /*94e0*/  SHF.R.U32.HI R32, RZ, 0x10, R33 ;  /* 0x00000010ff207819 */ /* 0x000fe40000011621 */
[----:B------:R-:W-:Y:S02]  /*94f0*/  LOP3.LUT R5, R0, 0x1c0, RZ, 0xc0, !PT ;  /* 0x000001c000057812 */ /* 0x000fe400078ec0ff */
[----:B------:R-:W-:Y:S02]  /*9500*/  SHF.R.U64 R41, R38, 0x10, R39 ;  /* 0x0000001026297819 */ /* 0x000fe40000001227 */
[----:B------:R-:W-:Y:S02]  /*9510*/  SHF.R.U32.HI R7, RZ, 0x3, R5 ;  /* 0x00000003ff077819 */ /* 0x000fe40000011605 */
[----:B------:R-:W-:-:S02]  /*9520*/  LOP3.LUT R4, R5, 0x38, R4, 0xf8, !PT ;  /* 0x0000003805047812 */ /* 0x000fc400078ef804 */
[----:B------:R-:W-:Y:S02]  /*9530*/  LOP3.LUT R0, R5, 0x38, R16, 0xf8, !PT ;  /* 0x0000003805007812 */ /* 0x000fe400078ef810 */
[-C--:B------:R-:W-:Y:S02]  /*9540*/  LOP3.LUT R5, R4, R7.reuse, RZ, 0x3c, !PT ;  /* 0x0000000704057212 */ /* 0x080fe400078e3cff */
[----:B0-----:R-:W-:Y:S02]  /*9550*/  LOP3.LUT R3, R0, R7, RZ, 0x3c, !PT ;  /* 0x0000000700037212 */ /* 0x001fe400078e3cff */
[----:B------:R-:W-:Y:S01]  /*9560*/  SHF.R.U64 R0, R36, 0x10, R37 ;  /* 0x0000001024007819 */ /* 0x000fe20000001225 */
[C---:B------:R-:W-:Y:S01]  /*9570*/  IMAD R5, R200.reuse, 0x200, R5 ;  /* 0x00000200c8057824 */ /* 0x040fe200078e0205 */
[----:B------:R-:W-:Y:S02]  /*9580*/  LEA R3, R200, R3, 0x9 ;  /* 0x00000003c8037211 */ /* 0x000fe400078e48ff */
[----:B------:R-:W-:Y:S01]  /*9590*/  SHF.R.U32.HI R40, RZ, 0x10, R37 ;  /* 0x00000010ff287819 */ /* 0x000fe20000011625 */
[----:B------:R-:W-:Y:S01]  /*95a0*/  IMAD R48, R5, 0x2, R2 ;  /* 0x0000000205307824 */ /* 0x000fe200078e0202 */
[----:B------:R-:W-:Y:S01]  /*95b0*/  PRMT R33, R20, 0x5432, R12 ;  /* 0x0000543214217816 */ /* 0x000fe2000000000c */
[----:B------:R-:W-:Y:S01]  /*95c0*/  IMAD R47, R3, 0x2, R2 ;  /* 0x00000002032f7824 */ /* 0x000fe200078e0202 */
[----:B------:R-:W-:-:S02]  /*95d0*/  SHF.R.U64 R3, R34, 0x10, R35 ;  /* 0x0000001022037819 */ /* 0x000fc40000001223 */
[----:B------:R-:W0:Y:S01]  /*95e0*/  LDS.128 R4, [R48+0x20400] ;  /* 0x0204000030047984 */ /* 0x000e220000000c00 */
[----:B------:R-:W-:Y:S02]  /*95f0*/  SHF.R.U32.HI R35, RZ, 0x10, R35 ;  /* 0x00000010ff237819 */ /* 0x000fe40000011623 */
[----:B------:R-:W-:Y:S01]  /*9600*/  PRMT R38, R13, 0x5432, R0 ;  /* 0x000054320d267816 */ /* 0x000fe20000000000 */
[----:B------:R-:W1:Y:S01]  /*9610*/  LDS.128 R8, [R47+0x20400] ;  /* 0x020400002f087984 */ /* 0x000e620000000c00 */
[----:B------:R-:W-:Y:S02]  /*9620*/  SHF.R.U32.HI R42, RZ, 0x10, R39 ;  /* 0x00000010ff2a7819 */ /* 0x000fe40000011627 */
[C---:B------:R-:W-:Y:S02]  /*9630*/  PRMT R36, R14.reuse, 0x5410, R3 ;  /* 0x000054100e247816 */ /* 0x040fe40000000003 */
[----:B------:R-:W-:Y:S01]  /*9640*/  PRMT R37, R15, 0x5410, R35 ;  /* 0x000054100f257816 */ /* 0x000fe20000000023 */
[----:B------:R-:W-:Y:S01]  /*9650*/  IMAD.U32 R35, R33, 0x10000, RZ ;  /* 0x0001000021237824 */ /* 0x000fe200078e00ff */
[----:B------:R-:W-:-:S02]  /*9660*/  PRMT R40, R14, 0x5432, R40 ;  /* 0x000054320e287816 */ /* 0x000fc40000000028 */
[C---:B------:R-:W-:Y:S02]  /*9670*/  SHF.L.U32 R39, R38.reuse, 0x10, RZ ;  /* 0x0000001026277819 */ /* 0x040fe400000006ff */
[----:B------:R-:W-:Y:S02]  /*9680*/  LOP3.LUT R38, R38, 0xffff0000, RZ, 0xc0, !PT ;  /* 0xffff000026267812 */ /* 0x000fe400078ec0ff */
[----:B------:R-:W-:Y:S02]  /*9690*/  PRMT R34, R43, 0x5432, R32 ;  /* 0x000054322b227816 */ /* 0x000fe40000000020 */
[----:B------:R-:W-:Y:S02]  /*96a0*/  LOP3.LUT R33, R33, 0xffff0000, RZ, 0xc0, !PT ;  /* 0xffff000021217812 */ /* 0x000fe400078ec0ff */
[----:B------:R-:W-:Y:S02]  /*96b0*/  PRMT R42, R15, 0x5432, R42 ;  /* 0x000054320f2a7816 */ /* 0x000fe4000000002a */
[----:B------:R-:W-:Y:S01]  /*96c0*/  PRMT R41, R13, 0x5410, R41 ;  /* 0x000054100d297816 */ /* 0x000fe20000000029 */
[C---:B0-----:R-:W-:Y:S01]  /*96d0*/  IMAD.U32 R14, R4.reuse, 0x10000, RZ ;  /* 0x00010000040e7824 */ /* 0x041fe200078e00ff */
[----:B------:R-:W-:Y:S01]  /*96e0*/  LOP3.LUT R4, R4, 0xffff0000, RZ, 0xc0, !PT ;  /* 0xffff000004047812 */ /* 0x000fe200078ec0ff */
[C---:B------:R-:W-:Y:S01]  /*96f0*/  IMAD.U32 R15, R5.reuse, 0x10000, RZ ;  /* 0x00010000050f7824 */ /* 0x040fe200078e00ff */
[----:B------:R-:W-:Y:S01]  /*9700*/  LOP3.LUT R5, R5, 0xffff0000, RZ, 0xc0, !PT ;  /* 0xffff000005057812 */ /* 0x000fe200078ec0ff */
[----:B-1----:R-:W-:-:S02]  /*9710*/  IMAD.U32 R0, R8, 0x10000, RZ ;  /* 0x0001000008007824 */ /* 0x002fc400078e00ff */
[C---:B------:R-:W-:Y:S01]  /*9720*/  FMUL.FTZ R43, R14.reuse, R39 ;  /* 0x000000270e2b7220 */ /* 0x040fe20000410000 */
[-C--:B------:R-:W-:Y:S01]  /*9730*/  FMUL.FTZ R45, R14, R35.reuse ;  /* 0x000000230e2d7220 */ /* 0x080fe20000410000 */
[----:B------:R-:W-:Y:S01]  /*9740*/  LOP3.LUT R3, R8, 0xffff0000, RZ, 0xc0, !PT ;  /* 0xffff000008037812 */ /* 0x000fe200078ec0ff */
[----:B------:R-:W-:Y:S01]  /*9750*/  FMUL.FTZ R44, R4, R38 ;  /* 0x00000026042c7220 */ /* 0x000fe20000410000 */
[----:B------:R-:W-:Y:S01]  /*9760*/  FFMA.FTZ R43, R0, R35, -R43 ;  /* 0x00000023002b7223 */ /* 0x000fe2000001082b */
[----:B------:R-:W-:Y:S02]  /*9770*/  IMAD.U32 R14, R40, 0x10000, RZ ;  /* 0x00010000280e7824 */ /* 0x000fe400078e00ff */
[----:B------:R-:W-:Y:S01]  /*9780*/  FFMA.FTZ R45, R0, R39, R45 ;  /* 0x00000027002d7223 */ /* 0x000fe2000001002d */
[----:B------:R-:W-:Y:S02]  /*9790*/  IMAD.U32 R0, R34, 0x10000, RZ ;  /* 0x0001000022007824 */ /* 0x000fe400078e00ff */
[-C--:B------:R-:W-:Y:S01]  /*97a0*/  FMUL.FTZ R4, R4, R33.reuse ;  /* 0x0000002104047220 */ /* 0x080fe20000410000 */
[----:B------:R-:W-:Y:S01]  /*97b0*/  FFMA.FTZ R44, R3, R33, -R44 ;  /* 0x00000021032c7223 */ /* 0x000fe2000001082c */
[----:B------:R-:W-:-:S02]  /*97c0*/  IMAD.U32 R8, R9, 0x10000, RZ ;  /* 0x0001000009087824 */ /* 0x000fc400078e00ff */
[C---:B------:R-:W-:Y:S01]  /*97d0*/  FMUL.FTZ R33, R15.reuse, R14 ;  /* 0x0000000e0f217220 */ /* 0x040fe20000410000 */
[----:B------:R-:W-:Y:S01]  /*97e0*/  LOP3.LUT R40, R40, 0xffff0000, RZ, 0xc0, !PT ;  /* 0xffff000028287812 */ /* 0x000fe200078ec0ff */
[-C--:B------:R-:W-:Y:S01]  /*97f0*/  FMUL.FTZ R15, R15, R0.reuse ;  /* 0x000000000f0f7220 */ /* 0x080fe20000410000 */
[----:B------:R-:W-:Y:S01]  /*9800*/  LOP3.LUT R34, R34, 0xffff0000, RZ, 0xc0, !PT ;  /* 0xffff000022227812 */ /* 0x000fe200078ec0ff */
[C---:B------:R-:W-:Y:S01]  /*9810*/  FFMA.FTZ R33, R8.reuse, R0, -R33 ;  /* 0x0000000008217223 */ /* 0x040fe20000010821 */
[----:B------:R-:W-:Y:S01]  /*9820*/  LOP3.LUT R9, R9, 0xffff0000, RZ, 0xc0, !PT ;  /* 0xffff000009097812 */ /* 0x000fe200078ec0ff */
[----:B------:R-:W-:Y:S01]  /*9830*/  FFMA.FTZ R38, R3, R38, R4 ;  /* 0x0000002603267223 */ /* 0x000fe20000010004 */
[----:B------:R-:W-:Y:S01]  /*9840*/  FFMA.FTZ R14, R8, R14, R15 ;  /* 0x0000000e080e7223 */ /* 0x000fe2000001000f */
[C---:B------:R-:W-:Y:S01]  /*9850*/  FMUL.FTZ R0, R5.reuse, R40 ;  /* 0x0000002805007220 */ /* 0x040fe20000410000 */
[----:B------:R-:W-:Y:S02]  /*9860*/  IMAD.U32 R20, R6, 0x10000, RZ ;  /* 0x0001000006147824 */ /* 0x000fe400078e00ff */
[----:B------:R-:W-:Y:S01]  /*9870*/  FMUL.FTZ R8, R5, R34 ;  /* 0x0000002205087220 */ /* 0x000fe20000410000 */
[----:B------:R-:W-:-:S02]  /*9880*/  IMAD.U32 R3, R36, 0x10000, RZ ;  /* 0x0001000024037824 */ /* 0x000fc400078e00ff */
[----:B------:R-:W-:Y:S01]  /*9890*/  FFMA.FTZ R34, R9, R34, -R0 ;  /* 0x0000002209227223 */ /* 0x000fe20000010800 */
[----:B------:R-:W-:Y:S02]  /*98a0*/  IMAD.U32 R15, R41, 0x10000, RZ ;  /* 0x00010000290f7824 */ /* 0x000fe400078e00ff */
[----:B------:R-:W-:Y:S01]  /*98b0*/  FFMA.FTZ R9, R9, R40, R8 ;  /* 0x0000002809097223 */ /* 0x000fe20000010008 */
[----:B------:R-:W-:Y:S02]  /*98c0*/  IMAD.U32 R32, R7, 0x10000, RZ ;  /* 0x0001000007207824 */ /* 0x000fe400078e00ff */
[----:B------:R-:W-:Y:S01]  /*98d0*/  FMUL.FTZ R46, R20, R3 ;  /* 0x00000003142e7220 */ /* 0x000fe20000410000 */
[----:B------:R-:W-:Y:S02]  /*98e0*/  IMAD.U32 R4, R42, 0x10000, RZ ;  /* 0x000100002a047824 */ /* 0x000fe400078e00ff */
[----:B------:R-:W-:Y:S01]  /*98f0*/  FMUL.FTZ R5, R20, R15 ;  /* 0x0000000f14057220 */ /* 0x000fe20000410000 */
[----:B------:R-:W-:Y:S01]  /*9900*/  IMAD.U32 R12, R10, 0x10000, RZ ;  /* 0x000100000a0c7824 */ /* 0x000fe200078e00ff */
[----:B------:R-:W-:Y:S01]  /*9910*/  LOP3.LUT R6, R6, 0xffff0000, RZ, 0xc0, !PT ;  /* 0xffff000006067812 */ /* 0x000fe200078ec0ff */
[----:B------:R-:W-:-:S02]  /*9920*/  IMAD.U32 R13, R11, 0x10000, RZ ;  /* 0x000100000b0d7824 */ /* 0x000fc400078e00ff */
[----:B------:R-:W-:Y:S01]  /*9930*/  FMUL.FTZ R8, R32, R4 ;  /* 0x0000000420087220 */ /* 0x000fe20000410000 */
[----:B------:R-:W-:Y:S02]  /*9940*/  IMAD.U32 R0, R37, 0x10000, RZ ;  /* 0x0001000025007824 */ /* 0x000fe400078e00ff */
[C---:B------:R-:W-:Y:S01]  /*9950*/  FFMA.FTZ R20, R12.reuse, R3, -R5 ;  /* 0x000000030c147223 */ /* 0x040fe20000010805 */
[----:B------:R-:W-:Y:S01]  /*9960*/  FFMA.FTZ R46, R12, R15, R46 ;  /* 0x0000000f0c2e7223 */ /* 0x000fe2000001002e */
[----:B------:R-:W-:Y:S01]  /*9970*/  LOP3.LUT R7, R7, 0xffff0000, RZ, 0xc0, !PT ;  /* 0xffff000007077812 */ /* 0x000fe200078ec0ff */
[-C--:B------:R-:W-:Y:S01]  /*9980*/  FMUL.FTZ R32, R32, R0.reuse ;  /* 0x0000000020207220 */ /* 0x080fe20000410000 */
[----:B------:R-:W-:Y:S01]  /*9990*/  FFMA.FTZ R12, R13, R0, -R8 ;  /* 0x000000000d0c7223 */ /* 0x000fe20000010808 */
[----:B------:R-:W-:Y:S02]  /*99a0*/  LOP3.LUT R41, R41, 0xffff0000, RZ, 0xc0, !PT ;  /* 0xffff000029297812 */ /* 0x000fe400078ec0ff */
[----:B------:R-:W-:Y:S01]  /*99b0*/  LOP3.LUT R42, R42, 0xffff0000, RZ, 0xc0, !PT ;  /* 0xffff00002a2a7812 */ /* 0x000fe200078ec0ff */
[----:B------:R-:W-:Y:S01]  /*99c0*/  FFMA.FTZ R32, R13, R4, R32 ;  /* 0x000000040d207223 */ /* 0x000fe20000010020 */
[----:B------:R-:W-:Y:S01]  /*99d0*/  LOP3.LUT R3, R36, 0xffff0000, RZ, 0xc0, !PT ;  /* 0xffff000024037812 */ /* 0x000fe200078ec0ff */
[----:B------:R-:W-:Y:S01]  /*99e0*/  FMUL.FTZ R5, R6, R41 ;  /* 0x0000002906057220 */ /* 0x000fe20000410000 */
[----:B------:R-:W-:Y:S01]  /*99f0*/  LOP3.LUT R0, R37, 0xffff0000, RZ, 0xc0, !PT ;  /* 0xffff000025007812 */ /* 0x000fe200078ec0ff */
[----:B------:R-:W-:Y:S01]  /*9a00*/  FMUL.FTZ R4, R7, R42 ;  /* 0x0000002a07047220 */ /* 0x000fe20000410000 */
[----:B------:R-:W-:Y:S01]  /*9a10*/  LOP3.LUT R10, R10, 0xffff0000, RZ, 0xc0, !PT ;  /* 0xffff00000a0a7812 */ /* 0x000fe200078ec0ff */
[----:B------:R-:W-:Y:S01]  /*9a20*/  FMUL.FTZ R6, R6, R3 ;  /* 0x0000000306067220 */ /* 0x000fe20000410000 */
[----:B------:R-:W-:Y:S01]  /*9a30*/  LOP3.LUT R11, R11, 0xffff0000, RZ, 0xc0, !PT ;  /* 0xffff00000b0b7812 */ /* 0x000fe200078ec0ff */
[-C--:B------:R-:W-:Y:S01]  /*9a40*/  FMUL.FTZ R13, R7, R0.reuse ;  /* 0x00000000070d7220 */ /* 0x080fe20000410000 */
[----:B------:R-:W-:Y:S01]  /*9a50*/  F2FP.BF16.F32.PACK_AB R8, R38, R45 ;  /* 0x0000002d2608723e */ /* 0x000fe200000010ff */
[C---:B------:R-:W-:Y:S01]  /*9a60*/  FFMA.FTZ R3, R10.reuse, R3, -R5 ;  /* 0x000000030a037223 */ /* 0x040fe20000010805 */
[----:B------:R-:W-:Y:S01]  /*9a70*/  FFMA.FTZ R41, R10, R41, R6 ;  /* 0x000000290a297223 */ /* 0x000fe20000010006 */
[C---:B------:R-:W-:Y:S01]  /*9a80*/  FFMA.FTZ R7, R11.reuse, R0, -R4 ;  /* 0x000000000b077223 */ /* 0x040fe20000010804 */
        /* <DEDUP_REMOVED lines=8> */
[----:B------:R-:W-:-:S05]  /*9b10*/  F2FP.BF16.F32.PACK_AB R11, R11, R32 ;  /* 0x000000200b0b723e */ /* 0x000fca00000010ff */
[----:B------:R1:W-:Y:S02]  /*9b20*/  STS.128 [R48+0x20400], R8 ;  /* 0x0204000830007388 */ /* 0x0003e40000000c00 */
.L_x_2066:
[----:B------:R-:W-:Y:S05]  /*9b30*/  BSYNC B1 ;  /* 0x0000000000017941 */ /* 0x000fea0003800000 */
.L_x_2065:
[----:B------:R-:W-:Y:S01]  /*9b40*/  PRMT R14, R55, 0x5410, R54 ;  /* 0x00005410370e7816 */ /* 0x000fe20000000036 */
[----:B------:R-:W-:Y:S06]  /*9b50*/  @P0 BRA `(.L_x_2052) ;  /* 0x0000000400840947 */ /* 0x000fec0003800000 */
[----:B------:R-:W-:Y:S01]  /*9b60*/  IADD3 R0, R16, R21, RZ ;  /* 0x0000001510007210 */ /* 0x000fe20007ffe0ff */
[----:B-1----:R-:W1:Y:S01]  /*9b70*/  LDS.128 R8, [R220+0x20400] ;  /* 0x02040000dc087984 */ /* 0x002e620000000c00 */
[----:B------:R-:W-:Y:S02]  /*9b80*/  SHF.R.U64 R13, R24, 0x10, R25 ;  /* 0x00000010180d7819 */ /* 0x000fe40000001219 */
[----:B0-----:R-:W-:Y:S02]  /*9b90*/  LOP3.LUT R3, R221, 0x38, R0, 0xf8, !PT ;  /* 0x00000038dd037812 */ /* 0x001fe400078ef800 */
[----:B------:R-:W-:Y:S02]  /*9ba0*/  SHF.R.U64 R0, R28, 0x10, R29 ;  /* 0x000000101c007819 */ /* 0x000fe4000000121d */
[----:B------:R-:W-:Y:S02]  /*9bb0*/  LOP3.LUT R3, R3, R226, RZ, 0x3c, !PT ;  /* 0x000000e203037212 */ /* 0x000fe400078e3cff */
[----:B------:R-:W-:-:S02]  /*9bc0*/  SHF.R.U64 R12, R26, 0x10, R27 ;  /* 0x000000101a0c7819 */ /* 0x000fc4000000121b */
[----:B------:R-:W-:Y:S01]  /*9bd0*/  SHF.R.U64 R34, R30, 0x10, R31 ;  /* 0x000000101e227819 */ /* 0x000fe2000000121f */
[----:B------:R-:W-:Y:S01]  /*9be0*/  IMAD.IADD R3, R222, 0x1, R3 ;  /* 0x00000001de037824 */ /* 0x000fe200078e0203 */
[----:B------:R-:W-:Y:S02]  /*9bf0*/  SHF.R.U32.HI R24, RZ, 0x10, R25 ;  /* 0x00000010ff187819 */ /* 0x000fe40000011619 */
[----:B------:R-:W-:Y:S01]  /*9c00*/  SHF.R.U32.HI R26, RZ, 0x10, R27 ;  /* 0x00000010ff1a7819 */ /* 0x000fe2000001161b */
[----:B------:R-:W-:Y:S01]  /*9c10*/  IMAD R3, R3, 0x2, R2 ;  /* 0x0000000203037824 */ /* 0x000fe200078e0202 */
[C---:B------:R-:W-:Y:S02]  /*9c20*/  PRMT R30, R49.reuse, 0x5432, R0 ;  /* 0x00005432311e7816 */ /* 0x040fe40000000000 */
[----:B------:R-:W-:Y:S02]  /*9c30*/  SHF.R.U32.HI R32, RZ, 0x10, R29 ;  /* 0x00000010ff207819 */ /* 0x000fe4000001161d */
[----:B------:R-:W0:Y:S01]  /*9c40*/  LDS.128 R4, [R3+0x20400] ;  /* 0x0204000003047984 */ /* 0x000e220000000c00 */
[----:B------:R-:W-:-:S02]  /*9c50*/  PRMT R25, R49, 0x5410, R13 ;  /* 0x0000541031197816 */ /* 0x000fc4000000000d */
[----:B------:R-:W-:Y:S01]  /*9c60*/  SHF.R.U32.HI R35, RZ, 0x10, R31 ;  /* 0x00000010ff237819 */ /* 0x000fe2000001161f */
[----:B------:R-:W-:Y:S01]  /*9c70*/  IMAD.U32 R31, R30, 0x10000, RZ ;  /* 0x000100001e1f7824 */ /* 0x000fe200078e00ff */
[----:B------:R-:W-:Y:S02]  /*9c80*/  PRMT R29, R53, 0x5432, R26 ;  /* 0x00005432351d7816 */ /* 0x000fe4000000001a */
[----:B------:R-:W-:Y:S02]  /*9c90*/  PRMT R32, R50, 0x5432, R32 ;  /* 0x0000543232207816 */ /* 0x000fe40000000020 */
[----:B------:R-:W-:Y:S02]  /*9ca0*/  SHF.L.U32 R26, R25, 0x10, RZ ;  /* 0x00000010191a7819 */ /* 0x000fe400000006ff */
[----:B------:R-:W-:Y:S01]  /*9cb0*/  PRMT R27, R51, 0x5432, R24 ;  /* 0x00005432331b7816 */ /* 0x000fe20000000018 */
[----:B------:R-:W-:Y:S01]  /*9cc0*/  IMAD.U32 R33, R32, 0x10000, RZ ;  /* 0x0001000020217824 */ /* 0x000fe200078e00ff */
[----:B------:R-:W-:-:S02]  /*9cd0*/  PRMT R35, R14, 0x5410, R35 ;  /* 0x000054100e237816 */ /* 0x000fc40000000023 */
[----:B------:R-:W-:Y:S02]  /*9ce0*/  PRMT R28, R52, 0x5432, R12 ;  /* 0x00005432341c7816 */ /* 0x000fe4000000000c */
[----:B------:R-:W-:Y:S01]  /*9cf0*/  PRMT R34, R14, 0x5432, R34 ;  /* 0x000054320e227816 */ /* 0x000fe20000000022 */
[----:B-1----:R-:W-:Y:S01]  /*9d00*/  IMAD.U32 R0, R8, 0x10000, RZ ;  /* 0x0001000008007824 */ /* 0x002fe200078e00ff */
[----:B------:R-:W-:Y:S01]  /*9d10*/  LOP3.LUT R25, R25, 0xffff0000, RZ, 0xc0, !PT ;  /* 0xffff000019197812 */ /* 0x000fe200078ec0ff */
[----:B------:R-:W-:Y:S01]  /*9d20*/  IMAD.U32 R12, R9, 0x10000, RZ ;  /* 0x00010000090c7824 */ /* 0x000fe200078e00ff */
[----:B------:R-:W-:Y:S01]  /*9d30*/  LOP3.LUT R32, R32, 0xffff0000, RZ, 0xc0, !PT ;  /* 0xffff000020207812 */ /* 0x000fe200078ec0ff */
[----:B------:R-:W-:Y:S01]  /*9d40*/  IMAD.U32 R14, R11, 0x10000, RZ ;  /* 0x000100000b0e7824 */ /* 0x000fe200078e00ff */
[----:B------:R-:W-:Y:S01]  /*9d50*/  LOP3.LUT R9, R9, 0xffff0000, RZ, 0xc0, !PT ;  /* 0xffff000009097812 */ /* 0x000fe200078ec0ff */
[----:B------:R-:W-:Y:S01]  /*9d60*/  IMAD.U32 R13, R10, 0x10000, RZ ;  /* 0x000100000a0d7824 */ /* 0x000fe200078e00ff */
[----:B------:R-:W-:-:S02]  /*9d70*/  LOP3.LUT R8, R8, 0xffff0000, RZ, 0xc0, !PT ;  /* 0xffff000008087812 */ /* 0x000fc400078ec0ff */
[----:B------:R-:W-:Y:S02]  /*9d80*/  LOP3.LUT R10, R10, 0xffff0000, RZ, 0xc0, !PT ;  /* 0xffff00000a0a7812 */ /* 0x000fe400078ec0ff */
[----:B------:R-:W-:Y:S01]  /*9d90*/  LOP3.LUT R11, R11, 0xffff0000, RZ, 0xc0, !PT ;  /* 0xffff00000b0b7812 */ /* 0x000fe200078ec0ff */
[C---:B0-----:R-:W-:Y:S01]  /*9da0*/  IMAD.U32 R15, R4.reuse, 0x10000, RZ ;  /* 0x00010000040f7824 */ /* 0x041fe200078e00ff */
[----:B------:R-:W-:Y:S01]  /*9db0*/  LOP3.LUT R4, R4, 0xffff0000, RZ, 0xc0, !PT ;  /* 0xffff000004047812 */ /* 0x000fe200078ec0ff */
[C---:B------:R-:W-:Y:S01]  /*9dc0*/  IMAD.U32 R20, R5.reuse, 0x10000, RZ ;  /* 0x0001000005147824 */ /* 0x040fe200078e00ff */
[----:B------:R-:W-:Y:S01]  /*9dd0*/  LOP3.LUT R5, R5, 0xffff0000, RZ, 0xc0, !PT ;  /* 0xffff000005057812 */ /* 0x000fe200078ec0ff */
[C---:B------:R-:W-:Y:S01]  /*9de0*/  FMUL.FTZ R37, R15.reuse, R31 ;  /* 0x0000001f0f257220 */ /* 0x040fe20000410000 */
[-C--:B------:R-:W-:Y:S01]  /*9df0*/  FMUL.FTZ R39, R15, R26.reuse ;  /* 0x0000001a0f277220 */ /* 0x080fe20000410000 */
[----:B------:R-:W-:Y:S02]  /*9e00*/  IMAD.U32 R15, R27, 0x10000, RZ ;  /* 0x000100001b0f7824 */ /* 0x000fe400078e00ff */
[----:B------:R-:W-:Y:S01]  /*9e10*/  FMUL.FTZ R41, R20, R33 ;  /* 0x0000002114297220 */ /* 0x000fe20000410000 */
[----:B------:R-:W-:Y:S01]  /*9e20*/  FFMA.FTZ R26, R0, R26, -R37 ;  /* 0x0000001a001a7223 */ /* 0x000fe20000010825 */
[----:B------:R-:W-:-:S02]  /*9e30*/  IMAD.U32 R24, R7, 0x10000, RZ ;  /* 0x0001000007187824 */ /* 0x000fc400078e00ff */
[----:B------:R-:W-:Y:S01]  /*9e40*/  FFMA.FTZ R39, R0, R31, R39 ;  /* 0x0000001f00277223 */ /* 0x000fe20000010027 */
[----:B------:R-:W-:Y:S02]  /*9e50*/  IMAD.U32 R37, R35, 0x10000, RZ ;  /* 0x0001000023257824 */ /* 0x000fe400078e00ff */
[-C--:B------:R-:W-:Y:S01]  /*9e60*/  FMUL.FTZ R43, R20, R15.reuse ;  /* 0x0000000f142b7220 */ /* 0x080fe20000410000 */
[----:B------:R-:W-:Y:S02]  /*9e70*/  IMAD.U32 R31, R29, 0x10000, RZ ;  /* 0x000100001d1f7824 */ /* 0x000fe400078e00ff */
[----:B------:R-:W-:Y:S01]  /*9e80*/  FFMA.FTZ R41, R12, R15, -R41 ;  /* 0x0000000f0c297223 */ /* 0x000fe20000010829 */
[----:B------:R-:W-:Y:S01]  /*9e90*/  FMUL.FTZ R45, R24, R37 ;  /* 0x00000025182d7220 */ /* 0x000fe20000410000 */
[----:B------:R-:W-:Y:S01]  /*9ea0*/  LOP3.LUT R15, R30, 0xffff0000, RZ, 0xc0, !PT ;  /* 0xffff00001e0f7812 */ /* 0x000fe200078ec0ff */
[----:B------:R-:W-:Y:S01]  /*9eb0*/  FMUL.FTZ R24, R24, R31 ;  /* 0x0000001f18187220 */ /* 0x000fe20000410000 */
[----:B------:R-:W-:Y:S01]  /*9ec0*/  FFMA.FTZ R43, R12, R33, R43 ;  /* 0x000000210c2b7223 */ /* 0x000fe2000001002b */
[----:B------:R-:W-:Y:S01]  /*9ed0*/  LOP3.LUT R0, R27, 0xffff0000, RZ, 0xc0, !PT ;  /* 0xffff00001b007812 */ /* 0x000fe200078ec0ff */
[----:B------:R-:W-:-:S02]  /*9ee0*/  IMAD.U32 R21, R6, 0x10000, RZ ;  /* 0x0001000006157824 */ /* 0x000fc400078e00ff */
[----:B------:R-:W-:Y:S01]  /*9ef0*/  FFMA.FTZ R45, R14, R31, -R45 ;  /* 0x0000001f0e2d7223 */ /* 0x000fe2000001082d */
[----:B------:R-:W-:Y:S02]  /*9f00*/  IMAD.U32 R12, R34, 0x10000, RZ ;  /* 0x00010000220c7824 */ /* 0x000fe400078e00ff */
[----:B------:R-:W-:Y:S01]  /*9f10*/  FFMA.FTZ R37, R14, R37, R24 ;  /* 0x000000250e257223 */ /* 0x000fe20000010018 */
[C---:B------:R-:W-:Y:S01]  /*9f20*/  FMUL.FTZ R31, R4.reuse, R15 ;  /* 0x0000000f041f7220 */ /* 0x040fe20000410000 */
[-C--:B------:R-:W-:Y:S01]  /*9f30*/  FMUL.FTZ R27, R4, R25.reuse ;  /* 0x00000019041b7220 */ /* 0x080fe20000410000 */
[C---:B------:R-:W-:Y:S01]  /*9f40*/  FMUL.FTZ R14, R5.reuse, R32 ;  /* 0x00000020050e7220 */ /* 0x040fe20000410000 */
[----:B------:R-:W-:Y:S02]  /*9f50*/  IMAD.U32 R4, R28, 0x10000, RZ ;  /* 0x000100001c047824 */ /* 0x000fe400078e00ff */
[----:B------:R-:W-:Y:S01]  /*9f60*/  FMUL.FTZ R5, R5, R0 ;  /* 0x0000000005057220 */ /* 0x000fe20000410000 */
[----:B------:R-:W-:Y:S01]  /*9f70*/  FMUL.FTZ R20, R21, R12 ;  /* 0x0000000c15147220 */ /* 0x000fe20000410000 */
[----:B------:R-:W-:Y:S01]  /*9f80*/  FFMA.FTZ R14, R9, R0, -R14 ;  /* 0x00000000090e7223 */ /* 0x000fe2000001080e */
[----:B------:R-:W-:Y:S01]  /*9f90*/  FMUL.FTZ R24, R21, R4 ;  /* 0x0000000415187220 */ /* 0x000fe20000410000 */
[----:B------:R-:W-:Y:S01]  /*9fa0*/  FFMA.FTZ R32, R9, R32, R5 ;  /* 0x0000002009207223 */ /* 0x000fe20000010005 */
[C---:B------:R-:W-:Y:S01]  /*9fb0*/  FFMA.FTZ R20, R13.reuse, R4, -R20 ;  /* 0x000000040d147223 */ /* 0x040fe20000010814 */
[----:B------:R-:W-:Y:S01]  /*9fc0*/  LOP3.LUT R6, R6, 0xffff0000, RZ, 0xc0, !PT ;  /* 0xffff000006067812 */ /* 0x000fe200078ec0ff */
[----:B------:R-:W-:Y:S01]  /*9fd0*/  FFMA.FTZ R24, R13, R12, R24 ;  /* 0x0000000c0d187223 */ /* 0x000fe20000010018 */
[----:B------:R-:W-:Y:S01]  /*9fe0*/  LOP3.LUT R7, R7, 0xffff0000, RZ, 0xc0, !PT ;  /* 0xffff000007077812 */ /* 0x000fe200078ec0ff */
[----:B------:R-:W-:Y:S01]  /*9ff0*/  FFMA.FTZ R31, R8, R25, -R31 ;  /* 0x00000019081f7223 */ /* 0x000fe2000001081f */
[----:B------:R-:W-:Y:S01]  /*a000*/  LOP3.LUT R9, R34, 0xffff0000, RZ, 0xc0, !PT ;  /* 0xffff000022097812 */ /* 0x000fe200078ec0ff */
[----:B------:R-:W-:Y:S01]  /*a010*/  FFMA.FTZ R8, R8, R15, R27 ;  /* 0x0000000f08087223 */ /* 0x000fe2000001001b */
[----:B------:R-:W-:-:S02]  /*a020*/  LOP3.LUT R4, R35, 0xffff0000, RZ, 0xc0, !PT ;  /* 0xffff000023047812 */ /* 0x000fc400078ec0ff */
[----:B------:R-:W-:Y:S01]  /*a030*/  LOP3.LUT R5, R28, 0xffff0000, RZ, 0xc0, !PT ;  /* 0xffff00001c057812 */ /* 0x000fe200078ec0ff */
[----:B------:R-:W-:Y:S01]  /*a040*/  FMUL.FTZ R13, R6, R9 ;  /* 0x00000009060d7220 */ /* 0x000fe20000410000 */
[----:B------:R-:W-:Y:S01]  /*a050*/  LOP3.LUT R0, R29, 0xffff0000, RZ, 0xc0, !PT ;  /* 0xffff00001d007812 */ /* 0x000fe200078ec0ff */
[C---:B------:R-:W-:Y:S01]  /*a060*/  FMUL.FTZ R12, R7.reuse, R4 ;  /* 0x00000004070c7220 */ /* 0x040fe20000410000 */
[----:B------:R-:W-:Y:S01]  /*a070*/  F2FP.BF16.F32.PACK_AB R29, R32, R43 ;  /* 0x0000002b201d723e */ /* 0x000fe200000010ff */
[-C--:B------:R-:W-:Y:S01]  /*a080*/  FMUL.FTZ R6, R6, R5.reuse ;  /* 0x0000000506067220 */ /* 0x080fe20000410000 */
[C---:B------:R-:W-:Y:S01]  /*a090*/  FFMA.FTZ R13, R10.reuse, R5, -R13 ;  /* 0x000000050a0d7223 */ /* 0x040fe2000001080d */
[-C--:B------:R-:W-:Y:S01]  /*a0a0*/  FMUL.FTZ R7, R7, R0.reuse ;  /* 0x0000000007077220 */ /* 0x080fe20000410000 */
[----:B------:R-:W-:Y:S01]  /*a0b0*/  FFMA.FTZ R12, R11, R0, -R12 ;  /* 0x000000000b0c7223 */ /* 0x000fe2000001080c */
[----:B------:R-:W-:Y:S01]  /*a0c0*/  FFMA.FTZ R9, R10, R9, R6 ;  /* 0x000000090a097223 */ /* 0x000fe20000010006 */
[----:B------:R-:W-:Y:S01]  /*a0d0*/  F2FP.BF16.F32.PACK_AB R40, R31, R26 ;  /* 0x0000001a1f28723e */ /* 0x000fe200000010ff */
[----:B------:R-:W-:Y:S01]  /*a0e0*/  FFMA.FTZ R4, R11, R4, R7 ;  /* 0x000000040b047223 */ /* 0x000fe20000010007 */
[----:B------:R-:W-:-:S02]  /*a0f0*/  F2FP.BF16.F32.PACK_AB R41, R14, R41 ;  /* 0x000000290e29723e */ /* 0x000fc400000010ff */
[----:B------:R-:W-:Y:S02]  /*a100*/  F2FP.BF16.F32.PACK_AB R42, R13, R20 ;  /* 0x000000140d2a723e */ /* 0x000fe400000010ff */
[----:B------:R-:W-:Y:S02]  /*a110*/  F2FP.BF16.F32.PACK_AB R43, R12, R45 ;  /* 0x0000002d0c2b723e */ /* 0x000fe400000010ff */
[----:B------:R-:W-:Y:S02]  /*a120*/  F2FP.BF16.F32.PACK_AB R28, R8, R39 ;  /* 0x00000027081c723e */ /* 0x000fe400000010ff */
[----:B------:R-:W-:Y:S01]  /*a130*/  F2FP.BF16.F32.PACK_AB R30, R9, R24 ;  /* 0x00000018091e723e */ /* 0x000fe200000010ff */
[----:B------:R2:W-:Y:S01]  /*a140*/  STS.128 [R220+0x20400], R40 ;  /* 0x02040028dc007388 */ /* 0x0005e20000000c00 */
[----:B------:R-:W-:-:S05]  /*a150*/  F2FP.BF16.F32.PACK_AB R31, R4, R37 ;  /* 0x00000025041f723e */ /* 0x000fca00000010ff */
[----:B------:R2:W-:Y:S02]  /*a160*/  STS.128 [R3+0x20400], R28 ;  /* 0x0204001c03007388 */ /* 0x0005e40000000c00 */
.L_x_2052:
[----:B------:R-:W-:Y:S05]  /*a170*/  BSYNC B0 ;  /* 0x0000000000007941 */ /* 0x000fea0003800000 */
.L_x_2032:
[----:B------:R-:W-:Y:S01]  /*a180*/  @!PT LDS RZ, [RZ] ;  /* 0x00000000fffff984 */ /* 0x000fe20000000800 */
[----:B------:R-:W-:Y:S01]  /*a190*/  @!PT LDS RZ, [RZ] ;  /* 0x00000000fffff984 */ /* 0x000fe20000000800 */
[----:B------:R-:W-:Y:S01]  /*a1a0*/  @!PT LDS RZ, [RZ] ;  /* 0x00000000fffff984 */ /* 0x000fe20000000800 */
[----:B------:R-:W-:Y:S01]  /*a1b0*/  @!PT LDS RZ, [RZ] ;  /* 0x00000000fffff984 */ /* 0x000fe20000000800 */
[----:B------:R4:W-:Y:S06]  /*a1c0*/  MEMBAR.ALL.CTA ;  /* 0x0000000000007992 */ /* 0x0009ec0000008000 */
[----:B----4-:R-:W4:Y:S01]  /*a1d0*/  FENCE.VIEW.ASYNC.S ;  /* 0x00000000000073c6 */ /* 0x010f220000000000 */
[----:B------:R-:W-:Y:S05]  /*a1e0*/  WARPSYNC.ALL ;  /* 0x0000000000007948 */ /* 0x000fea0003800000 */
[----:B----4-:R-:W-:Y:S06]  /*a1f0*/  BAR.SYNC.DEFER_BLOCKING 0xd, 0x80 ;  /* 0x0342000000007b1d */ /* 0x010fec0000010000 */
.L_x_2029:
[----:B--23--:R-:W-:-:S05]  /*a200*/  IMAD.U32 R0, RZ, RZ, UR39 ;  /* 0x00000027ff007e24 */ /* 0x00cfca000f8e00ff */
[----:B------:R-:W-:-:S13]  /*a210*/  ISETP.NE.AND P0, PT, R0, 0x3, PT ;  /* 0x000000030000780c */ /* 0x000fda0003f05270 */
[----:B------:R-:W-:Y:S05]  /*a220*/  @!P0 BRA `(.L_x_2067) ;  /* 0x0000000000048947 */ /* 0x000fea0003800000 */
[----:B------:R-:W-:Y:S01]  /*a230*/  BPT.TRAP 0x1 ;  /* 0x000000040000795c */ /* 0x000fe20000300000 */
.L_x_2067:
[----:B-1----:R-:W-:Y:S02]  /*a240*/  LEA R9, R18, R2, 0x3 ;  /* 0x0000000212097211 */ /* 0x002fe400078e18ff */
[----:B------:R-:W-:-:S04]  /*a250*/  SHF.L.U32 R56, R19, 0x1f, RZ ;  /* 0x0000001f13387819 */ /* 0x000fc800000006ff */
[----:B------:R1:W2:Y:S01]  /*a260*/  SYNCS.PHASECHK.TRANS64.TRYWAIT P2, [R9+URZ+0x28c30], R56 ;  /* 0x028c3038090075a7 */ /* 0x0002a2000804017f */
[----:B------:R-:W-:Y:S05]  /*a270*/  @!P0 BRA `(.L_x_2068) ;  /* 0x0000000000048947 */ /* 0x000fea0003800000 */
[----:B------:R-:W-:Y:S01]  /*a280*/  BPT.TRAP 0x1 ;  /* 0x000000040000795c */ /* 0x000fe20000300000 */
.L_x_2068:
[----:B------:R-:W3:Y:S02]  /*a290*/  S2R R0, SR_TID.X ;  /* 0x0000000000007919 */ /* 0x000ee40000002100 */
[----:B---3--:R-:W-:-:S04]  /*a2a0*/  LOP3.LUT R0, R0, 0x7f, RZ, 0xc0, !PT ;  /* 0x0000007f00007812 */ /* 0x008fc800078ec0ff */
[----:B------:R-:W-:Y:S01]  /*a2b0*/  ISETP.NE.AND P1, PT, R0, RZ, PT ;  /* 0x000000ff0000720c */ /* 0x000fe20003f25270 */
[----:B------:R-:W-:-:S05]  /*a2c0*/  VIADD R0, R2, 0x22400 ;  /* 0x0002240002007836 */ /* 0x000fca0000000000 */
[----:B------:R-:W-:Y:S01]  /*a2d0*/  SHF.R.U32.HI R0, RZ, 0x4, R0 ;  /* 0x00000004ff007819 */ /* 0x000fe20000011600 */
[----:B--2---:R-:W-:Y:S06]  /*a2e0*/  @P2 BRA `(.L_x_2069) ;  /* 0x0000000000082947 */ /* 0x004fec0003800000 */
[----:B------:R-:W2:Y:S02]  /*a2f0*/  SYNCS.PHASECHK.TRANS64.TRYWAIT P2, [R9+URZ+0x28c30], R56 ;  /* 0x028c3038090075a7 */ /* 0x000ea4000804017f */
[----:B--2---:R-:W-:Y:S05]  /*a300*/  @!P2 BRA `(.L_x_2070) ;  /* 0x0000013c002ca947 */ /* 0x004fea0003800000 */
.L_x_2069:
[----:B------:R-:W-:Y:S01]  /*a310*/  LOP3.LUT R0, R0, 0x3fff, RZ, 0xc0, !PT ;  /* 0x00003fff00007812 */ /* 0x000fe200078ec0ff */
[----:B------:R-:W-:Y:S05]  /*a320*/  WARPSYNC.ALL ;  /* 0x0000000000007948 */ /* 0x000fea0003800000 */
[----:B------:R-:W-:Y:S01]  /*a330*/  LOP3.LUT R14, R0, 0x10000, RZ, 0xfc, !PT ;  /* 0x00010000000e7812 */ /* 0x000fe200078efcff */
[----:B------:R-:W-:Y:S01]  /*a340*/  VIADD R0, R2, 0x20400 ;  /* 0x0002040002007836 */ /* 0x000fe20000000000 */
[----:B-----5:R-:W-:-:S03]  /*a350*/  WARPGROUP.ARRIVE ;  /* 0x00000000000079c5 */ /* 0x020fc60000000000 */
[----:B------:R-:W-:Y:S01]  /*a360*/  IMAD R6, R18, 0x200, R14 ;  /* 0x0000020012067824 */ /* 0x000fe200078e020e */
[----:B------:R-:W-:Y:S01]  /*a370*/  ULDC.64 UR40, c[0x0][0x9e0] ;  /* 0x0002780000287ab9 */ /* 0x000fe20000000a00 */
[----:B0-----:R-:W-:Y:S01]  /*a380*/  IMAD.MOV.U32 R7, RZ, RZ, 0x40000040 ;  /* 0x40000040ff077424 */ /* 0x001fe200078e00ff */
[----:B------:R-:W-:Y:S01]  /*a390*/  SHF.R.U32.HI R0, RZ, 0x4, R0 ;  /* 0x00000004ff007819 */ /* 0x000fe20000011600 */
[----:B------:R-:W-:Y:S01]  /*a3a0*/  IMAD.MOV.U32 R5, RZ, RZ, 0x40000040 ;  /* 0x40000040ff057424 */ /* 0x000fe200078e00ff */
[C---:B------:R-:W-:Y:S01]  /*a3b0*/  R2UR UR6, R6.reuse ;  /* 0x00000000060672ca */ /* 0x040fe200000e0000 */
[----:B------:R-:W-:Y:S01]  /*a3c0*/  VIADD R10, R6, 0x2 ;  /* 0x00000002060a7836 */ /* 0x000fe20000000000 */
[----:B------:R-:W-:Y:S01]  /*a3d0*/  LOP3.LUT R0, R0, 0x3fff, RZ, 0xc0, !PT ;  /* 0x00003fff00007812 */ /* 0x000fe200078ec0ff */
[----:B------:R-:W-:Y:S01]  /*a3e0*/  IMAD.MOV.U32 R11, RZ, RZ, 0x40000040 ;  /* 0x40000040ff0b7424 */ /* 0x000fe200078e00ff */
[----:B------:R-:W-:Y:S01]  /*a3f0*/  R2UR UR7, R7 ;  /* 0x00000000070772ca */ /* 0x000fe200000e0000 */
[----:B------:R-:W-:Y:S01]  /*a400*/  IMAD.MOV.U32 R13, RZ, RZ, 0x40000040 ;  /* 0x40000040ff0d7424 */ /* 0x000fe200078e00ff */
[----:B------:R-:W-:Y:S01]  /*a410*/  LOP3.LUT R4, R0, 0x10000, RZ, 0xfc, !PT ;  /* 0x0001000000047812 */ /* 0x000fe200078efcff */
[----:B------:R-:W-:Y:S01]  /*a420*/  IMAD.MOV.U32 R21, RZ, RZ, 0x40000040 ;  /* 0x40000040ff157424 */ /* 0x000fe200078e00ff */
[----:B------:R-:W-:Y:S01]  /*a430*/  R2UR UR5, R5 ;  /* 0x00000000050572ca */ /* 0x000fe200000e0000 */
[----:B------:R-:W-:Y:S01]  /*a440*/  IMAD.MOV.U32 R7, RZ, RZ, 0x40000040 ;  /* 0x40000040ff077424 */ /* 0x000fe200078e00ff */
[C---:B------:R-:W-:Y:S01]  /*a450*/  R2UR UR4, R4.reuse ;  /* 0x00000000040472ca */ /* 0x040fe200000e0000 */
[----:B------:R-:W-:Y:S01]  /*a460*/  VIADD R12, R4, 0x2 ;  /* 0x00000002040c7836 */ /* 0x000fe20000000000 */
[----:B------:R-:W-:Y:S01]  /*a470*/  IADD3 R20, R6, 0x4, RZ ;  /* 0x0000000406147810 */ /* 0x000fe20007ffe0ff */
[----:B------:R-:W-:Y:S01]  /*a480*/  IMAD.MOV.U32 R3, RZ, RZ, -0x40 ;  /* 0xffffffc0ff037424 */ /* 0x000fe200078e00ff */
[----:B------:R-:W-:Y:S01]  /*a490*/  UISETP.GE.AND UP0, UPT, UR41, 0x1, UPT ;  /* 0x000000012900788c */ /* 0x000fe2000bf06270 */
[----:B------:R-:W-:-:S02]  /*a4a0*/  @!P1 VIADD R0, R9, 0x28c40 ;  /* 0x00028c4009009836 */ /* 0x000fc40000000000 */
[----:B------:R-:W-:Y:S01]  /*a4b0*/  IMAD R3, R168, R3, 0x41 ;  /* 0x00000041a8037424 */ /* 0x000fe200078e0203 */
[----:B------:R-:W-:Y:S02]  /*a4c0*/  UP2UR UR48, UPR, URZ, 0x1 ;  /* 0x000000013f307883 */ /* 0x000fe40008000000 */
[----:B------:R-:W-:Y:S01]  /*a4d0*/  PLOP3.LUT P2, PT, PT, PT, UP0, 0x40, 0x0 ;  /* 0x000000000000781c */ /* 0x000fe20003f4e808 */
[----:B------:R-:W-:Y:S01]  /*a4e0*/  VIADD R59, R3, 0xffffffff ;  /* 0xffffffff033b7836 */ /* 0x000fe20000000000 */
[----:B------:R-:W-:Y:S01]  /*a4f0*/  IADD3 R15, -R186, R3, R185 ;  /* 0x00000003ba0f7210 */ /* 0x000fe20007ffe1b9 */
[----:B------:R-:W-:Y:S01]  /*a500*/  HGMMA.64x64x16.F32.BF16 R24, gdesc[UR4], RZ, !UPT, gsb0 ;  /* 0x00e00000041879f0 */ /* 0x000fe2000c0018ff */
[----:B------:R-:W-:Y:S01]  /*a510*/  R2UR UR6, R10 ;  /* 0x000000000a0672ca */ /* 0x000fe200000e0000 */
[----:B------:R-:W-:Y:S01]  /*a520*/  VIADD R10, R4, 0x4 ;  /* 0x00000004040a7836 */ /* 0x000fe20000000000 */
[----:B------:R-:W-:Y:S01]  /*a530*/  R2UR UR7, R11 ;  /* 0x000000000b0772ca */ /* 0x000fe200000e0000 */
[----:B------:R-:W-:Y:S01]  /*a540*/  IMAD.MOV.U32 R11, RZ, RZ, 0x40000040 ;  /* 0x40000040ff0b7424 */ /* 0x000fe200078e00ff */
[----:B------:R-:W-:-:S02]  /*a550*/  R2UR UR4, R12 ;  /* 0x000000000c0472ca */ /* 0x000fc400000e0000 */
[----:B------:R-:W-:Y:S02]  /*a560*/  R2UR UR5, R13 ;  /* 0x000000000d0572ca */ /* 0x000fe400000e0000 */
[----:B------:R-:W-:Y:S02]  /*a570*/  @!P1 PRMT R0, RZ, 0x654, R0 ;  /* 0x00000654ff009816 */ /* 0x000fe40000000000 */
[----:B------:R-:W-:-:S05]  /*a580*/  IADD3 R15, -R22, R15, RZ ;  /* 0x0000000f160f7210 */ /* 0x000fca0007ffe1ff */
[----:B------:R-:W-:Y:S01]  /*a590*/  VIADD R58, R15, UR40 ;  /* 0x000000280f3a7c36 */ /* 0x000fe20008000000 */
[----:B------:R-:W-:Y:S02]  /*a5a0*/  WARPGROUP.DEPBAR.LE gsb0, 0x0 ;  /* 0x00008000000079c5 */ /* 0x000fe40000010000 */
[----:B------:R-:W-:-:S06]  /*a5b0*/  WARPGROUP.ARRIVE ;  /* 0x00000000000079c5 */ /* 0x000fcc0000000000 */
[----:B------:R-:W-:Y:S01]  /*a5c0*/  HGMMA.64x64x16.F32.BF16 R24, gdesc[UR4], R24, gsb0 ;  /* 0x00e00000041879f0 */ /* 0x000fe20008001818 */
[----:B------:R-:W-:Y:S01]  /*a5d0*/  R2UR UR6, R20 ;  /* 0x00000000140672ca */ /* 0x000fe200000e0000 */
[----:B------:R-:W-:Y:S01]  /*a5e0*/  VIADD R20, R6, 0x6 ;  /* 0x0000000606147836 */ /* 0x000fe20000000000 */
[----:B------:R-:W-:Y:S01]  /*a5f0*/  R2UR UR7, R21 ;  /* 0x00000000150772ca */ /* 0x000fe200000e0000 */
[----:B------:R-:W-:Y:S01]  /*a600*/  VIADD R6, R4, 0x6 ;  /* 0x0000000604067836 */ /* 0x000fe20000000000 */
[----:B------:R-:W-:Y:S01]  /*a610*/  R2UR UR4, R10 ;  /* 0x000000000a0472ca */ /* 0x000fe200000e0000 */
[----:B------:R-:W-:Y:S01]  /*a620*/  IMAD.MOV.U32 R21, RZ, RZ, 0x40000040 ;  /* 0x40000040ff157424 */ /* 0x000fe200078e00ff */
        /* <DEDUP_REMOVED lines=11> */
[----:B------:R-:W-:Y:S02]  /*a6e0*/  ULDC.64 UR4, c[0x0][0x9d8] ;  /* 0x0002760000047ab9 */ /* 0x000fe40000000a00 */
[----:B------:R-:W-:-:S06]  /*a6f0*/  ULOP3.LUT UR37, URZ, UR5, URZ, 0x33, !UPT ;  /* 0x000000053f257292 */ /* 0x000fcc000f8e333f */
[----:B------:R-:W-:Y:S01]  /*a700*/  VIADD R57, R15, UR37 ;  /* 0x000000250f397c36 */ /* 0x000fe20008000000 */
        /* <DEDUP_REMOVED lines=34> */
[----:B------:R3:W-:Y:S07]  /*a930*/  @!P1 SYNCS.ARRIVE.TRANS64.RED.A1T0 RZ, [R0+URZ], RZ ;  /* 0x000000ff00ff99a7 */ /* 0x0007ee000810043f */
[----:B------:R-:W4:Y:S01]  /*a940*/  MUFU.TANH R25, R25 ;  /* 0x0000001900197308 */ /* 0x000f220000002400 */
[----:B---3--:R-:W-:-:S04]  /*a950*/  IMAD R0, R189, 0x40, R192 ;  /* 0x00000040bd007824 */ /* 0x008fc800078e02c0 */
[----:B------:R-:W-:-:S03]  /*a960*/  IMAD.IADD R8, R57, 0x1, R0 ;  /* 0x0000000139087824 */ /* 0x000fc600078e0200 */
        /* <DEDUP_REMOVED lines=29> */
[----:B------:R1:W0:Y:S02]  /*ab40*/  MUFU.TANH R20, R26 ;  /* 0x0000001a00147308 */ /* 0x0002240000002400 */
[----:B-1----:R-:W-:-:S04]  /*ab50*/  LEA R26, R168, 0xffffffc0, 0x6 ;  /* 0xffffffc0a81a7811 */ /* 0x002fc800078e30ff */
[----:B------:R-:W-:-:S04]  /*ab60*/  IADD3 R21, -R22, R185, -R26 ;  /* 0x000000b916157210 */ /* 0x000fc80007ffe91a */
[----:B------:R-:W-:Y:S01]  /*ab70*/  VIADDMNMX R3, R0, R58, R21, PT ;  /* 0x0000003a00037246 */ /* 0x000fe20003800115 */
[----:B0--34-:R-:W-:Y:S06]  /*ab80*/  @P2 BRA `(.L_x_2071) ;  /* 0x0000000000582947 */ /* 0x019fec0003800000 */
[----:B------:R-:W-:Y:S01]  /*ab90*/  IADD3 R15, R0, R185, -R186 ;  /* 0x000000b9000f7210 */ /* 0x000fe20007ffe8ba */
[----:B------:R-:W-:Y:S03]  /*aba0*/  BSSY B0, `(.L_x_2072) ;  /* 0x0000010000007945 */ /* 0x000fe60003800000 */
[----:B------:R-:W-:-:S13]  /*abb0*/  ISETP.GT.AND P2, PT, R15, -0x1, PT ;  /* 0xffffffff0f00780c */ /* 0x000fda0003f44270 */
[----:B------:R-:W-:Y:S05]  /*abc0*/  @P2 BRA `(.L_x_2073) ;  /* 0x0000000000202947 */ /* 0x000fea0003800000 */
[----:B------:R-:W-:Y:S01]  /*abd0*/  UISETP.NE.AND UP0, UPT, UR41, 0x1, UPT ;  /* 0x000000012900788c */ /* 0x000fe2000bf05270 */
[----:B------:R-:W-:-:S05]  /*abe0*/  LOP3.LUT R15, RZ, R15, RZ, 0x33, !PT ;  /* 0x0000000fff0f7212 */ /* 0x000fca00078e33ff */
[----:B------:R-:W-:-:S05]  /*abf0*/  PLOP3.LUT P2, PT, PT, PT, UP0, 0x80, 0x0 ;  /* 0x000000000000781c */ /* 0x000fca0003f4f008 */
[----:B------:R-:W-:-:S08]  /*ac00*/  @UP0 ULDC.64 UR4, c[0x0][0x9e8] ;  /* 0x00027a0000040ab9 */ /* 0x000fd00000000a00 */
[----:B------:R-:W-:-:S05]  /*ac10*/  @P2 IMAD.HI.U32 R60, R15, UR4, RZ ;  /* 0x000000040f3c2c27 */ /* 0x000fca000f8e00ff */
[----:B------:R-:W-:-:S04]  /*ac20*/  @P2 SHF.R.U32.HI R15, RZ, UR5, R60 ;  /* 0x00000005ff0f2c19 */ /* 0x000fc8000801163c */
[----:B------:R-:W-:Y:S01]  /*ac30*/  LOP3.LUT R15, RZ, R15, RZ, 0x33, !PT ;  /* 0x0000000fff0f7212 */ /* 0x000fe200078e33ff */
[----:B------:R-:W-:Y:S06]  /*ac40*/  BRA `(.L_x_2074) ;  /* 0x0000000000147947 */ /* 0x000fec0003800000 */
.L_x_2073:
[----:B------:R-:W-:-:S06]  /*ac50*/  UISETP.NE.AND UP0, UPT, UR41, 0x1, UPT ;  /* 0x000000012900788c */ /* 0x000fcc000bf05270 */
[----:B------:R-:W-:-:S05]  /*ac60*/  PLOP3.LUT P2, PT, PT, PT, UP0, 0x80, 0x0 ;  /* 0x000000000000781c */ /* 0x000fca0003f4f008 */
[----:B------:R-:W-:-:S08]  /*ac70*/  @UP0 ULDC.64 UR4, c[0x0][0x9e8] ;  /* 0x00027a0000040ab9 */ /* 0x000fd00000000a00 */
[----:B------:R-:W-:-:S05]  /*ac80*/  @P2 IMAD.HI.U32 R60, R15, UR4, RZ ;  /* 0x000000040f3c2c27 */ /* 0x000fca000f8e00ff */
[----:B------:R-:W-:-:S07]  /*ac90*/  @P2 SHF.R.U32.HI R15, RZ, UR5, R60 ;  /* 0x00000005ff0f2c19 */ /* 0x000fce000801163c */
.L_x_2074:
[----:B------:R-:W-:Y:S05]  /*aca0*/  BSYNC B0 ;  /* 0x0000000000007941 */ /* 0x000fea0003800000 */
.L_x_2072:
[----:B------:R-:W-:-:S04]  /*acb0*/  IMAD R15, R15, UR41, -R26 ;  /* 0x000000290f0f7c24 */ /* 0x000fc8000f8e0a1a */
[----:B------:R-:W-:-:S05]  /*acc0*/  IMAD.IADD R15, R15, 0x1, -R22 ;  /* 0x000000010f0f7824 */ /* 0x000fca00078e0a16 */
[----:B------:R-:W-:Y:S02]  /*acd0*/  VIMNMX R8, R8, R15, !PT ;  /* 0x0000000f08087248 */ /* 0x000fe40007fe0100 */
[----:B------:R-:W-:-:S07]  /*ace0*/  VIADDMNMX R3, R15, UR41, R3, PT ;  /* 0x000000290f037c46 */ /* 0x000fce000b800103 */
.L_x_2071:
[C---:B------:R-:W-:Y:S01]  /*acf0*/  ISETP.GE.AND P2, PT, R59.reuse, 0x2, PT ;  /* 0x000000023b00780c */ /* 0x040fe20003f46270 */
[----:B------:R-:W-:Y:S01]  /*ad00*/  UISETP.NE.AND UP0, UPT, UR48, URZ, UPT ;  /* 0x0000003f3000728c */ /* 0x000fe2000bf05270 */
[C---:B------:R-:W-:Y:S02]  /*ad10*/  ISETP.GE.AND P6, PT, R59.reuse, 0xa, PT ;  /* 0x0000000a3b00780c */ /* 0x040fe40003fc6270 */
[----:B------:R-:W-:Y:S02]  /*ad20*/  ISETP.GT.AND P4, PT, R8, 0x1, !P2 ;  /* 0x000000010800780c */ /* 0x000fe40005784270 */
[----:B------:R-:W-:Y:S02]  /*ad30*/  ISETP.GE.AND P3, PT, R59, 0x9, PT ;  /* 0x000000093b00780c */ /* 0x000fe40003f66270 */
[----:B------:R-:W-:Y:S02]  /*ad40*/  ISETP.LT.OR P4, PT, R3, 0x2, P4 ;  /* 0x000000020300780c */ /* 0x000fe40002781670 */
[----:B------:R-:W-:-:S02]  /*ad50*/  P2R R60, PR, RZ, 0x40 ;  /* 0x00000040ff3c7803 */ /* 0x000fc40000000000 */
[----:B------:R-:W-:Y:S02]  /*ad60*/  FSEL R61, R25, -INF , !P4 ;  /* 0xff800000193d7808 */ /* 0x000fe40006000000 */
[C---:B------:R-:W-:Y:S02]  /*ad70*/  ISETP.GT.AND P4, PT, R8.reuse, 0x9, !P6 ;  /* 0x000000090800780c */ /* 0x040fe40007784270 */
[----:B------:R-:W-:Y:S02]  /*ad80*/  ISETP.GT.AND P5, PT, R8, 0x8, !P3 ;  /* 0x000000080800780c */ /* 0x000fe40005fa4270 */
[----:B------:R-:W-:Y:S02]  /*ad90*/  ISETP.LT.OR P4, PT, R3, 0xa, P4 ;  /* 0x0000000a0300780c */ /* 0x000fe40002781670 */
[----:B------:R-:W-:Y:S02]  /*ada0*/  ISETP.GE.AND P6, PT, R59, 0x11, PT ;  /* 0x000000113b00780c */ /* 0x000fe40003fc6270 */
[----:B------:R-:W-:-:S02]  /*adb0*/  FSEL R65, R29, -INF , !P4 ;  /* 0xff8000001d417808 */ /* 0x000fc40006000000 */
[C---:B------:R-:W-:Y:S02]  /*adc0*/  ISETP.LT.OR P5, PT, R3.reuse, 0x9, P5 ;  /* 0x000000090300780c */ /* 0x040fe40002fa1670 */
[----:B------:R-:W-:Y:S02]  /*add0*/  ISETP.GT.AND P4, PT, R8, 0x10, !P6 ;  /* 0x000000100800780c */ /* 0x000fe40007784270 */
[----:B------:R-:W-:Y:S02]  /*ade0*/  FSEL R63, R28, -INF , !P5 ;  /* 0xff8000001c3f7808 */ /* 0x000fe40006800000 */
[----:B------:R-:W-:Y:S02]  /*adf0*/  ISETP.LT.OR P4, PT, R3, 0x11, P4 ;  /* 0x000000110300780c */ /* 0x000fe40002781670 */
[----:B------:R-:W-:Y:S02]  /*ae00*/  ISETP.GE.AND P5, PT, R59, 0x12, PT ;  /* 0x000000123b00780c */ /* 0x000fe40003fa6270 */
[----:B------:R-:W-:-:S02]  /*ae10*/  FSEL R67, R32, -INF , !P4 ;  /* 0xff80000020437808 */ /* 0x000fc40006000000 */
[C---:B------:R-:W-:Y:S02]  /*ae20*/  ISETP.GT.AND P4, PT, R8.reuse, 0x11, !P5 ;  /* 0x000000110800780c */ /* 0x040fe40006f84270 */
        /* <DEDUP_REMOVED lines=37> */
[----:B------:R-:W-:Y:S02]  /*b080*/  P2R R29, PR, RZ, 0x40 ;  /* 0x00000040ff1d7803 */ /* 0x000fe40000000000 */
[----:B------:R-:W-:Y:S02]  /*b090*/  FSEL R81, R48, -INF , !P4 ;  /* 0xff80000030517808 */ /* 0x000fe40006000000 */
[----:B------:R-:W-:-:S04]  /*b0a0*/  ISETP.GE.AND P4, PT, R59, 0x32, PT ;  /* 0x000000323b00780c */ /* 0x000fc80003f86270 */
[----:B------:R-:W-:-:S04]  /*b0b0*/  ISETP.GT.AND P5, PT, R8, 0x31, !P4 ;  /* 0x000000310800780c */ /* 0x000fc800067a4270 */
        /* <DEDUP_REMOVED lines=14> */
[----:B------:R-:W-:Y:S02]  /*b1a0*/  IADD3 R8, R57, 0x8, R0 ;  /* 0x0000000839087810 */ /* 0x000fe40007ffe000 */
[----:B------:R-:W-:Y:S01]  /*b1b0*/  ISETP.LT.OR P6, PT, R3, 0x3a, P6 ;  /* 0x0000003a0300780c */ /* 0x000fe200037c1670 */
[----:B------:R-:W-:-:S03]  /*b1c0*/  VIADD R3, R0, 0x8 ;  /* 0x0000000800037836 */ /* 0x000fc60000000000 */
[----:B------:R-:W-:Y:S02]  /*b1d0*/  FSEL R53, R53, -INF , !P6 ;  /* 0xff80000035357808 */ /* 0x000fe40007000000 */
[----:B------:R-:W-:Y:S02]  /*b1e0*/  PLOP3.LUT P6, PT, PT, PT, UP0, 0x40, 0x0 ;  /* 0x000000000000781c */ /* 0x000fe40003fce808 */
[----:B------:R-:W-:-:S11]  /*b1f0*/  VIADDMNMX R3, R3, R58, R21, PT ;  /* 0x0000003a03037246 */ /* 0x000fd60003800115 */
[----:B------:R-:W-:Y:S05]  /*b200*/  @P6 BRA `(.L_x_2075) ;  /* 0x0000000000646947 */ /* 0x000fea0003800000 */
[----:B------:R-:W-:Y:S01]  /*b210*/  IADD3 R15, R0, R185, -R186 ;  /* 0x000000b9000f7210 */ /* 0x000fe20007ffe8ba */
[----:B------:R-:W-:Y:S04]  /*b220*/  BSSY B0, `(.L_x_2076) ;  /* 0x0000013000007945 */ /* 0x000fe80003800000 */
[----:B------:R-:W-:-:S05]  /*b230*/  VIADD R15, R15, 0x8 ;  /* 0x000000080f0f7836 */ /* 0x000fca0000000000 */
[----:B------:R-:W-:-:S13]  /*b240*/  ISETP.GT.AND P6, PT, R15, -0x1, PT ;  /* 0xffffffff0f00780c */ /* 0x000fda0003fc4270 */
[----:B------:R-:W-:Y:S05]  /*b250*/  @P6 BRA `(.L_x_2077) ;  /* 0x0000000000246947 */ /* 0x000fea0003800000 */
[----:B------:R-:W-:Y:S01]  /*b260*/  UISETP.NE.AND UP0, UPT, UR41, 0x1, UPT ;  /* 0x000000012900788c */ /* 0x000fe2000bf05270 */
[----:B------:R-:W-:-:S05]  /*b270*/  LOP3.LUT R15, RZ, R15, RZ, 0x33, !PT ;  /* 0x0000000fff0f7212 */ /* 0x000fca00078e33ff */
[----:B------:R-:W-:-:S05]  /*b280*/  PLOP3.LUT P6, PT, PT, PT, UP0, 0x80, 0x0 ;  /* 0x000000000000781c */ /* 0x000fca0003fcf008 */
[----:B------:R-:W-:-:S08]  /*b290*/  @UP0 ULDC.64 UR4, c[0x0][0x9e8] ;  /* 0x00027a0000040ab9 */ /* 0x000fd00000000a00 */
[----:B------:R-:W-:Y:S01]  /*b2a0*/  @P6 IMAD.HI.U32 R21, R15, UR4, RZ ;  /* 0x000000040f156c27 */ /* 0x000fe2000f8e00ff */
[----:B------:R-:W-:-:S13]  /*b2b0*/  PLOP3.LUT P6, PT, PT, PT, UP0, 0x80, 0x0 ;  /* 0x000000000000781c */ /* 0x000fda0003fcf008 */
[----:B------:R-:W-:-:S04]  /*b2c0*/  @P6 SHF.R.U32.HI R15, RZ, UR5, R21 ;  /* 0x00000005ff0f6c19 */ /* 0x000fc80008011615 */
[----:B------:R-:W-:Y:S01]  /*b2d0*/  LOP3.LUT R15, RZ, R15, RZ, 0x33, !PT ;  /* 0x0000000fff0f7212 */ /* 0x000fe200078e33ff */
[----:B------:R-:W-:Y:S06]  /*b2e0*/  BRA `(.L_x_2078) ;  /* 0x0000000000187947 */ /* 0x000fec0003800000 */
.L_x_2077:
[----:B------:R-:W-:-:S06]  /*b2f0*/  UISETP.NE.AND UP0, UPT, UR41, 0x1, UPT ;  /* 0x000000012900788c */ /* 0x000fcc000bf05270 */
[----:B------:R-:W-:-:S05]  /*b300*/  PLOP3.LUT P6, PT, PT, PT, UP0, 0x80, 0x0 ;  /* 0x000000000000781c */ /* 0x000fca0003fcf008 */
[----:B------:R-:W-:-:S08]  /*b310*/  @UP0 ULDC.64 UR4, c[0x0][0x9e8] ;  /* 0x00027a0000040ab9 */ /* 0x000fd00000000a00 */
[----:B------:R-:W-:Y:S01]  /*b320*/  @P6 IMAD.HI.U32 R21, R15, UR4, RZ ;  /* 0x000000040f156c27 */ /* 0x000fe2000f8e00ff */
[----:B------:R-:W-:-:S13]  /*b330*/  PLOP3.LUT P6, PT, PT, PT, UP0, 0x80, 0x0 ;  /* 0x000000000000781c */ /* 0x000fda0003fcf008 */
[----:B------:R-:W-:-:S07]  /*b340*/  @P6 SHF.R.U32.HI R15, RZ, UR5, R21 ;  /* 0x00000005ff0f6c19 */ /* 0x000fce0008011615 */
.L_x_2078:
[----:B------:R-:W-:Y:S05]  /*b350*/  BSYNC B0 ;  /* 0x0000000000007941 */ /* 0x000fea0003800000 */
.L_x_2076:
[----:B------:R-:W-:-:S04]  /*b360*/  IMAD R15, R15, UR41, -R26 ;  /* 0x000000290f0f7c24 */ /* 0x000fc8000f8e0a1a */
[----:B------:R-:W-:-:S05]  /*b370*/  IMAD.IADD R15, R15, 0x1, -R22 ;  /* 0x000000010f0f7824 */ /* 0x000fca00078e0a16 */
[----:B------:R-:W-:Y:S02]  /*b380*/  VIMNMX R8, R8, R15, !PT ;  /* 0x0000000f08087248 */ /* 0x000fe40007fe0100 */
[----:B------:R-:W-:-:S07]  /*b390*/  VIADDMNMX R3, R15, UR41, R3, PT ;  /* 0x000000290f037c46 */ /* 0x000fce000b800103 */
.L_x_2075:
[----:B------:R-:W-:Y:S01]  /*b3a0*/  BAR.SYNC.DEFER_BLOCKING 0xf, 0x100 ;  /* 0x03c4000000007b1d */ /* 0x000fe20000010000 */
[C---:B------:R-:W-:Y:S02]  /*b3b0*/  ISETP.GT.AND P2, PT, R8.reuse, 0x1, !P2 ;  /* 0x000000010800780c */ /* 0x040fe40005744270 */
[----:B------:R-:W-:Y:S02]  /*b3c0*/  ISETP.NE.AND P6, PT, R25, RZ, PT ;  /* 0x000000ff1900720c */ /* 0x000fe40003fc5270 */
[----:B------:R-:W-:Y:S01]  /*b3d0*/  ISETP.LT.OR P2, PT, R3, 0x2, P2 ;  /* 0x000000020300780c */ /* 0x000fe20001741670 */
[----:B------:R-:W-:Y:S01]  /*b3e0*/  ULDC UR4, c[0x0][0x988] ;  /* 0x0002620000047ab9 */ /* 0x000fe20000000800 */
[----:B------:R-:W-:Y:S02]  /*b3f0*/  ISETP.GT.AND P3, PT, R8, 0x8, !P3 ;  /* 0x000000080800780c */ /* 0x000fe40005f64270 */
[----:B------:R-:W-:Y:S02]  /*b400*/  FSEL R25, R27, -INF , !P2 ;  /* 0xff8000001b197808 */ /* 0x000fe40005000000 */
[----:B------:R-:W-:-:S02]  /*b410*/  ISETP.NE.AND P2, PT, R60, RZ, PT ;  /* 0x000000ff3c00720c */ /* 0x000fc40003f45270 */
[C---:B------:R-:W-:Y:S02]  /*b420*/  ISETP.LT.OR P3, PT, R3.reuse, 0x9, P3 ;  /* 0x000000090300780c */ /* 0x040fe40001f61670 */
[----:B------:R-:W-:Y:S02]  /*b430*/  ISETP.GT.AND P2, PT, R8, 0x9, !P2 ;  /* 0x000000090800780c */ /* 0x000fe40005744270 */
[----:B------:R-:W-:Y:S02]  /*b440*/  FSEL R26, R30, -INF , !P3 ;  /* 0xff8000001e1a7808 */ /* 0x000fe40005800000 */
[----:B------:R-:W-:Y:S02]  /*b450*/  ISETP.LT.OR P2, PT, R3, 0xa, P2 ;  /* 0x0000000a0300780c */ /* 0x000fe40001741670 */
[----:B------:R-:W-:Y:S02]  /*b460*/  ISETP.NE.AND P3, PT, R28, RZ, PT ;  /* 0x000000ff1c00720c */ /* 0x000fe40003f65270 */
        /* <DEDUP_REMOVED lines=27> */
[----:B------:R-:W-:Y:S02]  /*b620*/  FMNMX.FTZ R15, R81, R15, !PT ;  /* 0x0000000f510f7209 */ /* 0x000fe40007810000 */
[----:B------:R-:W-:Y:S02]  /*b630*/  FSEL R36, R39, -INF , !P2 ;  /* 0xff80000027247808 */ /* 0x000fe40005000000 */
[----:B------:R-:W-:Y:S02]  /*b640*/  ISETP.NE.AND P2, PT, R37, RZ, PT ;  /* 0x000000ff2500720c */ /* 0x000fe40003f45270 */
[----:B------:R-:W-:-:S02]  /*b650*/  FMNMX.FTZ R15, R49, R15, !PT ;  /* 0x0000000f310f7209 */ /* 0x000fc40007810000 */
[C---:B------:R-:W-:Y:S02]  /*b660*/  ISETP.GT.AND P2, PT, R8.reuse, 0x20, !P2 ;  /* 0x000000200800780c */ /* 0x040fe40005744270 */
[----:B------:R-:W-:Y:S02]  /*b670*/  FMNMX.FTZ R15, R83, R15, !PT ;  /* 0x0000000f530f7209 */ /* 0x000fe40007810000 */
[----:B------:R-:W-:Y:S02]  /*b680*/  ISETP.LT.OR P2, PT, R3, 0x21, P2 ;  /* 0x000000210300780c */ /* 0x000fe40001741670 */
[----:B------:R-:W-:Y:S02]  /*b690*/  ISETP.GT.AND P4, PT, R8, 0x31, !P4 ;  /* 0x000000310800780c */ /* 0x000fe40006784270 */
[----:B------:R-:W-:Y:S02]  /*b6a0*/  FSEL R38, R42, -INF , !P2 ;  /* 0xff8000002a267808 */ /* 0x000fe40005000000 */
[----:B------:R-:W-:-:S02]  /*b6b0*/  ISETP.NE.AND P2, PT, R40, RZ, PT ;  /* 0x000000ff2800720c */ /* 0x000fc40003f45270 */
[C---:B------:R-:W-:Y:S02]  /*b6c0*/  ISETP.GT.AND P5, PT, R8.reuse, 0x38, !P5 ;  /* 0x000000380800780c */ /* 0x040fe40006fa4270 */
[----:B------:R-:W-:Y:S02]  /*b6d0*/  ISETP.GT.AND P2, PT, R8, 0x21, !P2 ;  /* 0x000000210800780c */ /* 0x000fe40005744270 */
[C---:B------:R-:W-:Y:S02]  /*b6e0*/  ISETP.LT.OR P4, PT, R3.reuse, 0x32, P4 ;  /* 0x000000320300780c */ /* 0x040fe40002781670 */
[C---:B------:R-:W-:Y:S02]  /*b6f0*/  ISETP.LT.OR P2, PT, R3.reuse, 0x22, P2 ;  /* 0x000000220300780c */ /* 0x040fe40001741670 */
[----:B------:R-:W-:Y:S02]  /*b700*/  ISETP.LT.OR P5, PT, R3, 0x39, P5 ;  /* 0x000000390300780c */ /* 0x000fe40002fa1670 */
[----:B------:R-:W-:-:S02]  /*b710*/  FSEL R40, R43, -INF , !P2 ;  /* 0xff8000002b287808 */ /* 0x000fc40005000000 */
[----:B------:R-:W-:Y:S02]  /*b720*/  ISETP.GT.AND P2, PT, R8, 0x28, !P3 ;  /* 0x000000280800780c */ /* 0x000fe40005f44270 */
[----:B------:R-:W-:Y:S02]  /*b730*/  ISETP.NE.AND P3, PT, R44, RZ, PT ;  /* 0x000000ff2c00720c */ /* 0x000fe40003f65270 */
[----:B------:R-:W-:Y:S02]  /*b740*/  ISETP.LT.OR P2, PT, R3, 0x29, P2 ;  /* 0x000000290300780c */ /* 0x000fe40001741670 */
[----:B------:R-:W-:Y:S02]  /*b750*/  ISETP.GT.AND P3, PT, R8, 0x30, !P3 ;  /* 0x000000300800780c */ /* 0x000fe40005f64270 */
[----:B------:R-:W-:Y:S02]  /*b760*/  FSEL R42, R46, -INF , !P2 ;  /* 0xff8000002e2a7808 */ /* 0x000fe40005000000 */
[----:B------:R-:W-:-:S02]  /*b770*/  ISETP.GT.AND P2, PT, R8, RZ, !P6 ;  /* 0x000000ff0800720c */ /* 0x000fc40007744270 */
[----:B------:R-:W-:Y:S02]  /*b780*/  ISETP.NE.AND P6, PT, R24, RZ, PT ;  /* 0x000000ff1800720c */ /* 0x000fe40003fc5270 */
[C---:B------:R-:W-:Y:S02]  /*b790*/  ISETP.LT.OR P2, PT, R3.reuse, 0x1, P2 ;  /* 0x000000010300780c */ /* 0x040fe40001741670 */
[----:B------:R-:W-:Y:S02]  /*b7a0*/  ISETP.LT.OR P3, PT, R3, 0x31, P3 ;  /* 0x000000310300780c */ /* 0x000fe40001f61670 */
[----:B------:R-:W-:Y:S02]  /*b7b0*/  FSEL R24, R20, -INF , !P2 ;  /* 0xff80000014187808 */ /* 0x000fe40005000000 */
[----:B------:R-:W-:Y:S02]  /*b7c0*/  FMNMX.FTZ R20, R53, R15, !PT ;  /* 0x0000000f35147209 */ /* 0x000fe40007810000 */
[----:B------:R-:W-:-:S02]  /*b7d0*/  ISETP.NE.AND P2, PT, R41, RZ, PT ;  /* 0x000000ff2900720c */ /* 0x000fc40003f45270 */
[----:B------:R-:W-:Y:S01]  /*b7e0*/  FSEL R46, R51, -INF , !P4 ;  /* 0xff800000332e7808 */ /* 0x000fe20006000000 */
[----:B------:R-:W0:Y:S01]  /*b7f0*/  SHFL.BFLY PT, R15, R20, 0x2, 0x1f ;  /* 0x0c401f00140f7f89 */ /* 0x000e2200000e0000 */
[----:B------:R-:W-:Y:S02]  /*b800*/  ISETP.GT.AND P2, PT, R8, 0x29, !P2 ;  /* 0x000000290800780c */ /* 0x000fe40005744270 */
[----:B------:R-:W-:Y:S02]  /*b810*/  FSEL R48, R54, -INF , !P5 ;  /* 0xff80000036307808 */ /* 0x000fe40006800000 */
[----:B------:R-:W-:Y:S02]  /*b820*/  ISETP.LT.OR P2, PT, R3, 0x2a, P2 ;  /* 0x0000002a0300780c */ /* 0x000fe40001741670 */
[----:B0-----:R-:W-:Y:S02]  /*b830*/  FMNMX.FTZ R29, R20, R15, !PT ;  /* 0x0000000f141d7209 */ /* 0x001fe40007810000 */
[----:B------:R-:W-:-:S03]  /*b840*/  FMNMX.FTZ R15, R24, R25, !PT ;  /* 0x00000019180f7209 */ /* 0x000fc60007810000 */
[----:B------:R-:W0:Y:S01]  /*b850*/  SHFL.BFLY PT, R44, R29, 0x1, 0x1f ;  /* 0x0c201f001d2c7f89 */ /* 0x000e2200000e0000 */
[----:B------:R-:W-:-:S04]  /*b860*/  FMNMX.FTZ R15, R26, R15, !PT ;  /* 0x0000000f1a0f7209 */ /* 0x000fc80007810000 */
[----:B------:R-:W-:-:S04]  /*b870*/  FMNMX.FTZ R15, R28, R15, !PT ;  /* 0x0000000f1c0f7209 */ /* 0x000fc80007810000 */
[----:B------:R-:W-:-:S04]  /*b880*/  FMNMX.FTZ R21, R30, R15, !PT ;  /* 0x0000000f1e157209 */ /* 0x000fc80007810000 */
[----:B------:R-:W-:Y:S02]  /*b890*/  FMNMX.FTZ R27, R32, R21, !PT ;  /* 0x00000015201b7209 */ /* 0x000fe40007810000 */
[----:B------:R-:W-:Y:S02]  /*b8a0*/  MOV R21, UR4 ;  /* 0x0000000400157c02 */ /* 0x000fe40008000f00 */
[----:B------:R-:W-:-:S04]  /*b8b0*/  FMNMX.FTZ R27, R34, R27, !PT ;  /* 0x0000001b221b7209 */ /* 0x000fc80007810000 */
[----:B------:R-:W-:Y:S02]  /*b8c0*/  FMNMX.FTZ R27, R36, R27, !PT ;  /* 0x0000001b241b7209 */ /* 0x000fe40007810000 */
[----:B0-----:R-:W-:Y:S02]  /*b8d0*/  FMNMX.FTZ R15, R29, R44, !PT ;  /* 0x0000002c1d0f7209 */ /* 0x001fe40007810000 */
[----:B------:R-:W-:Y:S02]  /*b8e0*/  FMNMX.FTZ R27, R38, R27, !PT ;  /* 0x0000001b261b7209 */ /* 0x000fe40007810000 */
[----:B------:R-:W-:Y:S01]  /*b8f0*/  FSEL R44, R47, -INF , !P2 ;  /* 0xff8000002f2c7808 */ /* 0x000fe20005000000 */
[C---:B------:R-:W-:Y:S01]  /*b900*/  FMUL.FTZ R20, R15.reuse, R21 ;  /* 0x000000150f147220 */ /* 0x040fe20000410000 */
[----:B------:R-:W-:Y:S02]  /*b910*/  FMNMX.FTZ R27, R40, R27, !PT ;  /* 0x0000001b281b7209 */ /* 0x000fe40007810000 */
[----:B------:R-:W-:-:S02]  /*b920*/  FSETP.NEU.FTZ.AND P2, PT, R15, -INF , PT ;  /* 0xff8000000f00780b */ /* 0x000fc40003f5d000 */
[----:B------:R-:W-:Y:S02]  /*b930*/  FMNMX.FTZ R27, R42, R27, !PT ;  /* 0x0000001b2a1b7209 */ /* 0x000fe40007810000 */
[----:B------:R-:W-:Y:S02]  /*b940*/  FSEL R52, R20, RZ, P2 ;  /* 0x000000ff14347208 */ /* 0x000fe40001000000 */
[----:B------:R-:W-:Y:S02]  /*b950*/  ISETP.GT.AND P2, PT, R8, 0x39, !P6 ;  /* 0x000000390800780c */ /* 0x000fe40007744270 */
[----:B------:R-:W-:Y:S01]  /*b960*/  FSEL R8, R50, -INF , !P3 ;  /* 0xff80000032087808 */ /* 0x000fe20005800000 */
[--C-:B------:R-:W-:Y:S01]  /*b970*/  FFMA.FTZ R20, R33, R21, -R52.reuse ;  /* 0x0000001521147223 */ /* 0x100fe20000010834 */
[----:B------:R-:W-:Y:S01]  /*b980*/  FMNMX.FTZ R27, R44, R27, !PT ;  /* 0x0000001b2c1b7209 */ /* 0x000fe20007810000 */
[--C-:B------:R-:W-:Y:S01]  /*b990*/  FFMA.FTZ R29, R61, R21, -R52.reuse ;  /* 0x000000153d1d7223 */ /* 0x100fe20000010834 */
[----:B------:R-:W-:Y:S01]  /*b9a0*/  ISETP.LT.OR P2, PT, R3, 0x3a, P2 ;  /* 0x0000003a0300780c */ /* 0x000fe20001741670 */
[----:B------:R0:W-:Y:S01]  /*b9b0*/  MUFU.EX2 R164, R20 ;  /* 0x0000001400a47308 */ /* 0x0001e20000000800 */
[----:B------:R-:W-:Y:S01]  /*b9c0*/  FMNMX.FTZ R27, R8, R27, !PT ;  /* 0x0000001b081b7209 */ /* 0x000fe20007810000 */
[-CC-:B------:R-:W-:Y:S01]  /*b9d0*/  FFMA.FTZ R3, R63, R21.reuse, -R52.reuse ;  /* 0x000000153f037223 */ /* 0x180fe20000010834 */
[----:B------:R-:W-:Y:S01]  /*b9e0*/  FSEL R50, R55, -INF , !P2 ;  /* 0xff80000037327808 */ /* 0x000fe20005000000 */
[--C-:B------:R-:W-:Y:S01]  /*b9f0*/  FFMA.FTZ R31, R65, R21, -R52.reuse ;  /* 0x00000015411f7223 */ /* 0x100fe20000010834 */
[----:B------:R-:W-:Y:S01]  /*ba00*/  FMNMX.FTZ R27, R46, R27, !PT ;  /* 0x0000001b2e1b7209 */ /* 0x000fe20007810000 */
[-CC-:B------:R-:W-:Y:S01]  /*ba10*/  FFMA.FTZ R33, R67, R21.reuse, -R52.reuse ;  /* 0x0000001543217223 */ /* 0x180fe20000010834 */
[--C-:B------:R-:W-:Y:S01]  /*ba20*/  FFMA.FTZ R43, R45, R21, -R52.reuse ;  /* 0x000000152d2b7223 */ /* 0x100fe20000010834 */
[----:B------:R-:W-:Y:S01]  /*ba30*/  MUFU.EX2 R166, R3 ;  /* 0x0000000300a67308 */ /* 0x000fe20000000800 */
[----:B------:R-:W-:Y:S01]  /*ba40*/  FMNMX.FTZ R27, R48, R27, !PT ;  /* 0x0000001b301b7209 */ /* 0x000fe20007810000 */
[-CC-:B------:R-:W-:Y:S01]  /*ba50*/  FFMA.FTZ R45, R49, R21.reuse, -R52.reuse ;  /* 0x00000015312d7223 */ /* 0x180fe20000010834 */
[-CC-:B------:R-:W-:Y:S01]  /*ba60*/  FFMA.FTZ R35, R69, R21.reuse, -R52.reuse ;  /* 0x0000001545237223 */ /* 0x180fe20000010834 */
[--C-:B------:R-:W-:Y:S01]  /*ba70*/  FFMA.FTZ R37, R71, R21, -R52.reuse ;  /* 0x0000001547257223 */ /* 0x100fe20000010834 */
[----:B------:R-:W-:Y:S01]  /*ba80*/  FMNMX.FTZ R27, R50, R27, !PT ;  /* 0x0000001b321b7209 */ /* 0x000fe20007810000 */
[-CC-:B------:R-:W-:Y:S01]  /*ba90*/  FFMA.FTZ R39, R73, R21.reuse, -R52.reuse ;  /* 0x0000001549277223 */ /* 0x180fe20000010834 */
[-CC-:B------:R-:W-:Y:S01]  /*baa0*/  FFMA.FTZ R41, R75, R21.reuse, -R52.reuse ;  /* 0x000000154b297223 */ /* 0x180fe20000010834 */
[----:B------:R-:W1:Y:S02]  /*bab0*/  MUFU.EX2 R29, R29 ;  /* 0x0000001d001d7308 */ /* 0x000e640000000800 */
[----:B0-----:R-:W0:Y:S06]  /*bac0*/  SHFL.BFLY PT, R20, R27, 0x2, 0x1f ;  /* 0x0c401f001b147f89 */ /* 0x001e2c00000e0000 */
[----:B------:R-:W-:Y:S08]  /*bad0*/  MUFU.EX2 R31, R31 ;  /* 0x0000001f001f7308 */ /* 0x000ff00000000800 */
[----:B------:R1:W-:Y:S08]  /*bae0*/  MUFU.EX2 R58, R45 ;  /* 0x0000002d003a7308 */ /* 0x0003f00000000800 */
[----:B------:R-:W-:Y:S01]  /*baf0*/  MUFU.EX2 R33, R33 ;  /* 0x0000002100217308 */ /* 0x000fe20000000800 */
[----:B-1----:R-:W-:Y:S01]  /*bb00*/  FADD.FTZ R45, R164, R29 ;  /* 0x0000001da42d7221 */ /* 0x002fe20000010000 */
[----:B0-----:R-:W-:Y:S01]  /*bb10*/  FMNMX.FTZ R3, R27, R20, !PT ;  /* 0x000000141b037209 */ /* 0x001fe20007810000 */
[----:B------:R-:W-:Y:S01]  /*bb20*/  FFMA.FTZ R27, R77, R21, -R52 ;  /* 0x000000154d1b7223 */ /* 0x000fe20000010834 */
[----:B------:R-:W-:-:S03]  /*bb30*/  F2FP.BF16.F32.PACK_AB R164, R29, R164 ;  /* 0x000000a41da4723e */ /* 0x000fc600000010ff */
[----:B------:R-:W0:Y:S01]  /*bb40*/  SHFL.BFLY PT, R20, R3, 0x1, 0x1f ;  /* 0x0c201f0003147f89 */ /* 0x000e2200000e0000 */
[----:B------:R-:W-:Y:S08]  /*bb50*/  MUFU.EX2 R156, R27 ;  /* 0x0000001b009c7308 */ /* 0x000ff00000000800 */
[----:B------:R1:W-:Y:S08]  /*bb60*/  MUFU.EX2 R160, R35 ;  /* 0x0000002300a07308 */ /* 0x0003f00000000800 */
[----:B------:R-:W-:Y:S01]  /*bb70*/  MUFU.EX2 R37, R37 ;  /* 0x0000002500257308 */ /* 0x000fe20000000800 */
[----:B-1----:R-:W-:Y:S01]  /*bb80*/  FFMA.FTZ R35, R79, R21, -R52 ;  /* 0x000000154f237223 */ /* 0x002fe20000010834 */
[----:B0-----:R-:W-:-:S06]  /*bb90*/  FMNMX.FTZ R20, R3, R20, !PT ;  /* 0x0000001403147209 */ /* 0x001fcc0007810000 */
[----:B------:R0:W-:Y:S01]  /*bba0*/  MUFU.EX2 R162, R39 ;  /* 0x0000002700a27308 */ /* 0x0001e20000000800 */
[-C--:B------:R-:W-:Y:S01]  /*bbb0*/  FFMA.FTZ R3, R83, R21.reuse, -R52 ;  /* 0x0000001553037223 */ /* 0x080fe20000010834 */
[C---:B------:R-:W-:Y:S01]  /*bbc0*/  FSETP.NEU.FTZ.AND P2, PT, R20.reuse, -INF , PT ;  /* 0xff8000001400780b */ /* 0x040fe20003f5d000 */
[----:B------:R-:W-:-:S05]  /*bbd0*/  FMUL.FTZ R27, R20, R21 ;  /* 0x00000015141b7220 */ /* 0x000fca0000410000 */
[----:B------:R-:W-:Y:S01]  /*bbe0*/  MUFU.EX2 R41, R41 ;  /* 0x0000002900297308 */ /* 0x000fe20000000800 */
[----:B------:R-:W-:Y:S01]  /*bbf0*/  FSEL R27, R27, RZ, P2 ;  /* 0x000000ff1b1b7208 */ /* 0x000fe20001000000 */
[-CC-:B0-----:R-:W-:Y:S01]  /*bc00*/  FFMA.FTZ R39, R81, R21.reuse, -R52.reuse ;  /* 0x0000001551277223 */ /* 0x181fe20000010834 */
[----:B------:R-:W-:-:S03]  /*bc10*/  FFMA.FTZ R52, R53, R21, -R52 ;  /* 0x0000001535347223 */ /* 0x000fc60000010834 */
        /* <DEDUP_REMOVED lines=14> */
[----:B------:R-:W0:Y:S01]  /*bd00*/  MUFU.EX2 R25, R25 ;  /* 0x0000001900197308 */ /* 0x000e220000000800 */
[-CC-:B------:R-:W-:Y:S01]  /*bd10*/  FFMA.FTZ R46, R46, R21.reuse, -R27.reuse ;  /* 0x000000152e2e7223 */ /* 0x180fe2000001081b */
[-CC-:B------:R-:W-:Y:S01]  /*bd20*/  FFMA.FTZ R48, R48, R21.reuse, -R27.reuse ;  /* 0x0000001530307223 */ /* 0x180fe2000001081b */
[----:B------:R-:W-:-:S05]  /*bd30*/  FFMA.FTZ R27, R50, R21, -R27 ;  /* 0x00000015321b7223 */ /* 0x000fca000001081b */
[----:B------:R-:W1:Y:S08]  /*bd40*/  MUFU.EX2 R26, R26 ;  /* 0x0000001a001a7308 */ /* 0x000e700000000800 */
[----:B------:R3:W4:Y:S01]  /*bd50*/  MUFU.EX2 R167, R28 ;  /* 0x0000001c00a77308 */ /* 0x0007220000000800 */
[----:B0-----:R-:W-:-:S07]  /*bd60*/  F2FP.BF16.F32.PACK_AB R165, R25, R24 ;  /* 0x0000001819a5723e */ /* 0x001fce00000010ff */
[----:B------:R-:W0:Y:S01]  /*bd70*/  MUFU.EX2 R30, R30 ;  /* 0x0000001e001e7308 */ /* 0x000e220000000800 */
[----:B---3--:R-:W-:Y:S01]  /*bd80*/  FADD.FTZ R28, R166, R45 ;  /* 0x0000002da61c7221 */ /* 0x008fe20000010000 */
[----:B------:R-:W-:Y:S01]  /*bd90*/  FADD.FTZ R45, R24, R25 ;  /* 0x00000019182d7221 */ /* 0x000fe20000010000 */
[----:B------:R-:W-:-:S05]  /*bda0*/  F2FP.BF16.F32.PACK_AB R166, R31, R166 ;  /* 0x000000a61fa6723e */ /* 0x000fca00000010ff */
[----:B------:R3:W5:Y:S08]  /*bdb0*/  MUFU.EX2 R161, R32 ;  /* 0x0000002000a17308 */ /* 0x0007700000000800 */
[----:B------:R-:W2:Y:S01]  /*bdc0*/  MUFU.EX2 R34, R34 ;  /* 0x0000002200227308 */ /* 0x000ea20000000800 */
[----:B---3--:R-:W-:Y:S01]  /*bdd0*/  FADD.FTZ R32, R31, R28 ;  /* 0x0000001c1f207221 */ /* 0x008fe20000010000 */
[----:B-1----:R-:W-:-:S03]  /*bde0*/  FADD.FTZ R28, R26, R45 ;  /* 0x0000002d1a1c7221 */ /* 0x002fc60000010000 */
[----:B------:R-:W-:Y:S01]  /*bdf0*/  FADD.FTZ R49, R33, R32 ;  /* 0x0000002021317221 */ /* 0x000fe20000010000 */
[C---:B----4-:R-:W-:Y:S01]  /*be00*/  FADD.FTZ R47, R167.reuse, R28 ;  /* 0x0000001ca72f7221 */ /* 0x050fe20000010000 */
[----:B------:R-:W-:Y:S01]  /*be10*/  F2FP.BF16.F32.PACK_AB R167, R167, R26 ;  /* 0x0000001aa7a7723e */ /* 0x000fe200000010ff */
[----:B------:R-:W1:Y:S01]  /*be20*/  MUFU.EX2 R163, R36 ;  /* 0x0000002400a37308 */ /* 0x000e620000000800 */
[----:B------:R-:W-:Y:S01]  /*be30*/  FADD.FTZ R32, R160, R49 ;  /* 0x00000031a0207221 */ /* 0x000fe20000010000 */
[----:B0-----:R-:W-:Y:S01]  /*be40*/  FADD.FTZ R28, R30, R47 ;  /* 0x0000002f1e1c7221 */ /* 0x001fe20000010000 */
[----:B------:R-:W-:Y:S01]  /*be50*/  F2FP.BF16.F32.PACK_AB R160, R160, R33 ;  /* 0x00000021a0a0723e */ /* 0x000fe200000010ff */
[----:B------:R0:W-:Y:S01]  /*be60*/  STSM.16.M88.4 [R195+0x26800], R164 ;  /* 0x026800a4c3007844 */ /* 0x0001e20000000200 */
[----:B------:R-:W-:Y:S01]  /*be70*/  FADD.FTZ R47, R37, R32 ;  /* 0x00000020252f7221 */ /* 0x000fe20000010000 */
[C---:B-----5:R-:W-:Y:S01]  /*be80*/  FADD.FTZ R29, R161.reuse, R28 ;  /* 0x0000001ca11d7221 */ /* 0x060fe20000010000 */
[----:B------:R-:W-:Y:S01]  /*be90*/  F2FP.BF16.F32.PACK_AB R161, R161, R30 ;  /* 0x0000001ea1a1723e */ /* 0x000fe200000010ff */
[----:B------:R-:W3:Y:S01]  /*bea0*/  MUFU.EX2 R38, R38 ;  /* 0x0000002600267308 */ /* 0x000ee20000000800 */
[----:B------:R-:W-:Y:S01]  /*beb0*/  FADD.FTZ R32, R162, R47 ;  /* 0x0000002fa2207221 */ /* 0x000fe20000010000 */
[----:B--2---:R-:W-:Y:S01]  /*bec0*/  FADD.FTZ R28, R34, R29 ;  /* 0x0000001d221c7221 */ /* 0x004fe20000010000 */
[----:B------:R-:W-:-:S02]  /*bed0*/  F2FP.BF16.F32.PACK_AB R162, R162, R37 ;  /* 0x00000025a2a2723e */ /* 0x000fc400000010ff */
[----:B------:R-:W-:-:S03]  /*bee0*/  FADD.FTZ R31, R41, R32 ;  /* 0x00000020291f7221 */ /* 0x000fc60000010000 */
[----:B------:R-:W2:Y:S01]  /*bef0*/  MUFU.EX2 R157, R40 ;  /* 0x00000028009d7308 */ /* 0x000ea20000000800 */
[C---:B-1----:R-:W-:Y:S01]  /*bf00*/  FADD.FTZ R29, R163.reuse, R28 ;  /* 0x0000001ca31d7221 */ /* 0x042fe20000010000 */
[C---:B------:R-:W-:Y:S01]  /*bf10*/  FADD.FTZ R28, R156.reuse, R31 ;  /* 0x0000001f9c1c7221 */ /* 0x040fe20000010000 */
[----:B------:R-:W-:Y:S02]  /*bf20*/  F2FP.BF16.F32.PACK_AB R163, R163, R34 ;  /* 0x00000022a3a3723e */ /* 0x000fe400000010ff */
[----:B------:R-:W-:-:S03]  /*bf30*/  F2FP.BF16.F32.PACK_AB R156, R156, R41 ;  /* 0x000000299c9c723e */ /* 0x000fc600000010ff */
[----:B------:R-:W1:Y:S01]  /*bf40*/  MUFU.EX2 R35, R35 ;  /* 0x0000002300237308 */ /* 0x000e620000000800 */
[----:B---3--:R-:W-:Y:S01]  /*bf50*/  FADD.FTZ R24, R38, R29 ;  /* 0x0000001d26187221 */ /* 0x008fe20000010000 */
[----:B------:R0:W-:Y:S06]  /*bf60*/  STSM.16.M88.4 [R196], R160 ;  /* 0x000000a0c4007844 */ /* 0x0001ec0000000200 */
[----:B------:R-:W3:Y:S01]  /*bf70*/  MUFU.EX2 R42, R42 ;  /* 0x0000002a002a7308 */ /* 0x000ee20000000800 */
[C---:B--2---:R-:W-:Y:S01]  /*bf80*/  FADD.FTZ R25, R157.reuse, R24 ;  /* 0x000000189d197221 */ /* 0x044fe20000010000 */
[----:B------:R-:W-:-:S06]  /*bf90*/  F2FP.BF16.F32.PACK_AB R157, R157, R38 ;  /* 0x000000269d9d723e */ /* 0x000fcc00000010ff */
[----:B------:R-:W2:Y:S01]  /*bfa0*/  MUFU.EX2 R54, R43 ;  /* 0x0000002b00367308 */ /* 0x000ea20000000800 */
[----:B-1----:R-:W-:-:S07]  /*bfb0*/  FADD.FTZ R29, R35, R28 ;  /* 0x0000001c231d7221 */ /* 0x002fce0000010000 */
[----:B------:R-:W1:Y:S01]  /*bfc0*/  MUFU.EX2 R43, R44 ;  /* 0x0000002c002b7308 */ /* 0x000e620000000800 */
[----:B---3--:R-:W-:-:S07]  /*bfd0*/  FADD.FTZ R24, R42, R25 ;  /* 0x000000192a187221 */ /* 0x008fce0000010000 */
[----:B------:R-:W3:Y:S01]  /*bfe0*/  MUFU.EX2 R39, R39 ;  /* 0x0000002700277308 */ /* 0x000ee20000000800 */
[C---:B--2---:R-:W-:Y:S01]  /*bff0*/  F2FP.BF16.F32.PACK_AB R158, R54.reuse, R35 ;  /* 0x00000023369e723e */ /* 0x044fe200000010ff */
[----:B------:R-:W-:-:S06]  /*c000*/  FADD.FTZ R54, R54, R29 ;  /* 0x0000001d36367221 */ /* 0x000fcc0000010000 */
[----:B------:R-:W-:Y:S01]  /*c010*/  MUFU.EX2 R8, R8 ;  /* 0x0000000800087308 */ /* 0x000fe20000000800 */
[C---:B-1----:R-:W-:Y:S01]  /*c020*/  F2FP.BF16.F32.PACK_AB R159, R43.reuse, R42 ;  /* 0x0000002a2b9f723e */ /* 0x042fe200000010ff */
[----:B------:R-:W-:-:S04]  /*c030*/  FADD.FTZ R43, R43, R24 ;  /* 0x000000182b2b7221 */ /* 0x000fc80000010000 */
[----:B------:R0:W-:Y:S02]  /*c040*/  STSM.16.M88.4 [R198], R156 ;  /* 0x0000009cc6007844 */ /* 0x0001e40000000200 */
[----:B------:R-:W1:Y:S01]  /*c050*/  MUFU.EX2 R45, R46 ;  /* 0x0000002e002d7308 */ /* 0x000e620000000800 */
[----:B---3--:R-:W-:Y:S01]  /*c060*/  F2FP.BF16.F32.PACK_AB R152, R58, R39 ;  /* 0x000000273a98723e */ /* 0x008fe200000010ff */
[----:B------:R-:W-:-:S04]  /*c070*/  FADD.FTZ R39, R39, R54 ;  /* 0x0000003627277221 */ /* 0x000fc80000010000 */
[----:B------:R-:W-:Y:S02]  /*c080*/  FADD.FTZ R58, R58, R39 ;  /* 0x000000273a3a7221 */ /* 0x000fe40000010000 */
[----:B------:R-:W-:Y:S08]  /*c090*/  MUFU.EX2 R3, R3 ;  /* 0x0000000300037308 */ /* 0x000ff00000000800 */
[----:B------:R-:W2:Y:S01]  /*c0a0*/  MUFU.EX2 R52, R52 ;  /* 0x0000003400347308 */ /* 0x000ea20000000800 */
[----:B-1----:R-:W-:Y:S01]  /*c0b0*/  F2FP.BF16.F32.PACK_AB R153, R45, R8 ;  /* 0x000000082d99723e */ /* 0x002fe200000010ff */
[----:B------:R-:W-:-:S04]  /*c0c0*/  FADD.FTZ R8, R8, R43 ;  /* 0x0000002b08087221 */ /* 0x000fc80000010000 */
[----:B------:R-:W-:Y:S02]  /*c0d0*/  FADD.FTZ R45, R45, R8 ;  /* 0x000000082d2d7221 */ /* 0x000fe40000010000 */
[----:B------:R-:W1:Y:S08]  /*c0e0*/  MUFU.EX2 R48, R48 ;  /* 0x0000003000307308 */ /* 0x000e700000000800 */
[----:B------:R-:W3:Y:S01]  /*c0f0*/  MUFU.EX2 R27, R27 ;  /* 0x0000001b001b7308 */ /* 0x000ee20000000800 */
[----:B--2---:R-:W-:Y:S01]  /*c100*/  F2FP.BF16.F32.PACK_AB R154, R52, R3 ;  /* 0x00000003349a723e */ /* 0x004fe200000010ff */
[----:B------:R-:W-:-:S04]  /*c110*/  FADD.FTZ R3, R3, R58 ;  /* 0x0000003a03037221 */ /* 0x000fc80000010000 */
[----:B------:R-:W-:Y:S01]  /*c120*/  FADD.FTZ R3, R52, R3 ;  /* 0x0000000334037221 */ /* 0x000fe20000010000 */
[----:B-1----:R-:W-:Y:S01]  /*c130*/  FADD.FTZ R8, R48, R45 ;  /* 0x0000002d30087221 */ /* 0x002fe20000010000 */
[----:B---3--:R-:W-:-:S03]  /*c140*/  F2FP.BF16.F32.PACK_AB R155, R27, R48 ;  /* 0x000000301b9b723e */ /* 0x008fc600000010ff */
[----:B------:R-:W-:Y:S02]  /*c150*/  FADD.FTZ R8, R27, R8 ;  /* 0x000000081b087221 */ /* 0x000fe40000010000 */
[----:B------:R0:W-:Y:S01]  /*c160*/  STSM.16.M88.4 [R197], R152 ;  /* 0x00000098c5007844 */ /* 0x0001e20000000200 */
[----:B------:R-:W-:Y:S05]  /*c170*/  @!P0 BRA `(.L_x_2079) ;  /* 0x0000000000048947 */ /* 0x000fea0003800000 */
[----:B------:R-:W-:Y:S01]  /*c180*/  BPT.TRAP 0x1 ;  /* 0x000000040000795c */ /* 0x000fe20000300000 */
.L_x_2079:
[----:B------:R1:W2:Y:S01]  /*c190*/  SYNCS.PHASECHK.TRANS64.TRYWAIT P2, [R9+URZ+0x28c50], R56 ;  /* 0x028c5038090075a7 */ /* 0x0002a2000804017f */
[----:B------:R-:W-:Y:S05]  /*c1a0*/  @!P0 BRA `(.L_x_2080) ;  /* 0x0000000000048947 */ /* 0x000fea0003800000 */
[----:B------:R-:W-:Y:S01]  /*c1b0*/  BPT.TRAP 0x1 ;  /* 0x000000040000795c */ /* 0x000fe20000300000 */
.L_x_2080:
[----:B------:R-:W-:Y:S01]  /*c1c0*/  ULDC UR45, c[0x0][0x9e4] ;  /* 0x00027900002d7ab9 */ /* 0x000fe20000000800 */
[----:B------:R-:W-:Y:S01]  /*c1d0*/  ULDC UR44, c[0x0][0x988] ;  /* 0x00026200002c7ab9 */ /* 0x000fe20000000800 */
[----:B------:R-:W-:Y:S01]  /*c1e0*/  ULDC UR47, c[0x0][0x9d8] ;  /* 0x00027600002f7ab9 */ /* 0x000fe20000000800 */
[----:B------:R-:W-:Y:S01]  /*c1f0*/  ULDC UR46, c[0x0][0x9e0] ;  /* 0x00027800002e7ab9 */ /* 0x000fe20000000800 */
[----:B------:R-:W-:Y:S01]  /*c200*/  BSSY B0, `(.L_x_2081) ;  /* 0x0000006000007945 */ /* 0x000fe20003800000 */
[----:B------:R-:W-:Y:S02]  /*c210*/  IMAD R170, R18, 0x1000, R188 ;  /* 0x0000100012aa7824 */ /* 0x000fe400078e02bc */
[----:B------:R-:W-:Y:S01]  /*c220*/  IMAD.MOV.U32 R171, RZ, RZ, 0x40000040 ;  /* 0x40000040ffab7424 */ /* 0x000fe200078e00ff */
[----:B--2---:R-:W-:Y:S06]  /*c230*/  @P2 BRA `(.L_x_2082) ;  /* 0x0000000000082947 */ /* 0x004fec0003800000 */
[----:B------:R-:W2:Y:S02]  /*c240*/  SYNCS.PHASECHK.TRANS64.TRYWAIT P2, [R9+URZ+0x28c50], R56 ;  /* 0x028c5038090075a7 */ /* 0x000ea4000804017f */
[----:B--2---:R-:W-:Y:S05]  /*c250*/  @!P2 BRA `(.L_x_2083) ;  /* 0x0000011c006ca947 */ /* 0x004fea0003800000 */
.L_x_2082:
[----:B------:R-:W-:Y:S05]  /*c260*/  BSYNC B0 ;  /* 0x0000000000007941 */ /* 0x000fea0003800000 */
.L_x_2081:
[----:B------:R-:W-:Y:S01]  /*c270*/  R2UR UR6, R170 ;  /* 0x00000000aa0672ca */ /* 0x000fe200000e0000 */
[----:B-12---:R-:W-:Y:S01]  /*c280*/  WARPGROUP.ARRIVE ;  /* 0x00000000000079c5 */ /* 0x006fe20000000000 */
[----:B------:R-:W-:Y:S01]  /*c290*/  R2UR UR7, R171 ;  /* 0x00000000ab0772ca */ /* 0x000fe200000e0000 */
[----:B------:R-:W-:Y:S01]  /*c2a0*/  IMAD.MOV.U32 R171, RZ, RZ, 0x40000040 ;  /* 0x40000040ffab7424 */ /* 0x000fe200078e00ff */
[----:B------:R-:W-:Y:S01]  /*c2b0*/  UISETP.NE.AND UP0, UPT, UR48, URZ, UPT ;  /* 0x0000003f3000728c */ /* 0x000fe2000bf05270 */
[----:B------:R-:W-:Y:S01]  /*c2c0*/  @!P1 VIADD R9, R9, 0x28c60 ;  /* 0x00028c6009099836 */ /* 0x000fe20000000000 */
[----:B------:R-:W-:-:S04]  /*c2d0*/  IADD3 R191, R185, -R186, RZ ;  /* 0x800000bab9bf7210 */ /* 0x000fc80007ffe0ff */
[----:B------:R-:W-:Y:S02]  /*c2e0*/  PLOP3.LUT P2, PT, PT, PT, UP0, 0x40, 0x0 ;  /* 0x000000000000781c */ /* 0x000fe40003f4e808 */
[----:B------:R-:W-:-:S03]  /*c2f0*/  @!P1 PRMT R9, RZ, 0x654, R9 ;  /* 0x00000654ff099816 */ /* 0x000fc60000000009 */
[----:B------:R-:W-:Y:S03]  /*c300*/  HGMMA.64x256x16.F32.BF16 R24, R164, gdesc[UR4].tnspB, RZ, !UPT, gsb0 ;  /* 0x43e00004a4187df0 */ /* 0x000fe6000c0018ff */
[----:B------:R-:W-:Y:S02]  /*c310*/  WARPGROUP.DEPBAR.LE gsb0, 0x0 ;  /* 0x00008000000079c5 */ /* 0x000fe40000010000 */
[----:B0-----:R-:W-:Y:S01]  /*c320*/  VIADD R164, R170, 0x80 ;  /* 0x00000080aaa47836 */ /* 0x001fe20000000000 */
[----:B------:R-:W-:Y:S01]  /*c330*/  WARPGROUP.ARRIVE ;  /* 0x00000000000079c5 */ /* 0x000fe20000000000 */
[----:B------:R-:W-:-:S03]  /*c340*/  IMAD.MOV.U32 R165, RZ, RZ, 0x40000040 ;  /* 0x40000040ffa57424 */ /* 0x000fc600078e00ff */
[----:B------:R-:W-:Y:S02]  /*c350*/  R2UR UR6, R164 ;  /* 0x00000000a40672ca */ /* 0x000fe400000e0000 */
[----:B------:R-:W-:-:S15]  /*c360*/  R2UR UR7, R165 ;  /* 0x00000000a50772ca */ /* 0x000fde00000e0000 */
[----:B------:R-:W-:-:S01]  /*c370*/  NOP ;  /* 0x0000000000007918 */ /* 0x000fc20000000000 */
[----:B------:R-:W-:Y:S03]  /*c380*/  HGMMA.64x256x16.F32.BF16 R24, R160, gdesc[UR4].tnspB, R24, gsb0 ;  /* 0x43e00004a0187df0 */ /* 0x000fe60008001818 */
[----:B------:R-:W-:Y:S02]  /*c390*/  WARPGROUP.DEPBAR.LE gsb0, 0x0 ;  /* 0x00008000000079c5 */ /* 0x000fe40000010000 */
[C---:B------:R-:W-:Y:S01]  /*c3a0*/  VIADD R160, R170.reuse, 0x100 ;  /* 0x00000100aaa07836 */ /* 0x040fe20000000000 */
[----:B------:R-:W-:Y:S01]  /*c3b0*/  WARPGROUP.ARRIVE ;  /* 0x00000000000079c5 */ /* 0x000fe20000000000 */
[----:B------:R-:W-:Y:S02]  /*c3c0*/  IMAD.MOV.U32 R161, RZ, RZ, 0x40000040 ;  /* 0x40000040ffa17424 */ /* 0x000fe400078e00ff */
[----:B------:R-:W-:Y:S01]  /*c3d0*/  VIADD R170, R170, 0x180 ;  /* 0x00000180aaaa7836 */ /* 0x000fe20000000000 */
[----:B------:R-:W-:-:S02]  /*c3e0*/  R2UR UR6, R160 ;  /* 0x00000000a00672ca */ /* 0x000fc400000e0000 */
[----:B------:R-:W-:-:S15]  /*c3f0*/  R2UR UR7, R161 ;  /* 0x00000000a10772ca */ /* 0x000fde00000e0000 */
[----:B------:R-:W-:-:S01]  /*c400*/  NOP ;  /* 0x0000000000007918 */ /* 0x000fc20000000000 */
        /* <DEDUP_REMOVED lines=13> */
[----:B0-----:R-:W0:Y:S01]  /*c4e0*/  FENCE.VIEW.ASYNC.S ;  /* 0x00000000000073c6 */ /* 0x001e220000000000 */
[----:B------:R-:W-:-:S04]  /*c4f0*/  IMAD R154, R189, 0x40, R191 ;  /* 0x00000040bd9a7824 */ /* 0x000fc800078e02bf */
[----:B------:R-:W-:Y:S01]  /*c500*/  VIADD R152, R154, UR40 ;  /* 0x000000289a987c36 */ /* 0x000fe20008000000 */
[----:B0-----:R-:W-:Y:S01]  /*c510*/  NOP ;  /* 0x0000000000007918 */ /* 0x001fe20000000000 */
[----:B------:R-:W-:Y:S06]  /*c520*/  BAR.ARV 0xe, 0x100 ;  /* 0x0384000000007b1d */ /* 0x000fec0000002000 */
[----:B------:R0:W-:Y:S02]  /*c530*/  @!P1 SYNCS.ARRIVE.TRANS64.RED.A1T0 RZ, [R9+URZ], RZ ;  /* 0x000000ff09ff99a7 */ /* 0x0001e4000810043f */
[----:B0-----:R-:W-:Y:S01]  /*c540*/  VIADD R9, R168, 0xfffffffe ;  /* 0xfffffffea8097836 */ /* 0x001fe20000000000 */
[----:B------:R-:W-:Y:S06]  /*c550*/  @P2 BRA `(.L_x_2084) ;  /* 0x0000000000542947 */ /* 0x000fec0003800000 */
[C---:B------:R-:W-:Y:S01]  /*c560*/  ISETP.GT.AND P2, PT, R154.reuse, RZ, PT ;  /* 0x000000ff9a00720c */ /* 0x040fe20003f44270 */
[----:B------:R-:W-:Y:S01]  /*c570*/  BSSY B0, `(.L_x_2085) ;  /* 0x0000010000007945 */ /* 0x000fe20003800000 */
[----:B------:R-:W-:-:S11]  /*c580*/  VIADD R153, R154, 0xffffffff ;  /* 0xffffffff9a997836 */ /* 0x000fd60000000000 */
[----:B------:R-:W-:Y:S05]  /*c590*/  @P2 BRA `(.L_x_2086) ;  /* 0x0000000000202947 */ /* 0x000fea0003800000 */
[----:B------:R-:W-:Y:S01]  /*c5a0*/  UISETP.NE.AND UP0, UPT, UR41, 0x1, UPT ;  /* 0x000000012900788c */ /* 0x000fe2000bf05270 */
[----:B------:R-:W-:-:S05]  /*c5b0*/  IMAD.MOV R153, RZ, RZ, -R154 ;  /* 0x000000ffff997224 */ /* 0x000fca00078e0a9a */
[----:B------:R-:W-:-:S05]  /*c5c0*/  PLOP3.LUT P2, PT, PT, PT, UP0, 0x80, 0x0 ;  /* 0x000000000000781c */ /* 0x000fca0003f4f008 */
[----:B------:R-:W-:-:S08]  /*c5d0*/  @UP0 ULDC.64 UR4, c[0x0][0x9e8] ;  /* 0x00027a0000040ab9 */ /* 0x000fd00000000a00 */
[----:B------:R-:W-:-:S05]  /*c5e0*/  @P2 IMAD.HI.U32 R154, R153, UR4, RZ ;  /* 0x00000004999a2c27 */ /* 0x000fca000f8e00ff */
[----:B------:R-:W-:-:S04]  /*c5f0*/  @P2 SHF.R.U32.HI R153, RZ, UR5, R154 ;  /* 0x00000005ff992c19 */ /* 0x000fc8000801169a */
[----:B------:R-:W-:Y:S01]  /*c600*/  LOP3.LUT R153, RZ, R153, RZ, 0x33, !PT ;  /* 0x00000099ff997212 */ /* 0x000fe200078e33ff */
[----:B------:R-:W-:Y:S06]  /*c610*/  BRA `(.L_x_2087) ;  /* 0x0000000000147947 */ /* 0x000fec0003800000 */
.L_x_2086:
[----:B------:R-:W-:-:S06]  /*c620*/  UISETP.NE.AND UP0, UPT, UR41, 0x1, UPT ;  /* 0x000000012900788c */ /* 0x000fcc000bf05270 */
[----:B------:R-:W-:-:S05]  /*c630*/  PLOP3.LUT P2, PT, PT, PT, UP0, 0x80, 0x0 ;  /* 0x000000000000781c */ /* 0x000fca0003f4f008 */
[----:B------:R-:W-:-:S08]  /*c640*/  @UP0 ULDC.64 UR4, c[0x0][0x9e8] ;  /* 0x00027a0000040ab9 */ /* 0x000fd00000000a00 */
[----:B------:R-:W-:-:S05]  /*c650*/  @P2 IMAD.HI.U32 R154, R153, UR4, RZ ;  /* 0x00000004999a2c27 */ /* 0x000fca000f8e00ff */
[----:B------:R-:W-:-:S07]  /*c660*/  @P2 SHF.R.U32.HI R153, RZ, UR5, R154 ;  /* 0x00000005ff992c19 */ /* 0x000fce000801169a */
.L_x_2087:
[----:B------:R-:W-:Y:S05]  /*c670*/  BSYNC B0 ;  /* 0x0000000000007941 */ /* 0x000fea0003800000 */
.L_x_2085:
[----:B------:R-:W-:-:S04]  /*c680*/  IMAD.U32 R154, RZ, RZ, UR41 ;  /* 0x00000029ff9a7e24 */ /* 0x000fc8000f8e00ff */
[----:B------:R-:W-:-:S05]  /*c690*/  IMAD R153, R153, R154, UR41 ;  /* 0x0000002999997e24 */ /* 0x000fca000f8e029a */
[----:B------:R-:W-:-:S07]  /*c6a0*/  VIMNMX R152, R152, R153, PT ;  /* 0x0000009998987248 */ /* 0x000fce0003fe0100 */
.L_x_2084:
[----:B------:R-:W-:Y:S01]  /*c6b0*/  SHF.R.S32.HI R153, RZ, 0x1f, R152 ;  /* 0x0000001fff997819 */ /* 0x000fe20000011498 */
[----:B------:R-:W-:Y:S03]  /*c6c0*/  BSSY B1, `(.L_x_2088) ;  /* 0x000028d000017945 */ /* 0x000fe60003800000 */
[----:B------:R-:W-:-:S04]  /*c6d0*/  LEA.HI R153, R153, R152, RZ, 0x6 ;  /* 0x0000009899997211 */ /* 0x000fc800078f30ff */
[----:B------:R-:W-:-:S04]  /*c6e0*/  SHF.R.S32.HI R153, RZ, 0x6, R153 ;  /* 0x00000006ff997819 */ /* 0x000fc80000011499 */
[----:B------:R-:W-:-:S04]  /*c6f0*/  VIMNMX R212, R190, R153, !PT ;  /* 0x00000099bed47248 */ /* 0x000fc80007fe0100 */
[----:B------:R-:W-:-:S13]  /*c700*/  ISETP.GE.AND P2, PT, R9, R212, PT ;  /* 0x000000d40900720c */ /* 0x000fda0003f46270 */
[----:B------:R-:W-:Y:S05]  /*c710*/  @!P2 BRA `(.L_x_2089) ;  /* 0x00000028001ca947 */ /* 0x000fea0003800000 */
[----:B------:R-:W-:Y:S01]  /*c720*/  IMAD.IADD R213, R0, 0x1, R191 ;  /* 0x0000000100d57824 */ /* 0x000fe200078e02bf */
[----:B------:R-:W-:Y:S03]  /*c730*/  BSSY B0, `(.L_x_2090) ;  /* 0x0000282000007945 */ /* 0x000fe60003800000 */
[----:B------:R-:W-:-:S07]  /*c740*/  VIADD R214, R213, 0x8 ;  /* 0x00000008d5d67836 */ /* 0x000fce0000000000 */
.L_x_2109:
[----:B------:R-:W-:-:S05]  /*c750*/  VIADD R215, R18, 0x1 ;  /* 0x0000000112d77836 */ /* 0x000fca0000000000 */
[----:B------:R-:W-:-:S04]  /*c760*/  ISETP.NE.AND P2, PT, R215, 0x2, PT ;  /* 0x00000002d700780c */ /* 0x000fc80003f45270 */
[----:B------:R-:W-:Y:S02]  /*c770*/  SEL R152, RZ, 0x1, P2 ;  /* 0x00000001ff987807 */ /* 0x000fe40001000000 */
[----:B------:R-:W-:Y:S02]  /*c780*/  SEL R215, R215, RZ, P2 ;  /* 0x000000ffd7d77207 */ /* 0x000fe40001000000 */
[----:B------:R-:W-:Y:S01]  /*c790*/  LOP3.LUT R19, R19, R152, RZ, 0x3c, !PT ;  /* 0x0000009813137212 */ /* 0x000fe200078e3cff */
[----:B0-----:R-:W-:Y:S06]  /*c7a0*/  @!P0 BRA `(.L_x_2091) ;  /* 0x0000000000048947 */ /* 0x001fec0003800000 */
[----:B------:R-:W-:Y:S01]  /*c7b0*/  BPT.TRAP 0x1 ;  /* 0x000000040000795c */ /* 0x000fe20000300000 */
.L_x_2091:
[----:B------:R-:W-:Y:S02]  /*c7c0*/  LEA R216, R215, R2, 0x3 ;  /* 0x00000002d7d87211 */ /* 0x000fe400078e18ff */
[----:B------:R-:W-:-:S04]  /*c7d0*/  SHF.L.U32 R217, R19, 0x1f, RZ ;  /* 0x0000001f13d97819 */ /* 0x000fc800000006ff */
[----:B------:R0:W1:Y:S01]  /*c7e0*/  SYNCS.PHASECHK.TRANS64.TRYWAIT P2, [R216+URZ+0x28c30], R217 ;  /* 0x028c30d9d80075a7 */ /* 0x000062000804017f */
[----:B------:R-:W-:Y:S05]  /*c7f0*/  @!P0 BRA `(.L_x_2092) ;  /* 0x0000000000048947 */ /* 0x000fea0003800000 */
[----:B------:R-:W-:Y:S01]  /*c800*/  BPT.TRAP 0x1 ;  /* 0x000000040000795c */ /* 0x000fe20000300000 */
.L_x_2092:
[----:B------:R-:W-:Y:S01]  /*c810*/  BSSY B2, `(.L_x_2093) ;  /* 0x0000006000027945 */ /* 0x000fe20003800000 */
[----:B------:R-:W-:Y:S02]  /*c820*/  IMAD R206, R215, 0x200, R14 ;  /* 0x00000200d7ce7824 */ /* 0x000fe400078e020e */
[----:B------:R-:W-:Y:S01]  /*c830*/  IMAD.MOV.U32 R207, RZ, RZ, 0x40000040 ;  /* 0x40000040ffcf7424 */ /* 0x000fe200078e00ff */
[----:B-1----:R-:W-:Y:S06]  /*c840*/  @P2 BRA `(.L_x_2094) ;  /* 0x0000000000082947 */ /* 0x002fec0003800000 */
[----:B------:R-:W1:Y:S02]  /*c850*/  SYNCS.PHASECHK.TRANS64.TRYWAIT P2, [R216+URZ+0x28c30], R217 ;  /* 0x028c30d9d80075a7 */ /* 0x000e64000804017f */
[----:B-1----:R-:W-:Y:S05]  /*c860*/  @!P2 BRA `(.L_x_2095) ;  /* 0x0000011400fca947 */ /* 0x002fea0003800000 */
.L_x_2094:
[----:B------:R-:W-:Y:S05]  /*c870*/  BSYNC B2 ;  /* 0x0000000000027941 */ /* 0x000fea0003800000 */
.L_x_2093:
[C---:B------:R-:W-:Y:S01]  /*c880*/  R2UR UR6, R206.reuse ;  /* 0x00000000ce0672ca */ /* 0x040fe200000e0000 */
[----:B------:R-:W-:Y:S01]  /*c890*/  WARPGROUP.ARRIVE ;  /* 0x00000000000079c5 */ /* 0x000fe20000000000 */
[----:B------:R-:W-:Y:S01]  /*c8a0*/  R2UR UR7, R207 ;  /* 0x00000000cf0772ca */ /* 0x000fe200000e0000 */
[----:B------:R-:W-:Y:S01]  /*c8b0*/  VIADD R208, R206, 0x2 ;  /* 0x00000002ced07836 */ /* 0x000fe20000000000 */
[----:B------:R-:W-:Y:S01]  /*c8c0*/  R2UR UR4, R4 ;  /* 0x00000000040472ca */ /* 0x000fe200000e0000 */
[----:B------:R-:W-:Y:S01]  /*c8d0*/  IMAD.MOV.U32 R209, RZ, RZ, 0x40000040 ;  /* 0x40000040ffd17424 */ /* 0x000fe200078e00ff */
[----:B------:R-:W-:Y:S01]  /*c8e0*/  R2UR UR5, R5 ;  /* 0x00000000050572ca */ /* 0x000fe200000e0000 */
[----:B------:R-:W-:Y:S01]  /*c8f0*/  IMAD.MOV.U32 R207, RZ, RZ, 0x40000040 ;  /* 0x40000040ffcf7424 */ /* 0x000fe200078e00ff */
[----:B------:R-:W-:-:S06]  /*c900*/  UISETP.NE.AND UP0, UPT, UR48, URZ, UPT ;  /* 0x0000003f3000728c */ /* 0x000fcc000bf05270 */
[----:B------:R-:W-:-:S05]  /*c910*/  PLOP3.LUT P2, PT, PT, PT, UP0, 0x40, 0x0 ;  /* 0x000000000000781c */ /* 0x000fca0003f4e808 */
        /* <DEDUP_REMOVED lines=59> */
[----:B------:R-:W2:Y:S01]  /*ccd0*/  MUFU.TANH R206, R206 ;  /* 0x000000ce00ce7308 */ /* 0x000ea20000002400 */
[----:B------:R-:W-:-:S02]  /*cce0*/  @!P1 VIADD R152, R216, 0x28c40 ;  /* 0x00028c40d8989836 */ /* 0x000fc40000000000 */
[----:B------:R-:W-:-:S03]  /*ccf0*/  IADD3 R153, R185, 0x1, -R180 ;  /* 0x00000001b9997810 */ /* 0x000fc60007ffe8b4 */
[----:B------:R-:W-:Y:S02]  /*cd00*/  @!P1 PRMT R152, RZ, 0x654, R152 ;  /* 0x00000654ff989816 */ /* 0x000fe40000000098 */
[----:B------:R-:W3:Y:S01]  /*cd10*/  MUFU.TANH R207, R207 ;  /* 0x000000cf00cf7308 */ /* 0x000ee20000002400 */
[----:B------:R-:W-:Y:S01]  /*cd20*/  IADD3 R153, -R22, R153, -R186 ;  /* 0x0000009916997210 */ /* 0x000fe20007ffe9ba */
[----:B------:R4:W-:Y:S04]  /*cd30*/  @!P1 SYNCS.ARRIVE.TRANS64.RED.A1T0 RZ, [R152+URZ], RZ ;  /* 0x000000ff98ff99a7 */ /* 0x0009e8000810043f */
[C---:B------:R-:W-:Y:S02]  /*cd40*/  VIADD R229, R153.reuse, UR46 ;  /* 0x0000002e99e57c36 */ /* 0x040fe40008000000 */
[----:B------:R-:W0:Y:S01]  /*cd50*/  MUFU.TANH R21, R21 ;  /* 0x0000001500157308 */ /* 0x000e220000002400 */
[----:B------:R-:W-:-:S02]  /*cd60*/  VIADD R227, R153, UR37 ;  /* 0x0000002599e37c36 */ /* 0x000fc40008000000 */
[C---:B------:R-:W-:Y:S02]  /*cd70*/  IMAD.IADD R183, R0.reuse, 0x1, R229 ;  /* 0x0000000100b77824 */ /* 0x040fe400078e02e5 */
[----:B------:R-:W-:-:S03]  /*cd80*/  IMAD.IADD R182, R0, 0x1, R227 ;  /* 0x0000000100b67824 */ /* 0x000fc600078e02e3 */
        /* <DEDUP_REMOVED lines=28> */
[----:B------:R-:W0:Y:S01]  /*cf50*/  MUFU.TANH R178, R178 ;  /* 0x000000b200b27308 */ /* 0x000e220000002400 */
[----:B--234-:R-:W-:Y:S05]  /*cf60*/  @P2 BRA `(.L_x_2096) ;  /* 0x0000000000582947 */ /* 0x01cfea0003800000 */
        /* <DEDUP_REMOVED lines=12> */
.L_x_2098:
[----:B------:R-:W-:-:S05]  /*d030*/  IMAD.U32 R228, RZ, RZ, UR45 ;  /* 0x0000002dffe47e24 */ /* 0x000fca000f8e00ff */
[----:B------:R-:W-:-:S13]  /*d040*/  ISETP.NE.AND P2, PT, R228, 0x1, PT ;  /* 0x00000001e400780c */ /* 0x000fda0003f45270 */
[----:B------:R-:W2:Y:S02]  /*d050*/  @P2 LDC.64 R152, c[0x0][0x9e8] ;  /* 0x00027a00ff982b82 */ /* 0x000ea40000000a00 */
[----:B--2---:R-:W-:-:S05]  /*d060*/  @P2 IMAD.HI.U32 R152, R231, R152, RZ ;  /* 0x00000098e7982227 */ /* 0x004fca00078e00ff */
[----:B------:R-:W-:-:S07]  /*d070*/  @P2 SHF.R.U32.HI R231, RZ, R153, R152 ;  /* 0x00000099ffe72219 */ /* 0x000fce0000011698 */
.L_x_2099:
[----:B------:R-:W-:Y:S05]  /*d080*/  BSYNC B2 ;  /* 0x0000000000027941 */ /* 0x000fea0003800000 */
.L_x_2097:
[----:B------:R-:W-:-:S04]  /*d090*/  IMAD R231, R231, R228, -R180 ;  /* 0x000000e4e7e77224 */ /* 0x000fc800078e0ab4 */
[----:B------:R-:W-:-:S05]  /*d0a0*/  IMAD.IADD R231, R231, 0x1, -R22 ;  /* 0x00000001e7e77824 */ /* 0x000fca00078e0a16 */
[----:B------:R-:W-:Y:S02]  /*d0b0*/  VIADDMNMX R183, R231, R228, R183, PT ;  /* 0x000000e4e7b77246 */ /* 0x000fe400038001b7 */
[----:B------:R-:W-:-:S07]  /*d0c0*/  VIMNMX R182, R182, R231, !PT ;  /* 0x000000e7b6b67248 */ /* 0x000fce0007fe0100 */
.L_x_2096:
[----:B------:R-:W-:Y:S01]  /*d0d0*/  ISETP.GT.AND P2, PT, R9, -0x1, PT ;  /* 0xffffffff0900780c */ /* 0x000fe20003f44270 */
[----:B------:R-:W-:Y:S01]  /*d0e0*/  UISETP.NE.AND UP0, UPT, UR48, URZ, UPT ;  /* 0x0000003f3000728c */ /* 0x000fe2000bf05270 */
[----:B------:R-:W-:Y:S02]  /*d0f0*/  IADD3 R229, R229, 0x8, R0 ;  /* 0x00000008e5e57810 */ /* 0x000fe40007ffe000 */
[C---:B------:R-:W-:Y:S02]  /*d100*/  ISETP.GT.AND P5, PT, R182.reuse, RZ, P2 ;  /* 0x000000ffb600720c */ /* 0x040fe400017a4270 */
[C---:B------:R-:W-:Y:S02]  /*d110*/  ISETP.GT.AND P4, PT, R182.reuse, 0x1, P2 ;  /* 0x00000001b600780c */ /* 0x040fe40001784270 */
[----:B------:R-:W-:Y:S02]  /*d120*/  ISETP.LT.OR P5, PT, R183, 0x1, P5 ;  /* 0x00000001b700780c */ /* 0x000fe40002fa1670 */
[----:B------:R-:W-:-:S02]  /*d130*/  ISETP.GT.AND P6, PT, R182, 0x8, P2 ;  /* 0x00000008b600780c */ /* 0x000fc400017c4270 */
[----:B------:R-:W-:Y:S02]  /*d140*/  ISETP.GT.AND P3, PT, R182, 0x9, P2 ;  /* 0x00000009b600780c */ /* 0x000fe40001764270 */
[----:B------:R-:W-:Y:S02]  /*d150*/  FSEL R206, R206, -INF , !P5 ;  /* 0xff800000cece7808 */ /* 0x000fe40006800000 */
[----:B------:R-:W-:Y:S02]  /*d160*/  ISETP.GT.AND P5, PT, R182, 0x10, P2 ;  /* 0x00000010b600780c */ /* 0x000fe400017a4270 */
[C---:B------:R-:W-:Y:S02]  /*d170*/  ISETP.LT.OR P4, PT, R183.reuse, 0x2, P4 ;  /* 0x00000002b700780c */ /* 0x040fe40002781670 */
[C---:B------:R-:W-:Y:S02]  /*d180*/  ISETP.LT.OR P6, PT, R183.reuse, 0x9, P6 ;  /* 0x00000009b700780c */ /* 0x040fe400037c1670 */
[----:B------:R-:W-:-:S02]  /*d190*/  ISETP.LT.OR P3, PT, R183, 0xa, P3 ;  /* 0x0000000ab700780c */ /* 0x000fc40001f61670 */
[----:B------:R-:W-:Y:S02]  /*d1a0*/  ISETP.LT.OR P5, PT, R183, 0x11, P5 ;  /* 0x00000011b700780c */ /* 0x000fe40002fa1670 */
[----:B------:R-:W-:Y:S02]  /*d1b0*/  FSEL R228, R207, -INF , !P4 ;  /* 0xff800000cfe47808 */ /* 0x000fe40006000000 */
[----:B0-----:R-:W-:Y:S02]  /*d1c0*/  FSEL R208, R208, -INF , !P6 ;  /* 0xff800000d0d07808 */ /* 0x001fe40007000000 */
[----:B------:R-:W-:Y:S02]  /*d1d0*/  FSEL R230, R157, -INF , !P3 ;  /* 0xff8000009de67808 */ /* 0x000fe40005800000 */
[C---:B------:R-:W-:Y:S02]  /*d1e0*/  ISETP.GT.AND P4, PT, R182.reuse, 0x11, P2 ;  /* 0x00000011b600780c */ /* 0x040fe40001784270 */
        /* <DEDUP_REMOVED lines=27> */
[----:B------:R-:W-:Y:S02]  /*d3a0*/  PLOP3.LUT P5, PT, PT, PT, UP0, 0x40, 0x0 ;  /* 0x000000000000781c */ /* 0x000fe40003fae808 */
[C---:B------:R-:W-:Y:S02]  /*d3b0*/  ISETP.LT.OR P4, PT, R183.reuse, 0x32, P4 ;  /* 0x00000032b700780c */ /* 0x040fe40002781670 */
[C---:B------:R-:W-:Y:S02]  /*d3c0*/  ISETP.LT.OR P6, PT, R183.reuse, 0x39, P6 ;  /* 0x00000039b700780c */ /* 0x040fe400037c1670 */
[----:B------:R-:W-:-:S02]  /*d3d0*/  ISETP.LT.OR P3, PT, R183, 0x3a, P3 ;  /* 0x0000003ab700780c */ /* 0x000fc40001f61670 */
[----:B------:R-:W-:Y:S02]  /*d3e0*/  IADD3 R227, R227, 0x8, R0 ;  /* 0x00000008e3e37810 */ /* 0x000fe40007ffe000 */
[----:B------:R-:W-:Y:S02]  /*d3f0*/  FSEL R177, R177, -INF , !P4 ;  /* 0xff800000b1b17808 */ /* 0x000fe40006000000 */
[----:B------:R-:W-:Y:S02]  /*d400*/  FSEL R179, R179, -INF , !P6 ;  /* 0xff800000b3b37808 */ /* 0x000fe40007000000 */
[----:B------:R-:W-:Y:S01]  /*d410*/  FSEL R181, R181, -INF , !P3 ;  /* 0xff800000b5b57808 */ /* 0x000fe20005800000 */
[----:B------:R-:W-:Y:S06]  /*d420*/  @P5 BRA `(.L_x_2100) ;  /* 0x00000000005c5947 */ /* 0x000fec0003800000 */
[----:B------:R-:W-:Y:S01]  /*d430*/  ISETP.GT.AND P3, PT, R214, -0x1, PT ;  /* 0xffffffffd600780c */ /* 0x000fe20003f64270 */
[----:B------:R-:W-:-:S12]  /*d440*/  BSSY B2, `(.L_x_2101) ;  /* 0x0000011000027945 */ /* 0x000fd80003800000 */
[----:B------:R-:W-:Y:S05]  /*d450*/  @P3 BRA `(.L_x_2102) ;  /* 0x0000000000243947 */ /* 0x000fea0003800000 */
[----:B------:R-:W-:Y:S01]  /*d460*/  IMAD.U32 R157, RZ, RZ, UR45 ;  /* 0x0000002dff9d7e24 */ /* 0x000fe2000f8e00ff */
[----:B------:R-:W-:-:S04]  /*d470*/  IADD3 R161, R213, 0x8, RZ ;  /* 0x00000008d5a17810 */ /* 0x000fc80007ffe0ff */
[----:B------:R-:W-:Y:S02]  /*d480*/  ISETP.NE.AND P3, PT, R157, 0x1, PT ;  /* 0x000000019d00780c */ /* 0x000fe40003f65270 */
[----:B------:R-:W-:-:S11]  /*d490*/  LOP3.LUT R161, RZ, R161, RZ, 0x33, !PT ;  /* 0x000000a1ffa17212 */ /* 0x000fd600078e33ff */
[----:B------:R-:W0:Y:S02]  /*d4a0*/  @P3 LDC.64 R152, c[0x0][0x9e8] ;  /* 0x00027a00ff983b82 */ /* 0x000e240000000a00 */
[----:B0-----:R-:W-:-:S05]  /*d4b0*/  @P3 IMAD.HI.U32 R152, R161, R152, RZ ;  /* 0x00000098a1983227 */ /* 0x001fca00078e00ff */
[----:B------:R-:W-:-:S04]  /*d4c0*/  @P3 SHF.R.U32.HI R161, RZ, R153, R152 ;  /* 0x00000099ffa13219 */ /* 0x000fc80000011698 */
[----:B------:R-:W-:Y:S01]  /*d4d0*/  LOP3.LUT R152, RZ, R161, RZ, 0x33, !PT ;  /* 0x000000a1ff987212 */ /* 0x000fe200078e33ff */
[----:B------:R-:W-:Y:S06]  /*d4e0*/  BRA `(.L_x_2103) ;  /* 0x0000000000187947 */ /* 0x000fec0003800000 */
.L_x_2102:
[----:B------:R-:W-:-:S05]  /*d4f0*/  IMAD.U32 R157, RZ, RZ, UR45 ;  /* 0x0000002dff9d7e24 */ /* 0x000fca000f8e00ff */
[----:B------:R-:W-:-:S13]  /*d500*/  ISETP.NE.AND P3, PT, R157, 0x1, PT ;  /* 0x000000019d00780c */ /* 0x000fda0003f65270 */
[----:B------:R-:W0:Y:S02]  /*d510*/  @P3 LDC.64 R152, c[0x0][0x9e8] ;  /* 0x00027a00ff983b82 */ /* 0x000e240000000a00 */
[----:B0-----:R-:W-:-:S04]  /*d520*/  @P3 IMAD.HI.U32 R161, R214, R152, RZ ;  /* 0x00000098d6a13227 */ /* 0x001fc800078e00ff */
[----:B------:R-:W-:Y:S01]  /*d530*/  IMAD.MOV.U32 R152, RZ, RZ, R214 ;  /* 0x000000ffff987224 */ /* 0x000fe200078e00d6 */
[----:B------:R-:W-:-:S07]  /*d540*/  @P3 SHF.R.U32.HI R152, RZ, R153, R161 ;  /* 0x00000099ff983219 */ /* 0x000fce00000116a1 */
.L_x_2103:
[----:B------:R-:W-:Y:S05]  /*d550*/  BSYNC B2 ;  /* 0x0000000000027941 */ /* 0x000fea0003800000 */
.L_x_2101:
[----:B------:R-:W-:-:S04]  /*d560*/  IMAD R153, R152, R157, -R180 ;  /* 0x0000009d98997224 */ /* 0x000fc800078e0ab4 */
[----:B------:R-:W-:-:S05]  /*d570*/  IMAD.IADD R152, R153, 0x1, -R22 ;  /* 0x0000000199987824 */ /* 0x000fca00078e0a16 */
[----:B------:R-:W-:Y:S02]  /*d580*/  VIADDMNMX R229, R152, R157, R229, PT ;  /* 0x0000009d98e57246 */ /* 0x000fe400038001e5 */
[----:B------:R-:W-:-:S07]  /*d590*/  VIMNMX R227, R227, R152, !PT ;  /* 0x00000098e3e37248 */ /* 0x000fce0007fe0100 */
.L_x_2100:
[----:B------:R-:W-:Y:S02]  /*d5a0*/  FMNMX.FTZ R153, R206, R15, !PT ;  /* 0x0000000fce997209 */ /* 0x000fe40007810000 */
[----:B------:R-:W-:Y:S02]  /*d5b0*/  ISETP.GT.AND P4, PT, R227, 0x9, P2 ;  /* 0x00000009e300780c */ /* 0x000fe40001784270 */
[----:B------:R-:W-:Y:S02]  /*d5c0*/  FMNMX.FTZ R153, R228, R153, !PT ;  /* 0x00000099e4997209 */ /* 0x000fe40007810000 */
[----:B------:R-:W-:Y:S02]  /*d5d0*/  ISETP.LT.OR P4, PT, R229, 0xa, P4 ;  /* 0x0000000ae500780c */ /* 0x000fe40002781670 */
[----:B------:R-:W-:Y:S02]  /*d5e0*/  FMNMX.FTZ R153, R208, R153, !PT ;  /* 0x00000099d0997209 */ /* 0x000fe40007810000 */
[----:B------:R-:W-:-:S02]  /*d5f0*/  FSEL R156, R156, -INF , !P4 ;  /* 0xff8000009c9c7808 */ /* 0x000fc40006000000 */
[----:B------:R-:W-:Y:S02]  /*d600*/  FMNMX.FTZ R153, R230, R153, !PT ;  /* 0x00000099e6997209 */ /* 0x000fe40007810000 */
[----:B------:R-:W-:Y:S02]  /*d610*/  ISETP.GT.AND P4, PT, R227, 0x19, P2 ;  /* 0x00000019e300780c */ /* 0x000fe40001784270 */
        /* <DEDUP_REMOVED lines=9> */
[----:B------:R-:W-:-:S02]  /*d6b0*/  ISETP.GT.AND P4, PT, R227, RZ, P2 ;  /* 0x000000ffe300720c */ /* 0x000fc40001784270 */
[----:B------:R-:W-:Y:S02]  /*d6c0*/  FMNMX.FTZ R153, R236, R153, !PT ;  /* 0x00000099ec997209 */ /* 0x000fe40007810000 */
[----:B------:R-:W-:Y:S02]  /*d6d0*/  ISETP.GT.AND P3, PT, R227, 0x1, P2 ;  /* 0x00000001e300780c */ /* 0x000fe40001764270 */
[----:B------:R-:W-:Y:S02]  /*d6e0*/  FMNMX.FTZ R152, R172, R153, !PT ;  /* 0x00000099ac987209 */ /* 0x000fe40007810000 */
[----:B------:R-:W-:Y:S02]  /*d6f0*/  ISETP.LT.OR P4, PT, R229, 0x1, P4 ;  /* 0x00000001e500780c */ /* 0x000fe40002781670 */
        /* <DEDUP_REMOVED lines=9> */
[----:B------:R-:W-:Y:S02]  /*d790*/  FSEL R158, R158, -INF , !P5 ;  /* 0xff8000009e9e7808 */ /* 0x000fe40006800000 */
[C---:B------:R-:W-:Y:S01]  /*d7a0*/  ISETP.GT.AND P5, PT, R227.reuse, 0x20, P2 ;  /* 0x00000020e300780c */ /* 0x040fe200017a4270 */
[----:B------:R-:W0:Y:S01]  /*d7b0*/  SHFL.BFLY PT, R153, R152, 0x2, 0x1f ;  /* 0x0c401f0098997f89 */ /* 0x000e2200000e0000 */
[----:B------:R-:W-:Y:S02]  /*d7c0*/  ISETP.GT.AND P3, PT, R227, 0x11, P2 ;  /* 0x00000011e300780c */ /* 0x000fe40001764270 */
[C---:B------:R-:W-:Y:S02]  /*d7d0*/  ISETP.LT.OR P5, PT, R229.reuse, 0x21, P5 ;  /* 0x00000021e500780c */ /* 0x040fe40002fa1670 */
[----:B------:R-:W-:-:S02]  /*d7e0*/  ISETP.LT.OR P3, PT, R229, 0x12, P3 ;  /* 0x00000012e500780c */ /* 0x000fc40001f61670 */
[----:B------:R-:W-:Y:S02]  /*d7f0*/  FSEL R166, R166, -INF , !P5 ;  /* 0xff800000a6a67808 */ /* 0x000fe40006800000 */
[----:B------:R-:W-:Y:S02]  /*d800*/  ISETP.GT.AND P5, PT, R227, 0x29, P2 ;  /* 0x00000029e300780c */ /* 0x000fe400017a4270 */
[----:B------:R-:W-:Y:S02]  /*d810*/  FSEL R159, R159, -INF , !P3 ;  /* 0xff8000009f9f7808 */ /* 0x000fe40005800000 */
[----:B------:R-:W-:Y:S02]  /*d820*/  ISETP.LT.OR P5, PT, R229, 0x2a, P5 ;  /* 0x0000002ae500780c */ /* 0x000fe40002fa1670 */
[----:B------:R-:W-:-:S04]  /*d830*/  ISETP.GT.AND P3, PT, R227, 0x21, P2 ;  /* 0x00000021e300780c */ /* 0x000fc80001764270 */
[----:B------:R-:W-:-:S04]  /*d840*/  ISETP.LT.OR P3, PT, R229, 0x22, P3 ;  /* 0x00000022e500780c */ /* 0x000fc80001f61670 */
[----:B------:R-:W-:Y:S02]  /*d850*/  FSEL R167, R167, -INF , !P3 ;  /* 0xff800000a7a77808 */ /* 0x000fe40005800000 */
[----:B0-----:R-:W-:Y:S02]  /*d860*/  FMNMX.FTZ R180, R152, R153, !PT ;  /* 0x0000009998b47209 */ /* 0x001fe40007810000 */
[----:B------:R-:W-:Y:S02]  /*d870*/  FSEL R152, R155, -INF , !P6 ;  /* 0xff8000009b987808 */ /* 0x000fe40007000000 */
[----:B------:R-:W-:Y:S01]  /*d880*/  FSEL R153, R21, -INF , !P4 ;  /* 0xff80000015997808 */ /* 0x000fe20006000000 */
[----:B------:R-:W0:Y:S01]  /*d890*/  SHFL.BFLY PT, R155, R180, 0x1, 0x1f ;  /* 0x0c201f00b49b7f89 */ /* 0x000e2200000e0000 */
[----:B------:R-:W-:Y:S02]  /*d8a0*/  ISETP.GT.AND P6, PT, R227, 0x18, P2 ;  /* 0x00000018e300780c */ /* 0x000fe400017c4270 */
[----:B------:R-:W-:-:S02]  /*d8b0*/  FMNMX.FTZ R21, R153, R20, !PT ;  /* 0x0000001499157209 */ /* 0x000fc40007810000 */
[----:B------:R-:W-:Y:S02]  /*d8c0*/  ISETP.LT.OR P6, PT, R229, 0x19, P6 ;  /* 0x00000019e500780c */ /* 0x000fe400037c1670 */
[----:B------:R-:W-:Y:S02]  /*d8d0*/  FMNMX.FTZ R21, R154, R21, !PT ;  /* 0x000000159a157209 */ /* 0x000fe40007810000 */
[----:B------:R-:W-:Y:S02]  /*d8e0*/  FSEL R162, R162, -INF , !P6 ;  /* 0xff800000a2a27808 */ /* 0x000fe40007000000 */
[----:B------:R-:W-:Y:S02]  /*d8f0*/  FMNMX.FTZ R21, R152, R21, !PT ;  /* 0x0000001598157209 */ /* 0x000fe40007810000 */
[----:B------:R-:W-:Y:S02]  /*d900*/  ISETP.GT.AND P6, PT, R227, 0x28, P2 ;  /* 0x00000028e300780c */ /* 0x000fe400017c4270 */
[----:B------:R-:W-:-:S02]  /*d910*/  FMNMX.FTZ R21, R156, R21, !PT ;  /* 0x000000159c157209 */ /* 0x000fc40007810000 */
[----:B------:R-:W-:Y:S02]  /*d920*/  ISETP.LT.OR P6, PT, R229, 0x29, P6 ;  /* 0x00000029e500780c */ /* 0x000fe400037c1670 */
[----:B------:R-:W-:Y:S01]  /*d930*/  FMNMX.FTZ R157, R158, R21, !PT ;  /* 0x000000159e9d7209 */ /* 0x000fe20007810000 */
[----:B------:R-:W-:Y:S01]  /*d940*/  IMAD.U32 R21, RZ, RZ, UR44 ;  /* 0x0000002cff157e24 */ /* 0x000fe2000f8e00ff */
[----:B------:R-:W-:Y:S02]  /*d950*/  ISETP.GT.AND P3, PT, R227, 0x30, P2 ;  /* 0x00000030e300780c */ /* 0x000fe40001764270 */
[----:B------:R-:W-:Y:S02]  /*d960*/  FMNMX.FTZ R157, R159, R157, !PT ;  /* 0x0000009d9f9d7209 */ /* 0x000fe40007810000 */
[----:B0-----:R-:W-:Y:S02]  /*d970*/  FMNMX.FTZ R180, R180, R155, !PT ;  /* 0x0000009bb4b47209 */ /* 0x001fe40007810000 */
[----:B------:R-:W-:-:S02]  /*d980*/  FSEL R155, R170, -INF , !P5 ;  /* 0xff800000aa9b7808 */ /* 0x000fc40006800000 */
[C---:B------:R-:W-:Y:S01]  /*d990*/  FSETP.NEU.FTZ.AND P5, PT, R180.reuse, -INF , PT ;  /* 0xff800000b400780b */ /* 0x040fe20003fbd000 */
[----:B------:R-:W-:Y:S01]  /*d9a0*/  FMUL.FTZ R161, R180, R21 ;  /* 0x00000015b4a17220 */ /* 0x000fe20000410000 */
[----:B------:R-:W-:Y:S02]  /*d9b0*/  FMNMX.FTZ R170, R162, R157, !PT ;  /* 0x0000009da2aa7209 */ /* 0x000fe40007810000 */
[----:B------:R-:W-:Y:S02]  /*d9c0*/  FSEL R171, R171, -INF , !P6 ;  /* 0xff800000abab7808 */ /* 0x000fe40007000000 */
[----:B------:R-:W-:Y:S02]  /*d9d0*/  FSEL R157, R161, RZ, P5 ;  /* 0x000000ffa19d7208 */ /* 0x000fe40002800000 */
[----:B------:R-:W-:Y:S02]  /*d9e0*/  FMNMX.FTZ R161, R163, R170, !PT ;  /* 0x000000aaa3a17209 */ /* 0x000fe40007810000 */
[----:B------:R-:W-:Y:S01]  /*d9f0*/  ISETP.GT.AND P4, PT, R227, 0x31, P2 ;  /* 0x00000031e300780c */ /* 0x000fe20001784270 */
[--C-:B------:R-:W-:Y:S01]  /*da00*/  FFMA.FTZ R206, R206, R21, -R157.reuse ;  /* 0x00000015cece7223 */ /* 0x100fe2000001089d */
[----:B------:R-:W-:Y:S01]  /*da10*/  FMNMX.FTZ R170, R166, R161, !PT ;  /* 0x000000a1a6aa7209 */ /* 0x000fe20007810000 */
[-CC-:B------:R-:W-:Y:S01]  /*da20*/  FFMA.FTZ R161, R228, R21.reuse, -R157.reuse ;  /* 0x00000015e4a17223 */ /* 0x180fe2000001089d */
[----:B------:R-:W-:Y:S01]  /*da30*/  ISETP.LT.OR P3, PT, R229, 0x31, P3 ;  /* 0x00000031e500780c */ /* 0x000fe20001f61670 */
[-CC-:B------:R-:W-:Y:S01]  /*da40*/  FFMA.FTZ R160, R160, R21.reuse, -R157.reuse ;  /* 0x00000015a0a07223 */ /* 0x180fe2000001089d */
[----:B------:R-:W-:Y:S01]  /*da50*/  FMNMX.FTZ R170, R167, R170, !PT ;  /* 0x000000aaa7aa7209 */ /* 0x000fe20007810000 */
[----:B------:R-:W-:Y:S01]  /*da60*/  MUFU.EX2 R206, R206 ;  /* 0x000000ce00ce7308 */ /* 0x000fe20000000800 */
[----:B------:R-:W-:Y:S01]  /*da70*/  ISETP.GT.AND P6, PT, R227, 0x38, P2 ;  /* 0x00000038e300780c */ /* 0x000fe200017c4270 */
[-CC-:B------:R-:W-:Y:S01]  /*da80*/  FFMA.FTZ R164, R164, R21.reuse, -R157.reuse ;  /* 0x00000015a4a47223 */ /* 0x180fe2000001089d */
[----:B------:R-:W-:Y:S01]  /*da90*/  FMNMX.FTZ R170, R171, R170, !PT ;  /* 0x000000aaabaa7209 */ /* 0x000fe20007810000 */
[-CC-:B------:R-:W-:Y:S01]  /*daa0*/  FFMA.FTZ R231, R179, R21.reuse, -R157.reuse ;  /* 0x00000015b3e77223 */ /* 0x180fe2000001089d */
[----:B------:R-:W-:Y:S01]  /*dab0*/  ISETP.LT.OR P4, PT, R229, 0x32, P4 ;  /* 0x00000032e500780c */ /* 0x000fe20002781670 */
[----:B------:R-:W-:Y:S01]  /*dac0*/  IMAD.MOV R179, RZ, RZ, -R194 ;  /* 0x000000ffffb37224 */ /* 0x000fe200078e0ac2 */
[----:B------:R-:W-:Y:S01]  /*dad0*/  FSEL R228, R173, -INF , !P3 ;  /* 0xff800000ade47808 */ /* 0x000fe20005800000 */
[-CC-:B------:R-:W-:Y:S01]  /*dae0*/  FFMA.FTZ R173, R208, R21.reuse, -R157.reuse ;  /* 0x00000015d0ad7223 */ /* 0x180fe2000001089d */
[----:B------:R-:W-:Y:S01]  /*daf0*/  FMNMX.FTZ R165, R155, R170, !PT ;  /* 0x000000aa9ba57209 */ /* 0x000fe20007810000 */
[-CC-:B------:R-:W-:Y:S01]  /*db00*/  FFMA.FTZ R208, R230, R21.reuse, -R157.reuse ;  /* 0x00000015e6d07223 */ /* 0x180fe2000001089d */
[----:B------:R-:W-:Y:S01]  /*db10*/  ISETP.GT.AND P2, PT, R227, 0x39, P2 ;  /* 0x00000039e300780c */ /* 0x000fe20001744270 */
[----:B------:R-:W-:Y:S01]  /*db20*/  MUFU.EX2 R161, R161 ;  /* 0x000000a100a17308 */ /* 0x000fe20000000800 */
[----:B------:R-:W-:Y:S01]  /*db30*/  ISETP.LT.OR P6, PT, R229, 0x39, P6 ;  /* 0x00000039e500780c */ /* 0x000fe200037c1670 */
[-CC-:B------:R-:W-:Y:S01]  /*db40*/  FFMA.FTZ R183, R209, R21.reuse, -R157.reuse ;  /* 0x00000015d1b77223 */ /* 0x180fe2000001089d */
[----:B------:R-:W-:Y:S01]  /*db50*/  FSEL R174, R174, -INF , !P4 ;  /* 0xff800000aeae7808 */ /* 0x000fe20006000000 */
[--C-:B------:R-:W-:Y:S01]  /*db60*/  FFMA.FTZ R209, R177, R21, -R157.reuse ;  /* 0x00000015b1d17223 */ /* 0x100fe2000001089d */
[----:B------:R-:W-:Y:S01]  /*db70*/  FMNMX.FTZ R169, R228, R165, !PT ;  /* 0x000000a5e4a97209 */ /* 0x000fe20007810000 */
[-CC-:B------:R-:W-:Y:S01]  /*db80*/  FFMA.FTZ R168, R168, R21.reuse, -R157.reuse ;  /* 0x00000015a8a87223 */ /* 0x180fe2000001089d */
[----:B------:R-:W-:Y:S01]  /*db90*/  ISETP.LT.OR P2, PT, R229, 0x3a, P2 ;  /* 0x0000003ae500780c */ /* 0x000fe20001741670 */
[----:B------:R0:W-:Y:S01]  /*dba0*/  MUFU.EX2 R165, R173 ;  /* 0x000000ad00a57308 */ /* 0x0001e20000000800 */
[----:B------:R-:W-:Y:S01]  /*dbb0*/  FSEL R176, R176, -INF , !P6 ;  /* 0xff800000b0b07808 */ /* 0x000fe20007000000 */
[--C-:B------:R-:W-:Y:S01]  /*dbc0*/  FFMA.FTZ R236, R236, R21, -R157.reuse ;  /* 0x00000015ecec7223 */ /* 0x100fe2000001089d */
[----:B------:R-:W-:Y:S01]  /*dbd0*/  FMNMX.FTZ R169, R174, R169, !PT ;  /* 0x000000a9aea97209 */ /* 0x000fe20007810000 */
[-CC-:B------:R-:W-:Y:S01]  /*dbe0*/  FFMA.FTZ R172, R172, R21.reuse, -R157.reuse ;  /* 0x00000015acac7223 */ /* 0x180fe2000001089d */
[----:B------:R-:W-:Y:S01]  /*dbf0*/  FSEL R178, R178, -INF , !P2 ;  /* 0xff800000b2b27808 */ /* 0x000fe20005000000 */
[--C-:B------:R-:W-:Y:S01]  /*dc00*/  FFMA.FTZ R182, R182, R21, -R157.reuse ;  /* 0x00000015b6b67223 */ /* 0x100fe2000001089d */
[----:B------:R-:W-:Y:S01]  /*dc10*/  FMNMX.FTZ R169, R176, R169, !PT ;  /* 0x000000a9b0a97209 */ /* 0x000fe20007810000 */
[----:B------:R-:W-:Y:S01]  /*dc20*/  MUFU.EX2 R208, R208 ;  /* 0x000000d000d07308 */ /* 0x000fe20000000800 */
[----:B------:R-:W-:Y:S01]  /*dc30*/  FSEL R230, R180, RZ, P5 ;  /* 0x000000ffb4e67208 */ /* 0x000fe20002800000 */
[--C-:B0-----:R-:W-:Y:S01]  /*dc40*/  FFMA.FTZ R173, R234, R21, -R157.reuse ;  /* 0x00000015eaad7223 */ /* 0x101fe2000001089d */
[----:B------:R-:W-:Y:S01]  /*dc50*/  FMNMX.FTZ R175, R178, R169, !PT ;  /* 0x000000a9b2af7209 */ /* 0x000fe20007810000 */
[-CC-:B------:R-:W-:Y:S01]  /*dc60*/  FFMA.FTZ R169, R232, R21.reuse, -R157.reuse ;  /* 0x00000015e8a97223 */ /* 0x180fe2000001089d */
[----:B------:R-:W-:Y:S01]  /*dc70*/  FFMA.FTZ R181, R181, R21, -R157 ;  /* 0x00000015b5b57223 */ /* 0x000fe2000001089d */
[----:B------:R-:W-:-:S02]  /*dc80*/  FADD.FTZ R230, -R230, R15 ;  /* 0x0000000fe6e67221 */ /* 0x000fc40000010100 */
[----:B------:R-:W0:Y:S01]  /*dc90*/  SHFL.BFLY PT, R170, R175, 0x2, 0x1f ;  /* 0x0c401f00afaa7f89 */ /* 0x000e2200000e0000 */
[----:B------:R-:W-:Y:S01]  /*dca0*/  MUFU.EX2 R160, R160 ;  /* 0x000000a000a07308 */ /* 0x000fe20000000800 */
[----:B------:R-:W-:-:S07]  /*dcb0*/  FMUL.FTZ R15, R230, R21 ;  /* 0x00000015e60f7220 */ /* 0x000fce0000410000 */
[----:B------:R-:W2:Y:S08]  /*dcc0*/  MUFU.EX2 R15, R15 ;  /* 0x0000000f000f7308 */ /* 0x000eb00000000800 */
[----:B------:R-:W-:Y:S01]  /*dcd0*/  MUFU.EX2 R169, R169 ;  /* 0x000000a900a97308 */ /* 0x000fe20000000800 */
[----:B0-----:R-:W-:-:S07]  /*dce0*/  FMNMX.FTZ R170, R175, R170, !PT ;  /* 0x000000aaafaa7209 */ /* 0x001fce0007810000 */
[----:B------:R-:W-:Y:S01]  /*dcf0*/  MUFU.EX2 R164, R164 ;  /* 0x000000a400a47308 */ /* 0x000fe20000000800 */
[-C--:B--2---:R-:W-:Y:S01]  /*dd00*/  FMUL.FTZ R24, R24, R15.reuse ;  /* 0x0000000f18187220 */ /* 0x084fe20000410000 */
[-C--:B------:R-:W-:Y:S01]  /*dd10*/  FMUL.FTZ R25, R25, R15.reuse ;  /* 0x0000000f19197220 */ /* 0x080fe20000410000 */
[-C--:B------:R-:W-:Y:S01]  /*dd20*/  FMUL.FTZ R28, R28, R15.reuse ;  /* 0x0000000f1c1c7220 */ /* 0x080fe20000410000 */
[----:B------:R-:W0:Y:S01]  /*dd30*/  SHFL.BFLY PT, R207, R170, 0x1, 0x1f ;  /* 0x0c201f00aacf7f89 */ /* 0x000e2200000e0000 */
        /* <DEDUP_REMOVED lines=23> */
[----:B0-----:R-:W-:Y:S01]  /*deb0*/  FMNMX.FTZ R170, R170, R207, !PT ;  /* 0x000000cfaaaa7209 */ /* 0x001fe20007810000 */
[-C--:B------:R-:W-:Y:S01]  /*dec0*/  FMUL.FTZ R69, R69, R15.reuse ;  /* 0x0000000f45457220 */ /* 0x080fe20000410000 */
[-C--:B------:R-:W-:Y:S01]  /*ded0*/  FMUL.FTZ R72, R72, R15.reuse ;  /* 0x0000000f48487220 */ /* 0x080fe20000410000 */
[----:B------:R-:W-:Y:S01]  /*dee0*/  FMUL.FTZ R73, R73, R15 ;  /* 0x0000000f49497220 */ /* 0x000fe20000410000 */
[C---:B------:R-:W-:Y:S01]  /*def0*/  FSETP.NEU.FTZ.AND P2, PT, R170.reuse, -INF , PT ;  /* 0xff800000aa00780b */ /* 0x040fe20003f5d000 */
[----:B------:R-:W-:Y:S01]  /*df00*/  FMUL.FTZ R230, R170, R21 ;  /* 0x00000015aae67220 */ /* 0x000fe20000410000 */
[----:B------:R-:W-:Y:S01]  /*df10*/  MUFU.EX2 R172, R172 ;  /* 0x000000ac00ac7308 */ /* 0x000fe20000000800 */
[-C--:B------:R-:W-:Y:S01]  /*df20*/  FMUL.FTZ R76, R76, R15.reuse ;  /* 0x0000000f4c4c7220 */ /* 0x080fe20000410000 */
[----:B------:R-:W-:Y:S01]  /*df30*/  FSEL R177, R170, RZ, P2 ;  /* 0x000000ffaab17208 */ /* 0x000fe20001000000 */
[-C--:B------:R-:W-:Y:S01]  /*df40*/  FMUL.FTZ R77, R77, R15.reuse ;  /* 0x0000000f4d4d7220 */ /* 0x080fe20000410000 */
[----:B------:R-:W-:Y:S01]  /*df50*/  FSEL R230, R230, RZ, P2 ;  /* 0x000000ffe6e67208 */ /* 0x000fe20001000000 */
[----:B------:R-:W-:Y:S01]  /*df60*/  FMUL.FTZ R80, R80, R15 ;  /* 0x0000000f50507220 */ /* 0x000fe20000410000 */
[----:B------:R-:W-:Y:S01]  /*df70*/  ISETP.NE.AND P2, PT, R22, R179, PT ;  /* 0x000000b31600720c */ /* 0x000fe20003f45270 */
[----:B------:R-:W-:Y:S01]  /*df80*/  FADD.FTZ R232, -R177, R20 ;  /* 0x00000014b1e87221 */ /* 0x000fe20000010100 */
[----:B------:R-:W0:Y:S01]  /*df90*/  MUFU.EX2 R183, R183 ;  /* 0x000000b700b77308 */ /* 0x000e220000000800 */
[----:B------:R-:W-:Y:S01]  /*dfa0*/  FFMA.FTZ R229, R152, R21, -R230 ;  /* 0x0000001598e57223 */ /* 0x000fe200000108e6 */
[----:B------:R-:W-:Y:S01]  /*dfb0*/  FFMA.FTZ R152, R15, R3, R206 ;  /* 0x000000030f987223 */ /* 0x000fe200000100ce */
[-CC-:B------:R-:W-:Y:S01]  /*dfc0*/  FFMA.FTZ R227, R156, R21.reuse, -R230.reuse ;  /* 0x000000159ce37223 */ /* 0x180fe200000108e6 */
[-CC-:B------:R-:W-:Y:S01]  /*dfd0*/  FFMA.FTZ R207, R153, R21.reuse, -R230.reuse ;  /* 0x0000001599cf7223 */ /* 0x180fe200000108e6 */
[-C--:B------:R-:W-:Y:S01]  /*dfe0*/  FFMA.FTZ R179, R158, R21.reuse, -R230 ;  /* 0x000000159eb37223 */ /* 0x080fe200000108e6 */
[----:B------:R-:W-:Y:S01]  /*dff0*/  FADD.FTZ R152, R161, R152 ;  /* 0x00000098a1987221 */ /* 0x000fe20000010000 */
[-CC-:B------:R-:W-:Y:S01]  /*e000*/  FFMA.FTZ R177, R166, R21.reuse, -R230.reuse ;  /* 0x00000015a6b17223 */ /* 0x180fe200000108e6 */
[----:B------:R2:W-:Y:S01]  /*e010*/  MUFU.EX2 R157, R209 ;  /* 0x000000d1009d7308 */ /* 0x0005e20000000800 */
[-C--:B------:R-:W-:Y:S01]  /*e020*/  FFMA.FTZ R159, R159, R21.reuse, -R230 ;  /* 0x000000159f9f7223 */ /* 0x080fe200000108e6 */
[----:B------:R-:W-:Y:S01]  /*e030*/  FADD.FTZ R3, R165, R152 ;  /* 0x00000098a5037221 */ /* 0x000fe20000010000 */
[-CC-:B------:R-:W-:Y:S01]  /*e040*/  FFMA.FTZ R153, R162, R21.reuse, -R230.reuse ;  /* 0x00000015a2997223 */ /* 0x180fe200000108e6 */
[-CC-:B------:R-:W-:Y:S01]  /*e050*/  FFMA.FTZ R163, R163, R21.reuse, -R230.reuse ;  /* 0x00000015a3a37223 */ /* 0x180fe200000108e6 */
[-CC-:B------:R-:W-:Y:S01]  /*e060*/  FFMA.FTZ R167, R167, R21.reuse, -R230.reuse ;  /* 0x00000015a7a77223 */ /* 0x180fe200000108e6 */
[----:B------:R-:W-:Y:S01]  /*e070*/  FADD.FTZ R3, R208, R3 ;  /* 0x00000003d0037221 */ /* 0x000fe20000010000 */
[-CC-:B------:R-:W-:Y:S01]  /*e080*/  FFMA.FTZ R155, R155, R21.reuse, -R230.reuse ;  /* 0x000000159b9b7223 */ /* 0x180fe200000108e6 */
[----:B------:R-:W3:Y:S01]  /*e090*/  MUFU.EX2 R182, R182 ;  /* 0x000000b600b67308 */ /* 0x000ee20000000800 */
[-C--:B--2---:R-:W-:Y:S01]  /*e0a0*/  FFMA.FTZ R209, R154, R21.reuse, -R230 ;  /* 0x000000159ad17223 */ /* 0x084fe200000108e6 */
[----:B------:R-:W-:Y:S01]  /*e0b0*/  FADD.FTZ R152, R160, R3 ;  /* 0x00000003a0987221 */ /* 0x000fe20000010000 */
[----:B------:R-:W-:Y:S01]  /*e0c0*/  @!P2 IMAD R3, R18, 0x40, R192 ;  /* 0x000000401203a824 */ /* 0x000fe200078e02c0 */
[----:B0-----:R-:W-:Y:S01]  /*e0d0*/  F2FP.BF16.F32.PACK_AB R162, R183, R172 ;  /* 0x000000acb7a2723e */ /* 0x001fe200000010ff */
[-C--:B------:R-:W-:Y:S01]  /*e0e0*/  FFMA.FTZ R228, R228, R21.reuse, -R230 ;  /* 0x00000015e4e47223 */ /* 0x080fe200000108e6 */
[----:B------:R-:W-:Y:S01]  /*e0f0*/  FADD.FTZ R233, R169, R152 ;  /* 0x00000098a9e97221 */ /* 0x000fe20000010000 */
[----:B------:R-:W-:Y:S01]  /*e100*/  @!P2 IMAD R156, R3, 0x4, R2 ;  /* 0x00000004039ca824 */ /* 0x000fe200078e0202 */
[----:B------:R0:W2:Y:S01]  /*e110*/  MUFU.EX2 R20, R231 ;  /* 0x000000e700147308 */ /* 0x0000a20000000800 */
[-CC-:B------:R-:W-:Y:S01]  /*e120*/  FFMA.FTZ R174, R174, R21.reuse, -R230.reuse ;  /* 0x00000015aeae7223 */ /* 0x180fe200000108e6 */
[----:B------:R-:W-:Y:S01]  /*e130*/  FADD.FTZ R152, R164, R233 ;  /* 0x000000e9a4987221 */ /* 0x000fe20000010000 */
[-CC-:B------:R-:W-:Y:S01]  /*e140*/  FFMA.FTZ R178, R178, R21.reuse, -R230.reuse ;  /* 0x00000015b2b27223 */ /* 0x180fe200000108e6 */
[----:B------:R-:W-:Y:S01]  /*e150*/  @!P2 STS [R156+0x28800], R15 ;  /* 0x0288000f9c00a388 */ /* 0x000fe20000000800 */
[-C--:B------:R-:W-:Y:S01]  /*e160*/  FFMA.FTZ R176, R176, R21.reuse, -R230 ;  /* 0x00000015b0b07223 */ /* 0x080fe200000108e6 */
[----:B------:R-:W-:Y:S01]  /*e170*/  FADD.FTZ R3, R173, R152 ;  /* 0x00000098ad037221 */ /* 0x000fe20000010000 */
[----:B------:R-:W-:Y:S01]  /*e180*/  F2FP.BF16.F32.PACK_AB R152, R161, R206 ;  /* 0x000000cea198723e */ /* 0x000fe200000010ff */
[----:B------:R-:W-:Y:S01]  /*e190*/  MUFU.EX2 R18, R207 ;  /* 0x000000cf00127308 */ /* 0x000fe20000000800 */
[-C--:B0-----:R-:W-:Y:S01]  /*e1a0*/  FFMA.FTZ R231, R171, R21.reuse, -R230 ;  /* 0x00000015abe77223 */ /* 0x081fe200000108e6 */
[----:B------:R-:W-:Y:S01]  /*e1b0*/  FADD.FTZ R154, R168, R3 ;  /* 0x00000003a89a7221 */ /* 0x000fe20000010000 */
[----:B------:R-:W-:Y:S01]  /*e1c0*/  FMUL.FTZ R171, R232, R21 ;  /* 0x00000015e8ab7220 */ /* 0x000fe20000410000 */
[-C--:B------:R-:W-:Y:S01]  /*e1d0*/  FMUL.FTZ R81, R81, R15.reuse ;  /* 0x0000000f51517220 */ /* 0x080fe20000410000 */
[----:B------:R-:W-:Y:S01]  /*e1e0*/  FMUL.FTZ R84, R84, R15 ;  /* 0x0000000f54547220 */ /* 0x000fe20000410000 */
[----:B------:R-:W-:Y:S01]  /*e1f0*/  FADD.FTZ R3, R175, R154 ;  /* 0x0000009aaf037221 */ /* 0x000fe20000010000 */
[----:B------:R-:W-:Y:S01]  /*e200*/  F2FP.BF16.F32.PACK_AB R154, R208, R165 ;  /* 0x000000a5d09a723e */ /* 0x000fe200000010ff */
[----:B------:R-:W0:Y:S01]  /*e210*/  MUFU.EX2 R181, R181 ;  /* 0x000000b500b57308 */ /* 0x000e220000000800 */
[-C--:B------:R-:W-:Y:S01]  /*e220*/  FMUL.FTZ R85, R85, R15.reuse ;  /* 0x0000000f55557220 */ /* 0x080fe20000410000 */
[----:B------:R-:W-:Y:S01]  /*e230*/  FADD.FTZ R158, R172, R3 ;  /* 0x00000003ac9e7221 */ /* 0x000fe20000010000 */
[-C--:B------:R-:W-:Y:S01]  /*e240*/  FMUL.FTZ R88, R88, R15.reuse ;  /* 0x0000000f58587220 */ /* 0x080fe20000410000 */
[-C--:B------:R-:W-:Y:S01]  /*e250*/  FMUL.FTZ R89, R89, R15.reuse ;  /* 0x0000000f59597220 */ /* 0x080fe20000410000 */
[-C--:B------:R-:W-:Y:S01]  /*e260*/  FMUL.FTZ R92, R92, R15.reuse ;  /* 0x0000000f5c5c7220 */ /* 0x080fe20000410000 */
[----:B------:R-:W-:Y:S01]  /*e270*/  FADD.FTZ R3, R183, R158 ;  /* 0x0000009eb7037221 */ /* 0x000fe20000010000 */
[-C--:B------:R-:W-:Y:S01]  /*e280*/  FMUL.FTZ R93, R93, R15.reuse ;  /* 0x0000000f5d5d7220 */ /* 0x080fe20000410000 */
[----:B------:R-:W4:Y:S01]  /*e290*/  MUFU.EX2 R171, R171 ;  /* 0x000000ab00ab7308 */ /* 0x000f220000000800 */
[-C--:B------:R-:W-:Y:S01]  /*e2a0*/  FMUL.FTZ R96, R96, R15.reuse ;  /* 0x0000000f60607220 */ /* 0x080fe20000410000 */
[----:B---3--:R-:W-:Y:S01]  /*e2b0*/  FADD.FTZ R158, R182, R3 ;  /* 0x00000003b69e7221 */ /* 0x008fe20000010000 */
[-C--:B------:R-:W-:Y:S01]  /*e2c0*/  FMUL.FTZ R97, R97, R15.reuse ;  /* 0x0000000f61617220 */ /* 0x080fe20000410000 */
[-C--:B------:R-:W-:Y:S01]  /*e2d0*/  FMUL.FTZ R100, R100, R15.reuse ;  /* 0x0000000f64647220 */ /* 0x080fe20000410000 */
[-C--:B------:R-:W-:Y:S01]  /*e2e0*/  FMUL.FTZ R101, R101, R15.reuse ;  /* 0x0000000f65657220 */ /* 0x080fe20000410000 */
[----:B------:R-:W-:Y:S01]  /*e2f0*/  FADD.FTZ R3, R157, R158 ;  /* 0x0000009e9d037221 */ /* 0x000fe20000010000 */
[----:B------:R-:W-:Y:S01]  /*e300*/  F2FP.BF16.F32.PACK_AB R158, R173, R164 ;  /* 0x000000a4ad9e723e */ /* 0x000fe200000010ff */
[----:B------:R-:W3:Y:S01]  /*e310*/  MUFU.EX2 R209, R209 ;  /* 0x000000d100d17308 */ /* 0x000ee20000000800 */
[----:B------:R-:W-:Y:S01]  /*e320*/  F2FP.BF16.F32.PACK_AB R164, R157, R182 ;  /* 0x000000b69da4723e */ /* 0x000fe200000010ff */
[----:B--2---:R-:W-:Y:S01]  /*e330*/  FADD.FTZ R166, R20, R3 ;  /* 0x0000000314a67221 */ /* 0x004fe20000010000 */
[-C--:B------:R-:W-:Y:S01]  /*e340*/  FMUL.FTZ R104, R104, R15.reuse ;  /* 0x0000000f68687220 */ /* 0x080fe20000410000 */
[-C--:B------:R-:W-:Y:S01]  /*e350*/  FMUL.FTZ R105, R105, R15.reuse ;  /* 0x0000000f69697220 */ /* 0x080fe20000410000 */
[-C--:B------:R-:W-:Y:S01]  /*e360*/  FMUL.FTZ R108, R108, R15.reuse ;  /* 0x0000000f6c6c7220 */ /* 0x080fe20000410000 */
[C---:B0-----:R-:W-:Y:S01]  /*e370*/  FADD.FTZ R3, R181.reuse, R166 ;  /* 0x000000a6b5037221 */ /* 0x041fe20000010000 */
[----:B------:R-:W-:Y:S01]  /*e380*/  F2FP.BF16.F32.PACK_AB R166, R181, R20 ;  /* 0x00000014b5a6723e */ /* 0x000fe200000010ff */
[----:B------:R-:W0:Y:S01]  /*e390*/  MUFU.EX2 R229, R229 ;  /* 0x000000e500e57308 */ /* 0x000e220000000800 */
[----:B----4-:R-:W-:Y:S01]  /*e3a0*/  FFMA.FTZ R8, R171, R8, R18 ;  /* 0x00000008ab087223 */ /* 0x010fe20000010012 */
[----:B------:R2:W-:Y:S01]  /*e3b0*/  @!P2 STS [R156+0x28820], R171 ;  /* 0x028820ab9c00a388 */ /* 0x0005e20000000800 */
[-C--:B------:R-:W-:Y:S01]  /*e3c0*/  FMUL.FTZ R109, R109, R15.reuse ;  /* 0x0000000f6d6d7220 */ /* 0x080fe20000410000 */
[-C--:B------:R-:W-:Y:S01]  /*e3d0*/  FMUL.FTZ R112, R112, R15.reuse ;  /* 0x0000000f70707220 */ /* 0x080fe20000410000 */
[-C--:B------:R-:W-:Y:S01]  /*e3e0*/  FMUL.FTZ R113, R113, R15.reuse ;  /* 0x0000000f71717220 */ /* 0x080fe20000410000 */
[-C--:B------:R-:W-:Y:S01]  /*e3f0*/  FMUL.FTZ R116, R116, R15.reuse ;  /* 0x0000000f74747220 */ /* 0x080fe20000410000 */
[-C--:B------:R-:W-:Y:S01]  /*e400*/  FMUL.FTZ R117, R117, R15.reuse ;  /* 0x0000000f75757220 */ /* 0x080fe20000410000 */
[----:B------:R-:W-:Y:S01]  /*e410*/  MUFU.EX2 R206, R227 ;  /* 0x000000e300ce7308 */ /* 0x000fe20000000800 */
[----:B---3--:R-:W-:Y:S01]  /*e420*/  FADD.FTZ R8, R209, R8 ;  /* 0x00000008d1087221 */ /* 0x008fe20000010000 */
[-C--:B------:R-:W-:Y:S01]  /*e430*/  FMUL.FTZ R120, R120, R15.reuse ;  /* 0x0000000f78787220 */ /* 0x080fe20000410000 */
[-C--:B------:R-:W-:Y:S01]  /*e440*/  FMUL.FTZ R121, R121, R15.reuse ;  /* 0x0000000f79797220 */ /* 0x080fe20000410000 */
[----:B--2---:R-:W-:Y:S01]  /*e450*/  F2FP.BF16.F32.PACK_AB R156, R169, R160 ;  /* 0x000000a0a99c723e */ /* 0x004fe200000010ff */
[-C--:B------:R-:W-:Y:S01]  /*e460*/  FMUL.FTZ R124, R124, R15.reuse ;  /* 0x0000000f7c7c7220 */ /* 0x080fe20000410000 */
[----:B------:R-:W-:Y:S01]  /*e470*/  F2FP.BF16.F32.PACK_AB R160, R175, R168 ;  /* 0x000000a8afa0723e */ /* 0x000fe200000010ff */
        /* <DEDUP_REMOVED lines=15> */
[-C--:B------:R-:W-:Y:S01]  /*e570*/  FMUL.FTZ R26, R26, R171.reuse ;  /* 0x000000ab1a1a7220 */ /* 0x080fe20000410000 */
[-C--:B------:R-:W-:Y:S01]  /*e580*/  FMUL.FTZ R27, R27, R171.reuse ;  /* 0x000000ab1b1b7220 */ /* 0x080fe20000410000 */
[----:B------:R0:W3:Y:S01]  /*e590*/  MUFU.EX2 R161, R153 ;  /* 0x0000009900a17308 */ /* 0x0000e20000000800 */
[-C--:B------:R-:W-:Y:S01]  /*e5a0*/  FMUL.FTZ R30, R30, R171.reuse ;  /* 0x000000ab1e1e7220 */ /* 0x080fe20000410000 */
[-C--:B------:R-:W-:Y:S01]  /*e5b0*/  FMUL.FTZ R31, R31, R171.reuse ;  /* 0x000000ab1f1f7220 */ /* 0x080fe20000410000 */
[-C--:B------:R-:W-:Y:S01]  /*e5c0*/  FMUL.FTZ R34, R34, R171.reuse ;  /* 0x000000ab22227220 */ /* 0x080fe20000410000 */
[-C--:B------:R-:W-:Y:S01]  /*e5d0*/  FMUL.FTZ R35, R35, R171.reuse ;  /* 0x000000ab23237220 */ /* 0x080fe20000410000 */
[-C--:B------:R-:W-:Y:S01]  /*e5e0*/  FMUL.FTZ R38, R38, R171.reuse ;  /* 0x000000ab26267220 */ /* 0x080fe20000410000 */
[-C--:B------:R-:W-:Y:S01]  /*e5f0*/  FMUL.FTZ R39, R39, R171.reuse ;  /* 0x000000ab27277220 */ /* 0x080fe20000410000 */
[----:B------:R-:W-:Y:S01]  /*e600*/  FMUL.FTZ R42, R42, R171 ;  /* 0x000000ab2a2a7220 */ /* 0x000fe20000410000 */
[----:B------:R-:W4:Y:S01]  /*e610*/  MUFU.EX2 R168, R163 ;  /* 0x000000a300a87308 */ /* 0x000f220000000800 */
[----:B0-----:R-:W-:Y:S01]  /*e620*/  FADD.FTZ R153, R229, R8 ;  /* 0x00000008e5997221 */ /* 0x001fe20000010000 */
[----:B--2---:R-:W-:Y:S01]  /*e630*/  F2FP.BF16.F32.PACK_AB R157, R20, R179 ;  /* 0x000000b3149d723e */ /* 0x004fe200000010ff */
[-C--:B------:R-:W-:Y:S01]  /*e640*/  FMUL.FTZ R43, R43, R171.reuse ;  /* 0x000000ab2b2b7220 */ /* 0x080fe20000410000 */
[-C--:B------:R-:W-:Y:S01]  /*e650*/  FMUL.FTZ R46, R46, R171.reuse ;  /* 0x000000ab2e2e7220 */ /* 0x080fe20000410000 */
[----:B------:R-:W-:Y:S01]  /*e660*/  FADD.FTZ R182, R206, R153 ;  /* 0x00000099ceb67221 */ /* 0x000fe20000010000 */
[-C--:B------:R-:W-:Y:S01]  /*e670*/  FMUL.FTZ R47, R47, R171.reuse ;  /* 0x000000ab2f2f7220 */ /* 0x080fe20000410000 */
[-C--:B------:R-:W-:Y:S01]  /*e680*/  FMUL.FTZ R50, R50, R171.reuse ;  /* 0x000000ab32327220 */ /* 0x080fe20000410000 */
[----:B------:R-:W0:Y:S01]  /*e690*/  MUFU.EX2 R177, R177 ;  /* 0x000000b100b17308 */ /* 0x000e220000000800 */
[----:B------:R-:W-:Y:S01]  /*e6a0*/  FADD.FTZ R153, R179, R182 ;  /* 0x000000b6b3997221 */ /* 0x000fe20000010000 */
[-C--:B------:R-:W-:Y:S01]  /*e6b0*/  FMUL.FTZ R51, R51, R171.reuse ;  /* 0x000000ab33337220 */ /* 0x080fe20000410000 */
[-C--:B------:R-:W-:Y:S01]  /*e6c0*/  FMUL.FTZ R54, R54, R171.reuse ;  /* 0x000000ab36367220 */ /* 0x080fe20000410000 */
[-C--:B------:R-:W-:Y:S01]  /*e6d0*/  FMUL.FTZ R55, R55, R171.reuse ;  /* 0x000000ab37377220 */ /* 0x080fe20000410000 */
[----:B------:R-:W-:Y:S01]  /*e6e0*/  FADD.FTZ R182, R20, R153 ;  /* 0x0000009914b67221 */ /* 0x000fe20000010000 */
[-C--:B------:R-:W-:Y:S01]  /*e6f0*/  FMUL.FTZ R58, R58, R171.reuse ;  /* 0x000000ab3a3a7220 */ /* 0x080fe20000410000 */
[----:B------:R-:W-:Y:S01]  /*e700*/  FMUL.FTZ R59, R59, R171 ;  /* 0x000000ab3b3b7220 */ /* 0x000fe20000410000 */
[----:B------:R-:W2:Y:S01]  /*e710*/  MUFU.EX2 R172, R167 ;  /* 0x000000a700ac7308 */ /* 0x000ea20000000800 */
[----:B---3--:R-:W-:Y:S01]  /*e720*/  FADD.FTZ R153, R161, R182 ;  /* 0x000000b6a1997221 */ /* 0x008fe20000010000 */
[----:B----4-:R-:W-:Y:S01]  /*e730*/  F2FP.BF16.F32.PACK_AB R159, R168, R161 ;  /* 0x000000a1a89f723e */ /* 0x010fe200000010ff */
[-C--:B------:R-:W-:Y:S01]  /*e740*/  FMUL.FTZ R62, R62, R171.reuse ;  /* 0x000000ab3e3e7220 */ /* 0x080fe20000410000 */
[-C--:B------:R-:W-:Y:S01]  /*e750*/  FMUL.FTZ R63, R63, R171.reuse ;  /* 0x000000ab3f3f7220 */ /* 0x080fe20000410000 */
[----:B------:R-:W-:Y:S01]  /*e760*/  FADD.FTZ R182, R168, R153 ;  /* 0x00000099a8b67221 */ /* 0x000fe20000010000 */
[-C--:B------:R-:W-:Y:S01]  /*e770*/  FMUL.FTZ R66, R66, R171.reuse ;  /* 0x000000ab42427220 */ /* 0x080fe20000410000 */
        /* <DEDUP_REMOVED lines=10> */
[C---:B--2---:R-:W-:Y:S01]  /*e820*/  FADD.FTZ R182, R172.reuse, R153 ;  /* 0x00000099acb67221 */ /* 0x044fe20000010000 */
[----:B------:R-:W-:Y:S01]  /*e830*/  F2FP.BF16.F32.PACK_AB R161, R172, R177 ;  /* 0x000000b1aca1723e */ /* 0x000fe200000010ff */
        /* <DEDUP_REMOVED lines=14> */
[C---:B0-----:R-:W-:Y:S01]  /*e920*/  FADD.FTZ R182, R8.reuse, R153 ;  /* 0x0000009908b67221 */ /* 0x041fe20000010000 */
[----:B------:R-:W-:Y:S01]  /*e930*/  F2FP.BF16.F32.PACK_AB R153, R209, R18 ;  /* 0x00000012d199723e */ /* 0x000fe200000010ff */
[----:B------:R-:W-:Y:S01]  /*e940*/  FMUL.FTZ R103, R103, R171 ;  /* 0x000000ab67677220 */ /* 0x000fe20000410000 */
[----:B------:R-:W-:Y:S01]  /*e950*/  F2FP.BF16.F32.PACK_AB R163, R8, R163 ;  /* 0x000000a308a3723e */ /* 0x000fe200000010ff */
        /* <DEDUP_REMOVED lines=12> */
[----:B---3--:R-:W-:Y:S01]  /*ea20*/  FADD.FTZ R18, R174, R155 ;  /* 0x0000009bae127221 */ /* 0x008fe20000010000 */
[----:B------:R-:W-:Y:S01]  /*ea30*/  F2FP.BF16.F32.PACK_AB R155, R206, R229 ;  /* 0x000000e5ce9b723e */ /* 0x000fe200000010ff */
[----:B------:R-:W-:Y:S01]  /*ea40*/  BAR.SYNC.DEFER_BLOCKING 0xf, 0x100 ;  /* 0x03c4000000007b1d */ /* 0x000fe20000010000 */
[----:B------:R-:W-:Y:S01]  /*ea50*/  F2FP.BF16.F32.PACK_AB R165, R174, R165 ;  /* 0x000000a5aea5723e */ /* 0x000fe200000010ff */
[-C--:B------:R-:W-:Y:S01]  /*ea60*/  FMUL.FTZ R123, R123, R171.reuse ;  /* 0x000000ab7b7b7220 */ /* 0x080fe20000410000 */
[-C--:B------:R-:W-:Y:S01]  /*ea70*/  FMUL.FTZ R126, R126, R171.reuse ;  /* 0x000000ab7e7e7220 */ /* 0x080fe20000410000 */
[-C--:B------:R-:W-:Y:S01]  /*ea80*/  FMUL.FTZ R127, R127, R171.reuse ;  /* 0x000000ab7f7f7220 */ /* 0x080fe20000410000 */
[-C--:B------:R-:W-:Y:S01]  /*ea90*/  FMUL.FTZ R130, R130, R171.reuse ;  /* 0x000000ab82827220 */ /* 0x080fe20000410000 */
[----:B0-----:R-:W-:Y:S01]  /*eaa0*/  FADD.FTZ R15, R167, R18 ;  /* 0x00000012a70f7221 */ /* 0x001fe20000010000 */
[-C--:B------:R-:W-:Y:S01]  /*eab0*/  FMUL.FTZ R131, R131, R171.reuse ;  /* 0x000000ab83837220 */ /* 0x080fe20000410000 */
[-C--:B------:R-:W-:Y:S01]  /*eac0*/  FMUL.FTZ R134, R134, R171.reuse ;  /* 0x000000ab86867220 */ /* 0x080fe20000410000 */
[-C--:B------:R-:W-:Y:S01]  /*ead0*/  FMUL.FTZ R135, R135, R171.reuse ;  /* 0x000000ab87877220 */ /* 0x080fe20000410000 */
[-C--:B------:R-:W-:Y:S01]  /*eae0*/  FMUL.FTZ R138, R138, R171.reuse ;  /* 0x000000ab8a8a7220 */ /* 0x080fe20000410000 */
[-C--:B------:R-:W-:Y:S01]  /*eaf0*/  FMUL.FTZ R139, R139, R171.reuse ;  /* 0x000000ab8b8b7220 */ /* 0x080fe20000410000 */
[-C--:B------:R-:W-:Y:S01]  /*eb00*/  FMUL.FTZ R142, R142, R171.reuse ;  /* 0x000000ab8e8e7220 */ /* 0x080fe20000410000 */
[----:B------:R-:W-:Y:S01]  /*eb10*/  FMUL.FTZ R143, R143, R171 ;  /* 0x000000ab8f8f7220 */ /* 0x000fe20000410000 */
[C---:B--2---:R-:W-:Y:S01]  /*eb20*/  F2FP.BF16.F32.PACK_AB R167, R178.reuse, R167 ;  /* 0x000000a7b2a7723e */ /* 0x044fe200000010ff */
[----:B------:R-:W-:Y:S01]  /*eb30*/  FADD.FTZ R8, R178, R15 ;  /* 0x0000000fb2087221 */ /* 0x000fe20000010000 */
[-C--:B------:R-:W-:Y:S01]  /*eb40*/  FMUL.FTZ R146, R146, R171.reuse ;  /* 0x000000ab92927220 */ /* 0x080fe20000410000 */
[-C--:B------:R-:W-:Y:S01]  /*eb50*/  FMUL.FTZ R147, R147, R171.reuse ;  /* 0x000000ab93937220 */ /* 0x080fe20000410000 */
[-C--:B------:R-:W-:Y:S01]  /*eb60*/  FMUL.FTZ R150, R150, R171.reuse ;  /* 0x000000ab96967220 */ /* 0x080fe20000410000 */
[----:B------:R-:W-:Y:S01]  /*eb70*/  FMUL.FTZ R151, R151, R171 ;  /* 0x000000ab97977220 */ /* 0x000fe20000410000 */
[----:B------:R0:W-:Y:S04]  /*eb80*/  STSM.16.M88.4 [R195+0x26800], R152 ;  /* 0x02680098c3007844 */ /* 0x0001e80000000200 */
[----:B------:R0:W-:Y:S04]  /*eb90*/  STSM.16.M88.4 [R196], R156 ;  /* 0x0000009cc4007844 */ /* 0x0001e80000000200 */
[----:B------:R0:W-:Y:S04]  /*eba0*/  STSM.16.M88.4 [R198], R160 ;  /* 0x000000a0c6007844 */ /* 0x0001e80000000200 */
[----:B------:R0:W-:Y:S01]  /*ebb0*/  STSM.16.M88.4 [R197], R164 ;  /* 0x000000a4c5007844 */ /* 0x0001e20000000200 */
[----:B------:R-:W-:Y:S05]  /*ebc0*/  @!P0 BRA `(.L_x_2104) ;  /* 0x0000000000048947 */ /* 0x000fea0003800000 */
[----:B------:R-:W-:Y:S01]  /*ebd0*/  BPT.TRAP 0x1 ;  /* 0x000000040000795c */ /* 0x000fe20000300000 */
.L_x_2104:
[----:B------:R2:W3:Y:S01]  /*ebe0*/  SYNCS.PHASECHK.TRANS64.TRYWAIT P2, [R216+URZ+0x28c50], R217 ;  /* 0x028c50d9d80075a7 */ /* 0x0004e2000804017f */
[----:B------:R-:W-:Y:S05]  /*ebf0*/  @!P0 BRA `(.L_x_2105) ;  /* 0x0000000000048947 */ /* 0x000fea0003800000 */
[----:B------:R-:W-:Y:S01]  /*ec00*/  BPT.TRAP 0x1 ;  /* 0x000000040000795c */ /* 0x000fe20000300000 */
.L_x_2105:
[----:B------:R-:W-:Y:S04]  /*ec10*/  BSSY B2, `(.L_x_2106) ;  /* 0x0000004000027945 */ /* 0x000fe80003800000 */
[----:B---3--:R-:W-:Y:S05]  /*ec20*/  @P2 BRA `(.L_x_2107) ;  /* 0x0000000000082947 */ /* 0x008fea0003800000 */
[----:B------:R-:W3:Y:S02]  /*ec30*/  SYNCS.PHASECHK.TRANS64.TRYWAIT P2, [R216+URZ+0x28c50], R217 ;  /* 0x028c50d9d80075a7 */ /* 0x000ee4000804017f */
[----:B---3--:R-:W-:Y:S05]  /*ec40*/  @!P2 BRA `(.L_x_2108) ;  /* 0x000000f40018a947 */ /* 0x008fea0003800000 */
.L_x_2107:
[----:B------:R-:W-:Y:S05]  /*ec50*/  BSYNC B2 ;  /* 0x0000000000027941 */ /* 0x000fea0003800000 */
.L_x_2106:
[----:B------:R-:W-:Y:S01]  /*ec60*/  IMAD R168, R215, 0x1000, R188 ;  /* 0x00001000d7a87824 */ /* 0x000fe200078e02bc */
[----:B------:R-:W-:Y:S01]  /*ec70*/  WARPGROUP.ARRIVE ;  /* 0x00000000000079c5 */ /* 0x000fe20000000000 */
[----:B------:R-:W-:Y:S01]  /*ec80*/  IMAD.MOV.U32 R169, RZ, RZ, 0x40000040 ;  /* 0x40000040ffa97424 */ /* 0x000fe200078e00ff */
[C---:B------:R-:W-:Y:S01]  /*ec90*/  ISETP.GT.AND P2, PT, R9.reuse, R212, PT ;  /* 0x000000d40900720c */ /* 0x040fe20003f44270 */
[----:B-123--:R-:W-:Y:S01]  /*eca0*/  @!P1 VIADD R216, R216, 0x28c60 ;  /* 0x00028c60d8d89836 */ /* 0x00efe20000000000 */
[----:B------:R-:W-:Y:S01]  /*ecb0*/  R2UR UR6, R168 ;  /* 0x00000000a80672ca */ /* 0x000fe200000e0000 */
[----:B------:R-:W-:Y:S01]  /*ecc0*/  VIADD R9, R9, 0xffffffff ;  /* 0xffffffff09097836 */ /* 0x000fe20000000000 */
[----:B------:R-:W-:Y:S01]  /*ecd0*/  R2UR UR7, R169 ;  /* 0x00000000a90772ca */ /* 0x000fe200000e0000 */
[----:B------:R-:W-:Y:S01]  /*ece0*/  IMAD.MOV.U32 R169, RZ, RZ, 0x40000040 ;  /* 0x40000040ffa97424 */ /* 0x000fe200078e00ff */
[----:B------:R-:W-:Y:S01]  /*ecf0*/  @!P1 PRMT R216, RZ, 0x654, R216 ;  /* 0x00000654ffd89816 */ /* 0x000fe200000000d8 */
[----:B------:R-:W-:Y:S01]  /*ed00*/  IMAD.MOV.U32 R20, RZ, RZ, R170 ;  /* 0x000000ffff147224 */ /* 0x000fe200078e00aa */
[----:B------:R-:W-:Y:S01]  /*ed10*/  MOV R18, R215 ;  /* 0x000000d700127202 */ /* 0x000fe20000000f00 */
[----:B------:R-:W-:-:S08]  /*ed20*/  IMAD.MOV.U32 R15, RZ, RZ, R180 ;  /* 0x000000ffff0f7224 */ /* 0x000fd000078e00b4 */
[----:B------:R-:W-:Y:S03]  /*ed30*/  HGMMA.64x256x16.F32.BF16 R24, R152, gdesc[UR4].tnspB, R24, gsb0 ;  /* 0x43e0000498187df0 */ /* 0x000fe60008001818 */
        /* <DEDUP_REMOVED lines=33> */
[----:B------:R-:W-:Y:S05]  /*ef50*/  BSYNC B0 ;  /* 0x0000000000007941 */ /* 0x000fea0003800000 */
.L_x_2090:
[----:B------:R-:W-:Y:S02]  /*ef60*/  IMAD.MOV.U32 R20, RZ, RZ, R170 ;  /* 0x000000ffff147224 */ /* 0x000fe400078e00aa */
[----:B------:R-:W-:Y:S02]  /*ef70*/  IMAD.MOV.U32 R15, RZ, RZ, R180 ;  /* 0x000000ffff0f7224 */ /* 0x000fe400078e00b4 */
[----:B------:R-:W-:-:S07]  /*ef80*/  IMAD.MOV.U32 R18, RZ, RZ, R215 ;  /* 0x000000ffff127224 */ /* 0x000fce00078e00d7 */
.L_x_2089:
[----:B------:R-:W-:Y:S05]  /*ef90*/  BSYNC B1 ;  /* 0x0000000000017941 */ /* 0x000fea0003800000 */
.L_x_2088:
[----:B------:R-:W1:Y:S01]  /*efa0*/  LDC R156, c[0x0][0x9e4] ;  /* 0x00027900ff9c7b82 */ /* 0x000e620000000800 */
[----:B------:R-:W-:Y:S01]  /*efb0*/  IADD3 R152, R185, 0x40, -R186 ;  /* 0x00000040b9987810 */ /* 0x000fe20007ffe8ba */
[----:B------:R-:W-:-:S04]  /*efc0*/  ULDC UR4, c[0x0][0x9dc] ;  /* 0x0002770000047ab9 */ /* 0x000fc80000000800 */
[----:B------:R-:W-:-:S04]  /*efd0*/  IMAD R152, R189, 0x40, R152 ;  /* 0x00000040bd987824 */ /* 0x000fc800078e0298 */
[----:B------:R-:W-:Y:S01]  /*efe0*/  VIADD R154, R152, -UR4 ;  /* 0x80000004989a7c36 */ /* 0x000fe20008000000 */
[----:B-1----:R-:W-:-:S13]  /*eff0*/  ISETP.GE.AND P6, PT, R156, 0x1, PT ;  /* 0x000000019c00780c */ /* 0x002fda0003fc6270 */
[----:B------:R-:W-:Y:S05]  /*f000*/  @!P6 BRA `(.L_x_2110) ;  /* 0x000000000048e947 */ /* 0x000fea0003800000 */
[----:B------:R-:W-:Y:S01]  /*f010*/  IMAD.MOV.U32 R155, RZ, RZ, R152 ;  /* 0x000000ffff9b7224 */ /* 0x000fe200078e0098 */
[----:B------:R-:W-:Y:S04]  /*f020*/  BSSY B0, `(.L_x_2111) ;  /* 0x000000e000007945 */ /* 0x000fe80003800000 */
        /* <DEDUP_REMOVED lines=9> */
.L_x_2112:
[----:B------:R-:W-:-:S13]  /*f0c0*/  ISETP.NE.AND P2, PT, R156, 0x1, PT ;  /* 0x000000019c00780c */ /* 0x000fda0003f45270 */
[----:B------:R-:W1:Y:S02]  /*f0d0*/  @P2 LDC.64 R152, c[0x0][0x9e8] ;  /* 0x00027a00ff982b82 */ /* 0x000e640000000a00 */
[----:B-1----:R-:W-:-:S05]  /*f0e0*/  @P2 IMAD.HI.U32 R152, R155, R152, RZ ;  /* 0x000000989b982227 */ /* 0x002fca00078e00ff */
[----:B------:R-:W-:-:S07]  /*f0f0*/  @P2 SHF.R.U32.HI R155, RZ, R153, R152 ;  /* 0x00000099ff9b2219 */ /* 0x000fce0000011698 */
.L_x_2113:
[----:B------:R-:W-:Y:S05]  /*f100*/  BSYNC B0 ;  /* 0x0000000000007941 */ /* 0x000fea0003800000 */
.L_x_2111:
[----:B------:R-:W-:-:S05]  /*f110*/  IMAD R155, R155, R156, RZ ;  /* 0x0000009c9b9b7224 */ /* 0x000fca00078e02ff */
[----:B------:R-:W-:-:S07]  /*f120*/  VIMNMX R154, R154, R155, !PT ;  /* 0x0000009b9a9a7248 */ /* 0x000fce0007fe0100 */
.L_x_2110:
[----:B------:R-:W-:Y:S01]  /*f130*/  VIADD R154, R154, 0x3f ;  /* 0x0000003f9a9a7836 */ /* 0x000fe20000000000 */
[----:B------:R-:W-:Y:S04]  /*f140*/  BSSY B1, `(.L_x_2114) ;  /* 0x00001ee000017945 */ /* 0x000fe80003800000 */
[----:B------:R-:W-:-:S04]  /*f150*/  SHF.R.S32.HI R153, RZ, 0x1f, R154 ;  /* 0x0000001fff997819 */ /* 0x000fc8000001149a */
[----:B------:R-:W-:-:S04]  /*f160*/  LEA.HI R153, R153, R154, RZ, 0x6 ;  /* 0x0000009a99997211 */ /* 0x000fc800078f30ff */
[----:B------:R-:W-:-:S04]  /*f170*/  SHF.R.S32.HI R153, RZ, 0x6, R153 ;  /* 0x00000006ff997819 */ /* 0x000fc80000011499 */
[----:B------:R-:W-:-:S04]  /*f180*/  VIMNMX R189, R190, R153, !PT ;  /* 0x00000099bebd7248 */ /* 0x000fc80007fe0100 */
[----:B------:R-:W-:-:S13]  /*f190*/  ISETP.GE.AND P2, PT, R9, R189, PT ;  /* 0x000000bd0900720c */ /* 0x000fda0003f46270 */
[----:B------:R-:W-:Y:S05]  /*f1a0*/  @!P2 BRA `(.L_x_2115) ;  /* 0x0000001c009ca947 */ /* 0x000fea0003800000 */
[----:B------:R-:W-:Y:S01]  /*f1b0*/  BSSY B0, `(.L_x_2116) ;  /* 0x00001e5000007945 */ /* 0x000fe20003800000 */
[----:B------:R-:W-:Y:S01]  /*f1c0*/  IMAD.MOV.U32 R209, RZ, RZ, R20 ;  /* 0x000000ffffd17224 */ /* 0x000fe200078e0014 */
[----:B------:R-:W-:Y:S01]  /*f1d0*/  MOV R191, R9 ;  /* 0x0000000900bf7202 */ /* 0x000fe20000000f00 */
[----:B------:R-:W-:Y:S02]  /*f1e0*/  IMAD.MOV.U32 R212, RZ, RZ, R15 ;  /* 0x000000ffffd47224 */ /* 0x000fe400078e000f */
[----:B------:R-:W-:-:S07]  /*f1f0*/  IMAD.MOV.U32 R213, RZ, RZ, R18 ;  /* 0x000000ffffd57224 */ /* 0x000fce00078e0012 */
.L_x_2127:
[----:B------:R-:W-:Y:S02]  /*f200*/  VIADD R18, R213, 0x1 ;  /* 0x00000001d5127836 */ /* 0x000fe40000000000 */
[----:B------:R-:W-:Y:S02]  /*f210*/  IMAD.MOV.U32 R20, RZ, RZ, R191 ;  /* 0x000000ffff147224 */ /* 0x000fe400078e00bf */
[----:B------:R-:W-:Y:S01]  /*f220*/  VIADD R191, R191, 0xffffffff ;  /* 0xffffffffbfbf7836 */ /* 0x000fe20000000000 */
[----:B------:R-:W-:Y:S02]  /*f230*/  ISETP.NE.AND P3, PT, R18, 0x2, PT ;  /* 0x000000021200780c */ /* 0x000fe40003f65270 */
[----:B------:R-:W-:Y:S02]  /*f240*/  ISETP.GT.AND P2, PT, R20, R189, PT ;  /* 0x000000bd1400720c */ /* 0x000fe40003f44270 */
[----:B------:R-:W-:Y:S02]  /*f250*/  SEL R20, RZ, 0x1, P3 ;  /* 0x00000001ff147807 */ /* 0x000fe40001800000 */
[----:B------:R-:W-:-:S02]  /*f260*/  SEL R18, R18, RZ, P3 ;  /* 0x000000ff12127207 */ /* 0x000fc40001800000 */
[----:B------:R-:W-:Y:S01]  /*f270*/  LOP3.LUT R19, R19, R20, RZ, 0x3c, !PT ;  /* 0x0000001413137212 */ /* 0x000fe200078e3cff */
[----:B-1----:R-:W-:Y:S06]  /*f280*/  @!P0 BRA `(.L_x_2117) ;  /* 0x0000000000048947 */ /* 0x002fec0003800000 */
[----:B------:R-:W-:Y:S01]  /*f290*/  BPT.TRAP 0x1 ;  /* 0x000000040000795c */ /* 0x000fe20000300000 */
.L_x_2117:
[----:B------:R-:W-:Y:S01]  /*f2a0*/  IMAD R9, R18, 0x8, R2 ;  /* 0x0000000812097824 */ /* 0x000fe200078e0202 */
[----:B------:R-:W-:-:S04]  /*f2b0*/  SHF.L.U32 R208, R19, 0x1f, RZ ;  /* 0x0000001f13d07819 */ /* 0x000fc800000006ff */
[----:B------:R1:W2:Y:S01]  /*f2c0*/  SYNCS.PHASECHK.TRANS64.TRYWAIT P3, [R9+URZ+0x28c30], R208 ;  /* 0x028c30d0090075a7 */ /* 0x0002a2000806017f */
[----:B------:R-:W-:Y:S05]  /*f2d0*/  @!P0 BRA `(.L_x_2118) ;  /* 0x0000000000048947 */ /* 0x000fea0003800000 */
[----:B------:R-:W-:Y:S01]  /*f2e0*/  BPT.TRAP 0x1 ;  /* 0x000000040000795c */ /* 0x000fe20000300000 */
.L_x_2118:
[----:B------:R-:W-:Y:S01]  /*f2f0*/  BSSY B2, `(.L_x_2119) ;  /* 0x0000006000027945 */ /* 0x000fe20003800000 */
[----:B------:R-:W-:Y:S02]  /*f300*/  IMAD R20, R18, 0x200, R14 ;  /* 0x0000020012147824 */ /* 0x000fe400078e020e */
[----:B------:R-:W-:Y:S01]  /*f310*/  IMAD.MOV.U32 R21, RZ, RZ, 0x40000040 ;  /* 0x40000040ff157424 */ /* 0x000fe200078e00ff */
[----:B--2---:R-:W-:Y:S06]  /*f320*/  @P3 BRA `(.L_x_2120) ;  /* 0x0000000000083947 */ /* 0x004fec0003800000 */
[----:B------:R-:W2:Y:S02]  /*f330*/  SYNCS.PHASECHK.TRANS64.TRYWAIT P3, [R9+URZ+0x28c30], R208 ;  /* 0x028c30d0090075a7 */ /* 0x000ea4000806017f */
[----:B--2---:R-:W-:Y:S05]  /*f340*/  @!P3 BRA `(.L_x_2121) ;  /* 0x000000ec006cb947 */ /* 0x004fea0003800000 */
.L_x_2120:
[----:B------:R-:W-:Y:S05]  /*f350*/  BSYNC B2 ;  /* 0x0000000000027941 */ /* 0x000fea0003800000 */
.L_x_2119:
[C---:B------:R-:W-:Y:S01]  /*f360*/  R2UR UR6, R20.reuse ;  /* 0x00000000140672ca */ /* 0x040fe200000e0000 */
[----:B------:R-:W-:Y:S01]  /*f370*/  WARPGROUP.ARRIVE ;  /* 0x00000000000079c5 */ /* 0x000fe20000000000 */
[----:B------:R-:W-:Y:S01]  /*f380*/  R2UR UR7, R21 ;  /* 0x00000000150772ca */ /* 0x000fe200000e0000 */
[----:B------:R-:W-:Y:S01]  /*f390*/  VIADD R206, R20, 0x2 ;  /* 0x0000000214ce7836 */ /* 0x000fe20000000000 */
[----:B------:R-:W-:Y:S01]  /*f3a0*/  R2UR UR4, R4 ;  /* 0x00000000040472ca */ /* 0x000fe200000e0000 */
[----:B------:R-:W-:Y:S01]  /*f3b0*/  IMAD.MOV.U32 R207, RZ, RZ, 0x40000040 ;  /* 0x40000040ffcf7424 */ /* 0x000fe200078e00ff */
[----:B------:R-:W-:Y:S01]  /*f3c0*/  R2UR UR5, R5 ;  /* 0x00000000050572ca */ /* 0x000fe200000e0000 */
[----:B------:R-:W-:-:S12]  /*f3d0*/  IMAD.MOV.U32 R21, RZ, RZ, 0x40000040 ;  /* 0x40000040ff157424 */ /* 0x000fd800078e00ff */
[----:B------:R-:W-:Y:S01]  /*f3e0*/  HGMMA.64x64x16.F32.BF16 R152, gdesc[UR4], RZ, !UPT, gsb0 ;  /* 0x00e00000049879f0 */ /* 0x000fe2000c0018ff */
[----:B------:R-:W-:Y:S02]  /*f3f0*/  R2UR UR6, R206 ;  /* 0x00000000ce0672ca */ /* 0x000fe400000e0000 */
[----:B------:R-:W-:Y:S01]  /*f400*/  R2UR UR7, R207 ;  /* 0x00000000cf0772ca */ /* 0x000fe200000e0000 */
[----:B------:R-:W-:Y:S01]  /*f410*/  IMAD.MOV.U32 R207, RZ, RZ, 0x40000040 ;  /* 0x40000040ffcf7424 */ /* 0x000fe200078e00ff */
[----:B------:R-:W-:Y:S02]  /*f420*/  R2UR UR4, R12 ;  /* 0x000000000c0472ca */ /* 0x000fe400000e0000 */
[----:B------:R-:W-:Y:S02]  /*f430*/  R2UR UR5, R13 ;  /* 0x000000000d0572ca */ /* 0x000fe400000e0000 */
[C---:B------:R-:W-:Y:S01]  /*f440*/  IADD3 R206, R20.reuse, 0x4, RZ ;  /* 0x0000000414ce7810 */ /* 0x040fe20007ffe0ff */
[----:B------:R-:W-:Y:S01]  /*f450*/  VIADD R20, R20, 0x6 ;  /* 0x0000000614147836 */ /* 0x000fe20000000000 */
[----:B------:R-:W-:-:S02]  /*f460*/  WARPGROUP.DEPBAR.LE gsb0, 0x0 ;  /* 0x00008000000079c5 */ /* 0x000fc40000010000 */
        /* <DEDUP_REMOVED lines=39> */
[----:B0-----:R-:W-:Y:S01]  /*f6e0*/  FMUL.FTZ R216, R159, UR4 ;  /* 0x000000049fd87c20 */ /* 0x001fe20008410000 */
[----:B------:R-:W0:Y:S01]  /*f6f0*/  MUFU.TANH R156, R156 ;  /* 0x0000009c009c7308 */ /* 0x000e220000002400 */
        /* <DEDUP_REMOVED lines=8> */
[----:B----4-:R-:W-:Y:S01]  /*f780*/  FMNMX.FTZ R15, R206, R15, !PT ;  /* 0x0000000fce0f7209 */ /* 0x010fe20007810000 */
[----:B------:R-:W-:Y:S01]  /*f790*/  FMUL.FTZ R174, R174, UR4 ;  /* 0x00000004aeae7c20 */ /* 0x000fe20008410000 */
[----:B------:R-:W-:Y:S01]  /*f7a0*/  FMUL.FTZ R161, R175, UR4 ;  /* 0x00000004afa17c20 */ /* 0x000fe20008410000 */
[----:B------:R-:W-:Y:S01]  /*f7b0*/  FMUL.FTZ R178, R178, UR4 ;  /* 0x00000004b2b27c20 */ /* 0x000fe20008410000 */
[----:B------:R-:W-:Y:S01]  /*f7c0*/  FMUL.FTZ R163, R179, UR4 ;  /* 0x00000004b3a37c20 */ /* 0x000fe20008410000 */
[----:B------:R-:W-:-:S02]  /*f7d0*/  FMUL.FTZ R182, R182, UR4 ;  /* 0x00000004b6b67c20 */ /* 0x000fc40008410000 */
[----:B------:R-:W4:Y:S01]  /*f7e0*/  MUFU.TANH R160, R160 ;  /* 0x000000a000a07308 */ /* 0x000f220000002400 */
[----:B0-----:R-:W-:-:S07]  /*f7f0*/  FMNMX.FTZ R15, R156, R15, !PT ;  /* 0x0000000f9c0f7209 */ /* 0x001fce0007810000 */
[----:B------:R-:W0:Y:S01]  /*f800*/  MUFU.TANH R228, R228 ;  /* 0x000000e400e47308 */ /* 0x000e220000002400 */
[----:B---3--:R-:W-:-:S07]  /*f810*/  FMNMX.FTZ R15, R214, R15, !PT ;  /* 0x0000000fd60f7209 */ /* 0x008fce0007810000 */
[----:B------:R-:W3:Y:S01]  /*f820*/  MUFU.TANH R164, R164 ;  /* 0x000000a400a47308 */ /* 0x000ee20000002400 */
[----:B----4-:R-:W-:-:S07]  /*f830*/  FMNMX.FTZ R15, R160, R15, !PT ;  /* 0x0000000fa00f7209 */ /* 0x010fce0007810000 */
        /* <DEDUP_REMOVED lines=21> */
[----:B---3--:R-:W-:-:S05]  /*f990*/  FMNMX.FTZ R15, R153, R15, !PT ;  /* 0x0000000f990f7209 */ /* 0x008fca0007810000 */
[----:B------:R-:W3:Y:S02]  /*f9a0*/  SHFL.BFLY PT, R21, R15, 0x2, 0x1f ;  /* 0x0c401f000f157f89 */ /* 0x000ee400000e0000 */
[----:B------:R-:W5:Y:S08]  /*f9b0*/  MUFU.TANH R158, R158 ;  /* 0x0000009e009e7308 */ /* 0x000f700000002400 */
[----:B------:R-:W1:Y:S08]  /*f9c0*/  MUFU.TANH R216, R216 ;  /* 0x000000d800d87308 */ /* 0x000e700000002400 */
[----:B------:R-:W2:Y:S01]  /*f9d0*/  MUFU.TANH R162, R162 ;  /* 0x000000a200a27308 */ /* 0x000ea20000002400 */
[----:B---3--:R-:W-:-:S02]  /*f9e0*/  FMNMX.FTZ R165, R15, R21, !PT ;  /* 0x000000150fa57209 */ /* 0x008fc40007810000 */
[----:B----4-:R-:W-:-:S05]  /*f9f0*/  FMNMX.FTZ R15, R152, R209, !PT ;  /* 0x000000d1980f7209 */ /* 0x010fca0007810000 */
[----:B------:R-:W3:Y:S01]  /*fa00*/  MUFU.TANH R155, R155 ;  /* 0x0000009b009b7308 */ /* 0x000ee20000002400 */
[----:B------:R-:W4:Y:S01]  /*fa10*/  SHFL.BFLY PT, R167, R165, 0x1, 0x1f ;  /* 0x0c201f00a5a77f89 */ /* 0x000f2200000e0000 */
[----:B0-----:R-:W-:-:S04]  /*fa20*/  FMNMX.FTZ R15, R154, R15, !PT ;  /* 0x0000000f9a0f7209 */ /* 0x001fc80007810000 */
[----:B-----5:R-:W-:Y:S02]  /*fa30*/  FMNMX.FTZ R15, R158, R15, !PT ;  /* 0x0000000f9e0f7209 */ /* 0x020fe40007810000 */
[----:B------:R-:W0:Y:S02]  /*fa40*/  MUFU.TANH R166, R166 ;  /* 0x000000a600a67308 */ /* 0x000e240000002400 */
[----:B-1----:R-:W-:-:S04]  /*fa50*/  FMNMX.FTZ R21, R216, R15, !PT ;  /* 0x0000000fd8157209 */ /* 0x002fc80007810000 */
[----:B--2---:R-:W-:Y:S02]  /*fa60*/  FMNMX.FTZ R21, R162, R21, !PT ;  /* 0x00000015a2157209 */ /* 0x004fe40007810000 */
[----:B------:R-:W1:Y:S08]  /*fa70*/  MUFU.TANH R157, R157 ;  /* 0x0000009d009d7308 */ /* 0x000e700000002400 */
[----:B------:R-:W2:Y:S01]  /*fa80*/  MUFU.TANH R170, R170 ;  /* 0x000000aa00aa7308 */ /* 0x000ea20000002400 */
[----:B----4-:R-:W-:Y:S01]  /*fa90*/  FMNMX.FTZ R15, R165, R167, !PT ;  /* 0x000000a7a50f7209 */ /* 0x010fe20007810000 */
[----:B------:R-:W-:Y:S01]  /*faa0*/  FMUL.FTZ R165, R183, UR4 ;  /* 0x00000004b7a57c20 */ /* 0x000fe20008410000 */
[----:B------:R-:W-:Y:S01]  /*fab0*/  ULDC UR4, c[0x0][0x988] ;  /* 0x0002620000047ab9 */ /* 0x000fe20000000800 */
[----:B---3--:R-:W-:Y:S01]  /*fac0*/  FMNMX.FTZ R167, R155, R21, !PT ;  /* 0x000000159ba77209 */ /* 0x008fe20007810000 */
[----:B------:R-:W-:-:S02]  /*fad0*/  IMAD.U32 R21, RZ, RZ, UR4 ;  /* 0x00000004ff157e24 */ /* 0x000fc4000f8e00ff */
[----:B------:R-:W-:Y:S01]  /*fae0*/  FADD.FTZ R169, -R15, R212 ;  /* 0x000000d40fa97221 */ /* 0x000fe20000010100 */
[----:B------:R-:W3:Y:S01]  /*faf0*/  MUFU.TANH R159, R159 ;  /* 0x0000009f009f7308 */ /* 0x000ee20000002400 */
[----:B0-----:R-:W-:Y:S02]  /*fb00*/  FMNMX.FTZ R212, R166, R167, !PT ;  /* 0x000000a7a6d47209 */ /* 0x001fe40007810000 */
[-C--:B------:R-:W-:Y:S01]  /*fb10*/  FMUL.FTZ R173, R169, R21.reuse ;  /* 0x00000015a9ad7220 */ /* 0x080fe20000410000 */
[----:B------:R-:W-:Y:S01]  /*fb20*/  FMUL.FTZ R169, R15, R21 ;  /* 0x000000150fa97220 */ /* 0x000fe20000410000 */
[----:B-1----:R-:W-:-:S03]  /*fb30*/  FMNMX.FTZ R167, R157, R212, !PT ;  /* 0x000000d49da77209 */ /* 0x002fc60007810000 */
[----:B------:R-:W0:Y:S01]  /*fb40*/  MUFU.TANH R174, R174 ;  /* 0x000000ae00ae7308 */ /* 0x000e220000002400 */
[--C-:B------:R-:W-:Y:S01]  /*fb50*/  FFMA.FTZ R175, R20, R21, -R169.reuse ;  /* 0x0000001514af7223 */ /* 0x100fe200000108a9 */
[----:B--2---:R-:W-:Y:S01]  /*fb60*/  FMNMX.FTZ R20, R170, R167, !PT ;  /* 0x000000a7aa147209 */ /* 0x004fe20007810000 */
[-CC-:B------:R-:W-:Y:S01]  /*fb70*/  FFMA.FTZ R214, R214, R21.reuse, -R169.reuse ;  /* 0x00000015d6d67223 */ /* 0x180fe200000108a9 */
[-CC-:B------:R-:W-:Y:S01]  /*fb80*/  FFMA.FTZ R206, R206, R21.reuse, -R169.reuse ;  /* 0x00000015cece7223 */ /* 0x180fe200000108a9 */
[-CC-:B------:R-:W-:Y:S01]  /*fb90*/  FFMA.FTZ R156, R156, R21.reuse, -R169.reuse ;  /* 0x000000159c9c7223 */ /* 0x180fe200000108a9 */
[-CC-:B------:R-:W-:Y:S01]  /*fba0*/  FFMA.FTZ R160, R160, R21.reuse, -R169.reuse ;  /* 0x00000015a0a07223 */ /* 0x180fe200000108a9 */
[-CC-:B------:R-:W-:Y:S01]  /*fbb0*/  FFMA.FTZ R164, R164, R21.reuse, -R169.reuse ;  /* 0x00000015a4a47223 */ /* 0x180fe200000108a9 */
[----:B------:R-:W1:Y:S01]  /*fbc0*/  MUFU.TANH R161, R161 ;  /* 0x000000a100a17308 */ /* 0x000e620000002400 */
[----:B---3--:R-:W-:Y:S01]  /*fbd0*/  FMNMX.FTZ R171, R159, R20, !PT ;  /* 0x000000149fab7209 */ /* 0x008fe20007810000 */
[-CC-:B------:R-:W-:Y:S01]  /*fbe0*/  FFMA.FTZ R168, R168, R21.reuse, -R169.reuse ;  /* 0x00000015a8a87223 */ /* 0x180fe200000108a9 */
[-CC-:B------:R-:W-:Y:S01]  /*fbf0*/  FFMA.FTZ R172, R172, R21.reuse, -R169.reuse ;  /* 0x00000015acac7223 */ /* 0x180fe200000108a9 */
[-CC-:B------:R-:W-:Y:S01]  /*fc00*/  FFMA.FTZ R179, R234, R21.reuse, -R169.reuse ;  /* 0x00000015eab37223 */ /* 0x180fe200000108a9 */
[-CC-:B------:R-:W-:Y:S01]  /*fc10*/  FFMA.FTZ R176, R176, R21.reuse, -R169.reuse ;  /* 0x00000015b0b07223 */ /* 0x180fe200000108a9 */
[-CC-:B------:R-:W-:Y:S01]  /*fc20*/  FFMA.FTZ R181, R236, R21.reuse, -R169.reuse ;  /* 0x00000015ecb57223 */ /* 0x180fe200000108a9 */
[--C-:B------:R-:W-:Y:S01]  /*fc30*/  FFMA.FTZ R180, R180, R21, -R169.reuse ;  /* 0x00000015b4b47223 */ /* 0x100fe200000108a9 */
[----:B------:R-:W2:Y:S01]  /*fc40*/  MUFU.TANH R178, R178 ;  /* 0x000000b200b27308 */ /* 0x000ea20000002400 */
[----:B0-----:R-:W-:Y:S01]  /*fc50*/  FMNMX.FTZ R20, R174, R171, !PT ;  /* 0x000000abae147209 */ /* 0x001fe20007810000 */
[----:B------:R-:W-:-:S06]  /*fc60*/  FFMA.FTZ R153, R153, R21, -R169 ;  /* 0x0000001599997223 */ /* 0x000fcc00000108a9 */
[----:B------:R-:W0:Y:S01]  /*fc70*/  MUFU.TANH R163, R163 ;  /* 0x000000a300a37308 */ /* 0x000e220000002400 */
[----:B-1----:R-:W-:-:S07]  /*fc80*/  FMNMX.FTZ R171, R161, R20, !PT ;  /* 0x00000014a1ab7209 */ /* 0x002fce0007810000 */
[----:B------:R-:W1:Y:S01]  /*fc90*/  MUFU.TANH R182, R182 ;  /* 0x000000b600b67308 */ /* 0x000e620000002400 */
[----:B--2---:R-:W-:-:S07]  /*fca0*/  FMNMX.FTZ R20, R178, R171, !PT ;  /* 0x000000abb2147209 */ /* 0x004fce0007810000 */
[----:B------:R-:W2:Y:S01]  /*fcb0*/  MUFU.TANH R165, R165 ;  /* 0x000000a500a57308 */ /* 0x000ea20000002400 */
[----:B0-----:R-:W-:-:S07]  /*fcc0*/  FMNMX.FTZ R171, R163, R20, !PT ;  /* 0x00000014a3ab7209 */ /* 0x001fce0007810000 */
[----:B------:R0:W3:Y:S01]  /*fcd0*/  MUFU.EX2 R212, R173 ;  /* 0x000000ad00d47308 */ /* 0x0000e20000000800 */
[----:B-1----:R-:W-:-:S07]  /*fce0*/  FMNMX.FTZ R20, R182, R171, !PT ;  /* 0x000000abb6147209 */ /* 0x002fce0007810000 */
[----:B------:R-:W-:Y:S01]  /*fcf0*/  MUFU.EX2 R171, R214 ;  /* 0x000000d600ab7308 */ /* 0x000fe20000000800 */
[----:B--2---:R-:W-:Y:S01]  /*fd00*/  FMNMX.FTZ R20, R165, R20, !PT ;  /* 0x00000014a5147209 */ /* 0x004fe20007810000 */
[----:B0-----:R-:W-:-:S04]  /*fd10*/  FFMA.FTZ R173, R228, R21, -R169 ;  /* 0x00000015e4ad7223 */ /* 0x001fc800000108a9 */
[----:B------:R-:W0:Y:S02]  /*fd20*/  SHFL.BFLY PT, R177, R20, 0x2, 0x1f ;  /* 0x0c401f0014b17f89 */ /* 0x000e2400000e0000 */
[----:B------:R1:W2:Y:S01]  /*fd30*/  MUFU.EX2 R167, R175 ;  /* 0x000000af00a77308 */ /* 0x0002a20000000800 */
        /* <DEDUP_REMOVED lines=8> */
[----:B-1----:R-:W-:Y:S01]  /*fdc0*/  FFMA.FTZ R175, R230, R21, -R169 ;  /* 0x00000015e6af7223 */ /* 0x002fe200000108a9 */
[-C--:B------:R-:W-:Y:S01]  /*fdd0*/  FMUL.FTZ R37, R37, R212.reuse ;  /* 0x000000d425257220 */ /* 0x080fe20000410000 */
[-C--:B------:R-:W-:Y:S01]  /*fde0*/  FMUL.FTZ R40, R40, R212.reuse ;  /* 0x000000d428287220 */ /* 0x080fe20000410000 */
[-C--:B------:R-:W-:Y:S01]  /*fdf0*/  FMUL.FTZ R41, R41, R212.reuse ;  /* 0x000000d429297220 */ /* 0x080fe20000410000 */
[-C--:B------:R-:W-:Y:S01]  /*fe00*/  FMUL.FTZ R44, R44, R212.reuse ;  /* 0x000000d42c2c7220 */ /* 0x080fe20000410000 */
[-C--:B------:R-:W-:Y:S01]  /*fe10*/  FMUL.FTZ R45, R45, R212.reuse ;  /* 0x000000d42d2d7220 */ /* 0x080fe20000410000 */
[-C--:B------:R-:W-:Y:S01]  /*fe20*/  FMUL.FTZ R48, R48, R212.reuse ;  /* 0x000000d430307220 */ /* 0x080fe20000410000 */
[----:B------:R-:W1:Y:S01]  /*fe30*/  MUFU.EX2 R156, R156 ;  /* 0x0000009c009c7308 */ /* 0x000e620000000800 */
[----:B--2---:R-:W-:Y:S01]  /*fe40*/  FFMA.FTZ R3, R212, R3, R167 ;  /* 0x00000003d4037223 */ /* 0x004fe200000100a7 */
[-C--:B------:R-:W-:Y:S01]  /*fe50*/  FMUL.FTZ R49, R49, R212.reuse ;  /* 0x000000d431317220 */ /* 0x080fe20000410000 */
[-C--:B------:R-:W-:Y:S01]  /*fe60*/  FMUL.FTZ R52, R52, R212.reuse ;  /* 0x000000d434347220 */ /* 0x080fe20000410000 */
[-C--:B------:R-:W-:Y:S01]  /*fe70*/  FMUL.FTZ R53, R53, R212.reuse ;  /* 0x000000d435357220 */ /* 0x080fe20000410000 */
[-C--:B------:R-:W-:Y:S01]  /*fe80*/  FMUL.FTZ R56, R56, R212.reuse ;  /* 0x000000d438387220 */ /* 0x080fe20000410000 */
[----:B0-----:R-:W-:Y:S01]  /*fe90*/  FMNMX.FTZ R183, R20, R177, !PT ;  /* 0x000000b114b77209 */ /* 0x001fe20007810000 */
[-C--:B------:R-:W-:Y:S01]  /*fea0*/  FFMA.FTZ R177, R232, R21.reuse, -R169 ;  /* 0x00000015e8b17223 */ /* 0x080fe200000108a9 */
[----:B------:R-:W-:Y:S01]  /*feb0*/  MUFU.EX2 R160, R160 ;  /* 0x000000a000a07308 */ /* 0x000fe20000000800 */
[----:B---3--:R-:W-:Y:S01]  /*fec0*/  FADD.FTZ R3, R206, R3 ;  /* 0x00000003ce037221 */ /* 0x008fe20000010000 */
[-C--:B------:R-:W-:Y:S01]  /*fed0*/  FMUL.FTZ R57, R57, R212.reuse ;  /* 0x000000d439397220 */ /* 0x080fe20000410000 */
[----:B------:R-:W0:Y:S01]  /*fee0*/  SHFL.BFLY PT, R20, R183, 0x1, 0x1f ;  /* 0x0c201f00b7147f89 */ /* 0x000e2200000e0000 */
        /* <DEDUP_REMOVED lines=33> */
[-CC-:B------:R-:W-:Y:S01]  /*10100*/  FFMA.FTZ R214, R152, R21.reuse, -R232.reuse ;  /* 0x0000001598d67223 */ /* 0x180fe200000108e8 */
[-CC-:B------:R-:W-:Y:S01]  /*10110*/  FFMA.FTZ R183, R154, R21.reuse, -R232.reuse ;  /* 0x000000159ab77223 */ /* 0x180fe200000108e8 */
[----:B------:R-:W-:Y:S01]  /*10120*/  FFMA.FTZ R228, R155, R21, -R232 ;  /* 0x000000159be47223 */ /* 0x000fe200000108e8 */
[----:B------:R-:W-:-:S02]  /*10130*/  IMAD.MOV R155, RZ, RZ, -R194 ;  /* 0x000000ffff9b7224 */ /* 0x000fc400078e0ac2 */
[-CC-:B------:R-:W-:Y:S01]  /*10140*/  FFMA.FTZ R207, R158, R21.reuse, -R232.reuse ;  /* 0x000000159ecf7223 */ /* 0x180fe200000108e8 */
[----:B------:R-:W-:Y:S01]  /*10150*/  MUFU.EX2 R169, R169 ;  /* 0x000000a900a97308 */ /* 0x000fe20000000800 */
[--C-:B------:R-:W-:Y:S01]  /*10160*/  FFMA.FTZ R216, R216, R21, -R232.reuse ;  /* 0x00000015d8d87223 */ /* 0x100fe200000108e8 */
[----:B------:R-:W-:Y:S01]  /*10170*/  @!P1 VIADD R152, R9, 0x28c40 ;  /* 0x00028c4009989836 */ /* 0x000fe20000000000 */
[----:B------:R-:W-:Y:S01]  /*10180*/  ISETP.NE.AND P3, PT, R22, R155, PT ;  /* 0x0000009b1600720c */ /* 0x000fe20003f65270 */
[-CC-:B------:R-:W-:Y:S01]  /*10190*/  FFMA.FTZ R209, R162, R21.reuse, -R232.reuse ;  /* 0x00000015a2d17223 */ /* 0x180fe200000108e8 */
[-CC-:B------:R-:W-:Y:S01]  /*101a0*/  FFMA.FTZ R215, R166, R21.reuse, -R232.reuse ;  /* 0x00000015a6d77223 */ /* 0x180fe200000108e8 */
[-C--:B------:R-:W-:Y:S01]  /*101b0*/  FFMA.FTZ R230, R157, R21.reuse, -R232 ;  /* 0x000000159de67223 */ /* 0x080fe200000108e8 */
[----:B------:R-:W-:Y:S01]  /*101c0*/  @!P1 PRMT R152, RZ, 0x654, R152 ;  /* 0x00000654ff989816 */ /* 0x000fe20000000098 */
[----:B------:R-:W0:Y:S01]  /*101d0*/  MUFU.EX2 R214, R214 ;  /* 0x000000d600d67308 */ /* 0x000e220000000800 */
[-CC-:B------:R-:W-:Y:S01]  /*101e0*/  FFMA.FTZ R170, R170, R21.reuse, -R232.reuse ;  /* 0x00000015aaaa7223 */ /* 0x180fe200000108e8 */
[-CC-:B------:R-:W-:Y:S01]  /*101f0*/  FFMA.FTZ R217, R159, R21.reuse, -R232.reuse ;  /* 0x000000159fd97223 */ /* 0x180fe200000108e8 */
[----:B------:R1:W-:Y:S01]  /*10200*/  @!P1 SYNCS.ARRIVE.TRANS64.RED.A1T0 RZ, [R152+URZ], RZ ;  /* 0x000000ff98ff99a7 */ /* 0x0003e2000810043f */
[-CC-:B------:R-:W-:Y:S01]  /*10210*/  FFMA.FTZ R174, R174, R21.reuse, -R232.reuse ;  /* 0x00000015aeae7223 */ /* 0x180fe200000108e8 */
[-CC-:B------:R-:W-:Y:S01]  /*10220*/  FFMA.FTZ R161, R161, R21.reuse, -R232.reuse ;  /* 0x00000015a1a17223 */ /* 0x180fe200000108e8 */
[-CC-:B------:R-:W-:Y:S01]  /*10230*/  FFMA.FTZ R178, R178, R21.reuse, -R232.reuse ;  /* 0x00000015b2b27223 */ /* 0x180fe200000108e8 */
[----:B------:R-:W-:Y:S01]  /*10240*/  FFMA.FTZ R163, R163, R21, -R232 ;  /* 0x00000015a3a37223 */ /* 0x000fe200000108e8 */
[----:B------:R-:W2:Y:S01]  /*10250*/  MUFU.EX2 R183, R183 ;  /* 0x000000b700b77308 */ /* 0x000ea20000000800 */
[----:B------:R-:W-:-:S02]  /*10260*/  @!P3 IMAD R155, R213, 0x40, R192 ;  /* 0x00000040d59bb824 */ /* 0x000fc400078e02c0 */
[-CC-:B------:R-:W-:Y:S01]  /*10270*/  FFMA.FTZ R182, R182, R21.reuse, -R232.reuse ;  /* 0x00000015b6b67223 */ /* 0x180fe200000108e8 */
[----:B-1----:R-:W-:Y:S01]  /*10280*/  FADD.FTZ R152, R156, R3 ;  /* 0x000000039c987221 */ /* 0x002fe20000010000 */
[----:B------:R-:W-:Y:S01]  /*10290*/  FFMA.FTZ R232, R165, R21, -R232 ;  /* 0x00000015a5e87223 */ /* 0x000fe200000108e8 */
[----:B------:R-:W-:Y:S02]  /*102a0*/  @!P3 IMAD R155, R155, 0x4, R2 ;  /* 0x000000049b9bb824 */ /* 0x000fe400078e0202 */
[----:B------:R-:W-:Y:S01]  /*102b0*/  FMUL.FTZ R109, R109, R212 ;  /* 0x000000d46d6d7220 */ /* 0x000fe20000410000 */
[----:B------:R-:W-:Y:S01]  /*102c0*/  FADD.FTZ R3, R171, R152 ;  /* 0x00000098ab037221 */ /* 0x000fe20000010000 */
[----:B------:R-:W1:Y:S01]  /*102d0*/  MUFU.EX2 R207, R207 ;  /* 0x000000cf00cf7308 */ /* 0x000e620000000800 */
[----:B0-----:R-:W-:Y:S01]  /*102e0*/  FFMA.FTZ R8, R169, R8, R214 ;  /* 0x00000008a9087223 */ /* 0x001fe200000100d6 */
[----:B------:R-:W-:Y:S01]  /*102f0*/  @!P3 STS [R155+0x28800], R212 ;  /* 0x028800d49b00b388 */ /* 0x000fe20000000800 */
[----:B------:R-:W-:Y:S01]  /*10300*/  FADD.FTZ R152, R160, R3 ;  /* 0x00000003a0987221 */ /* 0x000fe20000010000 */
[-C--:B------:R-:W-:Y:S01]  /*10310*/  FMUL.FTZ R112, R112, R212.reuse ;  /* 0x000000d470707220 */ /* 0x080fe20000410000 */
[-C--:B------:R-:W-:Y:S01]  /*10320*/  FMUL.FTZ R113, R113, R212.reuse ;  /* 0x000000d471717220 */ /* 0x080fe20000410000 */
[----:B------:R0:W-:Y:S01]  /*10330*/  @!P3 STS [R155+0x28820], R169 ;  /* 0x028820a99b00b388 */ /* 0x0001e20000000800 */
[-C--:B------:R-:W-:Y:S01]  /*10340*/  FMUL.FTZ R116, R116, R212.reuse ;  /* 0x000000d474747220 */ /* 0x080fe20000410000 */
[----:B------:R-:W3:Y:S01]  /*10350*/  MUFU.EX2 R216, R216 ;  /* 0x000000d800d87308 */ /* 0x000ee20000000800 */
        /* <DEDUP_REMOVED lines=9> */
[----:B0-----:R-:W-:Y:S01]  /*103f0*/  FADD.FTZ R155, R173, R152 ;  /* 0x00000098ad9b7221 */ /* 0x001fe20000010000 */
[-C--:B------:R-:W-:Y:S01]  /*10400*/  FMUL.FTZ R129, R129, R212.reuse ;  /* 0x000000d481817220 */ /* 0x080fe20000410000 */
[-C--:B------:R-:W-:Y:S01]  /*10410*/  FMUL.FTZ R132, R132, R212.reuse ;  /* 0x000000d484847220 */ /* 0x080fe20000410000 */
[-C--:B------:R-:W-:Y:S01]  /*10420*/  FMUL.FTZ R133, R133, R212.reuse ;  /* 0x000000d485857220 */ /* 0x080fe20000410000 */
[----:B------:R-:W-:Y:S01]  /*10430*/  FADD.FTZ R152, R164, R155 ;  /* 0x0000009ba4987221 */ /* 0x000fe20000010000 */
[-C--:B------:R-:W-:Y:S01]  /*10440*/  FMUL.FTZ R136, R136, R212.reuse ;  /* 0x000000d488887220 */ /* 0x080fe20000410000 */
[----:B------:R-:W0:Y:S01]  /*10450*/  MUFU.EX2 R228, R228 ;  /* 0x000000e400e47308 */ /* 0x000e220000000800 */
[----:B---3--:R-:W-:Y:S01]  /*10460*/  FADD.FTZ R8, R216, R3 ;  /* 0x00000003d8087221 */ /* 0x008fe20000010000 */
[----:B------:R-:W-:Y:S01]  /*10470*/  FADD.FTZ R155, R175, R152 ;  /* 0x00000098af9b7221 */ /* 0x000fe20000010000 */
[-C--:B------:R-:W-:Y:S01]  /*10480*/  FMUL.FTZ R137, R137, R212.reuse ;  /* 0x000000d489897220 */ /* 0x080fe20000410000 */
[-C--:B------:R-:W-:Y:S01]  /*10490*/  FMUL.FTZ R140, R140, R212.reuse ;  /* 0x000000d48c8c7220 */ /* 0x080fe20000410000 */
[-C--:B------:R-:W-:Y:S01]  /*104a0*/  FMUL.FTZ R141, R141, R212.reuse ;  /* 0x000000d48d8d7220 */ /* 0x080fe20000410000 */
[----:B------:R-:W-:Y:S01]  /*104b0*/  FADD.FTZ R152, R168, R155 ;  /* 0x0000009ba8987221 */ /* 0x000fe20000010000 */
[-C--:B------:R-:W-:Y:S01]  /*104c0*/  FMUL.FTZ R144, R144, R212.reuse ;  /* 0x000000d490907220 */ /* 0x080fe20000410000 */
[----:B------:R-:W1:Y:S01]  /*104d0*/  MUFU.EX2 R215, R215 ;  /* 0x000000d700d77308 */ /* 0x000e620000000800 */
[----:B--2---:R-:W-:Y:S01]  /*104e0*/  FADD.FTZ R3, R209, R8 ;  /* 0x00000008d1037221 */ /* 0x004fe20000010000 */
[-C--:B------:R-:W-:Y:S01]  /*104f0*/  FMUL.FTZ R145, R145, R212.reuse ;  /* 0x000000d491917220 */ /* 0x080fe20000410000 */
[-C--:B------:R-:W-:Y:S01]  /*10500*/  FMUL.FTZ R148, R148, R212.reuse ;  /* 0x000000d494947220 */ /* 0x080fe20000410000 */
[----:B------:R-:W-:Y:S01]  /*10510*/  FMUL.FTZ R149, R149, R212 ;  /* 0x000000d495957220 */ /* 0x000fe20000410000 */
[-C--:B------:R-:W-:Y:S01]  /*10520*/  FMUL.FTZ R26, R26, R169.reuse ;  /* 0x000000a91a1a7220 */ /* 0x080fe20000410000 */
[-C--:B------:R-:W-:Y:S01]  /*10530*/  FMUL.FTZ R27, R27, R169.reuse ;  /* 0x000000a91b1b7220 */ /* 0x080fe20000410000 */
[----:B------:R-:W-:Y:S01]  /*10540*/  FMUL.FTZ R30, R30, R169 ;  /* 0x000000a91e1e7220 */ /* 0x000fe20000410000 */
[----:B------:R-:W2:Y:S01]  /*10550*/  MUFU.EX2 R177, R177 ;  /* 0x000000b100b17308 */ /* 0x000ea20000000800 */
[C---:B0-----:R-:W-:Y:S01]  /*10560*/  FADD.FTZ R8, R228.reuse, R3 ;  /* 0x00000003e4087221 */ /* 0x041fe20000010000 */
[----:B------:R-:W-:Y:S01]  /*10570*/  F2FP.BF16.F32.PACK_AB R157, R228, R209 ;  /* 0x000000d1e49d723e */ /* 0x000fe200000010ff */
        /* <DEDUP_REMOVED lines=16> */
[-C--:B------:R-:W-:Y:S01]  /*10680*/  FMUL.FTZ R54, R54, R169.reuse ;  /* 0x000000a936367220 */ /* 0x080fe20000410000 */
[-C--:B------:R-:W-:Y:S01]  /*10690*/  FMUL.FTZ R55, R55, R169.reuse ;  /* 0x000000a937377220 */ /* 0x080fe20000410000 */
        /* <DEDUP_REMOVED lines=29> */
[----:B------:R-:W-:Y:S01]  /*10870*/  F2FP.BF16.F32.PACK_AB R154, R171, R156 ;  /* 0x0000009cab9a723e */ /* 0x000fe200000010ff */
[-C--:B------:R-:W-:Y:S01]  /*10880*/  FMUL.FTZ R98, R98, R169.reuse ;  /* 0x000000a962627220 */ /* 0x080fe20000410000 */
[----:B------:R-:W-:Y:S01]  /*10890*/  F2FP.BF16.F32.PACK_AB R156, R173, R160 ;  /* 0x000000a0ad9c723e */ /* 0x000fe200000010ff */
[-C--:B------:R-:W-:Y:S01]  /*108a0*/  FMUL.FTZ R99, R99, R169.reuse ;  /* 0x000000a963637220 */ /* 0x080fe20000410000 */
[----:B------:R-:W-:Y:S01]  /*108b0*/  F2FP.BF16.F32.PACK_AB R160, R177, R168 ;  /* 0x000000a8b1a0723e */ /* 0x000fe200000010ff */
[-C--:B------:R-:W-:Y:S01]  /*108c0*/  FMUL.FTZ R102, R102, R169.reuse ;  /* 0x000000a966667220 */ /* 0x080fe20000410000 */
[----:B------:R-:W0:Y:S01]  /*108d0*/  MUFU.EX2 R174, R174 ;  /* 0x000000ae00ae7308 */ /* 0x000e220000000800 */
[----:B-1----:R-:W-:Y:S01]  /*108e0*/  FADD.FTZ R3, R217, R158 ;  /* 0x0000009ed9037221 */ /* 0x002fe20000010000 */
[----:B------:R-:W-:Y:S01]  /*108f0*/  F2FP.BF16.F32.PACK_AB R158, R175, R164 ;  /* 0x000000a4af9e723e */ /* 0x000fe200000010ff */
        /* <DEDUP_REMOVED lines=13> */
[----:B------:R2:W3:Y:S01]  /*109d0*/  MUFU.EX2 R213, R161 ;  /* 0x000000a100d57308 */ /* 0x0004e20000000800 */
        /* <DEDUP_REMOVED lines=9> */
[----:B--2---:R-:W-:Y:S01]  /*10a70*/  F2FP.BF16.F32.PACK_AB R161, R217, R170 ;  /* 0x000000aad9a1723e */ /* 0x004fe200000010ff */
[-C--:B------:R-:W-:Y:S01]  /*10a80*/  FMUL.FTZ R138, R138, R169.reuse ;  /* 0x000000a98a8a7220 */ /* 0x080fe20000410000 */
[----:B------:R-:W-:Y:S01]  /*10a90*/  F2FP.BF16.F32.PACK_AB R164, R181, R176 ;  /* 0x000000b0b5a4723e */ /* 0x000fe200000010ff */
[-C--:B------:R-:W-:Y:S01]  /*10aa0*/  FMUL.FTZ R139, R139, R169.reuse ;  /* 0x000000a98b8b7220 */ /* 0x080fe20000410000 */
[-C--:B------:R-:W-:Y:S01]  /*10ab0*/  FMUL.FTZ R142, R142, R169.reuse ;  /* 0x000000a98e8e7220 */ /* 0x080fe20000410000 */
[-C--:B------:R-:W-:Y:S01]  /*10ac0*/  FMUL.FTZ R143, R143, R169.reuse ;  /* 0x000000a98f8f7220 */ /* 0x080fe20000410000 */
[----:B------:R-:W1:Y:S01]  /*10ad0*/  MUFU.EX2 R165, R178 ;  /* 0x000000b200a57308 */ /* 0x000e620000000800 */
[----:B---3--:R-:W-:Y:S01]  /*10ae0*/  FADD.FTZ R166, R213, R162 ;  /* 0x000000a2d5a67221 */ /* 0x008fe20000010000 */
[----:B------:R-:W-:Y:S01]  /*10af0*/  F2FP.BF16.F32.PACK_AB R162, R179, R172 ;  /* 0x000000acb3a2723e */ /* 0x000fe200000010ff */
[-C--:B------:R-:W-:Y:S01]  /*10b00*/  FMUL.FTZ R146, R146, R169.reuse ;  /* 0x000000a992927220 */ /* 0x080fe20000410000 */
[-C--:B------:R-:W-:Y:S01]  /*10b10*/  FMUL.FTZ R147, R147, R169.reuse ;  /* 0x000000a993937220 */ /* 0x080fe20000410000 */
[-C--:B------:R-:W-:Y:S01]  /*10b20*/  FMUL.FTZ R150, R150, R169.reuse ;  /* 0x000000a996967220 */ /* 0x080fe20000410000 */
[----:B------:R-:W-:-:S02]  /*10b30*/  FMUL.FTZ R151, R151, R169 ;  /* 0x000000a997977220 */ /* 0x000fc40000410000 */
[----:B------:R-:W2:Y:S01]  /*10b40*/  MUFU.EX2 R153, R153 ;  /* 0x0000009900997308 */ /* 0x000ea20000000800 */
[----:B0-----:R-:W-:-:S07]  /*10b50*/  FADD.FTZ R168, R180, R3 ;  /* 0x00000003b4a87221 */ /* 0x001fce0000010000 */
[----:B------:R0:W3:Y:S01]  /*10b60*/  MUFU.EX2 R8, R163 ;  /* 0x000000a300087308 */ /* 0x0000e20000000800 */
[----:B-1----:R-:W-:-:S07]  /*10b70*/  FADD.FTZ R155, R165, R166 ;  /* 0x000000a6a59b7221 */ /* 0x002fce0000010000 */
[----:B------:R-:W1:Y:S01]  /*10b80*/  MUFU.EX2 R167, R182 ;  /* 0x000000b600a77308 */ /* 0x000e620000000800 */
[C---:B--2---:R-:W-:Y:S01]  /*10b90*/  FADD.FTZ R3, R153.reuse, R168 ;  /* 0x000000a899037221 */ /* 0x044fe20000010000 */
[----:B------:R-:W-:Y:S02]  /*10ba0*/  F2FP.BF16.F32.PACK_AB R166, R153, R180 ;  /* 0x000000b499a6723e */ /* 0x000fe400000010ff */
[----:B------:R-:W-:Y:S02]  /*10bb0*/  F2FP.BF16.F32.PACK_AB R153, R183, R214 ;  /* 0x000000d6b799723e */ /* 0x000fe400000010ff */
[----:B0-----:R-:W-:Y:S02]  /*10bc0*/  F2FP.BF16.F32.PACK_AB R163, R213, R174 ;  /* 0x000000aed5a3723e */ /* 0x001fe400000010ff */
[----:B------:R-:W0:Y:S01]  /*10bd0*/  MUFU.EX2 R232, R232 ;  /* 0x000000e800e87308 */ /* 0x000e220000000800 */
[----:B---3--:R-:W-:Y:S01]  /*10be0*/  FADD.FTZ R168, R8, R155 ;  /* 0x0000009b08a87221 */ /* 0x008fe20000010000 */
[----:B------:R-:W-:Y:S01]  /*10bf0*/  F2FP.BF16.F32.PACK_AB R155, R216, R207 ;  /* 0x000000cfd89b723e */ /* 0x000fe200000010ff */
[----:B------:R-:W-:Y:S01]  /*10c00*/  BAR.SYNC.DEFER_BLOCKING 0xf, 0x100 ;  /* 0x03c4000000007b1d */ /* 0x000fe20000010000 */
[----:B------:R-:W-:Y:S01]  /*10c10*/  F2FP.BF16.F32.PACK_AB R165, R8, R165 ;  /* 0x000000a508a5723e */ /* 0x000fe200000010ff */
[----:B-1----:R-:W-:Y:S01]  /*10c20*/  FADD.FTZ R171, R167, R168 ;  /* 0x000000a8a7ab7221 */ /* 0x002fe20000010000 */
[----:B0-----:R-:W-:-:S03]  /*10c30*/  F2FP.BF16.F32.PACK_AB R167, R232, R167 ;  /* 0x000000a7e8a7723e */ /* 0x001fc600000010ff */
[----:B------:R-:W-:Y:S01]  /*10c40*/  FADD.FTZ R8, R232, R171 ;  /* 0x000000abe8087221 */ /* 0x000fe20000010000 */
[----:B------:R0:W-:Y:S04]  /*10c50*/  STSM.16.M88.4 [R195+0x26800], R152 ;  /* 0x02680098c3007844 */ /* 0x0001e80000000200 */
[----:B------:R0:W-:Y:S04]  /*10c60*/  STSM.16.M88.4 [R196], R156 ;  /* 0x0000009cc4007844 */ /* 0x0001e80000000200 */
[----:B------:R0:W-:Y:S04]  /*10c70*/  STSM.16.M88.4 [R198], R160 ;  /* 0x000000a0c6007844 */ /* 0x0001e80000000200 */
[----:B------:R0:W-:Y:S01]  /*10c80*/  STSM.16.M88.4 [R197], R164 ;  /* 0x000000a4c5007844 */ /* 0x0001e20000000200 */
[----:B------:R-:W-:Y:S05]  /*10c90*/  @!P0 BRA `(.L_x_2122) ;  /* 0x0000000000048947 */ /* 0x000fea0003800000 */
[----:B------:R-:W-:Y:S01]  /*10ca0*/  BPT.TRAP 0x1 ;  /* 0x000000040000795c */ /* 0x000fe20000300000 */
.L_x_2122:
[----:B------:R1:W2:Y:S01]  /*10cb0*/  SYNCS.PHASECHK.TRANS64.TRYWAIT P3, [R9+URZ+0x28c50], R208 ;  /* 0x028c50d0090075a7 */ /* 0x0002a2000806017f */
[----:B------:R-:W-:Y:S05]  /*10cc0*/  @!P0 BRA `(.L_x_2123) ;  /* 0x0000000000048947 */ /* 0x000fea0003800000 */
[----:B------:R-:W-:Y:S01]  /*10cd0*/  BPT.TRAP 0x1 ;  /* 0x000000040000795c */ /* 0x000fe20000300000 */
.L_x_2123:
[----:B------:R-:W-:Y:S04]  /*10ce0*/  BSSY B2, `(.L_x_2124) ;  /* 0x0000004000027945 */ /* 0x000fe80003800000 */
[----:B--2---:R-:W-:Y:S05]  /*10cf0*/  @P3 BRA `(.L_x_2125) ;  /* 0x0000000000083947 */ /* 0x004fea0003800000 */
[----:B------:R-:W2:Y:S02]  /*10d00*/  SYNCS.PHASECHK.TRANS64.TRYWAIT P3, [R9+URZ+0x28c50], R208 ;  /* 0x028c50d0090075a7 */ /* 0x000ea4000806017f */
[----:B--2---:R-:W-:Y:S05]  /*10d10*/  @!P3 BRA `(.L_x_2126) ;  /* 0x000000d4000cb947 */ /* 0x004fea0003800000 */
.L_x_2125:
[----:B------:R-:W-:Y:S05]  /*10d20*/  BSYNC B2 ;  /* 0x0000000000027941 */ /* 0x000fea0003800000 */
.L_x_2124:
[----:B------:R-:W-:Y:S01]  /*10d30*/  IMAD R168, R18, 0x1000, R188 ;  /* 0x0000100012a87824 */ /* 0x000fe200078e02bc */
[----:B------:R-:W-:Y:S01]  /*10d40*/  MOV R169, 0x40000040 ;  /* 0x4000004000a97802 */ /* 0x000fe20000000f00 */
[----:B------:R-:W-:Y:S01]  /*10d50*/  WARPGROUP.ARRIVE ;  /* 0x00000000000079c5 */ /* 0x000fe20000000000 */
[----:B-12---:R-:W-:Y:S01]  /*10d60*/  @!P1 VIADD R9, R9, 0x28c60 ;  /* 0x00028c6009099836 */ /* 0x006fe20000000000 */
[----:B------:R-:W-:Y:S01]  /*10d70*/  MOV R213, R18 ;  /* 0x0000001200d57202 */ /* 0x000fe20000000f00 */
[----:B------:R-:W-:Y:S01]  /*10d80*/  IMAD.MOV.U32 R209, RZ, RZ, R20 ;  /* 0x000000ffffd17224 */ /* 0x000fe200078e0014 */
[----:B------:R-:W-:Y:S01]  /*10d90*/  R2UR UR6, R168 ;  /* 0x00000000a80672ca */ /* 0x000fe200000e0000 */
[----:B------:R-:W-:Y:S01]  /*10da0*/  IMAD.MOV.U32 R212, RZ, RZ, R15 ;  /* 0x000000ffffd47224 */ /* 0x000fe200078e000f */
[----:B------:R-:W-:Y:S01]  /*10db0*/  R2UR UR7, R169 ;  /* 0x00000000a90772ca */ /* 0x000fe200000e0000 */
[----:B------:R-:W-:Y:S01]  /*10dc0*/  IMAD.MOV.U32 R169, RZ, RZ, 0x40000040 ;  /* 0x40000040ffa97424 */ /* 0x000fe200078e00ff */
[----:B------:R-:W-:-:S11]  /*10dd0*/  @!P1 PRMT R9, RZ, 0x654, R9 ;  /* 0x00000654ff099816 */ /* 0x000fd60000000009 */
[----:B------:R-:W-:Y:S03]  /*10de0*/  HGMMA.64x256x16.F32.BF16 R24, R152, gdesc[UR4].tnspB, R24, gsb0 ;  /* 0x43e0000498187df0 */ /* 0x000fe60008001818 */
[----:B------:R-:W-:Y:S02]  /*10df0*/  WARPGROUP.DEPBAR.LE gsb0, 0x0 ;  /* 0x00008000000079c5 */ /* 0x000fe40000010000 */
[----:B0-----:R-:W-:Y:S01]  /*10e00*/  VIADD R152, R168, 0x80 ;  /* 0x00000080a8987836 */ /* 0x001fe20000000000 */
[----:B------:R-:W-:Y:S01]  /*10e10*/  WARPGROUP.ARRIVE ;  /* 0x00000000000079c5 */ /* 0x000fe20000000000 */
[----:B------:R-:W-:-:S03]  /*10e20*/  IMAD.MOV.U32 R153, RZ, RZ, 0x40000040 ;  /* 0x40000040ff997424 */ /* 0x000fc600078e00ff */
        /* <DEDUP_REMOVED lines=30> */
.L_x_2116:
[----:B-1----:R-:W-:-:S07]  /*11010*/  IMAD.MOV.U32 R9, RZ, RZ, R191 ;  /* 0x000000ffff097224 */ /* 0x002fce00078e00bf */
.L_x_2115:
[----:B------:R-:W-:Y:S05]  /*11020*/  BSYNC B1 ;  /* 0x0000000000017941 */ /* 0x000fea0003800000 */
.L_x_2114:
[----:B------:R-:W-:Y:S01]  /*11030*/  ISETP.GE.AND P2, PT, R9, R190, PT ;  /* 0x000000be0900720c */ /* 0x000fe20003f46270 */
[----:B------:R-:W-:-:S12]  /*11040*/  BSSY B0, `(.L_x_2128) ;  /* 0x000028b000007945 */ /* 0x000fd80003800000 */
[----:B------:R-:W-:Y:S05]  /*11050*/  @!P2 BRA `(.L_x_2129) ;  /* 0x000000280024a947 */ /* 0x000fea0003800000 */
[----:B------:R-:W-:Y:S02]  /*11060*/  VIADD R189, R0, 0x8 ;  /* 0x0000000800bd7836 */ /* 0x000fe40000000000 */
[----:B------:R-:W-:Y:S02]  /*11070*/  IMAD.MOV.U32 R213, RZ, RZ, R20 ;  /* 0x000000ffffd57224 */ /* 0x000fe400078e0014 */
[----:B------:R-:W-:Y:S01]  /*11080*/  IMAD.MOV.U32 R212, RZ, RZ, R15 ;  /* 0x000000ffffd47224 */ /* 0x000fe200078e000f */
[----:B------:R-:W-:Y:S01]  /*11090*/  IADD3 R189, R189, R185, -R186 ;  /* 0x000000b9bdbd7210 */ /* 0x000fe20007ffe8ba */
[----:B------:R-:W-:-:S07]  /*110a0*/  IMAD.MOV.U32 R209, RZ, RZ, R18 ;  /* 0x000000ffffd17224 */ /* 0x000fce00078e0012 */
.L_x_2148:
[----:B------:R-:W-:-:S05]  /*110b0*/  VIADD R18, R209, 0x1 ;  /* 0x00000001d1127836 */ /* 0x000fca0000000000 */
[----:B------:R-:W-:-:S04]  /*110c0*/  ISETP.NE.AND P2, PT, R18, 0x2, PT ;  /* 0x000000021200780c */ /* 0x000fc80003f45270 */
[----:B------:R-:W-:Y:S02]  /*110d0*/  SEL R20, RZ, 0x1, P2 ;  /* 0x00000001ff147807 */ /* 0x000fe40001000000 */
[----:B------:R-:W-:Y:S02]  /*110e0*/  SEL R18, R18, RZ, P2 ;  /* 0x000000ff12127207 */ /* 0x000fe40001000000 */
[----:B------:R-:W-:Y:S01]  /*110f0*/  LOP3.LUT R19, R19, R20, RZ, 0x3c, !PT ;  /* 0x0000001413137212 */ /* 0x000fe200078e3cff */
[----:B-1----:R-:W-:Y:S06]  /*11100*/  @!P0 BRA `(.L_x_2130) ;  /* 0x0000000000048947 */ /* 0x002fec0003800000 */
[----:B------:R-:W-:Y:S01]  /*11110*/  BPT.TRAP 0x1 ;  /* 0x000000040000795c */ /* 0x000fe20000300000 */
.L_x_2130:
[----:B------:R-:W-:Y:S01]  /*11120*/  IMAD R191, R18, 0x8, R2 ;  /* 0x0000000812bf7824 */ /* 0x000fe200078e0202 */
[----:B------:R-:W-:-:S04]  /*11130*/  SHF.L.U32 R208, R19, 0x1f, RZ ;  /* 0x0000001f13d07819 */ /* 0x000fc800000006ff */
[----:B------:R1:W2:Y:S01]  /*11140*/  SYNCS.PHASECHK.TRANS64.TRYWAIT P2, [R191+URZ+0x28c30], R208 ;  /* 0x028c30d0bf0075a7 */ /* 0x0002a2000804017f */
[----:B------:R-:W-:Y:S05]  /*11150*/  @!P0 BRA `(.L_x_2131) ;  /* 0x0000000000048947 */ /* 0x000fea0003800000 */
[----:B------:R-:W-:Y:S01]  /*11160*/  BPT.TRAP 0x1 ;  /* 0x000000040000795c */ /* 0x000fe20000300000 */
.L_x_2131:
[----:B------:R-:W-:Y:S01]  /*11170*/  BSSY B1, `(.L_x_2132) ;  /* 0x0000006000017945 */ /* 0x000fe20003800000 */
[----:B------:R-:W-:Y:S02]  /*11180*/  IMAD R20, R18, 0x200, R14 ;  /* 0x0000020012147824 */ /* 0x000fe400078e020e */
[----:B------:R-:W-:Y:S01]  /*11190*/  IMAD.MOV.U32 R21, RZ, RZ, 0x40000040 ;  /* 0x40000040ff157424 */ /* 0x000fe200078e00ff */
[----:B--2---:R-:W-:Y:S06]  /*111a0*/  @P2 BRA `(.L_x_2133) ;  /* 0x0000000000082947 */ /* 0x004fec0003800000 */
[----:B------:R-:W2:Y:S02]  /*111b0*/  SYNCS.PHASECHK.TRANS64.TRYWAIT P2, [R191+URZ+0x28c30], R208 ;  /* 0x028c30d0bf0075a7 */ /* 0x000ea4000804017f */
[----:B--2---:R-:W-:Y:S05]  /*111c0*/  @!P2 BRA `(.L_x_2134) ;  /* 0x000000cc00f4a947 */ /* 0x004fea0003800000 */
.L_x_2133:
[----:B------:R-:W-:Y:S05]  /*111d0*/  BSYNC B1 ;  /* 0x0000000000017941 */ /* 0x000fea0003800000 */
.L_x_2132:
[----:B------:R-:W-:Y:S01]  /*111e0*/  R2UR UR6, R20 ;  /* 0x00000000140672ca */ /* 0x000fe200000e0000 */
[----:B------:R-:W-:Y:S01]  /*111f0*/  WARPGROUP.ARRIVE ;  /* 0x00000000000079c5 */ /* 0x000fe20000000000 */
[----:B------:R-:W-:Y:S01]  /*11200*/  R2UR UR7, R21 ;  /* 0x00000000150772ca */ /* 0x000fe200000e0000 */
[----:B------:R-:W-:Y:S01]  /*11210*/  IMAD.MOV.U32 R207, RZ, RZ, 0x40000040 ;  /* 0x40000040ffcf7424 */ /* 0x000fe200078e00ff */
[----:B------:R-:W-:Y:S01]  /*11220*/  R2UR UR4, R4 ;  /* 0x00000000040472ca */ /* 0x000fe200000e0000 */
[----:B------:R-:W-:Y:S01]  /*11230*/  IMAD.MOV.U32 R21, RZ, RZ, 0x40000040 ;  /* 0x40000040ff157424 */ /* 0x000fe200078e00ff */
[----:B------:R-:W-:Y:S02]  /*11240*/  R2UR UR5, R5 ;  /* 0x00000000050572ca */ /* 0x000fe400000e0000 */
[----:B------:R-:W-:-:S11]  /*11250*/  IADD3 R206, R20, 0x2, RZ ;  /* 0x0000000214ce7810 */ /* 0x000fd60007ffe0ff */
        /* <DEDUP_REMOVED lines=18> */
[----:B------:R-:W-:Y:S01]  /*11380*/  R2UR UR6, R20 ;  /* 0x00000000140672ca */ /* 0x000fe200000e0000 */
[----:B------:R-:W-:Y:S01]  /*11390*/  @!P1 VIADD R20, R191, 0x28c40 ;  /* 0x00028c40bf149836 */ /* 0x000fe20000000000 */
[----:B------:R-:W-:Y:S02]  /*113a0*/  R2UR UR7, R21 ;  /* 0x00000000150772ca */ /* 0x000fe400000e0000 */
[----:B------:R-:W-:Y:S02]  /*113b0*/  R2UR UR4, R6 ;  /* 0x00000000060472ca */ /* 0x000fe400000e0000 */
[----:B------:R-:W-:Y:S02]  /*113c0*/  R2UR UR5, R7 ;  /* 0x00000000070572ca */ /* 0x000fe400000e0000 */
[----:B------:R-:W-:Y:S01]  /*113d0*/  @!P1 PRMT R20, RZ, 0x654, R20 ;  /* 0x00000654ff149816 */ /* 0x000fe20000000014 */
[----:B------:R-:W-:-:S02]  /*113e0*/  WARPGROUP.DEPBAR.LE gsb0, 0x0 ;  /* 0x00008000000079c5 */ /* 0x000fc40000010000 */
[----:B------:R-:W-:-:S08]  /*113f0*/  WARPGROUP.ARRIVE ;  /* 0x00000000000079c5 */ /* 0x000fd00000000000 */
        /* <DEDUP_REMOVED lines=36> */
[----:B------:R-:W-:Y:S01]  /*11640*/  IADD3 R21, R185, 0x1, -R178 ;  /* 0x00000001b9157810 */ /* 0x000fe20007ffe8b2 */
[----:B------:R-:W3:Y:S01]  /*11650*/  MUFU.TANH R206, R206 ;  /* 0x000000ce00ce7308 */ /* 0x000ee20000002400 */
[----:B------:R-:W-:Y:S01]  /*11660*/  ULDC UR4, c[0x0][0x9e0] ;  /* 0x0002780000047ab9 */ /* 0x000fe20000000800 */
[----:B------:R4:W-:Y:S01]  /*11670*/  @!P1 SYNCS.ARRIVE.TRANS64.RED.A1T0 RZ, [R20+URZ], RZ ;  /* 0x000000ff14ff99a7 */ /* 0x0009e2000810043f */
[----:B------:R-:W-:-:S05]  /*11680*/  IADD3 R21, -R22, R21, -R186 ;  /* 0x0000001516157210 */ /* 0x000fca0007ffe9ba */
[----:B------:R-:W0:Y:S01]  /*11690*/  MUFU.TANH R153, R153 ;  /* 0x0000009900997308 */ /* 0x000e220000002400 */
[C---:B------:R-:W-:Y:S02]  /*116a0*/  VIADD R217, R21.reuse, UR37 ;  /* 0x0000002515d97c36 */ /* 0x040fe40008000000 */
[----:B------:R-:W-:-:S03]  /*116b0*/  VIADD R215, R21, UR4 ;  /* 0x0000000415d77c36 */ /* 0x000fc60008000000 */
[C---:B------:R-:W-:Y:S01]  /*116c0*/  IADD3 R183, R0.reuse, R217, RZ ;  /* 0x000000d900b77210 */ /* 0x040fe20007ffe0ff */
[----:B------:R-:W-:Y:S01]  /*116d0*/  IMAD.IADD R181, R0, 0x1, R215 ;  /* 0x0000000100b57824 */ /* 0x000fe200078e02d7 */
        /* <DEDUP_REMOVED lines=30> */
[----:B---34-:R-:W-:Y:S05]  /*118c0*/  @!P6 BRA `(.L_x_2135) ;  /* 0x000000000060e947 */ /* 0x018fea0003800000 */
[----:B------:R-:W-:Y:S01]  /*118d0*/  IADD3 R227, R0, R185, -R186 ;  /* 0x000000b900e37210 */ /* 0x000fe20007ffe8ba */
[----:B------:R-:W-:Y:S03]  /*118e0*/  BSSY B1, `(.L_x_2136) ;  /* 0x0000012000017945 */ /* 0x000fe60003800000 */
[----:B------:R-:W-:-:S13]  /*118f0*/  ISETP.GT.AND P2, PT, R227, -0x1, PT ;  /* 0xffffffffe300780c */ /* 0x000fda0003f44270 */
[----:B------:R-:W-:Y:S05]  /*11900*/  @P2 BRA `(.L_x_2137) ;  /* 0x0000000000242947 */ /* 0x000fea0003800000 */
[----:B------:R-:W-:Y:S01]  /*11910*/  ULDC UR4, c[0x0][0x9e4] ;  /* 0x0002790000047ab9 */ /* 0x000fe20000000800 */
[----:B------:R-:W-:Y:S01]  /*11920*/  LOP3.LUT R227, RZ, R227, RZ, 0x33, !PT ;  /* 0x000000e3ffe37212 */ /* 0x000fe200078e33ff */
[----:B------:R-:W-:-:S05]  /*11930*/  IMAD.U32 R182, RZ, RZ, UR4 ;  /* 0x00000004ffb67e24 */ /* 0x000fca000f8e00ff */
[----:B------:R-:W-:-:S13]  /*11940*/  ISETP.NE.AND P2, PT, R182, 0x1, PT ;  /* 0x00000001b600780c */ /* 0x000fda0003f45270 */
[----:B------:R-:W3:Y:S02]  /*11950*/  @P2 LDC.64 R20, c[0x0][0x9e8] ;  /* 0x00027a00ff142b82 */ /* 0x000ee40000000a00 */
[----:B---3--:R-:W-:-:S05]  /*11960*/  @P2 IMAD.HI.U32 R20, R227, R20, RZ ;  /* 0x00000014e3142227 */ /* 0x008fca00078e00ff */
[----:B------:R-:W-:-:S04]  /*11970*/  @P2 SHF.R.U32.HI R227, RZ, R21, R20 ;  /* 0x00000015ffe32219 */ /* 0x000fc80000011614 */
[----:B------:R-:W-:Y:S01]  /*11980*/  LOP3.LUT R227, RZ, R227, RZ, 0x33, !PT ;  /* 0x000000e3ffe37212 */ /* 0x000fe200078e33ff */
[----:B------:R-:W-:Y:S06]  /*11990*/  BRA `(.L_x_2138) ;  /* 0x0000000000187947 */ /* 0x000fec0003800000 */
.L_x_2137:
[----:B------:R-:W-:Y:S02]  /*119a0*/  ULDC UR4, c[0x0][0x9e4] ;  /* 0x0002790000047ab9 */ /* 0x000fe40000000800 */
[----:B------:R-:W-:-:S05]  /*119b0*/  IMAD.U32 R182, RZ, RZ, UR4 ;  /* 0x00000004ffb67e24 */ /* 0x000fca000f8e00ff */
[----:B------:R-:W-:-:S13]  /*119c0*/  ISETP.NE.AND P2, PT, R182, 0x1, PT ;  /* 0x00000001b600780c */ /* 0x000fda0003f45270 */
[----:B------:R-:W3:Y:S02]  /*119d0*/  @P2 LDC.64 R20, c[0x0][0x9e8] ;  /* 0x00027a00ff142b82 */ /* 0x000ee40000000a00 */
[----:B---3--:R-:W-:-:S05]  /*119e0*/  @P2 IMAD.HI.U32 R20, R227, R20, RZ ;  /* 0x00000014e3142227 */ /* 0x008fca00078e00ff */
[----:B------:R-:W-:-:S07]  /*119f0*/  @P2 SHF.R.U32.HI R227, RZ, R21, R20 ;  /* 0x00000015ffe32219 */ /* 0x000fce0000011614 */
.L_x_2138:
[----:B------:R-:W-:Y:S05]  /*11a00*/  BSYNC B1 ;  /* 0x0000000000017941 */ /* 0x000fea0003800000 */
.L_x_2136:
[----:B------:R-:W-:-:S04]  /*11a10*/  IMAD R227, R227, R182, -R178 ;  /* 0x000000b6e3e37224 */ /* 0x000fc800078e0ab2 */
[----:B------:R-:W-:-:S05]  /*11a20*/  IMAD.IADD R20, R227, 0x1, -R22 ;  /* 0x00000001e3147824 */ /* 0x000fca00078e0a16 */
[----:B------:R-:W-:Y:S02]  /*11a30*/  VIADDMNMX R181, R20, R182, R181, PT ;  /* 0x000000b614b57246 */ /* 0x000fe400038001b5 */
[----:B------:R-:W-:-:S07]  /*11a40*/  VIMNMX R183, R183, R20, !PT ;  /* 0x00000014b7b77248 */ /* 0x000fce0007fe0100 */
.L_x_2135:
[----:B------:R-:W-:Y:S02]  /*11a50*/  ISETP.GT.AND P2, PT, R9, -0x1, PT ;  /* 0xffffffff0900780c */ /* 0x000fe40003f44270 */
[----:B------:R-:W-:Y:S02]  /*11a60*/  IADD3 R215, R215, 0x8, R0 ;  /* 0x00000008d7d77810 */ /* 0x000fe40007ffe000 */
[C---:B------:R-:W-:Y:S02]  /*11a70*/  ISETP.GT.AND P3, PT, R183.reuse, RZ, P2 ;  /* 0x000000ffb700720c */ /* 0x040fe40001764270 */
[----:B------:R-:W-:Y:S02]  /*11a80*/  ISETP.GT.AND P5, PT, R183, 0x1, P2 ;  /* 0x00000001b700780c */ /* 0x000fe400017a4270 */
[----:B------:R-:W-:Y:S02]  /*11a90*/  ISETP.LT.OR P4, PT, R181, 0x1, P3 ;  /* 0x00000001b500780c */ /* 0x000fe40001f81670 */
[----:B------:R-:W-:-:S02]  /*11aa0*/  ISETP.GT.AND P3, PT, R183, 0x8, P2 ;  /* 0x00000008b700780c */ /* 0x000fc40001764270 */
[----:B------:R-:W-:Y:S02]  /*11ab0*/  FSEL R206, R206, -INF , !P4 ;  /* 0xff800000cece7808 */ /* 0x000fe40006000000 */
[----:B------:R-:W-:Y:S02]  /*11ac0*/  ISETP.GT.AND P4, PT, R183, 0x9, P2 ;  /* 0x00000009b700780c */ /* 0x000fe40001784270 */
[C---:B------:R-:W-:Y:S02]  /*11ad0*/  ISETP.LT.OR P5, PT, R181.reuse, 0x2, P5 ;  /* 0x00000002b500780c */ /* 0x040fe40002fa1670 */
[C---:B------:R-:W-:Y:S02]  /*11ae0*/  ISETP.LT.OR P3, PT, R181.reuse, 0x9, P3 ;  /* 0x00000009b500780c */ /* 0x040fe40001f61670 */
[----:B------:R-:W-:Y:S02]  /*11af0*/  ISETP.LT.OR P4, PT, R181, 0xa, P4 ;  /* 0x0000000ab500780c */ /* 0x000fe40002781670 */
[----:B0-----:R-:W-:-:S02]  /*11b00*/  FSEL R182, R153, -INF , !P5 ;  /* 0xff80000099b67808 */ /* 0x001fc40006800000 */
        /* <DEDUP_REMOVED lines=36> */
[----:B------:R-:W-:Y:S02]  /*11d50*/  FSEL R177, R177, -INF , !P5 ;  /* 0xff800000b1b17808 */ /* 0x000fe40006800000 */
[----:B------:R-:W-:Y:S02]  /*11d60*/  FSEL R179, R179, -INF , !P3 ;  /* 0xff800000b3b37808 */ /* 0x000fe40005800000 */
[----:B------:R-:W-:Y:S01]  /*11d70*/  FSEL R180, R180, -INF , !P4 ;  /* 0xff800000b4b47808 */ /* 0x000fe20006000000 */
[----:B------:R-:W-:Y:S06]  /*11d80*/  @!P6 BRA `(.L_x_2139) ;  /* 0x000000000068e947 */ /* 0x000fec0003800000 */
[----:B------:R-:W-:Y:S01]  /*11d90*/  ISETP.GT.AND P3, PT, R189, -0x1, PT ;  /* 0xffffffffbd00780c */ /* 0x000fe20003f64270 */
[----:B------:R-:W-:-:S12]  /*11da0*/  BSSY B1, `(.L_x_2140) ;  /* 0x0000014000017945 */ /* 0x000fd80003800000 */
[----:B------:R-:W-:Y:S05]  /*11db0*/  @P3 BRA `(.L_x_2141) ;  /* 0x00000000002c3947 */ /* 0x000fea0003800000 */
[----:B------:R-:W-:Y:S01]  /*11dc0*/  ULDC UR4, c[0x0][0x9e4] ;  /* 0x0002790000047ab9 */ /* 0x000fe20000000800 */
[----:B------:R-:W-:Y:S02]  /*11dd0*/  VIADD R153, R0, 0x8 ;  /* 0x0000000800997836 */ /* 0x000fe40000000000 */
[----:B------:R-:W-:-:S03]  /*11de0*/  IMAD.U32 R157, RZ, RZ, UR4 ;  /* 0x00000004ff9d7e24 */ /* 0x000fc6000f8e00ff */
[----:B------:R-:W-:Y:S02]  /*11df0*/  IADD3 R153, R153, R185, -R186 ;  /* 0x000000b999997210 */ /* 0x000fe40007ffe8ba */
[----:B------:R-:W-:Y:S02]  /*11e00*/  ISETP.NE.AND P3, PT, R157, 0x1, PT ;  /* 0x000000019d00780c */ /* 0x000fe40003f65270 */
[----:B------:R-:W-:-:S11]  /*11e10*/  LOP3.LUT R153, RZ, R153, RZ, 0x33, !PT ;  /* 0x00000099ff997212 */ /* 0x000fd600078e33ff */
[----:B------:R-:W0:Y:S02]  /*11e20*/  @P3 LDC.64 R20, c[0x0][0x9e8] ;  /* 0x00027a00ff143b82 */ /* 0x000e240000000a00 */
[----:B0-----:R-:W-:-:S05]  /*11e30*/  @P3 IMAD.HI.U32 R20, R153, R20, RZ ;  /* 0x0000001499143227 */ /* 0x001fca00078e00ff */
[----:B------:R-:W-:-:S04]  /*11e40*/  @P3 SHF.R.U32.HI R153, RZ, R21, R20 ;  /* 0x00000015ff993219 */ /* 0x000fc80000011614 */
[----:B------:R-:W-:Y:S01]  /*11e50*/  LOP3.LUT R153, RZ, R153, RZ, 0x33, !PT ;  /* 0x00000099ff997212 */ /* 0x000fe200078e33ff */
[----:B------:R-:W-:Y:S06]  /*11e60*/  BRA `(.L_x_2142) ;  /* 0x00000000001c7947 */ /* 0x000fec0003800000 */
.L_x_2141:
[----:B------:R-:W-:Y:S01]  /*11e70*/  ULDC UR4, c[0x0][0x9e4] ;  /* 0x0002790000047ab9 */ /* 0x000fe20000000800 */
[----:B------:R-:W-:Y:S02]  /*11e80*/  IMAD.MOV.U32 R153, RZ, RZ, R189 ;  /* 0x000000ffff997224 */ /* 0x000fe400078e00bd */
[----:B------:R-:W-:-:S05]  /*11e90*/  IMAD.U32 R157, RZ, RZ, UR4 ;  /* 0x00000004ff9d7e24 */ /* 0x000fca000f8e00ff */
[----:B------:R-:W-:-:S13]  /*11ea0*/  ISETP.NE.AND P3, PT, R157, 0x1, PT ;  /* 0x000000019d00780c */ /* 0x000fda0003f65270 */
[----:B------:R-:W0:Y:S02]  /*11eb0*/  @P3 LDC.64 R20, c[0x0][0x9e8] ;  /* 0x00027a00ff143b82 */ /* 0x000e240000000a00 */
[----:B0-----:R-:W-:-:S05]  /*11ec0*/  @P3 IMAD.HI.U32 R20, R189, R20, RZ ;  /* 0x00000014bd143227 */ /* 0x001fca00078e00ff */
[----:B------:R-:W-:-:S07]  /*11ed0*/  @P3 SHF.R.U32.HI R153, RZ, R21, R20 ;  /* 0x00000015ff993219 */ /* 0x000fce0000011614 */
.L_x_2142:
[----:B------:R-:W-:Y:S05]  /*11ee0*/  BSYNC B1 ;  /* 0x0000000000017941 */ /* 0x000fea0003800000 */
.L_x_2140:
[----:B------:R-:W-:-:S04]  /*11ef0*/  IMAD R21, R153, R157, -R178 ;  /* 0x0000009d99157224 */ /* 0x000fc800078e0ab2 */
[----:B------:R-:W-:-:S05]  /*11f00*/  IMAD.IADD R20, R21, 0x1, -R22 ;  /* 0x0000000115147824 */ /* 0x000fca00078e0a16 */
[----:B------:R-:W-:Y:S02]  /*11f10*/  VIADDMNMX R215, R20, R157, R215, PT ;  /* 0x0000009d14d77246 */ /* 0x000fe400038001d7 */
[----:B------:R-:W-:-:S07]  /*11f20*/  VIMNMX R217, R217, R20, !PT ;  /* 0x00000014d9d97248 */ /* 0x000fce0007fe0100 */
.L_x_2139:
[----:B------:R-:W-:Y:S01]  /*11f30*/  FMNMX.FTZ R21, R206, R212, !PT ;  /* 0x000000d4ce157209 */ /* 0x000fe20007810000 */
[----:B------:R-:W-:Y:S01]  /*11f40*/  ULDC UR4, c[0x0][0x988] ;  /* 0x0002620000047ab9 */ /* 0x000fe20000000800 */
[----:B------:R-:W-:Y:S02]  /*11f50*/  ISETP.GT.AND P5, PT, R217, 0x9, P2 ;  /* 0x00000009d900780c */ /* 0x000fe400017a4270 */
[----:B------:R-:W-:Y:S02]  /*11f60*/  FMNMX.FTZ R21, R182, R21, !PT ;  /* 0x00000015b6157209 */ /* 0x000fe40007810000 */
[----:B------:R-:W-:Y:S02]  /*11f70*/  ISETP.LT.OR P5, PT, R215, 0xa, P5 ;  /* 0x0000000ad700780c */ /* 0x000fe40002fa1670 */
[----:B------:R-:W-:Y:S02]  /*11f80*/  FMNMX.FTZ R21, R156, R21, !PT ;  /* 0x000000159c157209 */ /* 0x000fe40007810000 */
[----:B------:R-:W-:-:S02]  /*11f90*/  FSEL R178, R155, -INF , !P5 ;  /* 0xff8000009bb27808 */ /* 0x000fc40006800000 */
[----:B------:R-:W-:Y:S02]  /*11fa0*/  FMNMX.FTZ R21, R216, R21, !PT ;  /* 0x00000015d8157209 */ /* 0x000fe40007810000 */
[C---:B------:R-:W-:Y:S02]  /*11fb0*/  ISETP.GT.AND P3, PT, R217.reuse, 0x1, P2 ;  /* 0x00000001d900780c */ /* 0x040fe40001764270 */
[----:B------:R-:W-:Y:S02]  /*11fc0*/  FMNMX.FTZ R21, R160, R21, !PT ;  /* 0x00000015a0157209 */ /* 0x000fe40007810000 */
[----:B------:R-:W-:Y:S02]  /*11fd0*/  ISETP.GT.AND P5, PT, R217, 0x18, P2 ;  /* 0x00000018d900780c */ /* 0x000fe400017a4270 */
[----:B------:R-:W-:Y:S02]  /*11fe0*/  FMNMX.FTZ R21, R228, R21, !PT ;  /* 0x00000015e4157209 */ /* 0x000fe40007810000 */
[----:B------:R-:W-:-:S02]  /*11ff0*/  ISETP.LT.OR P3, PT, R215, 0x2, P3 ;  /* 0x00000002d700780c */ /* 0x000fc40001f61670 */
[----:B------:R-:W-:Y:S02]  /*12000*/  FMNMX.FTZ R21, R164, R21, !PT ;  /* 0x00000015a4157209 */ /* 0x000fe40007810000 */
[----:B------:R-:W-:Y:S02]  /*12010*/  ISETP.LT.OR P5, PT, R215, 0x19, P5 ;  /* 0x00000019d700780c */ /* 0x000fe40002fa1670 */
[----:B------:R-:W-:Y:S02]  /*12020*/  FMNMX.FTZ R21, R230, R21, !PT ;  /* 0x00000015e6157209 */ /* 0x000fe40007810000 */
[----:B------:R-:W-:Y:S02]  /*12030*/  FSEL R152, R152, -INF , !P3 ;  /* 0xff80000098987808 */ /* 0x000fe40005800000 */
        /* <DEDUP_REMOVED lines=16> */
[----:B------:R-:W-:Y:S01]  /*12140*/  ISETP.GT.AND P5, PT, R217, RZ, P2 ;  /* 0x000000ffd900720c */ /* 0x000fe200017a4270 */
[----:B------:R-:W0:Y:S01]  /*12150*/  SHFL.BFLY PT, R20, R21, 0x2, 0x1f ;  /* 0x0c401f0015147f89 */ /* 0x000e2200000e0000 */
[C---:B------:R-:W-:Y:S02]  /*12160*/  ISETP.LT.OR P3, PT, R215.reuse, 0x1a, P3 ;  /* 0x0000001ad700780c */ /* 0x040fe40001f61670 */
[----:B------:R-:W-:Y:S02]  /*12170*/  ISETP.LT.OR P5, PT, R215, 0x1, P5 ;  /* 0x00000001d700780c */ /* 0x000fe40002fa1670 */
[----:B------:R-:W-:-:S02]  /*12180*/  ISETP.GT.AND P4, PT, R217, 0x8, P2 ;  /* 0x00000008d900780c */ /* 0x000fc40001784270 */
[----:B------:R-:W-:Y:S02]  /*12190*/  FSEL R163, R163, -INF , !P3 ;  /* 0xff800000a3a37808 */ /* 0x000fe40005800000 */
[----:B------:R-:W-:Y:S02]  /*121a0*/  FSEL R153, R15, -INF , !P5 ;  /* 0xff8000000f997808 */ /* 0x000fe40006800000 */
[----:B------:R-:W-:Y:S02]  /*121b0*/  ISETP.GT.AND P3, PT, R217, 0x28, P2 ;  /* 0x00000028d900780c */ /* 0x000fe40001764270 */
[----:B------:R-:W-:Y:S02]  /*121c0*/  ISETP.LT.OR P4, PT, R215, 0x9, P4 ;  /* 0x00000009d700780c */ /* 0x000fe40002781670 */
[----:B------:R-:W-:Y:S02]  /*121d0*/  FMNMX.FTZ R15, R153, R213, !PT ;  /* 0x000000d5990f7209 */ /* 0x000fe40007810000 */
[----:B------:R-:W-:-:S02]  /*121e0*/  ISETP.LT.OR P3, PT, R215, 0x29, P3 ;  /* 0x00000029d700780c */ /* 0x000fc40001f61670 */
[----:B------:R-:W-:Y:S02]  /*121f0*/  FSEL R154, R154, -INF , !P4 ;  /* 0xff8000009a9a7808 */ /* 0x000fe40006000000 */
[----:B------:R-:W-:Y:S02]  /*12200*/  FSEL R170, R170, -INF , !P3 ;  /* 0xff800000aaaa7808 */ /* 0x000fe40005800000 */
[----:B------:R-:W-:Y:S02]  /*12210*/  ISETP.GT.AND P3, PT, R217, 0x30, P2 ;  /* 0x00000030d900780c */ /* 0x000fe40001764270 */
[----:B0-----:R-:W-:Y:S02]  /*12220*/  FMNMX.FTZ R20, R21, R20, !PT ;  /* 0x0000001415147209 */ /* 0x001fe40007810000 */
[----:B------:R-:W-:Y:S02]  /*12230*/  FMNMX.FTZ R21, R152, R15, !PT ;  /* 0x0000000f98157209 */ /* 0x000fe40007810000 */
[----:B------:R-:W-:Y:S01]  /*12240*/  ISETP.GT.AND P4, PT, R217, 0x11, P2 ;  /* 0x00000011d900780c */ /* 0x000fe20001784270 */
[----:B------:R-:W0:Y:S01]  /*12250*/  SHFL.BFLY PT, R155, R20, 0x1, 0x1f ;  /* 0x0c201f00149b7f89 */ /* 0x000e2200000e0000 */
[----:B------:R-:W-:-:S02]  /*12260*/  ISETP.LT.OR P3, PT, R215, 0x31, P3 ;  /* 0x00000031d700780c */ /* 0x000fc40001f61670 */
[----:B------:R-:W-:Y:S02]  /*12270*/  ISETP.LT.OR P4, PT, R215, 0x12, P4 ;  /* 0x00000012d700780c */ /* 0x000fe40002781670 */
[----:B------:R-:W-:Y:S02]  /*12280*/  FSEL R172, R172, -INF , !P3 ;  /* 0xff800000acac7808 */ /* 0x000fe40005800000 */
[----:B------:R-:W-:Y:S02]  /*12290*/  FSEL R159, R159, -INF , !P4 ;  /* 0xff8000009f9f7808 */ /* 0x000fe40006000000 */
[C---:B------:R-:W-:Y:S02]  /*122a0*/  ISETP.GT.AND P4, PT, R217.reuse, 0x20, P2 ;  /* 0x00000020d900780c */ /* 0x040fe40001784270 */
[----:B------:R-:W-:Y:S02]  /*122b0*/  ISETP.GT.AND P5, PT, R217, 0x38, P2 ;  /* 0x00000038d900780c */ /* 0x000fe400017a4270 */
[----:B------:R-:W-:-:S02]  /*122c0*/  ISETP.LT.OR P4, PT, R215, 0x21, P4 ;  /* 0x00000021d700780c */ /* 0x000fc40002781670 */
[----:B------:R-:W-:Y:S02]  /*122d0*/  ISETP.LT.OR P5, PT, R215, 0x39, P5 ;  /* 0x00000039d700780c */ /* 0x000fe40002fa1670 */
[----:B------:R-:W-:Y:S02]  /*122e0*/  FSEL R166, R166, -INF , !P4 ;  /* 0xff800000a6a67808 */ /* 0x000fe40006000000 */
[----:B------:R-:W-:Y:S02]  /*122f0*/  ISETP.GT.AND P4, PT, R217, 0x29, P2 ;  /* 0x00000029d900780c */ /* 0x000fe40001784270 */
[----:B------:R-:W-:Y:S02]  /*12300*/  FSEL R174, R174, -INF , !P5 ;  /* 0xff800000aeae7808 */ /* 0x000fe40006800000 */
[----:B------:R-:W-:Y:S02]  /*12310*/  ISETP.LT.OR P4, PT, R215, 0x2a, P4 ;  /* 0x0000002ad700780c */ /* 0x000fe40002781670 */
[----:B0-----:R-:W-:-:S02]  /*12320*/  FMNMX.FTZ R15, R20, R155, !PT ;  /* 0x0000009b140f7209 */ /* 0x001fc40007810000 */
[----:B------:R-:W-:Y:S02]  /*12330*/  FMNMX.FTZ R155, R154, R21, !PT ;  /* 0x000000159a9b7209 */ /* 0x000fe40007810000 */
[----:B------:R-:W-:Y:S02]  /*12340*/  MOV R21, UR4 ;  /* 0x0000000400157c02 */ /* 0x000fe40008000f00 */
[----:B------:R-:W-:Y:S02]  /*12350*/  FMNMX.FTZ R155, R178, R155, !PT ;  /* 0x0000009bb29b7209 */ /* 0x000fe40007810000 */
[C---:B------:R-:W-:Y:S01]  /*12360*/  FSETP.NEU.FTZ.AND P3, PT, R15.reuse, -INF , PT ;  /* 0xff8000000f00780b */ /* 0x040fe20003f7d000 */
[----:B------:R-:W-:Y:S01]  /*12370*/  FMUL.FTZ R157, R15, R21 ;  /* 0x000000150f9d7220 */ /* 0x000fe20000410000 */
[----:B------:R-:W-:Y:S02]  /*12380*/  FMNMX.FTZ R20, R158, R155, !PT ;  /* 0x0000009b9e147209 */ /* 0x000fe40007810000 */
[----:B------:R-:W-:-:S02]  /*12390*/  FSEL R171, R171, -INF , !P4 ;  /* 0xff800000abab7808 */ /* 0x000fc40006000000 */
        /* <DEDUP_REMOVED lines=9> */
[--C-:B------:R-:W-:Y:S01]  /*12430*/  FFMA.FTZ R216, R216, R21, -R155.reuse ;  /* 0x00000015d8d87223 */ /* 0x100fe2000001089b */
[----:B------:R-:W-:Y:S01]  /*12440*/  ISETP.GT.AND P2, PT, R217, 0x39, P2 ;  /* 0x00000039d900780c */ /* 0x000fe20001744270 */
[----:B------:R-:W-:Y:S01]  /*12450*/  MUFU.EX2 R206, R206 ;  /* 0x000000ce00ce7308 */ /* 0x000fe20000000800 */
[----:B------:R-:W-:Y:S01]  /*12460*/  FMNMX.FTZ R20, R166, R157, !PT ;  /* 0x0000009da6147209 */ /* 0x000fe20007810000 */
[-CC-:B------:R-:W-:Y:S01]  /*12470*/  FFMA.FTZ R160, R160, R21.reuse, -R155.reuse ;  /* 0x00000015a0a07223 */ /* 0x180fe2000001089b */
[----:B------:R-:W-:Y:S01]  /*12480*/  FSEL R182, R173, -INF , !P4 ;  /* 0xff800000adb67808 */ /* 0x000fe20006000000 */
[-CC-:B------:R-:W-:Y:S01]  /*12490*/  FFMA.FTZ R164, R164, R21.reuse, -R155.reuse ;  /* 0x00000015a4a47223 */ /* 0x180fe2000001089b */
[----:B------:R-:W-:Y:S01]  /*124a0*/  FMNMX.FTZ R161, R167, R20, !PT ;  /* 0x00000014a7a17209 */ /* 0x000fe20007810000 */
[--C-:B------:R-:W-:Y:S01]  /*124b0*/  FFMA.FTZ R168, R168, R21, -R155.reuse ;  /* 0x00000015a8a87223 */ /* 0x100fe2000001089b */
[----:B------:R-:W-:Y:S01]  /*124c0*/  ISETP.LT.OR P2, PT, R215, 0x3a, P2 ;  /* 0x0000003ad700780c */ /* 0x000fe20001741670 */
[----:B------:R0:W-:Y:S01]  /*124d0*/  MUFU.EX2 R157, R169 ;  /* 0x000000a9009d7308 */ /* 0x0001e20000000800 */
[----:B------:R-:W-:Y:S01]  /*124e0*/  FMNMX.FTZ R20, R170, R161, !PT ;  /* 0x000000a1aa147209 */ /* 0x000fe20007810000 */
[-CC-:B------:R-:W-:Y:S01]  /*124f0*/  FFMA.FTZ R175, R232, R21.reuse, -R155.reuse ;  /* 0x00000015e8af7223 */ /* 0x180fe2000001089b */
[----:B------:R-:W-:Y:S01]  /*12500*/  FSEL R176, R176, -INF , !P2 ;  /* 0xff800000b0b07808 */ /* 0x000fe20005000000 */
[-CC-:B------:R-:W-:Y:S01]  /*12510*/  FFMA.FTZ R181, R234, R21.reuse, -R155.reuse ;  /* 0x00000015eab57223 */ /* 0x180fe2000001089b */
[----:B------:R-:W-:Y:S01]  /*12520*/  FMNMX.FTZ R161, R171, R20, !PT ;  /* 0x00000014aba17209 */ /* 0x000fe20007810000 */
[-CC-:B------:R-:W-:Y:S01]  /*12530*/  FFMA.FTZ R179, R179, R21.reuse, -R155.reuse ;  /* 0x00000015b3b37223 */ /* 0x180fe2000001089b */
[--C-:B------:R-:W-:Y:S01]  /*12540*/  FFMA.FTZ R214, R214, R21, -R155.reuse ;  /* 0x00000015d6d67223 */ /* 0x100fe2000001089b */
[----:B------:R-:W-:Y:S01]  /*12550*/  MUFU.EX2 R156, R156 ;  /* 0x0000009c009c7308 */ /* 0x000fe20000000800 */
[----:B------:R-:W-:Y:S01]  /*12560*/  FMNMX.FTZ R165, R172, R161, !PT ;  /* 0x000000a1aca57209 */ /* 0x000fe20007810000 */
[-CC-:B0-----:R-:W-:Y:S01]  /*12570*/  FFMA.FTZ R169, R230, R21.reuse, -R155.reuse ;  /* 0x00000015e6a97223 */ /* 0x181fe2000001089b */
[----:B------:R-:W-:-:S02]  /*12580*/  FFMA.FTZ R183, R236, R21, -R155 ;  /* 0x00000015ecb77223 */ /* 0x000fc4000001089b */
[----:B------:R-:W-:-:S03]  /*12590*/  FMNMX.FTZ R165, R182, R165, !PT ;  /* 0x000000a5b6a57209 */ /* 0x000fc60007810000 */
[----:B------:R-:W-:Y:S01]  /*125a0*/  MUFU.EX2 R161, R216 ;  /* 0x000000d800a17308 */ /* 0x000fe20000000800 */
[----:B------:R-:W-:-:S04]  /*125b0*/  FMNMX.FTZ R165, R174, R165, !PT ;  /* 0x000000a5aea57209 */ /* 0x000fc80007810000 */
[----:B------:R-:W-:Y:S01]  /*125c0*/  FMNMX.FTZ R20, R176, R165, !PT ;  /* 0x000000a5b0147209 */ /* 0x000fe20007810000 */
[----:B------:R-:W-:Y:S02]  /*125d0*/  FFMA.FTZ R165, R228, R21, -R155 ;  /* 0x00000015e4a57223 */ /* 0x000fe4000001089b */
[----:B------:R-:W-:Y:S02]  /*125e0*/  MUFU.EX2 R160, R160 ;  /* 0x000000a000a07308 */ /* 0x000fe40000000800 */
[----:B------:R-:W0:Y:S06]  /*125f0*/  SHFL.BFLY PT, R173, R20, 0x2, 0x1f ;  /* 0x0c401f0014ad7f89 */ /* 0x000e2c00000e0000 */
[----:B------:R-:W-:Y:S08]  /*12600*/  MUFU.EX2 R165, R165 ;  /* 0x000000a500a57308 */ /* 0x000ff00000000800 */
[----:B------:R-:W-:Y:S08]  /*12610*/  MUFU.EX2 R164, R164 ;  /* 0x000000a400a47308 */ /* 0x000ff00000000800 */
[----:B------:R-:W-:Y:S01]  /*12620*/  MUFU.EX2 R169, R169 ;  /* 0x000000a900a97308 */ /* 0x000fe20000000800 */
[----:B0-----:R-:W-:-:S02]  /*12630*/  FMNMX.FTZ R207, R20, R173, !PT ;  /* 0x000000ad14cf7209 */ /* 0x001fc40007810000 */
[----:B------:R-:W-:-:S03]  /*12640*/  FSEL R173, R15, RZ, P3 ;  /* 0x000000ff0fad7208 */ /* 0x000fc60001800000 */
[----:B------:R-:W0:Y:S02]  /*12650*/  SHFL.BFLY PT, R20, R207, 0x1, 0x1f ;  /* 0x0c201f00cf147f89 */ /* 0x000e2400000e0000 */
[----:B------:R-:W-:Y:S01]  /*12660*/  MUFU.EX2 R168, R168 ;  /* 0x000000a800a87308 */ /* 0x000fe20000000800 */
[----:B------:R-:W-:-:S04]  /*12670*/  FADD.FTZ R212, -R173, R212 ;  /* 0x000000d4add47221 */ /* 0x000fc80000010100 */
[-C--:B------:R-:W-:Y:S01]  /*12680*/  FMUL.FTZ R173, R212, R21.reuse ;  /* 0x00000015d4ad7220 */ /* 0x080fe20000410000 */
[-CC-:B------:R-:W-:Y:S01]  /*12690*/  FFMA.FTZ R212, R177, R21.reuse, -R155.reuse ;  /* 0x00000015b1d47223 */ /* 0x180fe2000001089b */
[----:B------:R-:W-:Y:S01]  /*126a0*/  IMAD.MOV R177, RZ, RZ, -R194 ;  /* 0x000000ffffb17224 */ /* 0x000fe200078e0ac2 */
[----:B------:R-:W-:Y:S01]  /*126b0*/  MUFU.EX2 R175, R175 ;  /* 0x000000af00af7308 */ /* 0x000fe20000000800 */
[----:B------:R-:W-:-:S03]  /*126c0*/  FFMA.FTZ R155, R180, R21, -R155 ;  /* 0x00000015b49b7223 */ /* 0x000fc6000001089b */
[----:B------:R-:W-:-:S04]  /*126d0*/  ISETP.NE.AND P3, PT, R22, R177, PT ;  /* 0x000000b11600720c */ /* 0x000fc80003f65270 */
[----:B------:R-:W3:Y:S01]  /*126e0*/  MUFU.EX2 R173, R173 ;  /* 0x000000ad00ad7308 */ /* 0x000ee20000000800 */
[----:B0-----:R-:W-:-:S07]  /*126f0*/  FMNMX.FTZ R20, R207, R20, !PT ;  /* 0x00000014cf147209 */ /* 0x001fce0007810000 */
[----:B------:R0:W-:Y:S01]  /*12700*/  MUFU.EX2 R180, R179 ;  /* 0x000000b300b47308 */ /* 0x0001e20000000800 */
[C---:B------:R-:W-:Y:S01]  /*12710*/  FSETP.NEU.FTZ.AND P2, PT, R20.reuse, -INF , PT ;  /* 0xff8000001400780b */ /* 0x040fe20003f5d000 */
[----:B------:R-:W-:-:S06]  /*12720*/  FMUL.FTZ R177, R20, R21 ;  /* 0x0000001514b17220 */ /* 0x000fcc0000410000 */
[----:B------:R-:W4:Y:S01]  /*12730*/  MUFU.EX2 R181, R181 ;  /* 0x000000b500b57308 */ /* 0x000f220000000800 */
[----:B---3--:R-:W-:Y:S01]  /*12740*/  FFMA.FTZ R216, R173, R3, R206 ;  /* 0x00000003add87223 */ /* 0x008fe200000100ce */
[----:B------:R-:W-:Y:S01]  /*12750*/  FSEL R3, R177, RZ, P2 ;  /* 0x000000ffb1037208 */ /* 0x000fe20001000000 */
[-C--:B------:R-:W-:Y:S01]  /*12760*/  FMUL.FTZ R24, R24, R173.reuse ;  /* 0x000000ad18187220 */ /* 0x080fe20000410000 */
[----:B------:R-:W-:Y:S01]  /*12770*/  FMUL.FTZ R25, R25, R173 ;  /* 0x000000ad19197220 */ /* 0x000fe20000410000 */
[----:B------:R-:W-:Y:S01]  /*12780*/  FADD.FTZ R177, R157, R216 ;  /* 0x000000d89db17221 */ /* 0x000fe20000010000 */
[----:B------:R-:W-:Y:S01]  /*12790*/  FSEL R216, R20, RZ, P2 ;  /* 0x000000ff14d87208 */ /* 0x000fe20001000000 */
[-C--:B0-----:R-:W-:Y:S01]  /*127a0*/  FFMA.FTZ R179, R152, R21.reuse, -R3 ;  /* 0x0000001598b37223 */ /* 0x081fe20000010803 */
[----:B------:R-:W0:Y:S01]  /*127b0*/  MUFU.EX2 R214, R214 ;  /* 0x000000d600d67308 */ /* 0x000e220000000800 */
[----:B------:R-:W-:Y:S01]  /*127c0*/  FADD.FTZ R228, R156, R177 ;  /* 0x000000b19ce47221 */ /* 0x000fe20000010000 */
[-C--:B------:R-:W-:Y:S01]  /*127d0*/  FFMA.FTZ R207, R154, R21.reuse, -R3 ;  /* 0x000000159acf7223 */ /* 0x080fe20000010803 */
[----:B------:R-:W-:Y:S01]  /*127e0*/  FADD.FTZ R230, -R216, R213 ;  /* 0x000000d5d8e67221 */ /* 0x000fe20000010100 */
[----:B------:R-:W-:Y:S01]  /*127f0*/  FFMA.FTZ R216, R153, R21, -R3 ;  /* 0x0000001599d87223 */ /* 0x000fe20000010803 */
[----:B------:R-:W-:Y:S01]  /*12800*/  FADD.FTZ R177, R161, R228 ;  /* 0x000000e4a1b17221 */ /* 0x000fe20000010000 */
[----:B------:R-:W-:-:S02]  /*12810*/  @!P3 IMAD R153, R209, 0x40, R192 ;  /* 0x00000040d199b824 */ /* 0x000fc400078e02c0 */
[-C--:B------:R-:W-:Y:S01]  /*12820*/  FFMA.FTZ R209, R158, R21.reuse, -R3 ;  /* 0x000000159ed17223 */ /* 0x080fe20000010803 */
[----:B------:R-:W3:Y:S01]  /*12830*/  MUFU.EX2 R183, R183 ;  /* 0x000000b700b77308 */ /* 0x000ee20000000800 */
[----:B------:R-:W-:Y:S01]  /*12840*/  FADD.FTZ R232, R160, R177 ;  /* 0x000000b1a0e87221 */ /* 0x000fe20000010000 */
[----:B------:R-:W-:Y:S02]  /*12850*/  @!P3 IMAD R228, R153, 0x4, R2 ;  /* 0x0000000499e4b824 */ /* 0x000fe400078e0202 */
[-C--:B------:R-:W-:Y:S01]  /*12860*/  FMUL.FTZ R177, R230, R21.reuse ;  /* 0x00000015e6b17220 */ /* 0x080fe20000410000 */
[-CC-:B------:R-:W-:Y:S01]  /*12870*/  FFMA.FTZ R230, R178, R21.reuse, -R3.reuse ;  /* 0x00000015b2e67223 */ /* 0x180fe20000010803 */
[----:B------:R-:W-:Y:S01]  /*12880*/  FADD.FTZ R153, R165, R232 ;  /* 0x000000e8a5997221 */ /* 0x000fe20000010000 */
[-CC-:B------:R-:W-:Y:S01]  /*12890*/  FFMA.FTZ R159, R159, R21.reuse, -R3.reuse ;  /* 0x000000159f9f7223 */ /* 0x180fe20000010803 */
[-C--:B------:R-:W-:Y:S01]  /*128a0*/  FFMA.FTZ R163, R163, R21.reuse, -R3 ;  /* 0x00000015a3a37223 */ /* 0x080fe20000010803 */
[----:B------:R-:W-:Y:S01]  /*128b0*/  MUFU.EX2 R216, R216 ;  /* 0x000000d800d87308 */ /* 0x000fe20000000800 */
[----:B------:R-:W-:Y:S01]  /*128c0*/  FADD.FTZ R152, R164, R153 ;  /* 0x00000099a4987221 */ /* 0x000fe20000010000 */
[-CC-:B------:R-:W-:Y:S01]  /*128d0*/  FFMA.FTZ R153, R162, R21.reuse, -R3.reuse ;  /* 0x00000015a2997223 */ /* 0x180fe20000010803 */
[-CC-:B------:R-:W-:Y:S01]  /*128e0*/  FFMA.FTZ R178, R166, R21.reuse, -R3.reuse ;  /* 0x00000015a6b27223 */ /* 0x180fe20000010803 */
[-CC-:B------:R-:W-:Y:S01]  /*128f0*/  FFMA.FTZ R167, R167, R21.reuse, -R3.reuse ;  /* 0x00000015a7a77223 */ /* 0x180fe20000010803 */
[----:B------:R-:W-:Y:S01]  /*12900*/  FADD.FTZ R213, R169, R152 ;  /* 0x00000098a9d57221 */ /* 0x000fe20000010000 */
[-CC-:B------:R-:W-:Y:S01]  /*12910*/  FFMA.FTZ R170, R170, R21.reuse, -R3.reuse ;  /* 0x00000015aaaa7223 */ /* 0x180fe20000010803 */
[-C--:B------:R-:W-:Y:S01]  /*12920*/  FFMA.FTZ R171, R171, R21.reuse, -R3 ;  /* 0x00000015abab7223 */ /* 0x080fe20000010803 */
[----:B------:R-:W5:Y:S01]  /*12930*/  MUFU.EX2 R177, R177 ;  /* 0x000000b100b17308 */ /* 0x000f620000000800 */
[----:B------:R-:W-:Y:S01]  /*12940*/  FADD.FTZ R152, R168, R213 ;  /* 0x000000d5a8987221 */ /* 0x000fe20000010000 */
[-CC-:B------:R-:W-:Y:S01]  /*12950*/  FFMA.FTZ R172, R172, R21.reuse, -R3.reuse ;  /* 0x00000015acac7223 */ /* 0x180fe20000010803 */
[-CC-:B------:R-:W-:Y:S01]  /*12960*/  FFMA.FTZ R182, R182, R21.reuse, -R3.reuse ;  /* 0x00000015b6b67223 */ /* 0x180fe20000010803 */
[-CC-:B------:R-:W-:Y:S01]  /*12970*/  FFMA.FTZ R174, R174, R21.reuse, -R3.reuse ;  /* 0x00000015aeae7223 */ /* 0x180fe20000010803 */
[----:B------:R-:W-:Y:S01]  /*12980*/  FADD.FTZ R152, R175, R152 ;  /* 0x00000098af987221 */ /* 0x000fe20000010000 */
[----:B------:R-:W-:Y:S01]  /*12990*/  FFMA.FTZ R176, R176, R21, -R3 ;  /* 0x00000015b0b07223 */ /* 0x000fe20000010803 */
[----:B------:R-:W-:Y:S01]  /*129a0*/  F2FP.BF16.F32.PACK_AB R154, R161, R156 ;  /* 0x0000009ca19a723e */ /* 0x000fe200000010ff */
[----:B------:R-:W1:Y:S01]  /*129b0*/  MUFU.EX2 R212, R212 ;  /* 0x000000d400d47308 */ /* 0x000e620000000800 */
[----:B----4-:R-:W-:Y:S01]  /*129c0*/  FADD.FTZ R213, R181, R152 ;  /* 0x00000098b5d57221 */ /* 0x010fe20000010000 */
[----:B------:R-:W-:Y:S01]  /*129d0*/  F2FP.BF16.F32.PACK_AB R156, R165, R160 ;  /* 0x000000a0a59c723e */ /* 0x000fe200000010ff */
[----:B------:R4:W-:Y:S01]  /*129e0*/  @!P3 STS [R228+0x28800], R173 ;  /* 0x028800ade400b388 */ /* 0x0009e20000000800 */
[----:B------:R-:W-:Y:S01]  /*129f0*/  F2FP.BF16.F32.PACK_AB R160, R175, R168 ;  /* 0x000000a8afa0723e */ /* 0x000fe200000010ff */
[----:B0-----:R-:W-:Y:S01]  /*12a00*/  FADD.FTZ R152, R214, R213 ;  /* 0x000000d5d6987221 */ /* 0x001fe20000010000 */
[----:B------:R-:W-:Y:S01]  /*12a10*/  F2FP.BF16.F32.PACK_AB R158, R169, R164 ;  /* 0x000000a4a99e723e */ /* 0x000fe200000010ff */
[----:B------:R-:W-:Y:S01]  /*12a20*/  FMUL.FTZ R28, R28, R173 ;  /* 0x000000ad1c1c7220 */ /* 0x000fe20000410000 */
[----:B------:R-:W0:Y:S01]  /*12a30*/  MUFU.EX2 R179, R179 ;  /* 0x000000b300b37308 */ /* 0x000e220000000800 */
[----:B---3--:R-:W-:Y:S01]  /*12a40*/  FADD.FTZ R3, R183, R152 ;  /* 0x00000098b7037221 */ /* 0x008fe20000010000 */
[----:B------:R-:W-:Y:S01]  /*12a50*/  F2FP.BF16.F32.PACK_AB R152, R157, R206 ;  /* 0x000000ce9d98723e */ /* 0x000fe200000010ff */
[----:B-----5:R-:W-:Y:S01]  /*12a60*/  FFMA.FTZ R8, R177, R8, R216 ;  /* 0x00000008b1087223 */ /* 0x020fe200000100d8 */
[----:B------:R4:W-:Y:S01]  /*12a70*/  @!P3 STS [R228+0x28820], R177 ;  /* 0x028820b1e400b388 */ /* 0x0009e20000000800 */
[----:B------:R-:W-:Y:S01]  /*12a80*/  F2FP.BF16.F32.PACK_AB R162, R214, R181 ;  /* 0x000000b5d6a2723e */ /* 0x000fe200000010ff */
[-C--:B------:R-:W-:Y:S01]  /*12a90*/  FMUL.FTZ R29, R29, R173.reuse ;  /* 0x000000ad1d1d7220 */ /* 0x080fe20000410000 */
[----:B------:R-:W-:Y:S01]  /*12aa0*/  FMUL.FTZ R32, R32, R173 ;  /* 0x000000ad20207220 */ /* 0x000fe20000410000 */
[----:B------:R-:W-:Y:S01]  /*12ab0*/  MUFU.EX2 R207, R207 ;  /* 0x000000cf00cf7308 */ /* 0x000fe20000000800 */
[C---:B-1----:R-:W-:Y:S01]  /*12ac0*/  FADD.FTZ R3, R212.reuse, R3 ;  /* 0x00000003d4037221 */ /* 0x042fe20000010000 */
[----:B------:R-:W-:Y:S01]  /*12ad0*/  F2FP.BF16.F32.PACK_AB R164, R212, R183 ;  /* 0x000000b7d4a4723e */ /* 0x000fe200000010ff */
        /* <DEDUP_REMOVED lines=46> */
[----:B-----5:R-:W-:Y:S01]  /*12dc0*/  FADD.FTZ R153, R207, R8 ;  /* 0x00000008cf997221 */ /* 0x020fe20000010000 */
[-C--:B------:R-:W-:Y:S01]  /*12dd0*/  FMUL.FTZ R105, R105, R173.reuse ;  /* 0x000000ad69697220 */ /* 0x080fe20000410000 */
[-C--:B------:R-:W-:Y:S01]  /*12de0*/  FMUL.FTZ R108, R108, R173.reuse ;  /* 0x000000ad6c6c7220 */ /* 0x080fe20000410000 */
[-C--:B------:R-:W-:Y:S01]  /*12df0*/  FMUL.FTZ R109, R109, R173.reuse ;  /* 0x000000ad6d6d7220 */ /* 0x080fe20000410000 */
[----:B0-----:R-:W-:Y:S01]  /*12e00*/  FADD.FTZ R206, R230, R153 ;  /* 0x00000099e6ce7221 */ /* 0x001fe20000010000 */
[-C--:B------:R-:W-:Y:S01]  /*12e10*/  FMUL.FTZ R112, R112, R173.reuse ;  /* 0x000000ad70707220 */ /* 0x080fe20000410000 */
[----:B------:R-:W-:Y:S01]  /*12e20*/  FMUL.FTZ R113, R113, R173 ;  /* 0x000000ad71717220 */ /* 0x000fe20000410000 */
[----:B------:R-:W-:Y:S01]  /*12e30*/  MUFU.EX2 R178, R178 ;  /* 0x000000b200b27308 */ /* 0x000fe20000000800 */
[----:B---3--:R-:W-:Y:S01]  /*12e40*/  FADD.FTZ R153, R157, R206 ;  /* 0x000000ce9d997221 */ /* 0x008fe20000010000 */
[----:B-1----:R-:W-:Y:S01]  /*12e50*/  F2FP.BF16.F32.PACK_AB R157, R168, R157 ;  /* 0x0000009da89d723e */ /* 0x002fe200000010ff */
[-C--:B------:R-:W-:Y:S01]  /*12e60*/  FMUL.FTZ R116, R116, R173.reuse ;  /* 0x000000ad74747220 */ /* 0x080fe20000410000 */
[-C--:B------:R-:W-:Y:S01]  /*12e70*/  FMUL.FTZ R117, R117, R173.reuse ;  /* 0x000000ad75757220 */ /* 0x080fe20000410000 */
[-C--:B------:R-:W-:Y:S01]  /*12e80*/  FMUL.FTZ R120, R120, R173.reuse ;  /* 0x000000ad78787220 */ /* 0x080fe20000410000 */
[-C--:B------:R-:W-:Y:S01]  /*12e90*/  FMUL.FTZ R121, R121, R173.reuse ;  /* 0x000000ad79797220 */ /* 0x080fe20000410000 */
[----:B------:R-:W-:Y:S01]  /*12ea0*/  FMUL.FTZ R124, R124, R173 ;  /* 0x000000ad7c7c7220 */ /* 0x000fe20000410000 */
[----:B------:R-:W0:Y:S01]  /*12eb0*/  MUFU.EX2 R167, R167 ;  /* 0x000000a700a77308 */ /* 0x000e220000000800 */
[----:B--2---:R-:W-:Y:S01]  /*12ec0*/  F2FP.BF16.F32.PACK_AB R159, R180, R161 ;  /* 0x000000a1b49f723e */ /* 0x004fe200000010ff */
[-C--:B------:R-:W-:Y:S01]  /*12ed0*/  FMUL.FTZ R125, R125, R173.reuse ;  /* 0x000000ad7d7d7220 */ /* 0x080fe20000410000 */
[-C--:B------:R-:W-:Y:S01]  /*12ee0*/  FMUL.FTZ R128, R128, R173.reuse ;  /* 0x000000ad80807220 */ /* 0x080fe20000410000 */
[-C--:B------:R-:W-:Y:S01]  /*12ef0*/  FMUL.FTZ R129, R129, R173.reuse ;  /* 0x000000ad81817220 */ /* 0x080fe20000410000 */
[-C--:B------:R-:W-:Y:S01]  /*12f00*/  FMUL.FTZ R132, R132, R173.reuse ;  /* 0x000000ad84847220 */ /* 0x080fe20000410000 */
[-C--:B------:R-:W-:Y:S01]  /*12f10*/  FMUL.FTZ R133, R133, R173.reuse ;  /* 0x000000ad85857220 */ /* 0x080fe20000410000 */
[-C--:B------:R-:W-:Y:S01]  /*12f20*/  FMUL.FTZ R136, R136, R173.reuse ;  /* 0x000000ad88887220 */ /* 0x080fe20000410000 */
[----:B------:R1:W2:Y:S01]  /*12f30*/  MUFU.EX2 R163, R170 ;  /* 0x000000aa00a37308 */ /* 0x0002a20000000800 */
        /* <DEDUP_REMOVED lines=9> */
[-C--:B------:R-:W-:Y:S01]  /*12fd0*/  FMUL.FTZ R26, R26, R177.reuse ;  /* 0x000000b11a1a7220 */ /* 0x080fe20000410000 */
[-C--:B------:R-:W-:Y:S01]  /*12fe0*/  FMUL.FTZ R27, R27, R177.reuse ;  /* 0x000000b11b1b7220 */ /* 0x080fe20000410000 */
[-C--:B------:R-:W-:Y:S01]  /*12ff0*/  FMUL.FTZ R30, R30, R177.reuse ;  /* 0x000000b11e1e7220 */ /* 0x080fe20000410000 */
[----:B------:R-:W-:Y:S01]  /*13000*/  FADD.FTZ R153, R161, R170 ;  /* 0x000000aaa1997221 */ /* 0x000fe20000010000 */
[----:B0-----:R-:W-:Y:S01]  /*13010*/  F2FP.BF16.F32.PACK_AB R161, R167, R178 ;  /* 0x000000b2a7a1723e */ /* 0x001fe200000010ff */
        /* <DEDUP_REMOVED lines=13> */
[----:B------:R-:W-:Y:S01]  /*130f0*/  FMUL.FTZ R47, R47, R177 ;  /* 0x000000b12f2f7220 */ /* 0x000fe20000410000 */
[----:B--2---:R-:W-:Y:S01]  /*13100*/  FADD.FTZ R153, R163, R170 ;  /* 0x000000aaa3997221 */ /* 0x004fe20000010000 */
[----:B---3--:R-:W-:Y:S01]  /*13110*/  F2FP.BF16.F32.PACK_AB R163, R8, R163 ;  /* 0x000000a308a3723e */ /* 0x008fe200000010ff */
[-C--:B------:R-:W-:Y:S01]  /*13120*/  FMUL.FTZ R50, R50, R177.reuse ;  /* 0x000000b132327220 */ /* 0x080fe20000410000 */
[----:B------:R-:W2:Y:S01]  /*13130*/  MUFU.EX2 R174, R174 ;  /* 0x000000ae00ae7308 */ /* 0x000ea20000000800 */
[----:B------:R-:W-:Y:S01]  /*13140*/  FADD.FTZ R170, R8, R153 ;  /* 0x0000009908aa7221 */ /* 0x000fe20000010000 */
[----:B------:R-:W-:Y:S01]  /*13150*/  F2FP.BF16.F32.PACK_AB R153, R179, R216 ;  /* 0x000000d8b399723e */ /* 0x000fe200000010ff */
[-C--:B------:R-:W-:Y:S01]  /*13160*/  FMUL.FTZ R51, R51, R177.reuse ;  /* 0x000000b133337220 */ /* 0x080fe20000410000 */
[-C--:B------:R-:W-:Y:S01]  /*13170*/  FMUL.FTZ R54, R54, R177.reuse ;  /* 0x000000b136367220 */ /* 0x080fe20000410000 */
[----:B0-----:R-:W-:Y:S01]  /*13180*/  FADD.FTZ R155, R165, R170 ;  /* 0x000000aaa59b7221 */ /* 0x001fe20000010000 */
        /* <DEDUP_REMOVED lines=8> */
[-C--:B------:R-:W-:Y:S01]  /*13210*/  FMUL.FTZ R62, R62, R177.reuse ;  /* 0x000000b13e3e7220 */ /* 0x080fe20000410000 */
[-C--:B------:R-:W-:Y:S01]  /*13220*/  FMUL.FTZ R63, R63, R177.reuse ;  /* 0x000000b13f3f7220 */ /* 0x080fe20000410000 */
[-C--:B------:R-:W-:Y:S01]  /*13230*/  FMUL.FTZ R66, R66, R177.reuse ;  /* 0x000000b142427220 */ /* 0x080fe20000410000 */
[----:B--2---:R-:W-:Y:S01]  /*13240*/  FADD.FTZ R168, R174, R171 ;  /* 0x000000abaea87221 */ /* 0x004fe20000010000 */
[-C--:B------:R-:W-:Y:S01]  /*13250*/  FMUL.FTZ R67, R67, R177.reuse ;  /* 0x000000b143437220 */ /* 0x080fe20000410000 */
[-C--:B------:R-:W-:Y:S01]  /*13260*/  FMUL.FTZ R70, R70, R177.reuse ;  /* 0x000000b146467220 */ /* 0x080fe20000410000 */
[-C--:B------:R-:W-:Y:S01]  /*13270*/  FMUL.FTZ R71, R71, R177.reuse ;  /* 0x000000b147477220 */ /* 0x080fe20000410000 */
[-C--:B------:R-:W-:Y:S01]  /*13280*/  FMUL.FTZ R74, R74, R177.reuse ;  /* 0x000000b14a4a7220 */ /* 0x080fe20000410000 */
[-C--:B------:R-:W-:Y:S01]  /*13290*/  FMUL.FTZ R75, R75, R177.reuse ;  /* 0x000000b14b4b7220 */ /* 0x080fe20000410000 */
[-C--:B------:R-:W-:Y:S01]  /*132a0*/  FMUL.FTZ R78, R78, R177.reuse ;  /* 0x000000b14e4e7220 */ /* 0x080fe20000410000 */
[-C--:B------:R-:W-:Y:S01]  /*132b0*/  FMUL.FTZ R79, R79, R177.reuse ;  /* 0x000000b14f4f7220 */ /* 0x080fe20000410000 */
[C---:B0-----:R-:W-:Y:S01]  /*132c0*/  F2FP.BF16.F32.PACK_AB R167, R169.reuse, R174 ;  /* 0x000000aea9a7723e */ /* 0x041fe200000010ff */
[----:B------:R-:W-:Y:S01]  /*132d0*/  FADD.FTZ R8, R169, R168 ;  /* 0x000000a8a9087221 */ /* 0x000fe20000010000 */
        /* <DEDUP_REMOVED lines=8> */
[----:B------:R4:W-:Y:S01]  /*13360*/  STSM.16.M88.4 [R195+0x26800], R152 ;  /* 0x02680098c3007844 */ /* 0x0009e20000000200 */
[-C--:B------:R-:W-:Y:S01]  /*13370*/  FMUL.FTZ R98, R98, R177.reuse ;  /* 0x000000b162627220 */ /* 0x080fe20000410000 */
[-C--:B------:R-:W-:Y:S01]  /*13380*/  FMUL.FTZ R99, R99, R177.reuse ;  /* 0x000000b163637220 */ /* 0x080fe20000410000 */
[-C--:B------:R-:W-:Y:S01]  /*13390*/  FMUL.FTZ R102, R102, R177.reuse ;  /* 0x000000b166667220 */ /* 0x080fe20000410000 */
[----:B------:R4:W-:Y:S01]  /*133a0*/  STSM.16.M88.4 [R196], R156 ;  /* 0x0000009cc4007844 */ /* 0x0009e20000000200 */
        /* <DEDUP_REMOVED lines=27> */
[----:B----4-:R-:W-:Y:S06]  /*13560*/  @!P0 BRA `(.L_x_2143) ;  /* 0x0000000000048947 */ /* 0x010fec0003800000 */
[----:B------:R-:W-:Y:S01]  /*13570*/  BPT.TRAP 0x1 ;  /* 0x000000040000795c */ /* 0x000fe20000300000 */
.L_x_2143:
[----:B------:R0:W1:Y:S01]  /*13580*/  SYNCS.PHASECHK.TRANS64.TRYWAIT P2, [R191+URZ+0x28c50], R208 ;  /* 0x028c50d0bf0075a7 */ /* 0x000062000804017f */
[----:B------:R-:W-:Y:S05]  /*13590*/  @!P0 BRA `(.L_x_2144) ;  /* 0x0000000000048947 */ /* 0x000fea0003800000 */
[----:B------:R-:W-:Y:S01]  /*135a0*/  BPT.TRAP 0x1 ;  /* 0x000000040000795c */ /* 0x000fe20000300000 */
.L_x_2144:
[----:B------:R-:W-:Y:S04]  /*135b0*/  BSSY B1, `(.L_x_2145) ;  /* 0x0000004000017945 */ /* 0x000fe80003800000 */
[----:B-1----:R-:W-:Y:S05]  /*135c0*/  @P2 BRA `(.L_x_2146) ;  /* 0x0000000000082947 */ /* 0x002fea0003800000 */
[----:B------:R-:W1:Y:S02]  /*135d0*/  SYNCS.PHASECHK.TRANS64.TRYWAIT P2, [R191+URZ+0x28c50], R208 ;  /* 0x028c50d0bf0075a7 */ /* 0x000e64000804017f */
[----:B-1----:R-:W-:Y:S05]  /*135e0*/  @!P2 BRA `(.L_x_2147) ;  /* 0x000000ac0000a947 */ /* 0x002fea0003800000 */
.L_x_2146:
[----:B------:R-:W-:Y:S05]  /*135f0*/  BSYNC B1 ;  /* 0x0000000000017941 */ /* 0x000fea0003800000 */
.L_x_2145:
[----:B------:R-:W-:Y:S01]  /*13600*/  IMAD R168, R18, 0x1000, R188 ;  /* 0x0000100012a87824 */ /* 0x000fe200078e02bc */
[----:B------:R-:W-:Y:S01]  /*13610*/  WARPGROUP.ARRIVE ;  /* 0x00000000000079c5 */ /* 0x000fe20000000000 */
[----:B------:R-:W-:Y:S01]  /*13620*/  IMAD.MOV.U32 R169, RZ, RZ, 0x40000040 ;  /* 0x40000040ffa97424 */ /* 0x000fe200078e00ff */
[----:B------:R-:W-:Y:S01]  /*13630*/  ISETP.GT.AND P2, PT, R9, R190, PT ;  /* 0x000000be0900720c */ /* 0x000fe20003f44270 */
[----:B01----:R-:W-:Y:S01]  /*13640*/  @!P1 VIADD R191, R191, 0x28c60 ;  /* 0x00028c60bfbf9836 */ /* 0x003fe20000000000 */
[----:B------:R-:W-:Y:S01]  /*13650*/  R2UR UR6, R168 ;  /* 0x00000000a80672ca */ /* 0x000fe200000e0000 */
[----:B------:R-:W-:Y:S01]  /*13660*/  VIADD R9, R9, 0xffffffff ;  /* 0xffffffff09097836 */ /* 0x000fe20000000000 */
[----:B------:R-:W-:Y:S01]  /*13670*/  R2UR UR7, R169 ;  /* 0x00000000a90772ca */ /* 0x000fe200000e0000 */
[----:B------:R-:W-:Y:S01]  /*13680*/  IMAD.MOV.U32 R169, RZ, RZ, 0x40000040 ;  /* 0x40000040ffa97424 */ /* 0x000fe200078e00ff */
[----:B------:R-:W-:Y:S01]  /*13690*/  @!P1 PRMT R191, RZ, 0x654, R191 ;  /* 0x00000654ffbf9816 */ /* 0x000fe200000000bf */
[----:B------:R-:W-:-:S02]  /*136a0*/  IMAD.MOV.U32 R213, RZ, RZ, R20 ;  /* 0x000000ffffd57224 */ /* 0x000fc400078e0014 */
[----:B------:R-:W-:Y:S02]  /*136b0*/  IMAD.MOV.U32 R212, RZ, RZ, R15 ;  /* 0x000000ffffd47224 */ /* 0x000fe400078e000f */
[----:B------:R-:W-:-:S06]  /*136c0*/  IMAD.MOV.U32 R209, RZ, RZ, R18 ;  /* 0x000000ffffd17224 */ /* 0x000fcc00078e0012 */
[----:B------:R-:W-:Y:S03]  /*136d0*/  HGMMA.64x256x16.F32.BF16 R24, R152, gdesc[UR4].tnspB, R24, gsb0 ;  /* 0x43e0000498187df0 */ /* 0x000fe60008001818 */
[----:B------:R-:W-:Y:S02]  /*136e0*/  WARPGROUP.DEPBAR.LE gsb0, 0x0 ;  /* 0x00008000000079c5 */ /* 0x000fe40000010000 */
[----:B------:R-:W-:Y:S01]  /*136f0*/  VIADD R152, R168, 0x80 ;  /* 0x00000080a8987836 */ /* 0x000fe20000000000 */
        /* <DEDUP_REMOVED lines=31> */
.L_x_2129:
[----:B------:R-:W-:Y:S05]  /*138f0*/  BSYNC B0 ;  /* 0x0000000000007941 */ /* 0x000fea0003800000 */
.L_x_2128:
[----:B------:R-:W2:Y:S01]  /*13900*/  SHFL.BFLY PT, R0, R3, 0x2, 0x1f ;  /* 0x0c401f0003007f89 */ /* 0x000ea200000e0000 */
[----:B------:R-:W-:Y:S02]  /*13910*/  IMAD.MOV R9, RZ, RZ, -R194 ;  /* 0x000000ffff097224 */ /* 0x000fe400078e0ac2 */
[----:B------:R-:W-:Y:S01]  /*13920*/  VIADD R14, R18, 0x1 ;  /* 0x00000001120e7836 */ /* 0x000fe20000000000 */
[----:B------:R-:W3:Y:S01]  /*13930*/  SHFL.BFLY PT, R7, R8, 0x2, 0x1f ;  /* 0x0c401f0008077f89 */ /* 0x000ee200000e0000 */
[----:B------:R-:W-:Y:S01]  /*13940*/  VIADD R205, R205, 0x1 ;  /* 0x00000001cdcd7836 */ /* 0x000fe20000000000 */
[----:B------:R-:W-:Y:S08]  /*13950*/  BAR.ARV 0x8, 0xa0 ;  /* 0x0202800000007b1d */ /* 0x000ff00000002000 */
[----:B------:R-:W-:Y:S01]  /*13960*/  BAR.SYNC.DEFER_BLOCKING 0xf, 0x100 ;  /* 0x03c4000000007b1d */ /* 0x000fe20000010000 */
[----:B------:R-:W-:-:S02]  /*13970*/  ISETP.NE.AND P0, PT, R22, R9, PT ;  /* 0x000000091600720c */ /* 0x000fc40003f05270 */
[----:B------:R-:W-:-:S04]  /*13980*/  ISETP.NE.AND P1, PT, R14, 0x2, PT ;  /* 0x000000020e00780c */ /* 0x000fc80003f25270 */
[----:B------:R-:W-:Y:S01]  /*13990*/  SEL R6, RZ, 0x1, P1 ;  /* 0x00000001ff067807 */ /* 0x000fe20000800000 */
[----:B--2---:R-:W-:-:S03]  /*139a0*/  FADD.FTZ R4, R0, R3 ;  /* 0x0000000300047221 */ /* 0x004fc60000010000 */
[----:B------:R-:W-:Y:S01]  /*139b0*/  LOP3.LUT R19, R19, R6, RZ, 0x3c, !PT ;  /* 0x0000000613137212 */ /* 0x000fe200078e3cff */
[----:B---3--:R-:W-:Y:S01]  /*139c0*/  FADD.FTZ R7, R7, R8 ;  /* 0x0000000807077221 */ /* 0x008fe20000010000 */
[----:B------:R-:W2:Y:S01]  /*139d0*/  SHFL.BFLY PT, R5, R4, 0x1, 0x1f ;  /* 0x0c201f0004057f89 */ /* 0x000ea200000e0000 */
[----:B------:R-:W-:-:S03]  /*139e0*/  @!P0 IMAD R3, R18, 0x40, R192 ;  /* 0x0000004012038824 */ /* 0x000fc600078e02c0 */
[----:B------:R-:W3:Y:S01]  /*139f0*/  SHFL.BFLY PT, R0, R7, 0x1, 0x1f ;  /* 0x0c201f0007007f89 */ /* 0x000ee200000e0000 */
[----:B------:R-:W-:Y:S02]  /*13a00*/  @!P0 IMAD R3, R3, 0x4, R2 ;  /* 0x0000000403038824 */ /* 0x000fe400078e0202 */
[----:B--2---:R-:W-:Y:S01]  /*13a10*/  FADD.FTZ R5, R4, R5 ;  /* 0x0000000504057221 */ /* 0x004fe20000010000 */
[----:B------:R-:W-:Y:S01]  /*13a20*/  MOV R4, RZ ;  /* 0x000000ff00047202 */ /* 0x000fe20000000f00 */
[----:B---3--:R-:W-:-:S03]  /*13a30*/  FADD.FTZ R11, R7, R0 ;  /* 0x00000000070b7221 */ /* 0x008fc60000010000 */
[----:B------:R-:W-:Y:S01]  /*13a40*/  FSETP.NE.FTZ.AND P2, PT, R5, RZ, PT ;  /* 0x000000ff0500720b */ /* 0x000fe20003f55000 */
[----:B------:R-:W-:Y:S01]  /*13a50*/  IMAD.MOV.U32 R0, RZ, RZ, RZ ;  /* 0x000000ffff007224 */ /* 0x000fe200078e00ff */
[----:B------:R-:W-:-:S11]  /*13a60*/  FSETP.NE.FTZ.AND P3, PT, R11, RZ, PT ;  /* 0x000000ff0b00720b */ /* 0x000fd60003f75000 */
[----:B------:R-:W2:Y:S01]  /*13a70*/  @P2 MUFU.RCP R0, R5 ;  /* 0x0000000500002308 */ /* 0x000ea20000001000 */
[C---:B------:R-:W-:Y:S01]  /*13a80*/  @P2 FMUL.FTZ R18, R21.reuse, 0.69314718246459960938 ;  /* 0x3f31721815122820 */ /* 0x040fe20000410000 */
[----:B------:R-:W-:-:S06]  /*13a90*/  @P3 FMUL.FTZ R21, R21, 0.69314718246459960938 ;  /* 0x3f31721815153820 */ /* 0x000fcc0000410000 */
[----:B------:R-:W3:Y:S08]  /*13aa0*/  @P3 MUFU.RCP R4, R11 ;  /* 0x0000000b00043308 */ /* 0x000ef00000001000 */
[----:B------:R-:W4:Y:S01]  /*13ab0*/  @P2 MUFU.LG2 R2, R5 ;  /* 0x0000000500022308 */ /* 0x000f220000000c00 */
[-C--:B--2---:R-:W-:Y:S01]  /*13ac0*/  FMUL.FTZ R172, R32, R0.reuse ;  /* 0x0000000020ac7220 */ /* 0x084fe20000410000 */
[----:B------:R-:W-:Y:S01]  /*13ad0*/  @!P0 STS [R3+0x28800], R0 ;  /* 0x0288000003008388 */ /* 0x000fe20000000800 */
[-C--:B------:R-:W-:Y:S01]  /*13ae0*/  FMUL.FTZ R170, R33, R0.reuse ;  /* 0x0000000021aa7220 */ /* 0x080fe20000410000 */
[-C--:B------:R-:W-:Y:S01]  /*13af0*/  FMUL.FTZ R175, R24, R0.reuse ;  /* 0x0000000018af7220 */ /* 0x080fe20000410000 */
[-C--:B------:R-:W-:Y:S01]  /*13b00*/  FMUL.FTZ R174, R28, R0.reuse ;  /* 0x000000001cae7220 */ /* 0x080fe20000410000 */
[-C--:B------:R-:W-:Y:S01]  /*13b10*/  FMUL.FTZ R173, R25, R0.reuse ;  /* 0x0000000019ad7220 */ /* 0x080fe20000410000 */
[-C--:B------:R-:W-:Y:S01]  /*13b20*/  FMUL.FTZ R6, R29, R0.reuse ;  /* 0x000000001d067220 */ /* 0x080fe20000410000 */
[----:B------:R-:W2:Y:S01]  /*13b30*/  @P3 MUFU.LG2 R32, R11 ;  /* 0x0000000b00203308 */ /* 0x000ea20000000c00 */
        /* <DEDUP_REMOVED lines=61> */
[----:B---3--:R-:W-:-:S02]  /*13f10*/  IMAD.MOV.U32 R3, RZ, RZ, -0x800000 ;  /* 0xff800000ff037424 */ /* 0x008fc400078e00ff */
[-C--:B------:R-:W-:Y:S01]  /*13f20*/  FMUL.FTZ R9, R42, R4.reuse ;  /* 0x000000042a097220 */ /* 0x080fe20000410000 */
[----:B------:R-:W-:Y:S02]  /*13f30*/  IMAD.MOV.U32 R0, RZ, RZ, -0x800000 ;  /* 0xff800000ff007424 */ /* 0x000fe400078e00ff */
[-C--:B------:R-:W-:Y:S01]  /*13f40*/  FMUL.FTZ R11, R46, R4.reuse ;  /* 0x000000042e0b7220 */ /* 0x080fe20000410000 */
[-C--:B------:R-:W-:Y:S01]  /*13f50*/  FMUL.FTZ R13, R50, R4.reuse ;  /* 0x00000004320d7220 */ /* 0x080fe20000410000 */
[-C--:B------:R-:W-:Y:S01]  /*13f60*/  FMUL.FTZ R25, R58, R4.reuse ;  /* 0x000000043a197220 */ /* 0x080fe20000410000 */
[-C--:B------:R-:W-:Y:S01]  /*13f70*/  FMUL.FTZ R29, R66, R4.reuse ;  /* 0x00000004421d7220 */ /* 0x080fe20000410000 */
        /* <DEDUP_REMOVED lines=64> */
.L_x_2003:
[----:B------:R-:W-:Y:S05]  /*14380*/  BSYNC B7 ;  /* 0x0000000000077941 */ /* 0x000fea0003800000 */
.L_x_1993:
[----:B------:R-:W2:Y:S08]  /*14390*/  S2UR UR5, SR_CgaCtaId ;  /* 0x00000000000579c3 */ /* 0x000eb00000008800 */
[----:B------:R-:W-:Y:S06]  /*143a0*/  BAR.SYNC.DEFER_BLOCKING 0x5, 0x120 ;  /* 0x0144800000007b1d */ /* 0x000fec0000010000 */
[----:B------:R-:W-:Y:S01]  /*143b0*/  UMOV UR4, 0x400 ;  /* 0x0000040000047882 */ /* 0x000fe20000000000 */
[----:B------:R-:W-:Y:S01]  /*143c0*/  BSSY B0, `(.L_x_2149) ;  /* 0x000026d000007945 */ /* 0x000fe20003800000 */
[----:B--2---:R-:W-:-:S06]  /*143d0*/  ULEA UR4, UR5, UR4, 0x18 ;  /* 0x0000000405047291 */ /* 0x004fcc000f8ec03f */
[----:B------:R-:W-:-:S05]  /*143e0*/  IMAD.U32 R2, RZ, RZ, UR4 ;  /* 0x00000004ff027e24 */ /* 0x000fca000f8e00ff */
[----:B-1----:R1:W2:Y:S01]  /*143f0*/  LDS.128 R188, [R2+0x28cd0] ;  /* 0x028cd00002bc7984 */ /* 0x0022a20000000c00 */
[----:B------:R-:W-:Y:S06]  /*14400*/  BAR.ARV 0x4, 0x120 ;  /* 0x0104800000007b1d */ /* 0x000fec0000002000 */
[----:B------:R-:W-:Y:S05]  /*14410*/  @P0 BRA `(.L_x_2150) ;  /* 0x0000001c000c0947 */ /* 0x000fea0003800000 */
[----:B------:R-:W3:Y:S01]  /*14420*/  S2R R15, SR_SWINHI ;  /* 0x00000000000f7919 */ /* 0x000ee20000002f00 */
        /* <DEDUP_REMOVED lines=18> */
[----:B---3--:R-:W-:-:S02]  /*14550*/  MOV R21, R15 ;  /* 0x0000000f00157202 */ /* 0x008fc40000000f00 */
        /* <DEDUP_REMOVED lines=9> */
[C---:B-----5:R-:W-:Y:S01]  /*145f0*/  LOP3.LUT R33, R118.reuse, 0x380, RZ, 0xc0, !PT ;  /* 0x0000038076217812 */ /* 0x060fe200078ec0ff */
[--C-:B------:R-:W-:Y:S01]  /*14600*/  IMAD.X R37, RZ, RZ, R119.reuse, P0 ;  /* 0x000000ffff257224 */ /* 0x100fe200000e0677 */
        /* <DEDUP_REMOVED lines=12> */
[----:B------:R-:W-:-:S02]  /*146d0*/  IADD3 R4, P0, R118, 0x4020, RZ ;  /* 0x0000402076047810 */ /* 0x000fc40007f1e0ff */
[----:B------:R-:W-:Y:S02]  /*146e0*/  SHF.R.U64 R33, R33, 0x3, RZ ;  /* 0x0000000321217819 */ /* 0x000fe400000012ff */
[----:B------:R-:W-:Y:S01]  /*146f0*/  IADD3.X R45, RZ, R119, RZ, P3, !PT ;  /* 0x00000077ff2d7210 */ /* 0x000fe20001ffe4ff */
[--C-:B------:R-:W-:Y:S01]  /*14700*/  IMAD.X R65, RZ, RZ, R119.reuse, P0 ;  /* 0x000000ffff417224 */ /* 0x100fe200000e0677 */
[----:B------:R-:W-:Y:S02]  /*14710*/  LOP3.LUT R14, R14, R177, RZ, 0x3c, !PT ;  /* 0x000000b10e0e7212 */ /* 0x000fe400078e3cff */
        /* <DEDUP_REMOVED lines=9> */
[----:B------:R-:W-:Y:S01]  /*147b0*/  IMAD.X R111, RZ, RZ, R119, P5 ;  /* 0x000000ffff6f7224 */ /* 0x000fe200028e0677 */
[----:B------:R-:W-:-:S02]  /*147c0*/  LOP3.LUT R177, R4, 0x380, RZ, 0xc0, !PT ;  /* 0x0000038004b17812 */ /* 0x000fc400078ec0ff */
[----:B------:R-:W-:Y:S01]  /*147d0*/  LOP3.LUT R118, R33, R118, RZ, 0x3c, !PT ;  /* 0x0000007621767212 */ /* 0x000fe200078e3cff */
[----:B------:R-:W-:Y:S01]  /*147e0*/  IMAD.X R33, RZ, RZ, R119, P1 ;  /* 0x000000ffff217224 */ /* 0x000fe200008e0677 */
[----:B------:R-:W-:Y:S02]  /*147f0*/  SHF.R.U64 R177, R177, 0x3, RZ ;  /* 0x00000003b1b17819 */ /* 0x000fe400000012ff */
[-C--:B------:R-:W-:Y:S02]  /*14800*/  IADD3.X R115, RZ, R119.reuse, RZ, P2, !PT ;  /* 0x00000077ff737210 */ /* 0x080fe400017fe4ff */
[----:B------:R-:W-:Y:S02]  /*14810*/  LOP3.LUT R36, R179, 0x380, RZ, 0xc0, !PT ;  /* 0x00000380b3247812 */ /* 0x000fe400078ec0ff */
[----:B------:R-:W-:Y:S02]  /*14820*/  MOV R168, R118 ;  /* 0x0000007600a87202 */ /* 0x000fe40000000f00 */
[----:B------:R-:W-:-:S02]  /*14830*/  LOP3.LUT R40, R181, 0x380, RZ, 0xc0, !PT ;  /* 0x00000380b5287812 */ /* 0x000fc400078ec0ff */
[----:B------:R-:W-:Y:S02]  /*14840*/  LOP3.LUT R119, R32, 0x380, RZ, 0xc0, !PT ;  /* 0x0000038020777812 */ /* 0x000fe400078ec0ff */
[----:B------:R-:W-:Y:S02]  /*14850*/  LOP3.LUT R44, R183, 0x380, RZ, 0xc0, !PT ;  /* 0x00000380b72c7812 */ /* 0x000fe400078ec0ff */
[----:B------:R-:W-:Y:S02]  /*14860*/  LOP3.LUT R48, R185, 0x380, RZ, 0xc0, !PT ;  /* 0x00000380b9307812 */ /* 0x000fe400078ec0ff */
[----:B------:R-:W-:Y:S02]  /*14870*/  LOP3.LUT R64, R177, R4, RZ, 0x3c, !PT ;  /* 0x00000004b1407212 */ /* 0x000fe400078e3cff */
[----:B------:R-:W-:Y:S02]  /*14880*/  SHF.R.U64 R36, R36, 0x3, RZ ;  /* 0x0000000324247819 */ /* 0x000fe400000012ff */
[----:B------:R-:W-:-:S02]  /*14890*/  LOP3.LUT R52, R207, 0x380, RZ, 0xc0, !PT ;  /* 0x00000380cf347812 */ /* 0x000fc400078ec0ff */
[----:B------:R-:W-:Y:S01]  /*148a0*/  F2FP.BF16.F32.PACK_AB R4, R173, R175 ;  /* 0x000000afad04723e */ /* 0x000fe200000010ff */
[----:B------:R-:W-:Y:S01]  /*148b0*/  BAR.SYNC.DEFER_BLOCKING 0x1, 0x100 ;  /* 0x0044000000007b1d */ /* 0x000fe20000010000 */
[----:B------:R-:W-:Y:S02]  /*148c0*/  SHF.R.U64 R40, R40, 0x3, RZ ;  /* 0x0000000328287819 */ /* 0x000fe400000012ff */
[----:B------:R-:W-:Y:S02]  /*148d0*/  LOP3.LUT R27, R26, 0x380, RZ, 0xc0, !PT ;  /* 0x000003801a1b7812 */ /* 0x000fe400078ec0ff */
[----:B------:R-:W-:Y:S02]  /*148e0*/  SHF.R.U64 R119, R119, 0x3, RZ ;  /* 0x0000000377777819 */ /* 0x000fe400000012ff */
[----:B------:R-:W-:Y:S02]  /*148f0*/  SHF.R.U64 R44, R44, 0x3, RZ ;  /* 0x000000032c2c7819 */ /* 0x000fe400000012ff */
[----:B------:R-:W-:-:S02]  /*14900*/  LOP3.LUT R173, R30, 0x380, RZ, 0xc0, !PT ;  /* 0x000003801ead7812 */ /* 0x000fc400078ec0ff */
[----:B------:R-:W-:Y:S02]  /*14910*/  SHF.R.U64 R48, R48, 0x3, RZ ;  /* 0x0000000330307819 */ /* 0x000fe400000012ff */
[----:B------:R-:W-:Y:S02]  /*14920*/  LOP3.LUT R36, R36, R179, RZ, 0x3c, !PT ;  /* 0x000000b324247212 */ /* 0x000fe400078e3cff */
[----:B------:R-:W-:Y:S02]  /*14930*/  SHF.R.U64 R52, R52, 0x3, RZ ;  /* 0x0000000334347819 */ /* 0x000fe400000012ff */
[----:B------:R-:W-:Y:S02]  /*14940*/  LOP3.LUT R40, R40, R181, RZ, 0x3c, !PT ;  /* 0x000000b528287212 */ /* 0x000fe400078e3cff */
[----:B------:R-:W-:Y:S02]  /*14950*/  SHF.R.U64 R27, R27, 0x3, RZ ;  /* 0x000000031b1b7819 */ /* 0x000fe400000012ff */
[----:B------:R-:W-:-:S02]  /*14960*/  LOP3.LUT R114, R119, R32, RZ, 0x3c, !PT ;  /* 0x0000002077727212 */ /* 0x000fc400078e3cff */
[----:B------:R-:W-:Y:S01]  /*14970*/  LOP3.LUT R44, R44, R183, RZ, 0x3c, !PT ;  /* 0x000000b72c2c7212 */ /* 0x000fe200078e3cff */
[----:B------:R3:W-:Y:S01]  /*14980*/  STSM.16.M88.4 [R168], R4 ;  /* 0x00000004a8007844 */ /* 0x0007e20000000200 */
[----:B------:R-:W-:Y:S02]  /*14990*/  SHF.R.U64 R173, R173, 0x3, RZ ;  /* 0x00000003adad7819 */ /* 0x000fe400000012ff */
[----:B------:R-:W-:Y:S02]  /*149a0*/  MOV R119, R14 ;  /* 0x0000000e00777202 */ /* 0x000fe40000000f00 */
[----:B------:R-:W-:Y:S02]  /*149b0*/  LOP3.LUT R48, R48, R185, RZ, 0x3c, !PT ;  /* 0x000000b930307212 */ /* 0x000fe400078e3cff */
[----:B------:R-:W-:Y:S02]  /*149c0*/  LOP3.LUT R52, R52, R207, RZ, 0x3c, !PT ;  /* 0x000000cf34347212 */ /* 0x000fe400078e3cff */
[----:B------:R-:W-:-:S02]  /*149d0*/  MOV R118, R36 ;  /* 0x0000002400767202 */ /* 0x000fc40000000f00 */
[----:B------:R-:W-:Y:S02]  /*149e0*/  LOP3.LUT R110, R27, R26, RZ, 0x3c, !PT ;  /* 0x0000001a1b6e7212 */ /* 0x000fe400078e3cff */
[----:B------:R-:W-:Y:S02]  /*149f0*/  MOV R41, R40 ;  /* 0x0000002800297202 */ /* 0x000fe40000000f00 */
[----:B------:R-:W-:Y:S02]  /*14a00*/  F2FP.BF16.F32.PACK_AB R14, R162, R164 ;  /* 0x000000a4a20e723e */ /* 0x000fe400000010ff */
[----:B---3--:R-:W-:Y:S02]  /*14a10*/  F2FP.BF16.F32.PACK_AB R4, R170, R172 ;  /* 0x000000acaa04723e */ /* 0x008fe400000010ff */
[----:B------:R-:W-:Y:S02]  /*14a20*/  F2FP.BF16.F32.PACK_AB R5, R35, R34 ;  /* 0x000000222305723e */ /* 0x000fe400000010ff */
[----:B------:R-:W-:-:S02]  /*14a30*/  F2FP.BF16.F32.PACK_AB R6, R167, R171 ;  /* 0x000000aba706723e */ /* 0x000fc400000010ff */
[----:B------:R-:W-:Y:S02]  /*14a40*/  F2FP.BF16.F32.PACK_AB R7, R39, R38 ;  /* 0x000000262707723e */ /* 0x000fe400000010ff */
[----:B------:R-:W-:Y:S02]  /*14a50*/  F2FP.BF16.F32.PACK_AB R15, R55, R54 ;  /* 0x00000036370f723e */ /* 0x000fe400000010ff */
[----:B------:R-:W-:Y:S01]  /*14a60*/  LOP3.LUT R32, R173, R30, RZ, 0x3c, !PT ;  /* 0x0000001ead207212 */ /* 0x000fe200078e3cff */
[----:B------:R3:W-:Y:S01]  /*14a70*/  STSM.16.M88.4 [R119], R4 ;  /* 0x0000000477007844 */ /* 0x0007e20000000200 */
[----:B------:R-:W-:Y:S02]  /*14a80*/  MOV R44, R44 ;  /* 0x0000002c002c7202 */ /* 0x000fe40000000f00 */
[----:B------:R-:W-:Y:S01]  /*14a90*/  F2FP.BF16.F32.PACK_AB R26, R159, R161 ;  /* 0x000000a19f1a723e */ /* 0x000fe200000010ff */
[----:B------:R-:W-:Y:S01]  /*14aa0*/  STSM.16.M88.4 [R118], R8 ;  /* 0x0000000876007844 */ /* 0x000fe20000000200 */
[----:B------:R-:W-:-:S02]  /*14ab0*/  F2FP.BF16.F32.PACK_AB R27, R63, R62 ;  /* 0x0000003e3f1b723e */ /* 0x000fc400000010ff */
[----:B------:R-:W-:Y:S01]  /*14ac0*/  MOV R48, R48 ;  /* 0x0000003000307202 */ /* 0x000fe20000000f00 */
[----:B------:R-:W-:Y:S01]  /*14ad0*/  STSM.16.M88.4 [R41], R12 ;  /* 0x0000000c29007844 */ /* 0x000fe20000000200 */
[----:B------:R-:W-:Y:S02]  /*14ae0*/  F2FP.BF16.F32.PACK_AB R30, R69, R156 ;  /* 0x0000009c451e723e */ /* 0x000fe400000010ff */
[----:B------:R-:W-:Y:S01]  /*14af0*/  MOV R52, R52 ;  /* 0x0000003400347202 */ /* 0x000fe20000000f00 */
[----:B------:R-:W-:Y:S01]  /*14b00*/  STSM.16.M88.4 [R44], R24 ;  /* 0x000000182c007844 */ /* 0x000fe20000000200 */
[----:B------:R-:W-:Y:S02]  /*14b10*/  ISETP.NE.U32.AND P0, PT, RZ, UR4, PT ;  /* 0x00000004ff007c0c */ /* 0x000fe4000bf05070 */
[----:B------:R-:W-:Y:S01]  /*14b20*/  LOP3.LUT R56, R209, 0x380, RZ, 0xc0, !PT ;  /* 0x00000380d1387812 */ /* 0x000fe200078ec0ff */
[----:B------:R-:W-:Y:S01]  /*14b30*/  STSM.16.M88.4 [R48], R28 ;  /* 0x0000001c30007844 */ /* 0x000fe20000000200 */
[----:B---3--:R-:W-:-:S02]  /*14b40*/  F2FP.BF16.F32.PACK_AB R4, R73, R72 ;  /* 0x000000484904723e */ /* 0x008fc400000010ff */
[----:B------:R-:W-:Y:S02]  /*14b50*/  F2FP.BF16.F32.PACK_AB R5, R75, R74 ;  /* 0x0000004a4b05723e */ /* 0x000fe400000010ff */
[----:B------:R-:W-:Y:S01]  /*14b60*/  F2FP.BF16.F32.PACK_AB R6, R77, R76 ;  /* 0x0000004c4d06723e */ /* 0x000fe200000010ff */
[----:B------:R-:W-:Y:S01]  /*14b70*/  IMAD.MOV.U32 R76, RZ, RZ, RZ ;  /* 0x000000ffff4c7224 */ /* 0x000fe200078e00ff */
[----:B------:R-:W-:Y:S02]  /*14b80*/  F2FP.BF16.F32.PACK_AB R7, R79, R78 ;  /* 0x0000004e4f07723e */ /* 0x000fe400000010ff */
[----:B------:R-:W-:Y:S02]  /*14b90*/  LOP3.LUT R60, R213, 0x380, RZ, 0xc0, !PT ;  /* 0x00000380d53c7812 */ /* 0x000fe400078ec0ff */
[----:B------:R-:W-:Y:S01]  /*14ba0*/  LOP3.LUT R179, R98, 0x380, RZ, 0xc0, !PT ;  /* 0x0000038062b37812 */ /* 0x000fe200078ec0ff */
[----:B------:R3:W-:Y:S01]  /*14bb0*/  STSM.16.M88.4 [R52], R4 ;  /* 0x0000000434007844 */ /* 0x0007e20000000200 */
[----:B------:R-:W-:Y:S01]  /*14bc0*/  ISETP.NE.AND.EX P0, PT, RZ, UR5, PT, P0 ;  /* 0x00000005ff007c0c */ /* 0x000fe2000bf05300 */
[----:B------:R-:W-:Y:S01]  /*14bd0*/  ULDC.64 UR4, c[0x0][0xbe0] ;  /* 0x0002f80000047ab9 */ /* 0x000fe20000000a00 */
[----:B------:R-:W-:-:S02]  /*14be0*/  LOP3.LUT R183, R106, 0x380, RZ, 0xc0, !PT ;  /* 0x000003806ab77812 */ /* 0x000fc400078ec0ff */
[----:B------:R-:W-:Y:S02]  /*14bf0*/  SHF.R.U64 R56, R56, 0x3, RZ ;  /* 0x0000000338387819 */ /* 0x000fe400000012ff */
[----:B------:R-:W-:Y:S02]  /*14c00*/  LOP3.LUT R181, R102, 0x380, RZ, 0xc0, !PT ;  /* 0x0000038066b57812 */ /* 0x000fe400078ec0ff */
[----:B------:R-:W-:Y:S02]  /*14c10*/  SHF.R.U64 R60, R60, 0x3, RZ ;  /* 0x000000033c3c7819 */ /* 0x000fe400000012ff */
[----:B------:R-:W-:Y:S02]  /*14c20*/  SHF.R.U64 R179, R179, 0x3, RZ ;  /* 0x00000003b3b37819 */ /* 0x000fe400000012ff */
[----:B------:R-:W-:Y:S02]  /*14c30*/  F2FP.BF16.F32.PACK_AB R90, R93, R92 ;  /* 0x0000005c5d5a723e */ /* 0x000fe400000010ff */
[----:B------:R-:W-:Y:S01]  /*14c40*/  F2FP.BF16.F32.PACK_AB R91, R95, R94 ;  /* 0x0000005e5f5b723e */ /* 0x000fe200000010ff */
[----:B---3--:R-:W3:Y:S01]  /*14c50*/  LDC.64 R4, c[0x0][0xbd8] ;  /* 0x0002f600ff047b82 */ /* 0x008ee20000000a00 */
[----:B------:R-:W-:-:S02]  /*14c60*/  ISETP.NE.U32.AND P6, PT, RZ, UR4, PT ;  /* 0x00000004ff007c0c */ /* 0x000fc4000bfc5070 */
[----:B------:R-:W-:Y:S02]  /*14c70*/  SHF.R.U64 R183, R183, 0x3, RZ ;  /* 0x00000003b7b77819 */ /* 0x000fe400000012ff */
[----:B------:R-:W-:Y:S02]  /*14c80*/  LOP3.LUT R56, R56, R209, RZ, 0x3c, !PT ;  /* 0x000000d138387212 */ /* 0x000fe400078e3cff */
[----:B------:R-:W-:Y:S02]  /*14c90*/  SHF.R.U64 R181, R181, 0x3, RZ ;  /* 0x00000003b5b57819 */ /* 0x000fe400000012ff */
[----:B------:R-:W-:Y:S02]  /*14ca0*/  ISETP.NE.AND.EX P6, PT, RZ, UR5, PT, P6 ;  /* 0x00000005ff007c0c */ /* 0x000fe4000bfc5360 */
[----:B------:R-:W-:Y:S02]  /*14cb0*/  LOP3.LUT R60, R60, R213, RZ, 0x3c, !PT ;  /* 0x000000d53c3c7212 */ /* 0x000fe400078e3cff */
[----:B------:R-:W-:-:S02]  /*14cc0*/  LOP3.LUT R98, R179, R98, RZ, 0x3c, !PT ;  /* 0x00000062b3627212 */ /* 0x000fc400078e3cff */
[----:B------:R-:W-:Y:S02]  /*14cd0*/  LOP3.LUT R106, R183, R106, RZ, 0x3c, !PT ;  /* 0x0000006ab76a7212 */ /* 0x000fe400078e3cff */
[----:B------:R-:W-:Y:S02]  /*14ce0*/  LOP3.LUT R102, R181, R102, RZ, 0x3c, !PT ;  /* 0x00000066b5667212 */ /* 0x000fe400078e3cff */
[----:B------:R-:W-:Y:S02]  /*14cf0*/  MOV R56, R56 ;  /* 0x0000003800387202 */ /* 0x000fe40000000f00 */
[----:B------:R-:W-:Y:S02]  /*14d00*/  MOV R60, R60 ;  /* 0x0000003c003c7202 */ /* 0x000fe40000000f00 */
[----:B------:R-:W-:Y:S01]  /*14d10*/  MOV R40, R98 ;  /* 0x0000006200287202 */ /* 0x000fe20000000f00 */
[----:B---3--:R-:W-:Y:S01]  /*14d20*/  IMAD.WIDE R6, R204, 0x4, R4 ;  /* 0x00000004cc067825 */ /* 0x008fe200078e0204 */
[----:B------:R-:W-:Y:S01]  /*14d30*/  F2FP.BF16.F32.PACK_AB R96, R97, R96 ;  /* 0x000000606160723e */ /* 0x000fe200000010ff */
[----:B------:R-:W-:Y:S01]  /*14d40*/  STSM.16.M88.4 [R56], R80 ;  /* 0x0000005038007844 */ /* 0x000fe20000000200 */
[----:B------:R-:W-:Y:S01]  /*14d50*/  MOV R64, R64 ;  /* 0x0000004000407202 */ /* 0x000fe20000000f00 */
[----:B------:R-:W-:Y:S01]  /*14d60*/  IMAD R5, R202, 0x40, R199 ;  /* 0x00000040ca057824 */ /* 0x000fe200078e02c7 */
[----:B------:R-:W-:Y:S01]  /*14d70*/  MOV R37, R106 ;  /* 0x0000006a00257202 */ /* 0x000fe20000000f00 */
[----:B------:R-:W-:Y:S01]  /*14d80*/  STSM.16.M88.4 [R60], R88 ;  /* 0x000000583c007844 */ /* 0x000fe20000000200 */
        /* <DEDUP_REMOVED lines=10> */
[----:B------:R-:W-:Y:S01]  /*14e30*/  F2FP.BF16.F32.PACK_AB R120, R121, R120 ;  /* 0x000000787978723e */ /* 0x000fe200000010ff */
[----:B------:R-:W-:Y:S01]  /*14e40*/  STSM.16.M88.4 [R40], R104 ;  /* 0x0000006828007844 */ /* 0x000fe20000000200 */
[----:B------:R-:W-:Y:S02]  /*14e50*/  MOV R102, R102 ;  /* 0x0000006600667202 */ /* 0x000fe40000000f00 */
[----:B------:R-:W-:Y:S02]  /*14e60*/  F2FP.BF16.F32.PACK_AB R113, R155, R154 ;  /* 0x0000009a9b71723e */ /* 0x000fe400000010ff */
[----:B------:R-:W-:-:S02]  /*14e70*/  F2FP.BF16.F32.PACK_AB R114, R117, R116 ;  /* 0x000000747572723e */ /* 0x000fc400000010ff */
[----:B------:R-:W-:Y:S02]  /*14e80*/  F2FP.BF16.F32.PACK_AB R115, R158, R157 ;  /* 0x0000009d9e73723e */ /* 0x000fe400000010ff */
[----:B------:R-:W-:Y:S02]  /*14e90*/  F2FP.BF16.F32.PACK_AB R121, R123, R122 ;  /* 0x0000007a7b79723e */ /* 0x000fe400000010ff */
[----:B------:R-:W-:Y:S02]  /*14ea0*/  F2FP.BF16.F32.PACK_AB R128, R129, R128 ;  /* 0x000000808180723e */ /* 0x000fe400000010ff */
[----:B------:R-:W-:Y:S02]  /*14eb0*/  F2FP.BF16.F32.PACK_AB R136, R137, R136 ;  /* 0x000000888988723e */ /* 0x000fe400000010ff */
[----:B------:R-:W-:Y:S02]  /*14ec0*/  MOV R110, R110 ;  /* 0x0000006e006e7202 */ /* 0x000fe40000000f00 */
[----:B------:R-:W-:Y:S01]  /*14ed0*/  F2FP.BF16.F32.PACK_AB R144, R145, R144 ;  /* 0x000000909190723e */ /* 0x000fe200000010ff */
[----:B------:R-:W-:Y:S01]  /*14ee0*/  IMAD.WIDE R20, R5, 0x2, R20 ;  /* 0x0000000205147825 */ /* 0x000fe200078e0214 */
[----:B------:R-:W-:Y:S01]  /*14ef0*/  F2FP.BF16.F32.PACK_AB R122, R125, R124 ;  /* 0x0000007c7d7a723e */ /* 0x000fe200000010ff */
[----:B------:R-:W-:Y:S01]  /*14f00*/  STSM.16.M88.4 [R102], R112 ;  /* 0x0000007066007844 */ /* 0x000fe20000000200 */
[----:B------:R-:W-:Y:S01]  /*14f10*/  F2FP.BF16.F32.PACK_AB R123, R127, R126 ;  /* 0x0000007e7f7b723e */ /* 0x000fe200000010ff */
[----:B------:R-:W3:Y:S01]  /*14f20*/  @P6 LDC.64 R4, c[0x0][0xbe0] ;  /* 0x0002f800ff046b82 */ /* 0x000ee20000000a00 */
[----:B------:R-:W-:-:S02]  /*14f30*/  F2FP.BF16.F32.PACK_AB R129, R131, R130 ;  /* 0x000000828381723e */ /* 0x000fc400000010ff */
[----:B------:R-:W-:Y:S01]  /*14f40*/  F2FP.BF16.F32.PACK_AB R130, R133, R132 ;  /* 0x000000848582723e */ /* 0x000fe200000010ff */
[----:B------:R4:W-:Y:S01]  /*14f50*/  STSM.16.M88.4 [R37], R120 ;  /* 0x0000007825007844 */ /* 0x0009e20000000200 */
[----:B------:R-:W-:Y:S02]  /*14f60*/  F2FP.BF16.F32.PACK_AB R131, R135, R134 ;  /* 0x000000868783723e */ /* 0x000fe400000010ff */
[----:B------:R-:W-:Y:S02]  /*14f70*/  F2FP.BF16.F32.PACK_AB R137, R139, R138 ;  /* 0x0000008a8b89723e */ /* 0x000fe400000010ff */
[----:B------:R-:W-:Y:S01]  /*14f80*/  F2FP.BF16.F32.PACK_AB R138, R141, R140 ;  /* 0x0000008c8d8a723e */ /* 0x000fe200000010ff */
[----:B------:R-:W-:Y:S01]  /*14f90*/  STSM.16.M88.4 [R110], R128 ;  /* 0x000000806e007844 */ /* 0x000fe20000000200 */
[----:B------:R-:W-:Y:S02]  /*14fa0*/  F2FP.BF16.F32.PACK_AB R139, R143, R142 ;  /* 0x0000008e8f8b723e */ /* 0x000fe400000010ff */
[----:B------:R-:W-:-:S02]  /*14fb0*/  F2FP.BF16.F32.PACK_AB R145, R147, R146 ;  /* 0x000000929391723e */ /* 0x000fc400000010ff */
[----:B------:R-:W-:Y:S01]  /*14fc0*/  MOV R32, R32 ;  /* 0x0000002000207202 */ /* 0x000fe20000000f00 */
[----:B------:R-:W-:Y:S01]  /*14fd0*/  STSM.16.M88.4 [R36], R136 ;  /* 0x0000008824007844 */ /* 0x000fe20000000200 */
[----:B------:R-:W-:Y:S02]  /*14fe0*/  F2FP.BF16.F32.PACK_AB R146, R149, R148 ;  /* 0x000000949592723e */ /* 0x000fe400000010ff */
[----:B------:R-:W-:-:S05]  /*14ff0*/  F2FP.BF16.F32.PACK_AB R147, R151, R150 ;  /* 0x000000969793723e */ /* 0x000fca00000010ff */
[----:B------:R0:W-:Y:S01]  /*15000*/  STSM.16.M88.4 [R32], R144 ;  /* 0x0000009020007844 */ /* 0x0001e20000000200 */
[----:B------:R-:W-:Y:S01]  /*15010*/  BAR.SYNC.DEFER_BLOCKING 0x1, 0x100 ;  /* 0x0044000000007b1d */ /* 0x000fe20000010000 */
[----:B---3--:R-:W-:-:S05]  /*15020*/  @P6 IMAD.WIDE R4, R204, 0x4, R4 ;  /* 0x00000004cc046825 */ /* 0x008fca00078e0204 */
[----:B------:R-:W-:Y:S02]  /*15030*/  ULDC UR4, c[0x0][0xa88] ;  /* 0x0002a20000047ab9 */ /* 0x000fe40000000800 */
[----:B------:R-:W-:Y:S01]  /*15040*/  IMAD.U32 R79, RZ, RZ, UR4 ;  /* 0x00000004ff4f7e24 */ /* 0x000fe2000f8e00ff */
[----:B------:R3:W5:Y:S01]  /*15050*/  @P0 LDG.E R76, desc[UR42][R6.64] ;  /* 0x0000002a064c0981 */ /* 0x000762000c1e1900 */
[C---:B------:R-:W-:Y:S02]  /*15060*/  IADD3 R9, P1, R20.reuse, 0x1000, RZ ;  /* 0x0000100014097810 */ /* 0x040fe40007f3e0ff */
[C---:B------:R-:W-:Y:S02]  /*15070*/  IADD3 R13, P2, R20.reuse, 0x2000, RZ ;  /* 0x00002000140d7810 */ /* 0x040fe40007f5e0ff */
[----:B------:R3:W5:Y:S01]  /*15080*/  @P6 LDG.E R79, desc[UR42][R4.64] ;  /* 0x0000002a044f6981 */ /* 0x000762000c1e1900 */
[C---:B------:R-:W-:Y:S02]  /*15090*/  IADD3 R25, P3, R20.reuse, 0x3000, RZ ;  /* 0x0000300014197810 */ /* 0x040fe40007f7e0ff */
[----:B------:R-:W-:-:S02]  /*150a0*/  IADD3 R29, P4, R20, 0x4000, RZ ;  /* 0x00004000141d7810 */ /* 0x000fc40007f9e0ff */
[----:B------:R-:W-:Y:S02]  /*150b0*/  LOP3.LUT R8, R9, 0x380, RZ, 0xc0, !PT ;  /* 0x0000038009087812 */ /* 0x000fe400078ec0ff */
[----:B------:R-:W-:Y:S02]  /*150c0*/  LOP3.LUT R12, R13, 0x380, RZ, 0xc0, !PT ;  /* 0x000003800d0c7812 */ /* 0x000fe400078ec0ff */
[----:B------:R-:W-:Y:S02]  /*150d0*/  LOP3.LUT R24, R25, 0x380, RZ, 0xc0, !PT ;  /* 0x0000038019187812 */ /* 0x000fe400078ec0ff */
[----:B------:R-:W-:Y:S02]  /*150e0*/  LOP3.LUT R28, R29, 0x380, RZ, 0xc0, !PT ;  /* 0x000003801d1c7812 */ /* 0x000fe400078ec0ff */
        /* <DEDUP_REMOVED lines=12> */
[----:B------:R-:W-:-:S02]  /*151b0*/  IADD3 R33, P5, R20, 0x5000, RZ ;  /* 0x0000500014217810 */ /* 0x000fc40007fbe0ff */
[C---:B----4-:R-:W-:Y:S02]  /*151c0*/  IADD3 R37, P1, R20.reuse, 0x6000, RZ ;  /* 0x0000600014257810 */ /* 0x050fe40007f3e0ff */
[C---:B------:R-:W-:Y:S02]  /*151d0*/  IADD3 R41, P2, R20.reuse, 0x7000, RZ ;  /* 0x0000700014297810 */ /* 0x040fe40007f5e0ff */
[C---:B------:R-:W-:Y:S02]  /*151e0*/  IADD3 R45, P3, R20.reuse, 0x8000, RZ ;  /* 0x00008000142d7810 */ /* 0x040fe40007f7e0ff */
[----:B------:R-:W-:Y:S02]  /*151f0*/  IADD3 R49, P4, R20, 0x9000, RZ ;  /* 0x0000900014317810 */ /* 0x000fe40007f9e0ff */
[----:B------:R-:W-:Y:S02]  /*15200*/  P2R R10, PR, RZ, 0x20 ;  /* 0x00000020ff0a7803 */ /* 0x000fe40000000000 */
[----:B0-----:R-:W-:-:S02]  /*15210*/  LOP3.LUT R32, R33, 0x380, RZ, 0xc0, !PT ;  /* 0x0000038021207812 */ /* 0x001fc400078ec0ff */
[----:B------:R-:W-:Y:S02]  /*15220*/  LOP3.LUT R36, R37, 0x380, RZ, 0xc0, !PT ;  /* 0x0000038025247812 */ /* 0x000fe400078ec0ff */
[----:B------:R-:W-:Y:S02]  /*15230*/  LOP3.LUT R40, R41, 0x380, RZ, 0xc0, !PT ;  /* 0x0000038029287812 */ /* 0x000fe400078ec0ff */
[----:B------:R-:W-:Y:S02]  /*15240*/  LOP3.LUT R44, R45, 0x380, RZ, 0xc0, !PT ;  /* 0x000003802d2c7812 */ /* 0x000fe400078ec0ff */
[----:B------:R-:W-:Y:S02]  /*15250*/  LOP3.LUT R48, R49, 0x380, RZ, 0xc0, !PT ;  /* 0x0000038031307812 */ /* 0x000fe400078ec0ff */
[----:B------:R-:W-:Y:S02]  /*15260*/  IADD3 R53, P5, R20, 0xa000, RZ ;  /* 0x0000a00014357810 */ /* 0x000fe40007fbe0ff */
[----:B------:R-:W-:-:S02]  /*15270*/  SHF.R.U64 R32, R32, 0x3, RZ ;  /* 0x0000000320207819 */ /* 0x000fc400000012ff */
[----:B------:R-:W-:Y:S02]  /*15280*/  SHF.R.U64 R36, R36, 0x3, RZ ;  /* 0x0000000324247819 */ /* 0x000fe400000012ff */
[----:B------:R-:W-:Y:S02]  /*15290*/  LOP3.LUT R52, R53, 0x380, RZ, 0xc0, !PT ;  /* 0x0000038035347812 */ /* 0x000fe400078ec0ff */
        /* <DEDUP_REMOVED lines=8> */
[----:B------:R-:W-:Y:S01]  /*15320*/  SHF.R.U64 R52, R52, 0x3, RZ ;  /* 0x0000000334347819 */ /* 0x000fe200000012ff */
[----:B---3--:R-:W-:Y:S06]  /*15330*/  @P6 BRA `(.L_x_2151) ;  /* 0x0000000000106947 */ /* 0x008fec0003800000 */
[----:B------:R-:W-:Y:S05]  /*15340*/  @!P0 BRA `(.L_x_2151) ;  /* 0x00000000000c8947 */ /* 0x000fea0003800000 */
[----:B------:R-:W3:Y:S04]  /*15350*/  LDG.E R4, desc[UR42][R6.64] ;  /* 0x0000002a06047981 */ /* 0x000ee8000c1e1900 */
[----:B-----5:R-:W3:Y:S02]  /*15360*/  LDG.E R79, desc[UR42][R6.64+0x4] ;  /* 0x0000042a064f7981 */ /* 0x020ee4000c1e1900 */
[----:B---3--:R-:W-:-:S07]  /*15370*/  IMAD.IADD R79, R79, 0x1, -R4 ;  /* 0x000000014f4f7824 */ /* 0x008fce00078e0a04 */
.L_x_2151:
[----:B------:R-:W0:Y:S01]  /*15380*/  SHFL.IDX PT, R4, R218, RZ, 0x1f ;  /* 0x00001fffda047589 */ /* 0x000e2200000e0000 */
[----:B------:R-:W-:Y:S01]  /*15390*/  ISETP.NE.AND P6, PT, R10, RZ, PT ;  /* 0x000000ff0a00720c */ /* 0x000fe20003fc5270 */
[--C-:B------:R-:W-:Y:S01]  /*153a0*/  IMAD.X R49, RZ, RZ, R21.reuse, P4 ;  /* 0x000000ffff317224 */ /* 0x100fe200020e0615 */
[----:B------:R-:W-:Y:S01]  /*153b0*/  LOP3.LUT R52, R52, R53, RZ, 0x3c, !PT ;  /* 0x0000003534347212 */ /* 0x000fe200078e3cff */
[--C-:B------:R-:W-:Y:S01]  /*153c0*/  IMAD.X R37, RZ, RZ, R21.reuse, P1 ;  /* 0x000000ffff257224 */ /* 0x100fe200008e0615 */
[----:B------:R-:W-:Y:S01]  /*153d0*/  IADD3.X R33, RZ, R21, RZ, P6, !PT ;  /* 0x00000015ff217210 */ /* 0x000fe200037fe4ff */
[--C-:B------:R-:W-:Y:S01]  /*153e0*/  IMAD.X R41, RZ, RZ, R21.reuse, P2 ;  /* 0x000000ffff297224 */ /* 0x100fe200010e0615 */
[C---:B------:R-:W-:Y:S01]  /*153f0*/  IADD3 R57, P6, R20.reuse, 0xb000, RZ ;  /* 0x0000b00014397810 */ /* 0x040fe20007fde0ff */
[--C-:B------:R-:W-:Y:S01]  /*15400*/  IMAD.X R45, RZ, RZ, R21.reuse, P3 ;  /* 0x000000ffff2d7224 */ /* 0x100fe200018e0615 */
[C---:B------:R-:W-:Y:S01]  /*15410*/  IADD3 R61, P1, R20.reuse, 0xc000, RZ ;  /* 0x0000c000143d7810 */ /* 0x040fe20007f3e0ff */
[----:B------:R-:W-:Y:S01]  /*15420*/  IMAD.X R53, RZ, RZ, R21, P5 ;  /* 0x000000ffff357224 */ /* 0x000fe200028e0615 */
[----:B------:R-:W-:-:S02]  /*15430*/  IADD3 R65, P2, R20, 0xd000, RZ ;  /* 0x0000d00014417810 */ /* 0x000fc40007f5e0ff */
[C---:B------:R-:W-:Y:S02]  /*15440*/  IADD3 R73, P3, R20.reuse, 0xe000, RZ ;  /* 0x0000e00014497810 */ /* 0x040fe40007f7e0ff */
[----:B------:R-:W-:Y:S02]  /*15450*/  IADD3 R6, P5, R20, 0xf000, RZ ;  /* 0x0000f00014067810 */ /* 0x000fe40007fbe0ff */
[----:B------:R-:W-:Y:S02]  /*15460*/  LOP3.LUT R56, R57, 0x380, RZ, 0xc0, !PT ;  /* 0x0000038039387812 */ /* 0x000fe400078ec0ff */
[----:B------:R-:W-:Y:S02]  /*15470*/  LOP3.LUT R60, R61, 0x380, RZ, 0xc0, !PT ;  /* 0x000003803d3c7812 */ /* 0x000fe400078ec0ff */
[----:B------:R-:W-:Y:S02]  /*15480*/  LOP3.LUT R64, R65, 0x380, RZ, 0xc0, !PT ;  /* 0x0000038041407812 */ /* 0x000fe400078ec0ff */
[----:B------:R-:W-:-:S02]  /*15490*/  LOP3.LUT R72, R73, 0x380, RZ, 0xc0, !PT ;  /* 0x0000038049487812 */ /* 0x000fc400078ec0ff */
[----:B0-----:R-:W-:Y:S02]  /*154a0*/  ISETP.NE.AND P4, PT, R4, RZ, PT ;  /* 0x000000ff0400720c */ /* 0x001fe40003f85270 */
        /* <DEDUP_REMOVED lines=8> */
[----:B------:R-:W-:Y:S02]  /*15530*/  SHF.R.S32.HI R4, RZ, 0x1f, R204 ;  /* 0x0000001fff047819 */ /* 0x000fe400000114cc */
        /* <DEDUP_REMOVED lines=11> */
[----:B------:R-:W-:Y:S02]  /*155f0*/  SHF.R.S32.HI R78, RZ, 0x1f, R201 ;  /* 0x0000001fff4e7819 */ /* 0x000fe400000114c9 */
[----:B------:R-:W-:Y:S02]  /*15600*/  SEL R87, R204, RZ, !P0 ;  /* 0x000000ffcc577207 */ /* 0x000fe40004000000 */
[----:B------:R-:W-:Y:S02]  /*15610*/  SEL R80, R4, RZ, !P0 ;  /* 0x000000ff04507207 */ /* 0x000fe40004000000 */
[----:B-----5:R-:W-:Y:S01]  /*15620*/  SHF.R.S32.HI R77, RZ, 0x1f, R76 ;  /* 0x0000001fff4d7819 */ /* 0x020fe2000001144c */
[----:B------:R-:W-:Y:S06]  /*15630*/  @P4 BRA `(.L_x_2152) ;  /* 0x00000000005c4947 */ /* 0x000fec0003800000 */
[----:B------:R-:W-:Y:S01]  /*15640*/  ULDC.64 UR4, c[0x0][0xb70] ;  /* 0x0002dc0000047ab9 */ /* 0x000fe20000000a00 */
[----:B------:R-:W-:Y:S02]  /*15650*/  IMAD R14, R210, 0x40, R192 ;  /* 0x00000040d20e7824 */ /* 0x000fe400078e02c0 */
[----:B------:R-:W-:Y:S02]  /*15660*/  IMAD R6, R78, UR4, RZ ;  /* 0x000000044e067c24 */ /* 0x000fe4000f8e02ff */
[----:B------:R-:W-:-:S04]  /*15670*/  IMAD.WIDE.U32 R4, R201, UR4, R76 ;  /* 0x00000004c9047c25 */ /* 0x000fc8000f8e004c */
[----:B------:R-:W-:Y:S01]  /*15680*/  IMAD R7, R201, UR5, R6 ;  /* 0x00000005c9077c24 */ /* 0x000fe2000f8e0206 */
[----:B------:R-:W-:Y:S02]  /*15690*/  ULDC.64 UR4, c[0x0][0xb78] ;  /* 0x0002de0000047ab9 */ /* 0x000fe40000000a00 */
[----:B------:R-:W-:Y:S02]  /*156a0*/  IMAD R6, R80, UR4, RZ ;  /* 0x0000000450067c24 */ /* 0x000fe4000f8e02ff */
[----:B------:R-:W-:Y:S02]  /*156b0*/  IMAD.IADD R5, R5, 0x1, R7 ;  /* 0x0000000105057824 */ /* 0x000fe400078e0207 */
[----:B------:R-:W-:Y:S02]  /*156c0*/  IMAD.MOV R7, RZ, RZ, -R194 ;  /* 0x000000ffff077224 */ /* 0x000fe400078e0ac2 */
[----:B------:R-:W-:-:S03]  /*156d0*/  IMAD.WIDE.U32 R4, R87, UR4, R4 ;  /* 0x0000000457047c25 */ /* 0x000fc6000f8e0004 */
[----:B------:R-:W-:Y:S01]  /*156e0*/  ISETP.NE.AND P0, PT, R22, R7, PT ;  /* 0x000000071600720c */ /* 0x000fe20003f05270 */
[----:B------:R-:W-:Y:S01]  /*156f0*/  IMAD R11, R87, UR5, R6 ;  /* 0x00000005570b7c24 */ /* 0x000fe2000f8e0206 */
[----:B------:R-:W-:Y:S01]  /*15700*/  SHF.R.S32.HI R7, RZ, 0x1f, R14 ;  /* 0x0000001fff077819 */ /* 0x000fe2000001140e */
[C---:B------:R-:W-:Y:S01]  /*15710*/  VIADD R6, R14.reuse, 0x8 ;  /* 0x000000080e067836 */ /* 0x040fe20000000000 */
[C---:B------:R-:W-:Y:S01]  /*15720*/  IADD3 R10, P2, R14.reuse, R4, RZ ;  /* 0x000000040e0a7210 */ /* 0x040fe20007f5e0ff */
[----:B------:R-:W-:Y:S01]  /*15730*/  ULDC.64 UR4, c[0x0][0xb40] ;  /* 0x0002d00000047ab9 */ /* 0x000fe20000000a00 */
[-C--:B------:R-:W-:Y:S02]  /*15740*/  ISETP.GE.OR P1, PT, R14, R79.reuse, P0 ;  /* 0x0000004f0e00720c */ /* 0x080fe40000726670 */
[----:B------:R-:W-:Y:S02]  /*15750*/  ISETP.GE.OR P0, PT, R6, R79, P0 ;  /* 0x0000004f0600720c */ /* 0x000fe40000706670 */
[----:B------:R-:W-:-:S02]  /*15760*/  IADD3.X R7, R7, R5, R11, P2, !PT ;  /* 0x0000000507077210 */ /* 0x000fc400017fe40b */
[----:B------:R-:W-:-:S04]  /*15770*/  LEA R4, P2, R10, UR4, 0x2 ;  /* 0x000000040a047c11 */ /* 0x000fc8000f8410ff */
[----:B------:R-:W-:-:S05]  /*15780*/  LEA.HI.X R5, R10, UR5, R7, 0x2, P2 ;  /* 0x000000050a057c11 */ /* 0x000fca00090f1407 */
[----:B------:R0:W-:Y:S04]  /*15790*/  @!P1 STG.E desc[UR42][R4.64], R3 ;  /* 0x0000000304009986 */ /* 0x0001e8000c10192a */
[----:B------:R0:W-:Y:S02]  /*157a0*/  @!P0 STG.E desc[UR42][R4.64+0x20], R0 ;  /* 0x0000200004008986 */ /* 0x0001e4000c10192a */
.L_x_2152:
[----:B------:R-:W3:Y:S01]  /*157b0*/  LDC R88, c[0x0][0xa8c] ;  /* 0x0002a300ff587b82 */ /* 0x000ee20000000800 */
[----:B0-----:R0:W5:Y:S01]  /*157c0*/  LD.E.128 R4, desc[UR42][R20.64] ;  /* 0x0000002a14047980 */ /* 0x001162000c101d00 */
[----:B------:R-:W-:Y:S02]  /*157d0*/  ULDC.64 UR4, c[0x0][0xaa0] ;  /* 0x0002a80000047ab9 */ /* 0x000fe40000000a00 */
[----:B------:R-:W-:Y:S01]  /*157e0*/  IMAD R3, R77, UR4, RZ ;  /* 0x000000044d037c24 */ /* 0x000fe2000f8e02ff */
[----:B------:R-:W5:Y:S04]  /*157f0*/  LD.E.128 R8, desc[UR42][R8.64] ;  /* 0x0000002a08087980 */ /* 0x000f68000c101d00 */
[----:B------:R-:W5:Y:S01]  /*15800*/  LD.E.128 R12, desc[UR42][R12.64] ;  /* 0x0000002a0c0c7980 */ /* 0x000f62000c101d00 */
[--C-:B0-----:R-:W-:Y:S01]  /*15810*/  SHF.R.S32.HI R21, RZ, 0x1f, R199.reuse ;  /* 0x0000001fff157819 */ /* 0x101fe200000114c7 */
        /* <DEDUP_REMOVED lines=10> */
[-C--:B---3--:R-:W-:Y:S01]  /*158c0*/  ISETP.GE.AND P3, PT, R3, R88.reuse, PT ;  /* 0x000000580300720c */ /* 0x088fe20003f66270 */
[C---:B------:R-:W-:Y:S01]  /*158d0*/  IMAD R77, R201.reuse, UR5, R76 ;  /* 0x00000005c94d7c24 */ /* 0x040fe2000f8e024c */
[----:B------:R-:W5:Y:S01]  /*158e0*/  LD.E.128 R36, desc[UR42][R36.64] ;  /* 0x0000002a24247980 */ /* 0x000f62000c101d00 */
[----:B------:R-:W-:Y:S01]  /*158f0*/  IMAD R79, R210, -0x40, R79 ;  /* 0xffffffc0d24f7824 */ /* 0x000fe200078e024f */
[----:B------:R-:W-:Y:S01]  /*15900*/  SEL R76, RZ, 0xffffffff, P3 ;  /* 0xffffffffff4c7807 */ /* 0x000fe20001800000 */
[----:B------:R-:W-:Y:S01]  /*15910*/  VIADD R0, R202, 0x20 ;  /* 0x00000020ca007836 */ /* 0x000fe20000000000 */
        /* <DEDUP_REMOVED lines=22> */
[----:B0-----:R-:W0:Y:S01]  /*15a80*/  FENCE.VIEW.ASYNC.S ;  /* 0x00000000000073c6 */ /* 0x001e220000000000 */
[----:B------:R-:W-:Y:S01]  /*15a90*/  SEL R0, RZ, 0x1, P2 ;  /* 0x00000001ff007807 */ /* 0x000fe20001000000 */
[C---:B------:R-:W-:Y:S01]  /*15aa0*/  VIADD R84, R199.reuse, 0x100 ;  /* 0x00000100c7547836 */ /* 0x040fe20000000000 */
[-C--:B------:R-:W-:Y:S01]  /*15ab0*/  ISETP.GE.AND P2, PT, R82, R88.reuse, PT ;  /* 0x000000585200720c */ /* 0x080fe20003f46270 */
[----:B------:R-:W-:Y:S01]  /*15ac0*/  VIADD R85, R199, 0x140 ;  /* 0x00000140c7557836 */ /* 0x000fe20000000000 */
[----:B------:R-:W-:Y:S01]  /*15ad0*/  ISETP.GE.AND P3, PT, R83, R88, PT ;  /* 0x000000585300720c */ /* 0x000fe20003f66270 */
[----:B------:R-:W-:Y:S01]  /*15ae0*/  VIADD R78, R199, 0x180 ;  /* 0x00000180c74e7836 */ /* 0x000fe20000000000 */
[----:B------:R-:W-:Y:S01]  /*15af0*/  LOP3.LUT R0, R77, 0x2, R0, 0xe2, !PT ;  /* 0x000000024d007812 */ /* 0x000fe200078ee200 */
[----:B------:R-:W-:Y:S01]  /*15b00*/  BSSY B1, `(.L_x_2153) ;  /* 0x0000035000017945 */ /* 0x000fe20003800000 */
[----:B------:R-:W-:-:S02]  /*15b10*/  SEL R77, RZ, 0x4, P2 ;  /* 0x00000004ff4d7807 */ /* 0x000fc40001000000 */
[----:B------:R-:W-:Y:S02]  /*15b20*/  SEL R76, RZ, 0x8, P3 ;  /* 0x00000008ff4c7807 */ /* 0x000fe40001800000 */
[----:B------:R-:W-:Y:S02]  /*15b30*/  ISETP.GE.AND P2, PT, R84, R88, PT ;  /* 0x000000585400720c */ /* 0x000fe40003f46270 */
[----:B------:R-:W-:Y:S01]  /*15b40*/  LOP3.LUT R76, R76, R0, R77, 0xfe, !PT ;  /* 0x000000004c4c7212 */ /* 0x000fe200078efe4d */
[----:B------:R-:W-:Y:S01]  /*15b50*/  VIADD R0, R2, 0x28c20 ;  /* 0x00028c2002007836 */ /* 0x000fe20000000000 */
[-C--:B------:R-:W-:Y:S02]  /*15b60*/  ISETP.GE.AND P3, PT, R85, R88.reuse, PT ;  /* 0x000000585500720c */ /* 0x080fe40003f66270 */
[----:B------:R-:W-:Y:S01]  /*15b70*/  ISETP.GE.AND P1, PT, R202, R79, PT ;  /* 0x0000004fca00720c */ /* 0x000fe20003f26270 */
[----:B------:R-:W-:Y:S01]  /*15b80*/  VIADD R79, R199, 0x1c0 ;  /* 0x000001c0c74f7836 */ /* 0x000fe20000000000 */
[----:B------:R-:W-:-:S02]  /*15b90*/  ISETP.GE.AND P4, PT, R78, R88, PT ;  /* 0x000000584e00720c */ /* 0x000fc40003f86270 */
[----:B------:R-:W-:Y:S02]  /*15ba0*/  SEL R77, RZ, 0x10, P2 ;  /* 0x00000010ff4d7807 */ /* 0x000fe40001000000 */
[----:B------:R-:W-:Y:S02]  /*15bb0*/  SEL R78, RZ, 0x20, P3 ;  /* 0x00000020ff4e7807 */ /* 0x000fe40001800000 */
[----:B------:R-:W-:Y:S02]  /*15bc0*/  PRMT R0, RZ, 0x654, R0 ;  /* 0x00000654ff007816 */ /* 0x000fe40000000000 */
[----:B------:R-:W-:Y:S01]  /*15bd0*/  LOP3.LUT R77, R78, R76, R77, 0xfe, !PT ;  /* 0x0000004c4e4d7212 */ /* 0x000fe200078efe4d */
[----:B------:R-:W-:Y:S01]  /*15be0*/  IMAD R76, R80, UR4, RZ ;  /* 0x00000004504c7c24 */ /* 0x000fe2000f8e02ff */
[----:B0-----:R0:W-:Y:S01]  /*15bf0*/  SYNCS.ARRIVE.TRANS64.RED.A1T0 RZ, [R0+URZ], RZ ;  /* 0x000000ff00ff79a7 */ /* 0x0011e2000810043f */
[----:B------:R-:W-:Y:S01]  /*15c00*/  ISETP.GE.AND P2, PT, R79, R88, PT ;  /* 0x000000584f00720c */ /* 0x000fe20003f46270 */
[----:B------:R-:W-:Y:S01]  /*15c10*/  IMAD.WIDE.U32 R78, R87, UR4, R20 ;  /* 0x00000004574e7c25 */ /* 0x000fe2000f8e0014 */
[----:B------:R-:W-:-:S02]  /*15c20*/  SHF.R.S32.HI R203, RZ, 0x1f, R202 ;  /* 0x0000001fffcb7819 */ /* 0x000fc400000114ca */
[----:B------:R-:W-:Y:S01]  /*15c30*/  SEL R21, RZ, 0x80, P2 ;  /* 0x00000080ff157807 */ /* 0x000fe20001000000 */
[----:B------:R-:W-:Y:S01]  /*15c40*/  IMAD R81, R87, UR5, R76 ;  /* 0x0000000557517c24 */ /* 0x000fe2000f8e024c */
[----:B0-----:R-:W-:-:S03]  /*15c50*/  SEL R0, RZ, 0x40, P4 ;  /* 0x00000040ff007807 */ /* 0x001fc60002000000 */
[----:B------:R-:W-:Y:S01]  /*15c60*/  IMAD.IADD R87, R79, 0x1, R81 ;  /* 0x000000014f577824 */ /* 0x000fe200078e0251 */
[----:B------:R-:W-:Y:S01]  /*15c70*/  LOP3.LUT R0, R77, R0, RZ, 0xfc, !PT ;  /* 0x000000004d007212 */ /* 0x000fe200078efcff */
[----:B------:R-:W-:-:S03]  /*15c80*/  IMAD.WIDE R76, R210, 0x40, R202 ;  /* 0x00000040d24c7825 */ /* 0x000fc600078e02ca */
[----:B------:R-:W-:Y:S01]  /*15c90*/  LOP3.LUT R86, R0, R21, RZ, 0xfc, !PT ;  /* 0x0000001500567212 */ /* 0x000fe200078efcff */
[----:B------:R-:W-:Y:S06]  /*15ca0*/  @P1 BRA `(.L_x_2154) ;  /* 0x0000000000681947 */ /* 0x000fec0003800000 */
[----:B------:R-:W-:Y:S01]  /*15cb0*/  ULDC.64 UR4, c[0x0][0xad8] ;  /* 0x0002b60000047ab9 */ /* 0x000fe20000000a00 */
[----:B------:R-:W-:Y:S01]  /*15cc0*/  MOV R21, R87 ;  /* 0x0000005700157202 */ /* 0x000fe20000000f00 */
[----:B------:R-:W-:Y:S01]  /*15cd0*/  IMAD R81, R77, UR4, RZ ;  /* 0x000000044d517c24 */ /* 0x000fe2000f8e02ff */
[-C--:B------:R-:W-:Y:S01]  /*15ce0*/  ISETP.GE.AND P2, PT, R199, R88.reuse, PT ;  /* 0x00000058c700720c */ /* 0x080fe20003f46270 */
[----:B------:R-:W-:Y:S01]  /*15cf0*/  IMAD.MOV.U32 R20, RZ, RZ, R78 ;  /* 0x000000ffff147224 */ /* 0x000fe200078e004e */
[-C--:B------:R-:W-:Y:S01]  /*15d00*/  ISETP.GE.AND P3, PT, R3, R88.reuse, PT ;  /* 0x000000580300720c */ /* 0x080fe20003f66270 */
[C---:B------:R-:W-:Y:S01]  /*15d10*/  IMAD R81, R76.reuse, UR5, R81 ;  /* 0x000000054c517c24 */ /* 0x040fe2000f8e0251 */
[----:B------:R-:W-:Y:S01]  /*15d20*/  ISETP.GE.AND P4, PT, R85, R88, PT ;  /* 0x000000585500720c */ /* 0x000fe20003f86270 */
[----:B------:R-:W-:Y:S01]  /*15d30*/  IMAD.WIDE.U32 R20, R76, UR4, R20 ;  /* 0x000000044c147c25 */ /* 0x000fe2000f8e0014 */
[----:B------:R-:W-:Y:S01]  /*15d40*/  ULDC.64 UR4, c[0x0][0xa80] ;  /* 0x0002a00000047ab9 */ /* 0x000fe20000000a00 */
[----:B------:R-:W-:-:S02]  /*15d50*/  LOP3.LUT P5, RZ, R0, 0x40, RZ, 0xc0, !PT ;  /* 0x0000004000ff7812 */ /* 0x000fc400078ac0ff */
[----:B------:R-:W-:Y:S01]  /*15d60*/  IMAD.IADD R21, R21, 0x1, R81 ;  /* 0x0000000115157824 */ /* 0x000fe200078e0251 */
[----:B------:R-:W-:Y:S02]  /*15d70*/  LEA R80, P1, R20, UR4, 0x1 ;  /* 0x0000000414507c11 */ /* 0x000fe4000f8208ff */
[----:B------:R-:W-:Y:S02]  /*15d80*/  LOP3.LUT P6, RZ, R86, 0x80, RZ, 0xc0, !PT ;  /* 0x0000008056ff7812 */ /* 0x000fe400078cc0ff */
        /* <DEDUP_REMOVED lines=12> */
.L_x_2154:
[----:B------:R-:W-:Y:S05]  /*15e50*/  BSYNC B1 ;  /* 0x0000000000017941 */ /* 0x000fea0003800000 */
.L_x_2153:
[----:B------:R-:W-:Y:S05]  /*15e60*/  @P0 BRA `(.L_x_2155) ;  /* 0x0000000c00080947 */ /* 0x000fea0003800000 */
[----:B0----5:R-:W-:Y:S01]  /*15e70*/  IADD3 R7, P0, R76, 0x20, RZ ;  /* 0x000000204c077810 */ /* 0x021fe20007f1e0ff */
        /* <DEDUP_REMOVED lines=29> */
.L_x_2150:
[----:B------:R-:W-:Y:S01]  /*16050*/  ULDC.64 UR4, c[0x0][0xbd8] ;  /* 0x0002f60000047ab9 */ /* 0x000fe20000000a00 */
[----:B------:R-:W3:Y:S01]  /*16060*/  LDC.64 R4, c[0x0][0xbd8] ;  /* 0x0002f600ff047b82 */ /* 0x000ee20000000a00 */
[----:B------:R-:W-:Y:S01]  /*16070*/  ISETP.NE.U32.AND P0, PT, RZ, UR4, PT ;  /* 0x00000004ff007c0c */ /* 0x000fe2000bf05070 */
[----:B------:R-:W-:-:S03]  /*16080*/  IMAD.MOV.U32 R9, RZ, RZ, RZ ;  /* 0x000000ffff097224 */ /* 0x000fc600078e00ff */
[----:B------:R-:W-:Y:S01]  /*16090*/  ISETP.NE.AND.EX P0, PT, RZ, UR5, PT, P0 ;  /* 0x00000005ff007c0c */ /* 0x000fe2000bf05300 */
[----:B------:R-:W-:Y:S02]  /*160a0*/  ULDC.64 UR4, c[0x0][0xbe0] ;  /* 0x0002f80000047ab9 */ /* 0x000fe40000000a00 */
[----:B------:R-:W-:Y:S01]  /*160b0*/  ISETP.NE.U32.AND P1, PT, RZ, UR4, PT ;  /* 0x00000004ff007c0c */ /* 0x000fe2000bf25070 */
[----:B------:R-:W4:Y:S03]  /*160c0*/  LDC R20, c[0x0][0xa8c] ;  /* 0x0002a300ff147b82 */ /* 0x000f260000000800 */
[----:B------:R-:W-:Y:S01]  /*160d0*/  ISETP.NE.AND.EX P1, PT, RZ, UR5, PT, P1 ;  /* 0x00000005ff007c0c */ /* 0x000fe2000bf25310 */
[----:B---3--:R-:W-:-:S12]  /*160e0*/  IMAD.WIDE R4, R204, 0x4, R4 ;  /* 0x00000004cc047825 */ /* 0x008fd800078e0204 */
[----:B------:R-:W3:Y:S01]  /*160f0*/  @P1 LDC.64 R6, c[0x0][0xbe0] ;  /* 0x0002f800ff061b82 */ /* 0x000ee20000000a00 */
[----:B------:R-:W-:Y:S02]  /*16100*/  ULDC UR4, c[0x0][0xa88] ;  /* 0x0002a20000047ab9 */ /* 0x000fe40000000800 */
[----:B------:R-:W-:Y:S01]  /*16110*/  IMAD.U32 R3, RZ, RZ, UR4 ;  /* 0x00000004ff037e24 */ /* 0x000fe2000f8e00ff */
[----:B------:R0:W5:Y:S01]  /*16120*/  @P0 LDG.E R9, desc[UR42][R4.64] ;  /* 0x0000002a04090981 */ /* 0x000162000c1e1900 */
[----:B---3--:R-:W-:-:S05]  /*16130*/  @P1 IMAD.WIDE R6, R204, 0x4, R6 ;  /* 0x00000004cc061825 */ /* 0x008fca00078e0206 */
[----:B------:R0:W5:Y:S01]  /*16140*/  @P1 LDG.E R3, desc[UR42][R6.64] ;  /* 0x0000002a06031981 */ /* 0x000162000c1e1900 */
[----:B------:R-:W-:Y:S01]  /*16150*/  ISETP.GT.AND P2, PT, R224, 0x3f, PT ;  /* 0x0000003fe000780c */ /* 0x000fe20003f44270 */
[----:B----4-:R-:W-:-:S12]  /*16160*/  @P1 BRA `(.L_x_2156) ;  /* 0x0000000000101947 */ /* 0x010fd80003800000 */
[----:B------:R-:W-:Y:S05]  /*16170*/  @!P0 BRA `(.L_x_2156) ;  /* 0x00000000000c8947 */ /* 0x000fea0003800000 */
[----:B------:R-:W3:Y:S04]  /*16180*/  LDG.E R0, desc[UR42][R4.64] ;  /* 0x0000002a04007981 */ /* 0x000ee8000c1e1900 */
[----:B-----5:R-:W3:Y:S02]  /*16190*/  LDG.E R3, desc[UR42][R4.64+0x4] ;  /* 0x0000042a04037981 */ /* 0x020ee4000c1e1900 */
[----:B---3--:R-:W-:-:S07]  /*161a0*/  IMAD.IADD R3, R3, 0x1, -R0 ;  /* 0x0000000103037824 */ /* 0x008fce00078e0a00 */
.L_x_2156:
[----:B------:R-:W-:Y:S01]  /*161b0*/  SHF.R.S32.HI R0, RZ, 0x1f, R204 ;  /* 0x0000001fff007819 */ /* 0x000fe200000114cc */
[----:B------:R-:W-:Y:S01]  /*161c0*/  BSSY B1, `(.L_x_2157) ;  /* 0x000001d000017945 */ /* 0x000fe20003800000 */
[----:B------:R-:W-:Y:S02]  /*161d0*/  SHF.R.S32.HI R10, RZ, 0x1f, R201 ;  /* 0x0000001fff0a7819 */ /* 0x000fe400000114c9 */
[----:B------:R-:W-:Y:S02]  /*161e0*/  SHF.R.S32.HI R14, RZ, 0x1f, R199 ;  /* 0x0000001fff0e7819 */ /* 0x000fe400000114c7 */
[----:B------:R-:W-:Y:S02]  /*161f0*/  SEL R11, R204, RZ, !P0 ;  /* 0x000000ffcc0b7207 */ /* 0x000fe40004000000 */
[----:B------:R-:W-:Y:S02]  /*16200*/  SEL R12, R0, RZ, !P0 ;  /* 0x000000ff000c7207 */ /* 0x000fe40004000000 */
[----:B-----5:R-:W-:Y:S01]  /*16210*/  SHF.R.S32.HI R8, RZ, 0x1f, R9 ;  /* 0x0000001fff087819 */ /* 0x020fe20000011409 */
[----:B------:R-:W-:Y:S06]  /*16220*/  @P2 BRA `(.L_x_2158) ;  /* 0x0000000000582947 */ /* 0x000fec0003800000 */
[----:B0-----:R-:W0:Y:S02]  /*16230*/  S2R R5, SR_TID.X ;  /* 0x0000000000057919 */ /* 0x001e240000002100 */
[----:B0-----:R-:W-:-:S05]  /*16240*/  IMAD R0, R210, 0x40, R5 ;  /* 0x00000040d2007824 */ /* 0x001fca00078e0205 */
[----:B------:R-:W-:-:S04]  /*16250*/  IADD3 R0, R0, -0x80, RZ ;  /* 0xffffff8000007810 */ /* 0x000fc80007ffe0ff */
[----:B------:R-:W-:-:S13]  /*16260*/  ISETP.GE.AND P0, PT, R0, R3, PT ;  /* 0x000000030000720c */ /* 0x000fda0003f06270 */
[----:B------:R-:W-:Y:S05]  /*16270*/  @P0 BRA `(.L_x_2158) ;  /* 0x0000000000440947 */ /* 0x000fea0003800000 */
[----:B------:R-:W-:Y:S01]  /*16280*/  IADD3 R4, P0, R0, R9, RZ ;  /* 0x0000000900047210 */ /* 0x000fe20007f1e0ff */
[----:B------:R-:W-:-:S03]  /*16290*/  ULDC.64 UR4, c[0x0][0xb70] ;  /* 0x0002dc0000047ab9 */ /* 0x000fc60000000a00 */
[----:B------:R-:W-:Y:S01]  /*162a0*/  LEA.HI.X.SX32 R5, R0, R8, 0x1, P0 ;  /* 0x0000000800057211 */ /* 0x000fe200000f0eff */
[----:B------:R-:W-:-:S04]  /*162b0*/  IMAD R0, R10, UR4, RZ ;  /* 0x000000040a007c24 */ /* 0x000fc8000f8e02ff */
        /* <DEDUP_REMOVED lines=10> */
[----:B------:R-:W-:Y:S01]  /*16360*/  LEA.HI.X R7, R4, UR5, R5, 0x2, P0 ;  /* 0x0000000504077c11 */ /* 0x000fe200080f1405 */
[----:B------:R-:W-:-:S05]  /*16370*/  IMAD.MOV.U32 R5, RZ, RZ, -0x800000 ;  /* 0xff800000ff057424 */ /* 0x000fca00078e00ff */
[----:B------:R3:W-:Y:S03]  /*16380*/  STG.E desc[UR42][R6.64], R5 ;  /* 0x0000000506007986 */ /* 0x0007e6000c10192a */
.L_x_2158:
[----:B------:R-:W-:Y:S05]  /*16390*/  BSYNC B1 ;  /* 0x0000000000017941 */ /* 0x000fea0003800000 */
.L_x_2157:
[----:B------:R-:W-:Y:S01]  /*163a0*/  ULDC.64 UR4, c[0x0][0xaa0] ;  /* 0x0002a80000047ab9 */ /* 0x000fe20000000a00 */
[----:B0-----:R-:W-:Y:S01]  /*163b0*/  IMAD.MOV.U32 R4, RZ, RZ, R199 ;  /* 0x000000ffff047224 */ /* 0x001fe200078e00c7 */
[----:B------:R-:W-:Y:S01]  /*163c0*/  ISETP.GE.AND P2, PT, R199, R20, PT ;  /* 0x00000014c700720c */ /* 0x000fe20003f46270 */
[----:B---3--:R-:W-:Y:S01]  /*163d0*/  IMAD.MOV.U32 R5, RZ, RZ, R14 ;  /* 0x000000ffff057224 */ /* 0x008fe200078e000e */
[----:B------:R-:W-:Y:S01]  /*163e0*/  BSSY B1, `(.L_x_2159) ;  /* 0x000004d000017945 */ /* 0x000fe20003800000 */
[----:B------:R-:W-:Y:S02]  /*163f0*/  IMAD R0, R8, UR4, RZ ;  /* 0x0000000408007c24 */ /* 0x000fe4000f8e02ff */
[----:B------:R-:W-:-:S04]  /*16400*/  IMAD.WIDE.U32 R4, R9, UR4, R4 ;  /* 0x0000000409047c25 */ /* 0x000fc8000f8e0004 */
[----:B------:R-:W-:Y:S01]  /*16410*/  IMAD R9, R9, UR5, R0 ;  /* 0x0000000509097c24 */ /* 0x000fe2000f8e0200 */
[----:B------:R-:W-:Y:S01]  /*16420*/  ULDC.64 UR4, c[0x0][0xae0] ;  /* 0x0002b80000047ab9 */ /* 0x000fe20000000a00 */
[----:B------:R-:W-:Y:S02]  /*16430*/  VIADD R13, R199, 0x40 ;  /* 0x00000040c70d7836 */ /* 0x000fe40000000000 */
[----:B------:R-:W-:Y:S02]  /*16440*/  IMAD R0, R10, UR4, RZ ;  /* 0x000000040a007c24 */ /* 0x000fe4000f8e02ff */
[----:B------:R-:W-:Y:S01]  /*16450*/  IMAD R3, R210, -0x40, R3 ;  /* 0xffffffc0d2037824 */ /* 0x000fe200078e0203 */
[-C--:B------:R-:W-:Y:S01]  /*16460*/  ISETP.GE.AND P0, PT, R13, R20.reuse, PT ;  /* 0x000000140d00720c */ /* 0x080fe20003f06270 */
[----:B------:R-:W-:Y:S02]  /*16470*/  IMAD R7, R201, UR5, R0 ;  /* 0x00000005c9077c24 */ /* 0x000fe4000f8e0200 */
[C---:B------:R-:W-:Y:S01]  /*16480*/  VIADD R0, R202.reuse, 0x20 ;  /* 0x00000020ca007836 */ /* 0x040fe20000000000 */
[----:B------:R-:W-:Y:S01]  /*16490*/  SEL R6, RZ, 0xffffffff, P0 ;  /* 0xffffffffff067807 */ /* 0x000fe20000000000 */
[----:B------:R-:W-:Y:S01]  /*164a0*/  IMAD.IADD R5, R5, 0x1, R9 ;  /* 0x0000000105057824 */ /* 0x000fe200078e0209 */
[-C--:B------:R-:W-:Y:S01]  /*164b0*/  ISETP.GE.AND P1, PT, R202, R3.reuse, PT ;  /* 0x00000003ca00720c */ /* 0x080fe20003f26270 */
[C---:B------:R-:W-:Y:S01]  /*164c0*/  VIADD R15, R199.reuse, 0x80 ;  /* 0x00000080c70f7836 */ /* 0x040fe20000000000 */
[----:B------:R-:W-:Y:S01]  /*164d0*/  ISETP.GE.AND P0, PT, R0, R3, PT ;  /* 0x000000030000720c */ /* 0x000fe20003f06270 */
[----:B------:R-:W-:Y:S01]  /*164e0*/  VIADD R21, R199, 0xc0 ;  /* 0x000000c0c7157836 */ /* 0x000fe20000000000 */
[----:B------:R-:W-:Y:S01]  /*164f0*/  SEL R0, RZ, 0x1, P2 ;  /* 0x00000001ff007807 */ /* 0x000fe20001000000 */
[----:B------:R-:W-:Y:S01]  /*16500*/  IMAD.WIDE.U32 R4, R201, UR4, R4 ;  /* 0x00000004c9047c25 */ /* 0x000fe2000f8e0004 */
[----:B------:R-:W-:Y:S01]  /*16510*/  SHF.L.U32 R3, R6, 0x1, RZ ;  /* 0x0000000106037819 */ /* 0x000fe200000006ff */
[----:B------:R-:W-:Y:S01]  /*16520*/  ULDC.64 UR4, c[0x0][0xae8] ;  /* 0x0002ba0000047ab9 */ /* 0x000fe20000000a00 */
[-C--:B------:R-:W-:Y:S01]  /*16530*/  ISETP.GE.AND P2, PT, R15, R20.reuse, PT ;  /* 0x000000140f00720c */ /* 0x080fe20003f46270 */
[----:B------:R-:W-:Y:S01]  /*16540*/  VIADD R25, R199, 0x100 ;  /* 0x00000100c7197836 */ /* 0x000fe20000000000 */
[-C--:B------:R-:W-:Y:S01]  /*16550*/  ISETP.GE.AND P3, PT, R21, R20.reuse, PT ;  /* 0x000000141500720c */ /* 0x080fe20003f66270 */
[----:B------:R-:W-:Y:S01]  /*16560*/  VIADD R27, R199, 0x140 ;  /* 0x00000140c71b7836 */ /* 0x000fe20000000000 */
[----:B------:R-:W-:Y:S01]  /*16570*/  LOP3.LUT R0, R3, 0x2, R0, 0xe2, !PT ;  /* 0x0000000203007812 */ /* 0x000fe200078ee200 */
[----:B------:R-:W-:Y:S01]  /*16580*/  IMAD.IADD R5, R5, 0x1, R7 ;  /* 0x0000000105057824 */ /* 0x000fe200078e0207 */
[----:B------:R-:W-:Y:S01]  /*16590*/  SEL R3, RZ, 0x4, P2 ;  /* 0x00000004ff037807 */ /* 0x000fe20001000000 */
[C---:B------:R-:W-:Y:S01]  /*165a0*/  VIADD R7, R199.reuse, 0x180 ;  /* 0x00000180c7077836 */ /* 0x040fe20000000000 */
[----:B------:R-:W-:Y:S01]  /*165b0*/  SEL R6, RZ, 0x8, P3 ;  /* 0x00000008ff067807 */ /* 0x000fe20001800000 */
        /* <DEDUP_REMOVED lines=33> */
[C---:B------:R-:W-:Y:S02]  /*167d0*/  LEA R30, P1, R4.reuse, UR4, 0x1 ;  /* 0x00000004041e7c11 */ /* 0x040fe4000f8208ff */
[-C--:B------:R-:W-:Y:S02]  /*167e0*/  ISETP.GE.AND P2, PT, R27, R20.reuse, PT ;  /* 0x000000141b00720c */ /* 0x080fe40003f46270 */
        /* <DEDUP_REMOVED lines=12> */
.L_x_2160:
[----:B------:R-:W-:Y:S05]  /*168b0*/  BSYNC B1 ;  /* 0x0000000000017941 */ /* 0x000fea0003800000 */
.L_x_2159:
        /* <DEDUP_REMOVED lines=29> */
.L_x_2155:
[----:B------:R-:W-:Y:S05]  /*16a90*/  BSYNC B0 ;  /* 0x0000000000007941 */ /* 0x000fea0003800000 */
.L_x_2149:
[----:B------:R-:W-:Y:S02]  /*16aa0*/  ULDC UR4, c[0x0][0xc14] ;  /* 0x0003050000047ab9 */ /* 0x000fe40000000800 */
[----:B--2---:R-:W-:-:S13]  /*16ab0*/  ISETP.GE.AND P0, PT, R191, UR4, PT ;  /* 0x00000004bf007c0c */ /* 0x004fda000bf06270 */
[----:B------:R-:W-:Y:S05]  /*16ac0*/  @!P0 BRA `(.L_x_2161) ;  /* 0xfffffea400808947 */ /* 0x000fea000383ffff */
[----:B------:R-:W-:Y:S05]  /*16ad0*/  BRA `(.L_x_1944) ;  /* 0x0000006800107947 */ /* 0x000fea0003800000 */
.L_x_1942:
[----:B------:R-:W-:-:S08]  /*16ae0*/  NOP ;  /* 0x0000000000007918 */ /* 0x000fd00000000000 */
[----:B------:R-:W0:-:S00]  /*16af0*/  USETMAXREG.DEALLOC.CTAPOOL 0x18 ;  /* 0x00000018000079c8 */ /* 0x000e0000080e0500 */
[----:B0-----:R-:W-:-:S06]  /*16b00*/  LOP3.LUT R0, R0, 0x3, RZ, 0xc0, !PT ;  /* 0x0000000300007812 */ /* 0x001fcc00078ec0ff */
[----:B------:R-:W0:Y:S02]  /*16b10*/  SHFL.IDX PT, R0, R0, RZ, 0x1f ;  /* 0x00001fff00007589 */ /* 0x000e2400000e0000 */
[----:B0-----:R-:W-:-:S13]  /*16b20*/  ISETP.NE.AND P0, PT, R0, RZ, PT ;  /* 0x000000ff0000720c */ /* 0x001fda0003f05270 */
[----:B------:R-:W-:Y:S05]  /*16b30*/  @P0 BRA `(.L_x_1944) ;  /* 0x0000006400f80947 */ /* 0x000fea0003800000 */
[----:B------:R-:W-:Y:S01]  /*16b40*/  LOP3.LUT R7, R4, 0x1f, RZ, 0xc0, !PT ;  /* 0x0000001f04077812 */ /* 0x000fe200078ec0ff */
[----:B------:R-:W-:Y:S01]  /*16b50*/  ULDC UR5, c[0x0][0xc14] ;  /* 0x0003050000057ab9 */ /* 0x000fe20000000800 */
[----:B------:R-:W-:Y:S01]  /*16b60*/  LOP3.LUT R0, R0, 0xffffffdf, RZ, 0xc0, !PT ;  /* 0xffffffdf00007812 */ /* 0x000fe200078ec0ff */
[----:B------:R-:W-:Y:S01]  /*16b70*/  IMAD.MOV.U32 R8, RZ, RZ, RZ ;  /* 0x000000ffff087224 */ /* 0x000fe200078e00ff */
[----:B------:R-:W-:Y:S01]  /*16b80*/  ISETP.NE.AND P0, PT, R7, 0x1f, PT ;  /* 0x0000001f0700780c */ /* 0x000fe20003f05270 */
[----:B------:R-:W0:Y:S01]  /*16b90*/  S2UR UR6, SR_CTAID.X ;  /* 0x00000000000679c3 */ /* 0x000e220000002500 */
[----:B------:R-:W-:-:S11]  /*16ba0*/  ULDC UR4, c[0x0][0xc10] ;  /* 0x0003040000047ab9 */ /* 0x000fd60000000800 */
[----:B------:R-:W-:Y:S02]  /*16bb0*/  @P0 LOP3.LUT R0, R0, 0x20, RZ, 0xfc, !PT ;  /* 0x0000002000000812 */ /* 0x000fe400078efcff */
[----:B------:R-:W-:-:S13]  /*16bc0*/  ISETP.GE.OR P0, PT, R7, UR5, !P0 ;  /* 0x0000000507007c0c */ /* 0x000fda000c706670 */
[----:B------:R-:W1:Y:S02]  /*16bd0*/  @!P0 LDC.64 R2, c[0x0][0xc58] ;  /* 0x00031600ff028b82 */ /* 0x000e640000000a00 */
[----:B-1----:R-:W-:-:S05]  /*16be0*/  @!P0 IMAD.WIDE.U32 R2, R7, 0x4, R2 ;  /* 0x0000000407028825 */ /* 0x002fca00078e0002 */
[----:B------:R-:W2:Y:S01]  /*16bf0*/  @!P0 LDG.E R8, desc[UR42][R2.64] ;  /* 0x0000002a02088981 */ /* 0x000ea2000c1e1900 */
[C---:B------:R-:W-:Y:S01]  /*16c00*/  ISETP.NE.AND P1, PT, R7.reuse, RZ, PT ;  /* 0x000000ff0700720c */ /* 0x040fe20003f25270 */
[----:B------:R-:W-:Y:S01]  /*16c10*/  IMAD.MOV.U32 R16, RZ, RZ, RZ ;  /* 0x000000ffff107224 */ /* 0x000fe200078e00ff */
[----:B------:R-:W-:Y:S02]  /*16c20*/  ISETP.GE.U32.AND P0, PT, R7, 0x2, PT ;  /* 0x000000020700780c */ /* 0x000fe40003f06070 */
[----:B------:R-:W-:-:S09]  /*16c30*/  LOP3.LUT R0, R0, 0xfffffffe, RZ, 0xc0, !PT ;  /* 0xfffffffe00007812 */ /* 0x000fd200078ec0ff */
        /* <DEDUP_REMOVED lines=38> */
.L_x_2166:
[----:B------:R-:W-:Y:S02]  /*16ea0*/  VIADD R6, R6, 0x1f ;  /* 0x0000001f06067836 */ /* 0x000fe40000000000 */
[----:B------:R-:W-:-:S03]  /*16eb0*/  IMAD.U32 R19, RZ, RZ, UR7 ;  /* 0x00000007ff137e24 */ /* 0x000fc6000f8e00ff */
[----:B------:R-:W-:-:S13]  /*16ec0*/  ISETP.GE.AND P0, PT, R6, UR5, PT ;  /* 0x0000000506007c0c */ /* 0x000fda000bf06270 */
[----:B------:R-:W-:Y:S05]  /*16ed0*/  @P0 BRA `(.L_x_2163) ;  /* 0x0000000400c40947 */ /* 0x000fea0003800000 */
[----:B------:R-:W0:Y:S01]  /*16ee0*/  S2R R9, SR_TID.X ;  /* 0x0000000000097919 */ /* 0x000e220000002100 */
[----:B------:R-:W-:Y:S01]  /*16ef0*/  BSSY B0, `(.L_x_2164) ;  /* 0x000000a000007945 */ /* 0x000fe20003800000 */
[----:B------:R-:W-:Y:S02]  /*16f00*/  MOV R8, RZ ;  /* 0x000000ff00087202 */ /* 0x000fe40000000f00 */
        /* <DEDUP_REMOVED lines=8> */
.L_x_2165:
[----:B------:R-:W-:Y:S05]  /*16f90*/  BSYNC B0 ;  /* 0x0000000000007941 */ /* 0x000fea0003800000 */
.L_x_2164:
        /* <DEDUP_REMOVED lines=25> */
.L_x_2162:
        /* <DEDUP_REMOVED lines=20> */
.L_x_2167:
        /* <DEDUP_REMOVED lines=21> */
[----:B------:R-:W-:Y:S01]  /*173c0*/  IMAD R4, R10, R2, RZ ;  /* 0x000000020a047224 */ /* 0x000fe200078e02ff */
[----:B------:R-:W-:-:S03]  /*173d0*/  IADD3 R2, -R2, RZ, RZ ;  /* 0x000000ff02027210 */ /* 0x000fc60007ffe1ff */
        /* <DEDUP_REMOVED lines=11> */
[----:B------:R-:W-:Y:S02]  /*17490*/  IMAD R9, R2, R7, RZ ;  /* 0x0000000702097224 */ /* 0x000fe400078e02ff */
[----:B------:R-:W-:-:S04]  /*174a0*/  IMAD.MOV.U32 R2, RZ, RZ, RZ ;  /* 0x000000ffff027224 */ /* 0x000fc800078e00ff */
[----:B------:R-:W-:Y:S01]  /*174b0*/  IMAD.HI.U32 R2, R3, R9, R2 ;  /* 0x0000000903027227 */ /* 0x000fe200078e0002 */
[----:B------:R-:W-:Y:S02]  /*174c0*/  IABS R9, R5 ;  /* 0x0000000500097213 */ /* 0x000fe40000000000 */
[C---:B------:R-:W-:Y:S01]  /*174d0*/  LOP3.LUT R3, R5.reuse, R10, RZ, 0x3c, !PT ;  /* 0x0000000a05037212 */ /* 0x040fe200078e3cff */
[----:B------:R-:W-:Y:S02]  /*174e0*/  IMAD.IADD R5, R5, 0x1, R4 ;  /* 0x0000000105057824 */ /* 0x000fe400078e0204 */
        /* <DEDUP_REMOVED lines=13> */
[----:B------:R-:W-:-:S04]  /*175c0*/  LOP3.LUT R2, RZ, R2, RZ, 0x33, !PT ;  /* 0x00000002ff027212 */ /* 0x000fc800078e33ff */
[----:B------:R-:W-:Y:S01]  /*175d0*/  IADD3 R17, R17, R2, RZ ;  /* 0x0000000211117210 */ /* 0x000fe20007ffe0ff */
[----:B------:R-:W-:Y:S06]  /*175e0*/  BRA `(.L_x_2168) ;  /* 0x00000000000c7947 */ /* 0x000fec0003800000 */
.L_x_2163:
[----:B------:R-:W-:Y:S02]  /*175f0*/  IMAD.MOV.U32 R17, RZ, RZ, RZ ;  /* 0x000000ffff117224 */ /* 0x000fe400078e00ff */
[----:B------:R-:W-:Y:S02]  /*17600*/  IMAD.U32 R16, RZ, RZ, UR6 ;  /* 0x00000006ff107e24 */ /* 0x000fe4000f8e00ff */
[----:B------:R-:W-:-:S07]  /*17610*/  IMAD.MOV.U32 R18, RZ, RZ, RZ ;  /* 0x000000ffff127224 */ /* 0x000fce00078e00ff */
.L_x_2168:
        /* <DEDUP_REMOVED lines=9> */
[----:B------:R-:W-:Y:S01]  /*176b0*/  ISETP.GE.AND P0, PT, R19, UR5, PT ;  /* 0x0000000513007c0c */ /* 0x000fe2000bf06270 */
[----:B-1----:R-:W-:-:S05]  /*176c0*/  IMAD.MOV.U32 R0, RZ, RZ, 0x1 ;  /* 0x00000001ff007424 */ /* 0x002fca00078e00ff */
[----:B------:R1:W-:Y:S04]  /*176d0*/  STL [R1+0x8], R0 ;  /* 0x0000080001007387 */ /* 0x0003e80000100800 */
[----:B------:R1:W-:Y:S03]  /*176e0*/  STL [R1+0x20], RZ ;  /* 0x000020ff01007387 */ /* 0x0003e60000100800 */
[----:B------:R-:W-:Y:S05]  /*176f0*/  @P0 BRA `(.L_x_2169) ;  /* 0x0000005800200947 */ /* 0x000fea0003800000 */
[----:B-1----:R-:W-:Y:S01]  /*17700*/  IMAD.MOV.U32 R0, RZ, RZ, 0x1 ;  /* 0x00000001ff007424 */ /* 0x002fe200078e00ff */
[----:B------:R1:W-:Y:S01]  /*17710*/  STL [R1+0x20], RZ ;  /* 0x000020ff01007387 */ /* 0x0003e20000100800 */
[----:B------:R-:W-:Y:S01]  /*17720*/  ULDC.64 UR40, c[0x0][0x198] ;  /* 0x0000660000287ab9 */ /* 0x000fe20000000a00 */
[----:B------:R-:W-:Y:S02]  /*17730*/  ULDC UR37, c[0x0][0xc] ;  /* 0x0000030000257ab9 */ /* 0x000fe40000000800 */
[----:B------:R1:W-:Y:S04]  /*17740*/  STL [R1+0xc], R0 ;  /* 0x00000c0001007387 */ /* 0x0003e80000100800 */
[----:B------:R1:W-:Y:S04]  /*17750*/  STL [R1+0x4], RZ ;  /* 0x000004ff01007387 */ /* 0x0003e80000100800 */
[----:B------:R1:W-:Y:S04]  /*17760*/  STL [R1], RZ ;  /* 0x000000ff01007387 */ /* 0x0003e80000100800 */
[----:B------:R1:W-:Y:S02]  /*17770*/  STL [R1+0x8], R0 ;  /* 0x0000080001007387 */ /* 0x0003e40000100800 */
.L_x_2269:
[----:B------:R-:W-:Y:S05]  /*17780*/  YIELD ;  /* 0x0000000000007946 */ /* 0x000fea0003800000 */
[----:B------:R-:W-:Y:S01]  /*17790*/  ULDC.64 UR4, c[0x0][0xa28] ;  /* 0x00028a0000047ab9 */ /* 0x000fe20000000a00 */
[----:B------:R-:W-:Y:S01]  /*177a0*/  IMAD.MOV.U32 R6, RZ, RZ, RZ ;  /* 0x000000ffff067224 */ /* 0x000fe200078e00ff */
[----:B------:R-:W-:Y:S01]  /*177b0*/  ISETP.NE.U32.AND P0, PT, RZ, UR4, PT ;  /* 0x00000004ff007c0c */ /* 0x000fe2000bf05070 */
[----:B-1----:R-:W-:Y:S01]  /*177c0*/  IMAD.MOV.U32 R0, RZ, RZ, RZ ;  /* 0x000000ffff007224 */ /* 0x002fe200078e00ff */
[----:B------:R-:W-:Y:S01]  /*177d0*/  ULDC.64 UR8, c[0x0][0xa08] ;  /* 0x0002820000087ab9 */ /* 0x000fe20000000a00 */
[----:B------:R-:W-:Y:S01]  /*177e0*/  ULDC.64 UR10, c[0x0][0xa10] ;  /* 0x00028400000a7ab9 */ /* 0x000fe20000000a00 */
        /* <DEDUP_REMOVED lines=21> */
[----:B------:R-:W-:Y:S01]  /*17940*/  ISETP.NE.U32.AND P1, PT, RZ, UR8, PT ;  /* 0x00000008ff007c0c */ /* 0x000fe2000bf25070 */
[----:B------:R-:W-:Y:S01]  /*17950*/  ULDC UR6, c[0x0][0x338] ;  /* 0x0000ce0000067ab9 */ /* 0x000fe20000000800 */
[----:B------:R-:W-:Y:S01]  /*17960*/  ULDC UR4, c[0x0][0x404] ;  /* 0x0001010000047ab9 */ /* 0x000fe20000000800 */
[----:B------:R-:W-:Y:S01]  /*17970*/  UISETP.NE.AND.EX UP0, UPT, UR5, URZ, UPT, UP0 ;  /* 0x0000003f0500728c */ /* 0x000fe2000bf05300 */
[----:B------:R-:W-:Y:S01]  /*17980*/  ISETP.NE.AND.EX P3, PT, RZ, UR9, PT, P1 ;  /* 0x00000009ff007c0c */ /* 0x000fe2000bf65310 */
[----:B------:R-:W-:Y:S01]  /*17990*/  IMAD.U32 R9, RZ, RZ, UR6 ;  /* 0x00000006ff097e24 */ /* 0x000fe2000f8e00ff */
[----:B------:R-:W-:Y:S01]  /*179a0*/  ULDC UR5, c[0x0][0x2e0] ;  /* 0x0000b80000057ab9 */ /* 0x000fe20000000800 */
[----:B------:R-:W-:Y:S01]  /*179b0*/  USEL UR4, UR4, 0x1, UP0 ;  /* 0x0000000104047887 */ /* 0x000fe20008000000 */
[----:B------:R-:W-:-:S03]  /*179c0*/  ISETP.NE.U32.AND P1, PT, RZ, UR10, PT ;  /* 0x0000000aff007c0c */ /* 0x000fc6000bf25070 */
[----:B------:R-:W-:Y:S01]  /*179d0*/  UIMAD UR4, UR4, UR5, URZ ;  /* 0x00000005040472a4 */ /* 0x000fe2000f8e023f */
[----:B------:R-:W-:-:S05]  /*179e0*/  ISETP.NE.AND.EX P1, PT, RZ, UR11, PT, P1 ;  /* 0x0000000bff007c0c */ /* 0x000fca000bf25310 */
[----:B------:R-:W-:Y:S01]  /*179f0*/  MOV R7, UR4 ;  /* 0x0000000400077c02 */ /* 0x000fe20008000f00 */
[----:B-1----:R-:W-:Y:S07]  /*17a00*/  @P0 BRA `(.L_x_2170) ;  /* 0x0000000000100947 */ /* 0x002fee0003800000 */
[----:B------:R-:W-:Y:S05]  /*17a10*/  @!P2 BRA `(.L_x_2170) ;  /* 0x00000000000ca947 */ /* 0x000fea0003800000 */
[----:B------:R-:W2:Y:S04]  /*17a20*/  LDG.E R5, desc[UR42][R2.64] ;  /* 0x0000002a02057981 */ /* 0x000ea8000c1e1900 */
[----:B-----5:R-:W2:Y:S02]  /*17a30*/  LDG.E R0, desc[UR42][R2.64+0x4] ;  /* 0x0000042a02007981 */ /* 0x020ea4000c1e1900 */
[----:B--2---:R-:W-:-:S07]  /*17a40*/  IMAD.IADD R0, R0, 0x1, -R5 ;  /* 0x0000000100007824 */ /* 0x004fce00078e0a05 */
.L_x_2170:
[----:B------:R-:W1:Y:S01]  /*17a50*/  LDC.64 R4, c[0x0][0xa08] ;  /* 0x00028200ff047b82 */ /* 0x000e620000000a00 */
[----:B------:R-:W-:Y:S01]  /*17a60*/  IMAD.MOV.U32 R8, RZ, RZ, RZ ;  /* 0x000000ffff087224 */ /* 0x000fe200078e00ff */
[----:B------:R-:W-:-:S06]  /*17a70*/  ULDC.64 UR4, c[0x0][0xa20] ;  /* 0x0002880000047ab9 */ /* 0x000fcc0000000a00 */
[----:B------:R-:W2:Y:S01]  /*17a80*/  LDC.64 R2, c[0x0][0xa10] ;  /* 0x00028400ff027b82 */ /* 0x000ea20000000a00 */
[----:B-1----:R-:W-:-:S05]  /*17a90*/  IMAD.WIDE R4, R19, 0x4, R4 ;  /* 0x0000000413047825 */ /* 0x002fca00078e0204 */
[----:B------:R-:W3:Y:S01]  /*17aa0*/  @P3 LDG.E R8, desc[UR42][R4.64] ;  /* 0x0000002a04083981 */ /* 0x000ee2000c1e1900 */
[----:B------:R-:W-:Y:S02]  /*17ab0*/  IMAD.MOV.U32 R10, RZ, RZ, RZ ;  /* 0x000000ffff0a7224 */ /* 0x000fe400078e00ff */
[----:B--2---:R-:W-:-:S05]  /*17ac0*/  IMAD.WIDE R2, R19, 0x4, R2 ;  /* 0x0000000413027825 */ /* 0x004fca00078e0202 */
[----:B------:R1:W5:Y:S01]  /*17ad0*/  @P1 LDG.E R10, desc[UR42][R2.64] ;  /* 0x0000002a020a1981 */ /* 0x000362000c1e1900 */
[----:B------:R-:W-:-:S04]  /*17ae0*/  ISETP.NE.U32.AND P0, PT, RZ, UR4, PT ;  /* 0x00000004ff007c0c */ /* 0x000fc8000bf05070 */
[----:B------:R-:W-:Y:S01]  /*17af0*/  ISETP.NE.AND.EX P0, PT, RZ, UR5, PT, P0 ;  /* 0x00000005ff007c0c */ /* 0x000fe2000bf05300 */
[----:B---3-5:R-:W-:-:S05]  /*17b00*/  IMAD.IADD R8, R8, 0x1, R6 ;  /* 0x0000000108087824 */ /* 0x028fca00078e0206 */
[----:B------:R1:W-:Y:S07]  /*17b10*/  STL [R1+0x10], R8 ;  /* 0x0000100801007387 */ /* 0x0003ee0000100800 */
[----:B------:R-:W-:Y:S05]  /*17b20*/  @!P0 BRA `(.L_x_2171) ;  /* 0x0000000000108947 */ /* 0x000fea0003800000 */
[----:B------:R-:W2:Y:S02]  /*17b30*/  LDC.64 R4, c[0x0][0xa20] ;  /* 0x00028800ff047b82 */ /* 0x000ea40000000a00 */
[----:B--2---:R-:W-:-:S05]  /*17b40*/  IMAD.WIDE R4, R19, 0x4, R4 ;  /* 0x0000000413047825 */ /* 0x004fca00078e0204 */
[----:B------:R2:W5:Y:S01]  /*17b50*/  LDG.E R7, desc[UR42][R4.64] ;  /* 0x0000002a04077981 */ /* 0x000562000c1e1900 */
[----:B------:R-:W-:Y:S05]  /*17b60*/  BRA `(.L_x_2172) ;  /* 0x0000000000107947 */ /* 0x000fea0003800000 */
.L_x_2171:
[----:B------:R-:W-:Y:S05]  /*17b70*/  @!P3 BRA `(.L_x_2172) ;  /* 0x00000000000cb947 */ /* 0x000fea0003800000 */
[----:B------:R-:W2:Y:S04]  /*17b80*/  LDG.E R7, desc[UR42][R4.64] ;  /* 0x0000002a04077981 */ /* 0x000ea8000c1e1900 */
[----:B------:R-:W2:Y:S02]  /*17b90*/  LDG.E R4, desc[UR42][R4.64+0x4] ;  /* 0x0000042a04047981 */ /* 0x000ea4000c1e1900 */
[----:B--2---:R-:W-:-:S07]  /*17ba0*/  IMAD.IADD R7, R4, 0x1, -R7 ;  /* 0x0000000104077824 */ /* 0x004fce00078e0a07 */
.L_x_2172:
[----:B--2---:R-:W2:Y:S04]  /*17bb0*/  @P1 LDG.E R4, desc[UR42][R2.64] ;  /* 0x0000002a02041981 */ /* 0x004ea8000c1e1900 */
[----:B------:R1:W2:Y:S02]  /*17bc0*/  @P1 LDG.E R5, desc[UR42][R2.64+0x4] ;  /* 0x0000042a02051981 */ /* 0x0002a4000c1e1900 */
[----:B-1----:R-:W1:Y:S02]  /*17bd0*/  LDC.64 R2, c[0x0][0x9e0] ;  /* 0x00027800ff027b82 */ /* 0x002e640000000a00 */
[----:B-1----:R-:W-:Y:S01]  /*17be0*/  ISETP.GE.AND P2, PT, R3, 0x1, PT ;  /* 0x000000010300780c */ /* 0x002fe20003f46270 */
[----:B--2---:R-:W-:Y:S01]  /*17bf0*/  @P1 IMAD.IADD R9, R5, 0x1, -R4 ;  /* 0x0000000105091824 */ /* 0x004fe200078e0a04 */
[----:B------:R-:W-:Y:S01]  /*17c00*/  LEA R4, R17, 0x40, 0x6 ;  /* 0x0000004011047811 */ /* 0x000fe200078e30ff */
[----:B-----5:R-:W-:-:S04]  /*17c10*/  IMAD.IADD R5, R7, 0x1, -R6 ;  /* 0x0000000107057824 */ /* 0x020fc800078e0a06 */
[----:B------:R-:W-:-:S04]  /*17c20*/  IMAD.IADD R8, R5, 0x1, R9 ;  /* 0x0000000105087824 */ /* 0x000fc800078e0209 */
[C---:B------:R-:W-:Y:S01]  /*17c30*/  VIADD R20, R8.reuse, 0x3f ;  /* 0x0000003f08147836 */ /* 0x040fe20000000000 */
[----:B------:R-:W-:-:S04]  /*17c40*/  IADD3 R4, R8, R4, -R0 ;  /* 0x0000000408047210 */ /* 0x000fc80007ffe800 */
[----:B------:R-:W-:Y:S02]  /*17c50*/  SHF.R.S32.HI R7, RZ, 0x1f, R20 ;  /* 0x0000001fff077819 */ /* 0x000fe40000011414 */
[----:B------:R-:W-:Y:S02]  /*17c60*/  IADD3 R2, R4, R2, RZ ;  /* 0x0000000204027210 */ /* 0x000fe40007ffe0ff */
[----:B------:R-:W-:-:S04]  /*17c70*/  LEA.HI R20, R7, R20, RZ, 0x6 ;  /* 0x0000001407147211 */ /* 0x000fc800078f30ff */
[----:B------:R-:W-:Y:S01]  /*17c80*/  SHF.R.S32.HI R20, RZ, 0x6, R20 ;  /* 0x00000006ff147819 */ /* 0x000fe20000011414 */
[----:B------:R-:W-:Y:S06]  /*17c90*/  @!P2 BRA `(.L_x_2173) ;  /* 0x000000000048a947 */ /* 0x000fec0003800000 */
[C---:B------:R-:W-:Y:S01]  /*17ca0*/  ISETP.GT.AND P0, PT, R4.reuse, RZ, PT ;  /* 0x000000ff0400720c */ /* 0x040fe20003f04270 */
[----:B------:R-:W-:Y:S01]  /*17cb0*/  BSSY B0, `(.L_x_2174) ;  /* 0x000000e000007945 */ /* 0x000fe20003800000 */
[----:B------:R-:W-:-:S11]  /*17cc0*/  VIADD R11, R4, 0xffffffff ;  /* 0xffffffff040b7836 */ /* 0x000fd60000000000 */
        /* <DEDUP_REMOVED lines=8> */
.L_x_2175:
[----:B------:R-:W-:-:S13]  /*17d50*/  ISETP.NE.AND P0, PT, R3, 0x1, PT ;  /* 0x000000010300780c */ /* 0x000fda0003f05270 */
[----:B------:R-:W1:Y:S02]  /*17d60*/  @P0 LDC.64 R6, c[0x0][0x9e8] ;  /* 0x00027a00ff060b82 */ /* 0x000e640000000a00 */
[----:B-1----:R-:W-:-:S05]  /*17d70*/  @P0 IMAD.HI.U32 R6, R11, R6, RZ ;  /* 0x000000060b060227 */ /* 0x002fca00078e00ff */
[----:B------:R-:W-:-:S07]  /*17d80*/  @P0 SHF.R.U32.HI R11, RZ, R7, R6 ;  /* 0x00000007ff0b0219 */ /* 0x000fce0000011606 */
.L_x_2176:
[----:B------:R-:W-:Y:S05]  /*17d90*/  BSYNC B0 ;  /* 0x0000000000007941 */ /* 0x000fea0003800000 */
.L_x_2174:
[----:B------:R-:W-:-:S05]  /*17da0*/  IMAD R11, R11, R3, R3 ;  /* 0x000000030b0b7224 */ /* 0x000fca00078e0203 */
[----:B------:R-:W-:-:S07]  /*17db0*/  VIMNMX R2, R2, R11, PT ;  /* 0x0000000b02027248 */ /* 0x000fce0003fe0100 */
.L_x_2173:
        /* <DEDUP_REMOVED lines=15> */
.L_x_2179:
[----:B------:R-:W-:Y:S01]  /*17eb0*/  ISETP.NE.AND P0, PT, R3, 0x1, PT ;  /* 0x000000010300780c */ /* 0x000fe20003f05270 */
[----:B------:R-:W-:-:S12]  /*17ec0*/  IMAD.MOV.U32 R11, RZ, RZ, R0 ;  /* 0x000000ffff0b7224 */ /* 0x000fd800078e0000 */
[----:B------:R-:W1:Y:S02]  /*17ed0*/  @P0 LDC.64 R6, c[0x0][0x9e8] ;  /* 0x00027a00ff060b82 */ /* 0x000e640000000a00 */
[----:B-1----:R-:W-:-:S05]  /*17ee0*/  @P0 IMAD.HI.U32 R6, R0, R6, RZ ;  /* 0x0000000600060227 */ /* 0x002fca00078e00ff */
[----:B------:R-:W-:-:S07]  /*17ef0*/  @P0 SHF.R.U32.HI R11, RZ, R7, R6 ;  /* 0x00000007ff0b0219 */ /* 0x000fce0000011606 */
.L_x_2180:
[----:B------:R-:W-:Y:S05]  /*17f00*/  BSYNC B0 ;  /* 0x0000000000007941 */ /* 0x000fea0003800000 */
.L_x_2178:
[----:B------:R-:W-:-:S05]  /*17f10*/  IMAD R3, R11, R3, RZ ;  /* 0x000000030b037224 */ /* 0x000fca00078e02ff */
[----:B------:R-:W-:-:S07]  /*17f20*/  VIMNMX R8, R8, R3, !PT ;  /* 0x0000000308087248 */ /* 0x000fce0007fe0100 */
.L_x_2177:
[----:B------:R-:W-:Y:S01]  /*17f30*/  VIADD R2, R2, 0x3f ;  /* 0x0000003f02027836 */ /* 0x000fe20000000000 */
[----:B------:R-:W-:Y:S01]  /*17f40*/  BSSY B0, `(.L_x_2181) ;  /* 0x0000111000007945 */ /* 0x000fe20003800000 */
[----:B------:R-:W-:-:S03]  /*17f50*/  PLOP3.LUT P2, PT, PT, PT, PT, 0x80, 0x0 ;  /* 0x000000000000781c */ /* 0x000fc60003f4f070 */
[----:B------:R-:W-:-:S04]  /*17f60*/  SHF.R.S32.HI R3, RZ, 0x1f, R2 ;  /* 0x0000001fff037819 */ /* 0x000fc80000011402 */
[----:B------:R-:W-:Y:S02]  /*17f70*/  LEA.HI R3, R3, R2, RZ, 0x6 ;  /* 0x0000000203037211 */ /* 0x000fe400078f30ff */
[----:B------:R-:W-:Y:S02]  /*17f80*/  SHF.R.S32.HI R2, RZ, 0x1f, R8 ;  /* 0x0000001fff027819 */ /* 0x000fe40000011408 */
[----:B------:R-:W-:Y:S02]  /*17f90*/  SHF.R.S32.HI R3, RZ, 0x6, R3 ;  /* 0x00000006ff037819 */ /* 0x000fe40000011403 */
[----:B------:R-:W-:Y:S02]  /*17fa0*/  LEA.HI R2, R2, R8, RZ, 0x6 ;  /* 0x0000000802027211 */ /* 0x000fe400078f30ff */
[----:B------:R-:W-:Y:S02]  /*17fb0*/  VIMNMX R3, R20, R3, PT ;  /* 0x0000000314037248 */ /* 0x000fe40003fe0100 */
[----:B------:R-:W-:-:S03]  /*17fc0*/  SHF.R.S32.HI R2, RZ, 0x6, R2 ;  /* 0x00000006ff027819 */ /* 0x000fc60000011402 */
[----:B------:R-:W-:Y:S01]  /*17fd0*/  IMAD R6, R3, 0x40, -R5 ;  /* 0x0000004003067824 */ /* 0x000fe200078e0a05 */
[----:B------:R-:W-:-:S04]  /*17fe0*/  VIMNMX R2, RZ, R2, !PT ;  /* 0x00000002ff027248 */ /* 0x000fc80007fe0100 */
[----:B------:R-:W-:Y:S01]  /*17ff0*/  VIMNMX R3, R6, R9, PT ;  /* 0x0000000906037248 */ /* 0x000fe20003fe0100 */
[----:B------:R-:W-:-:S05]  /*18000*/  IMAD R2, R2, 0x40, -R5 ;  /* 0x0000004002027824 */ /* 0x000fca00078e0a05 */
[----:B------:R-:W-:-:S04]  /*18010*/  VIMNMX R2, RZ, R2, !PT ;  /* 0x00000002ff027248 */ /* 0x000fc80007fe0100 */
[----:B------:R-:W-:Y:S02]  /*18020*/  ISETP.GT.AND P0, PT, R3, R2, PT ;  /* 0x000000020300720c */ /* 0x000fe40003f04270 */
[----:B------:R-:W-:-:S11]  /*18030*/  SHF.R.U32.HI R2, RZ, 0x6, R2 ;  /* 0x00000006ff027819 */ /* 0x000fd60000011602 */
[----:B------:R-:W-:-:S04]  /*18040*/  @P0 IADD3 R3, R3, 0x3f, RZ ;  /* 0x0000003f03030810 */ /* 0x000fc80007ffe0ff */
[----:B------:R-:W-:-:S04]  /*18050*/  @P0 SHF.R.S32.HI R6, RZ, 0x1f, R3 ;  /* 0x0000001fff060819 */ /* 0x000fc80000011403 */
[----:B------:R-:W-:Y:S01]  /*18060*/  @P0 LEA.HI R6, R6, R3, RZ, 0x6 ;  /* 0x0000000306060211 */ /* 0x000fe200078f30ff */
[----:B------:R-:W-:-:S03]  /*18070*/  IMAD.MOV.U32 R3, RZ, RZ, R2 ;  /* 0x000000ffff037224 */ /* 0x000fc600078e0002 */
[----:B------:R-:W-:-:S04]  /*18080*/  @P0 SHF.R.S32.HI R3, RZ, 0x6, R6 ;  /* 0x00000006ff030819 */ /* 0x000fc80000011406 */
[----:B------:R-:W-:-:S13]  /*18090*/  ISETP.GT.AND P0, PT, R3, R2, PT ;  /* 0x000000020300720c */ /* 0x000fda0003f04270 */
[----:B------:R-:W-:Y:S05]  /*180a0*/  @!P0 BRA `(.L_x_2182) ;  /* 0x0000000c00e88947 */ /* 0x000fea0003800000 */
[----:B------:R-:W1:Y:S01]  /*180b0*/  LDC R5, c[0x0][0x428] ;  /* 0x00010a00ff057b82 */ /* 0x000e620000000800 */
[----:B------:R-:W-:Y:S01]  /*180c0*/  UMOV UR4, 0xffffffff ;  /* 0xffffffff00047882 */ /* 0x000fe20000000000 */
[----:B-1----:R-:W-:Y:S01]  /*180d0*/  ISETP.NE.AND P0, PT, R5, 0x1, PT ;  /* 0x000000010500780c */ /* 0x002fe20003f05270 */
[----:B------:R-:W-:-:S12]  /*180e0*/  IMAD.MOV.U32 R5, RZ, RZ, R18 ;  /* 0x000000ffff057224 */ /* 0x000fd800078e0012 */
[----:B------:R-:W1:Y:S08]  /*180f0*/  @P0 LDC R7, c[0x0][0x42c] ;  /* 0x00010b00ff070b82 */ /* 0x000e700000000800 */
[----:B------:R-:W2:Y:S01]  /*18100*/  @P0 LDC R6, c[0x0][0x430] ;  /* 0x00010c00ff060b82 */ /* 0x000ea20000000800 */
[----:B-1----:R-:W-:-:S05]  /*18110*/  @P0 IMAD.HI.U32 R7, R18, R7, RZ ;  /* 0x0000000712070227 */ /* 0x002fca00078e00ff */
[----:B--2---:R-:W-:Y:S02]  /*18120*/  @P0 SHF.R.U32.HI R5, RZ, R6, R7 ;  /* 0x00000006ff050219 */ /* 0x004fe40000011607 */
[----:B------:R-:W-:Y:S01]  /*18130*/  SEL R6, R19, RZ, !P1 ;  /* 0x000000ff13067207 */ /* 0x000fe20004800000 */
[----:B------:R-:W-:Y:S06]  /*18140*/  BRA.DIV UR4, `(.L_x_2183) ;  /* 0x00000062043c7947 */ /* 0x000fec000b800000 */
.L_x_2337:
[----:B------:R-:W-:-:S03]  /*18150*/  UMOV UR4, 0xffffffff ;  /* 0xffffffff00047882 */ /* 0x000fc60000000000 */
[----:B------:R-:W-:Y:S05]  /*18160*/  BRA.DIV UR4, `(.L_x_2184) ;  /* 0x0000006204687947 */ /* 0x000fea000b800000 */
[----:B------:R-:W-:-:S13]  /*18170*/  ELECT P6, URZ, PT ;  /* 0x00000000003f782f */ /* 0x000fda00038c0000 */
.L_x_2340:
[----:B------:R-:W2:Y:S01]  /*18180*/  LDL R7, [R1+0x20] ;  /* 0x0000200001077983 */ /* 0x000ea20000100800 */
[----:B------:R-:W-:Y:S01]  /*18190*/  MOV R9, 0x400 ;  /* 0x0000040000097802 */ /* 0x000fe20000000f00 */
[----:B------:R-:W-:Y:S01]  /*181a0*/  BSSY B1, `(.L_x_2185) ;  /* 0x000000a000017945 */ /* 0x000fe20003800000 */
[----:B--2---:R-:W-:-:S05]  /*181b0*/  VIADD R8, R7, 0x1 ;  /* 0x0000000107087836 */ /* 0x004fca0000000000 */
[----:B------:R-:W-:-:S04]  /*181c0*/  LEA.HI R7, R8, R8, RZ, 0x1 ;  /* 0x0000000808077211 */ /* 0x000fc800078f08ff */
[----:B------:R-:W-:-:S05]  /*181d0*/  LOP3.LUT R7, R7, 0xfffffffe, RZ, 0xc0, !PT ;  /* 0xfffffffe07077812 */ /* 0x000fca00078ec0ff */
[----:B------:R-:W-:Y:S02]  /*181e0*/  IMAD.IADD R8, R8, 0x1, -R7 ;  /* 0x0000000108087824 */ /* 0x000fe400078e0a07 */
[----:B------:R-:W1:Y:S03]  /*181f0*/  S2R R7, SR_CgaCtaId ;  /* 0x0000000000077919 */ /* 0x000e660000008800 */
[----:B------:R-:W-:Y:S02]  /*18200*/  SHF.L.U32 R8, R8, 0x1f, RZ ;  /* 0x0000001f08087819 */ /* 0x000fe400000006ff */
[----:B-1----:R-:W-:-:S04]  /*18210*/  LEA R7, R7, R9, 0x18 ;  /* 0x0000000907077211 */ /* 0x002fc800078ec0ff */
[----:B------:R-:W1:Y:S02]  /*18220*/  SYNCS.PHASECHK.TRANS64.TRYWAIT P0, [R7+URZ+0x28c20], R8 ;  /* 0x028c2008070075a7 */ /* 0x000e64000800017f */
[----:B-1----:R-:W-:Y:S05]  /*18230*/  @!P0 BRA `(.L_x_2186) ;  /* 0x0000006000548947 */ /* 0x002fea0003800000 */
.L_x_2341:
[----:B------:R-:W-:Y:S05]  /*18240*/  BSYNC B1 ;  /* 0x0000000000017941 */ /* 0x000fea0003800000 */
.L_x_2185:
[----:B------:R-:W-:Y:S04]  /*18250*/  BSSY B1, `(.L_x_2187) ;  /* 0x0000061000017945 */ /* 0x000fe80003800000 */
[----:B------:R-:W-:Y:S05]  /*18260*/  @!P6 BRA `(.L_x_2188) ;  /* 0x00000004007ce947 */ /* 0x000fea0003800000 */
[----:B------:R-:W1:Y:S04]  /*18270*/  LDL R11, [R1+0x4] ;  /* 0x00000400010b7983 */ /* 0x000e680000100800 */
[----:B------:R-:W2:Y:S01]  /*18280*/  LDL R9, [R1+0xc] ;  /* 0x00000c0001097983 */ /* 0x000ea20000100800 */
[----:B-1----:R-:W-:Y:S01]  /*18290*/  IMAD R8, R11, 0x8, R7 ;  /* 0x000000080b087824 */ /* 0x002fe200078e0207 */
[----:B--2---:R-:W-:-:S04]  /*182a0*/  SHF.L.U32 R11, R9, 0x1f, RZ ;  /* 0x0000001f090b7819 */ /* 0x004fc800000006ff */
[----:B------:R-:W1:Y:S02]  /*182b0*/  SYNCS.PHASECHK.TRANS64.TRYWAIT P0, [R8+URZ+0x28ca0], R11 ;  /* 0x028ca00b080075a7 */ /* 0x000e64000800017f */
[----:B-1----:R-:W-:Y:S05]  /*182c0*/  @!P0 BRA `(.L_x_2189) ;  /* 0x0000006000448947 */ /* 0x002fea0003800000 */
.L_x_2342:
        /* <DEDUP_REMOVED lines=11> */
.L_x_2190:
[----:B--2---:R-:W2:Y:S01]  /*18380*/  LDL R9, [R1+0x4] ;  /* 0x0000040001097983 */ /* 0x004ea20000100800 */
        /* <DEDUP_REMOVED lines=11> */
[----:B------:R-:W-:-:S04]  /*18440*/  IMAD R9, R3, 0x40, R10 ;  /* 0x0000004003097824 */ /* 0x000fc800078e020a */
[----:B------:R-:W-:-:S05]  /*18450*/  VIADD R9, R9, 0xffffffc0 ;  /* 0xffffffc009097836 */ /* 0x000fca0000000000 */
[----:B------:R-:W-:-:S03]  /*18460*/  R2UR UR11, R9 ;  /* 0x00000000090b72ca */ /* 0x000fc600000e0000 */
[----:B------:R-:W-:-:S10]  /*18470*/  UIADD3 UR8, UR8, 0x22400, URZ ;  /* 0x0002240008087890 */ /* 0x000fd4000fffe03f */
[----:B------:R2:W-:Y:S01]  /*18480*/  UTMALDG.4D [UR8], [UR4], desc[UR6] ;  /* 0x00000608040075b4 */ /* 0x0005e20008019000 */
[----:B------:R-:W3:Y:S02]  /*18490*/  SYNCS.PHASECHK.TRANS64.TRYWAIT P0, [R8+URZ+0x28cc0], R11 ;  /* 0x028cc00b080075a7 */ /* 0x000ee4000800017f */
[----:B--23--:R-:W-:Y:S05]  /*184a0*/  @!P0 BRA `(.L_x_2191) ;  /* 0x0000005c00e08947 */ /* 0x00cfea0003800000 */
.L_x_2343:
        /* <DEDUP_REMOVED lines=8> */
.L_x_2192:
[----:B-12---:R-:W2:Y:S01]  /*18530*/  LDL R11, [R1+0x4] ;  /* 0x00000400010b7983 */ /* 0x006ea20000100800 */
        /* <DEDUP_REMOVED lines=50> */
.L_x_2188:
[----:B------:R-:W-:Y:S05]  /*18860*/  BSYNC B1 ;  /* 0x0000000000017941 */ /* 0x000fea0003800000 */
.L_x_2187:
[----:B-1----:R-:W2:Y:S04]  /*18870*/  LDL.LU R8, [R1+0x4] ;  /* 0x0000040001087983 */ /* 0x002ea80000300800 */
        /* <DEDUP_REMOVED lines=12> */
[C---:B------:R-:W-:Y:S02]  /*18940*/  IMAD R8, R3.reuse, 0x40, R10 ;  /* 0x0000004003087824 */ /* 0x040fe400078e020a */
[----:B------:R-:W-:Y:S02]  /*18950*/  VIADD R3, R3, 0xffffffff ;  /* 0xffffffff03037836 */ /* 0x000fe40000000000 */
[----:B------:R-:W-:-:S07]  /*18960*/  VIADD R8, R8, 0xffffff80 ;  /* 0xffffff8008087836 */ /* 0x000fce0000000000 */
.L_x_2199:
[----:B------:R-:W-:Y:S05]  /*18970*/  YIELD ;  /* 0x0000000000007946 */ /* 0x000fea0003800000 */
[----:B------:R-:W-:Y:S04]  /*18980*/  BSSY B1, `(.L_x_2193) ;  /* 0x000005f000017945 */ /* 0x000fe80003800000 */
[----:B-1----:R-:W-:Y:S05]  /*18990*/  @!P6 BRA `(.L_x_2194) ;  /* 0x000000040074e947 */ /* 0x002fea0003800000 */
[----:B------:R-:W2:Y:S04]  /*189a0*/  LDL R9, [R1+0x4] ;  /* 0x0000040001097983 */ /* 0x000ea80000100800 */
[----:B------:R-:W3:Y:S01]  /*189b0*/  LDL R10, [R1+0xc] ;  /* 0x00000c00010a7983 */ /* 0x000ee20000100800 */
[----:B--2---:R-:W-:Y:S01]  /*189c0*/  IMAD R9, R9, 0x8, R7 ;  /* 0x0000000809097824 */ /* 0x004fe200078e0207 */
[----:B---3--:R-:W-:-:S04]  /*189d0*/  SHF.L.U32 R10, R10, 0x1f, RZ ;  /* 0x0000001f0a0a7819 */ /* 0x008fc800000006ff */
[----:B------:R-:W1:Y:S02]  /*189e0*/  SYNCS.PHASECHK.TRANS64.TRYWAIT P0, [R9+URZ+0x28ca0], R10 ;  /* 0x028ca00a090075a7 */ /* 0x000e64000800017f */
[----:B-1----:R-:W-:Y:S05]  /*189f0*/  @!P0 BRA `(.L_x_2195) ;  /* 0x0000005800a08947 */ /* 0x002fea0003800000 */
.L_x_2344:
        /* <DEDUP_REMOVED lines=11> */
.L_x_2196:
[----:B--2---:R-:W2:Y:S01]  /*18ab0*/  LDL R11, [R1+0x4] ;  /* 0x00000400010b7983 */ /* 0x004ea20000100800 */
        /* <DEDUP_REMOVED lines=10> */
[----:B--2---:R-:W-:-:S05]  /*18b60*/  IMAD R11, R11, 0x2000, R7 ;  /* 0x000020000b0b7824 */ /* 0x004fca00078e0207 */
[----:B------:R-:W-:-:S13]  /*18b70*/  R2UR UR8, R11 ;  /* 0x000000000b0872ca */ /* 0x000fda00000e0000 */
[----:B------:R-:W-:-:S09]  /*18b80*/  UIADD3 UR8, UR8, 0x22400, URZ ;  /* 0x0002240008087890 */ /* 0x000fd2000fffe03f */
[----:B------:R2:W-:Y:S01]  /*18b90*/  UTMALDG.4D [UR8], [UR4], desc[UR6] ;  /* 0x00000608040075b4 */ /* 0x0005e20008019000 */
[----:B------:R-:W3:Y:S02]  /*18ba0*/  SYNCS.PHASECHK.TRANS64.TRYWAIT P1, [R9+URZ+0x28cc0], R10 ;  /* 0x028cc00a090075a7 */ /* 0x000ee4000802017f */
[----:B--23--:R-:W-:Y:S05]  /*18bb0*/  @!P1 BRA `(.L_x_2197) ;  /* 0x0000005800449947 */ /* 0x00cfea0003800000 */
.L_x_2345:
        /* <DEDUP_REMOVED lines=8> */
.L_x_2198:
        /* <DEDUP_REMOVED lines=51> */
.L_x_2194:
[----:B------:R-:W-:Y:S05]  /*18f70*/  BSYNC B1 ;  /* 0x0000000000017941 */ /* 0x000fea0003800000 */
.L_x_2193:
        /* <DEDUP_REMOVED lines=13> */
.L_x_2182:
[----:B------:R-:W-:Y:S05]  /*19050*/  BSYNC B0 ;  /* 0x0000000000007941 */ /* 0x000fea0003800000 */
.L_x_2181:
[----:B------:R-:W2:Y:S01]  /*19060*/  LDC.64 R2, c[0x0][0x9e0] ;  /* 0x00027800ff027b82 */ /* 0x000ea20000000a00 */
[----:B------:R-:W-:Y:S07]  /*19070*/  @!P2 WARPSYNC.ALL ;  /* 0x000000000000a948 */ /* 0x000fee0003800000 */
[----:B------:R-:W-:Y:S01]  /*19080*/  @!P2 BAR.SYNC.DEFER_BLOCKING 0xc, 0x120 ;  /* 0x030480000000ab1d */ /* 0x000fe20000010000 */
[----:B--2---:R-:W-:Y:S01]  /*19090*/  ISETP.GE.AND P0, PT, R3, 0x1, PT ;  /* 0x000000010300780c */ /* 0x004fe20003f06270 */
[----:B------:R-:W-:-:S12]  /*190a0*/  IMAD.IADD R2, R4, 0x1, R2 ;  /* 0x0000000104027824 */ /* 0x000fd800078e0202 */
[----:B------:R-:W-:Y:S05]  /*190b0*/  @!P0 BRA `(.L_x_2200) ;  /* 0x0000000000488947 */ /* 0x000fea0003800000 */
[C---:B------:R-:W-:Y:S01]  /*190c0*/  ISETP.GT.AND P1, PT, R4.reuse, RZ, PT ;  /* 0x000000ff0400720c */ /* 0x040fe20003f24270 */
[----:B------:R-:W-:Y:S01]  /*190d0*/  BSSY B0, `(.L_x_2201) ;  /* 0x000000e000007945 */ /* 0x000fe20003800000 */
[----:B------:R-:W-:-:S11]  /*190e0*/  VIADD R6, R4, 0xffffffff ;  /* 0xffffffff04067836 */ /* 0x000fd60000000000 */
[----:B------:R-:W-:Y:S05]  /*190f0*/  @P1 BRA `(.L_x_2202) ;  /* 0x00000000001c1947 */ /* 0x000fea0003800000 */
[----:B------:R-:W-:Y:S01]  /*19100*/  ISETP.NE.AND P1, PT, R3, 0x1, PT ;  /* 0x000000010300780c */ /* 0x000fe20003f25270 */
[----:B------:R-:W-:-:S12]  /*19110*/  IMAD.MOV R5, RZ, RZ, -R4 ;  /* 0x000000ffff057224 */ /* 0x000fd800078e0a04 */
[----:B------:R-:W2:Y:S02]  /*19120*/  @P1 LDC.64 R6, c[0x0][0x9e8] ;  /* 0x00027a00ff061b82 */ /* 0x000ea40000000a00 */
[----:B--2---:R-:W-:-:S05]  /*19130*/  @P1 IMAD.HI.U32 R6, R5, R6, RZ ;  /* 0x0000000605061227 */ /* 0x004fca00078e00ff */
[----:B------:R-:W-:-:S04]  /*19140*/  @P1 SHF.R.U32.HI R5, RZ, R7, R6 ;  /* 0x00000007ff051219 */ /* 0x000fc80000011606 */
[----:B------:R-:W-:Y:S01]  /*19150*/  LOP3.LUT R6, RZ, R5, RZ, 0x33, !PT ;  /* 0x00000005ff067212 */ /* 0x000fe200078e33ff */
[----:B------:R-:W-:Y:S06]  /*19160*/  BRA `(.L_x_2203) ;  /* 0x0000000000107947 */ /* 0x000fec0003800000 */
.L_x_2202:
[----:B------:R-:W-:-:S13]  /*19170*/  ISETP.NE.AND P1, PT, R3, 0x1, PT ;  /* 0x000000010300780c */ /* 0x000fda0003f25270 */
[----:B------:R-:W2:Y:S02]  /*19180*/  @P1 LDC.64 R4, c[0x0][0x9e8] ;  /* 0x00027a00ff041b82 */ /* 0x000ea40000000a00 */
[----:B--2---:R-:W-:-:S05]  /*19190*/  @P1 IMAD.HI.U32 R4, R6, R4, RZ ;  /* 0x0000000406041227 */ /* 0x004fca00078e00ff */
[----:B------:R-:W-:-:S07]  /*191a0*/  @P1 SHF.R.U32.HI R6, RZ, R5, R4 ;  /* 0x00000005ff061219 */ /* 0x000fce0000011604 */
.L_x_2203:
[----:B------:R-:W-:Y:S05]  /*191b0*/  BSYNC B0 ;  /* 0x0000000000007941 */ /* 0x000fea0003800000 */
.L_x_2201:
[----:B------:R-:W-:-:S05]  /*191c0*/  IMAD R5, R6, R3, R3 ;  /* 0x0000000306057224 */ /* 0x000fca00078e0203 */
[----:B------:R-:W-:-:S07]  /*191d0*/  VIMNMX R2, R2, R5, PT ;  /* 0x0000000502027248 */ /* 0x000fce0003fe0100 */
.L_x_2200:
[----:B------:R-:W-:Y:S01]  /*191e0*/  VIADD R2, R2, 0x3f ;  /* 0x0000003f02027836 */ /* 0x000fe20000000000 */
[----:B------:R-:W-:-:S04]  /*191f0*/  ULDC UR4, c[0x0][0x9dc] ;  /* 0x0002770000047ab9 */ /* 0x000fc80000000800 */
[----:B------:R-:W-:-:S04]  /*19200*/  SHF.R.S32.HI R5, RZ, 0x1f, R2 ;  /* 0x0000001fff057819 */ /* 0x000fc80000011402 */
[----:B------:R-:W-:Y:S01]  /*19210*/  LEA.HI R5, R5, R2, RZ, 0x6 ;  /* 0x0000000205057211 */ /* 0x000fe200078f30ff */
[----:B------:R-:W-:-:S03]  /*19220*/  VIADD R2, R0, -UR4 ;  /* 0x8000000400027c36 */ /* 0x000fc60008000000 */
[----:B------:R-:W-:-:S04]  /*19230*/  SHF.R.S32.HI R5, RZ, 0x6, R5 ;  /* 0x00000006ff057819 */ /* 0x000fc80000011405 */
[----:B------:R-:W-:-:S05]  /*19240*/  VIMNMX R6, R20, R5, PT ;  /* 0x0000000514067248 */ /* 0x000fca0003fe0100 */
[----:B------:R2:W-:Y:S01]  /*19250*/  STL [R1+0x1c], R6 ;  /* 0x00001c0601007387 */ /* 0x0005e20000100800 */
[----:B------:R-:W-:Y:S05]  /*19260*/  @!P0 BRA `(.L_x_2204) ;  /* 0x0000000000448947 */ /* 0x000fea0003800000 */
[----:B------:R-:W-:Y:S01]  /*19270*/  ISETP.GT.AND P0, PT, R0, -0x1, PT ;  /* 0xffffffff0000780c */ /* 0x000fe20003f04270 */
[----:B------:R-:W-:-:S12]  /*19280*/  BSSY B0, `(.L_x_2205) ;  /* 0x000000d000007945 */ /* 0x000fd80003800000 */
[----:B------:R-:W-:Y:S05]  /*19290*/  @P0 BRA `(.L_x_2206) ;  /* 0x00000000001c0947 */ /* 0x000fea0003800000 */
[----:B------:R-:W-:Y:S02]  /*192a0*/  ISETP.NE.AND P0, PT, R3, 0x1, PT ;  /* 0x000000010300780c */ /* 0x000fe40003f05270 */
[----:B------:R-:W-:-:S11]  /*192b0*/  LOP3.LUT R7, RZ, R0, RZ, 0x33, !PT ;  /* 0x00000000ff077212 */ /* 0x000fd600078e33ff */
[----:B------:R-:W3:Y:S02]  /*192c0*/  @P0 LDC.64 R4, c[0x0][0x9e8] ;  /* 0x00027a00ff040b82 */ /* 0x000ee40000000a00 */
[----:B---3--:R-:W-:-:S05]  /*192d0*/  @P0 IMAD.HI.U32 R4, R7, R4, RZ ;  /* 0x0000000407040227 */ /* 0x008fca00078e00ff */
[----:B------:R-:W-:-:S04]  /*192e0*/  @P0 SHF.R.U32.HI R7, RZ, R5, R4 ;  /* 0x00000005ff070219 */ /* 0x000fc80000011604 */
[----:B------:R-:W-:Y:S01]  /*192f0*/  LOP3.LUT R0, RZ, R7, RZ, 0x33, !PT ;  /* 0x00000007ff007212 */ /* 0x000fe200078e33ff */
[----:B------:R-:W-:Y:S06]  /*19300*/  BRA `(.L_x_2207) ;  /* 0x0000000000107947 */ /* 0x000fec0003800000 */
.L_x_2206:
[----:B------:R-:W-:-:S13]  /*19310*/  ISETP.NE.AND P0, PT, R3, 0x1, PT ;  /* 0x000000010300780c */ /* 0x000fda0003f05270 */
[----:B------:R-:W3:Y:S02]  /*19320*/  @P0 LDC.64 R4, c[0x0][0x9e8] ;  /* 0x00027a00ff040b82 */ /* 0x000ee40000000a00 */
[----:B---3--:R-:W-:-:S05]  /*19330*/  @P0 IMAD.HI.U32 R4, R0, R4, RZ ;  /* 0x0000000400040227 */ /* 0x008fca00078e00ff */
[----:B------:R-:W-:-:S07]  /*19340*/  @P0 SHF.R.U32.HI R0, RZ, R5, R4 ;  /* 0x00000005ff000219 */ /* 0x000fce0000011604 */
.L_x_2207:
[----:B------:R-:W-:Y:S05]  /*19350*/  BSYNC B0 ;  /* 0x0000000000007941 */ /* 0x000fea0003800000 */
.L_x_2205:
[----:B------:R-:W-:-:S05]  /*19360*/  IMAD R3, R0, R3, RZ ;  /* 0x0000000300037224 */ /* 0x000fca00078e02ff */
[----:B------:R-:W-:-:S07]  /*19370*/  VIMNMX R2, R2, R3, !PT ;  /* 0x0000000302027248 */ /* 0x000fce0007fe0100 */
.L_x_2204:
[----:B------:R-:W-:Y:S01]  /*19380*/  SHF.R.S32.HI R3, RZ, 0x1f, R2 ;  /* 0x0000001fff037819 */ /* 0x000fe20000011402 */
[----:B------:R-:W-:Y:S03]  /*19390*/  BSSY B6, `(.L_x_2208) ;  /* 0x00002fd000067945 */ /* 0x000fe60003800000 */
[----:B------:R-:W-:-:S04]  /*193a0*/  LEA.HI R3, R3, R2, RZ, 0x6 ;  /* 0x0000000203037211 */ /* 0x000fc800078f30ff */
[----:B------:R-:W-:-:S04]  /*193b0*/  SHF.R.S32.HI R3, RZ, 0x6, R3 ;  /* 0x00000006ff037819 */ /* 0x000fc80000011403 */
[----:B------:R-:W-:-:S04]  /*193c0*/  VIMNMX R0, RZ, R3, !PT ;  /* 0x00000003ff007248 */ /* 0x000fc80007fe0100 */
[----:B------:R-:W-:Y:S01]  /*193d0*/  ISETP.GT.AND P0, PT, R6, R0, PT ;  /* 0x000000000600720c */ /* 0x000fe20003f04270 */
[----:B------:R3:W-:-:S12]  /*193e0*/  STL [R1+0x14], R0 ;  /* 0x0000140001007387 */ /* 0x0007d80000100800 */
[----:B---3--:R-:W-:Y:S05]  /*193f0*/  @P0 BRA `(.L_x_2209) ;  /* 0x0000000000440947 */ /* 0x008fea0003800000 */
[----:B------:R-:W3:Y:S02]  /*19400*/  S2R R0, SR_TID.X ;  /* 0x0000000000007919 */ /* 0x000ee40000002100 */
[----:B---3--:R-:W-:-:S04]  /*19410*/  LOP3.LUT R0, R0, 0x1f, RZ, 0xc0, !PT ;  /* 0x0000001f00007812 */ /* 0x008fc800078ec0ff */
[----:B------:R-:W-:-:S13]  /*19420*/  ISETP.NE.AND P1, PT, R0, RZ, PT ;  /* 0x000000ff0000720c */ /* 0x000fda0003f25270 */
[----:B------:R-:W-:Y:S05]  /*19430*/  @P1 BRA `(.L_x_2210) ;  /* 0x0000002c00c81947 */ /* 0x000fea0003800000 */
[----:B------:R-:W3:Y:S01]  /*19440*/  S2R R7, SR_LANEID ;  /* 0x0000000000077919 */ /* 0x000ee20000000000 */
[----:B------:R-:W-:Y:S01]  /*19450*/  VOTEU.ANY UR4, UPT, PT ;  /* 0x0000000000047886 */ /* 0x000fe200038e0100 */
[----:B------:R-:W4:Y:S01]  /*19460*/  LDC.64 R2, c[0x0][0xc38] ;  /* 0x00030e00ff027b82 */ /* 0x000f220000000a00 */
[----:B------:R-:W3:Y:S08]  /*19470*/  FLO.U32 R0, UR4 ;  /* 0x0000000400007d00 */ /* 0x000ef000080e0000 */
[----:B------:R-:W4:Y:S01]  /*19480*/  POPC R5, UR4 ;  /* 0x0000000400057d09 */ /* 0x000f220008000000 */
[----:B---3--:R-:W-:-:S13]  /*19490*/  ISETP.EQ.U32.AND P0, PT, R0, R7, PT ;  /* 0x000000070000720c */ /* 0x008fda0003f02070 */
[----:B----4-:R-:W3:Y:S01]  /*194a0*/  @P0 ATOMG.E.ADD.STRONG.GPU PT, R3, desc[UR42][R2.64], R5 ;  /* 0x00000005020309a8 */ /* 0x010ee200081ee1ea */
[----:B------:R-:W4:Y:S02]  /*194b0*/  S2R R4, SR_LTMASK ;  /* 0x0000000000047919 */ /* 0x000f240000003900 */
[----:B----4-:R-:W-:-:S04]  /*194c0*/  LOP3.LUT R4, R4, UR4, RZ, 0xc0, !PT ;  /* 0x0000000404047c12 */ /* 0x010fc8000f8ec0ff */
[----:B------:R-:W4:Y:S01]  /*194d0*/  POPC R7, R4 ;  /* 0x0000000400077309 */ /* 0x000f220000000000 */
[----:B---3--:R-:W4:Y:S02]  /*194e0*/  SHFL.IDX PT, R0, R3, R0, 0x1f ;  /* 0x00001f0003007589 */ /* 0x008f2400000e0000 */
[----:B----4-:R-:W-:Y:S01]  /*194f0*/  IADD3 R16, R0, UR37, R7 ;  /* 0x0000002500107c10 */ /* 0x010fe2000fffe007 */
[----:B------:R-:W-:Y:S06]  /*19500*/  BRA `(.L_x_2210) ;  /* 0x0000002c00947947 */ /* 0x000fec0003800000 */
.L_x_2209:
[----:B------:R-:W3:Y:S01]  /*19510*/  S2R R3, SR_CgaCtaId ;  /* 0x0000000000037919 */ /* 0x000ee20000008800 */
[----:B------:R-:W-:-:S04]  /*19520*/  MOV R0, 0x400 ;  /* 0x0000040000007802 */ /* 0x000fc80000000f00 */
[----:B---3--:R-:W-:-:S04]  /*19530*/  LEA R2, R3, R0, 0x18 ;  /* 0x0000000003027211 */ /* 0x008fc800078ec0ff */
[----:B------:R-:W-:Y:S01]  /*19540*/  IADD3 R0, R2, 0x22400, RZ ;  /* 0x0002240002007810 */ /* 0x000fe20007ffe0ff */
[----:B------:R3:W-:Y:S03]  /*19550*/  STL [R1+0x18], R2 ;  /* 0x0000180201007387 */ /* 0x0007e60000100800 */
[----:B------:R-:W-:-:S13]  /*19560*/  LOP3.LUT P0, RZ, R0, 0x3ff, RZ, 0xc0, !PT ;  /* 0x000003ff00ff7812 */ /* 0x000fda000780c0ff */
[----:B---3--:R-:W-:Y:S05]  /*19570*/  @!P0 BRA `(.L_x_2211) ;  /* 0x0000000000408947 */ /* 0x008fea0003800000 */
[----:B------:R-:W-:Y:S01]  /*19580*/  MOV R2, 0x0 ;  /* 0x0000000000027802 */ /* 0x000fe20000000f00 */
[----:B------:R-:W-:Y:S01]  /*19590*/  ULDC.64 UR6, c[0x4][0x88] ;  /* 0x0100220000067ab9 */ /* 0x000fe20000000a00 */
[----:B------:R-:W-:Y:S01]  /*195a0*/  ULDC.64 UR8, c[0x4][0x90] ;  /* 0x0100240000087ab9 */ /* 0x000fe20000000a00 */
[----:B------:R-:W-:Y:S01]  /*195b0*/  ULDC.64 UR4, c[0x4][0x8] ;  /* 0x0100020000047ab9 */ /* 0x000fe20000000a00 */
[----:B------:R-:W-:Y:S02]  /*195c0*/  IMAD.U32 R4, RZ, RZ, UR6 ;  /* 0x00000006ff047e24 */ /* 0x000fe4000f8e00ff */
[----:B------:R-:W3:Y:S01]  /*195d0*/  LDC.64 R2, c[0x4][R2] ;  /* 0x0100000002027b82 */ /* 0x000ee20000000a00 */
[----:B------:R-:W-:Y:S02]  /*195e0*/  IMAD.U32 R5, RZ, RZ, UR7 ;  /* 0x00000007ff057e24 */ /* 0x000fe4000f8e00ff */
[----:B--2---:R-:W-:Y:S02]  /*195f0*/  IMAD.U32 R6, RZ, RZ, UR8 ;  /* 0x00000008ff067e24 */ /* 0x004fe4000f8e00ff */
[----:B------:R-:W-:-:S02]  /*19600*/  IMAD.U32 R7, RZ, RZ, UR9 ;  /* 0x00000009ff077e24 */ /* 0x000fc4000f8e00ff */
[----:B------:R-:W-:Y:S02]  /*19610*/  IMAD.U32 R10, RZ, RZ, UR4 ;  /* 0x00000004ff0a7e24 */ /* 0x000fe4000f8e00ff */
[----:B-1----:R-:W-:Y:S02]  /*19620*/  IMAD.U32 R11, RZ, RZ, UR5 ;  /* 0x00000005ff0b7e24 */ /* 0x002fe4000f8e00ff */
[----:B------:R-:W-:Y:S02]  /*19630*/  IMAD.MOV.U32 R8, RZ, RZ, 0x70 ;  /* 0x00000070ff087424 */ /* 0x000fe400078e00ff */
[----:B------:R-:W-:Y:S02]  /*19640*/  IMAD.MOV.U32 R12, RZ, RZ, 0x1 ;  /* 0x00000001ff0c7424 */ /* 0x000fe400078e00ff */
[----:B0-----:R-:W-:-:S07]  /*19650*/  IMAD.MOV.U32 R13, RZ, RZ, RZ ;  /* 0x000000ffff0d7224 */ /* 0x001fce00078e00ff */
[----:B------:R-:W-:-:S07]  /*19660*/  LEPC R20, `(.L_x_2211) ;  /* 0x000000001014794e */ /* 0x000fce0000000000 */
[----:B---3--:R-:W-:Y:S05]  /*19670*/  CALL.ABS.NOINC R2 ;  /* 0x0000000002007343 */ /* 0x008fea0003c00000 */
.L_x_2211:
[----:B------:R-:W3:Y:S02]  /*19680*/  LDL R2, [R1+0x18] ;  /* 0x0000180001027983 */ /* 0x000ee40000100800 */
[----:B---3--:R-:W-:-:S04]  /*19690*/  IADD3 R0, R2, 0x400, RZ ;  /* 0x0000040002007810 */ /* 0x008fc80007ffe0ff */
[----:B------:R-:W-:-:S13]  /*196a0*/  LOP3.LUT P0, RZ, R0, 0x3ff, RZ, 0xc0, !PT ;  /* 0x000003ff00ff7812 */ /* 0x000fda000780c0ff */
[----:B------:R-:W-:Y:S05]  /*196b0*/  @!P0 BRA `(.L_x_2212) ;  /* 0x0000000000808947 */ /* 0x000fea0003800000 */
[----:B------:R-:W-:Y:S01]  /*196c0*/  MOV R0, 0x0 ;  /* 0x0000000000007802 */ /* 0x000fe20000000f00 */
[----:B------:R-:W-:Y:S01]  /*196d0*/  ULDC.64 UR6, c[0x4][0x88] ;  /* 0x0100220000067ab9 */ /* 0x000fe20000000a00 */
[----:B------:R-:W-:Y:S01]  /*196e0*/  ULDC.64 UR8, c[0x4][0x90] ;  /* 0x0100240000087ab9 */ /* 0x000fe20000000a00 */
[----:B------:R-:W-:Y:S01]  /*196f0*/  ULDC.64 UR4, c[0x4][0x10] ;  /* 0x0100040000047ab9 */ /* 0x000fe20000000a00 */
[----:B------:R3:W4:Y:S01]  /*19700*/  LDC.64 R2, c[0x4][R0] ;  /* 0x0100000000027b82 */ /* 0x0007220000000a00 */
[----:B------:R-:W-:Y:S02]  /*19710*/  IMAD.U32 R4, RZ, RZ, UR6 ;  /* 0x00000006ff047e24 */ /* 0x000fe4000f8e00ff */
[----:B------:R-:W-:Y:S02]  /*19720*/  IMAD.U32 R5, RZ, RZ, UR7 ;  /* 0x00000007ff057e24 */ /* 0x000fe4000f8e00ff */
[----:B--2---:R-:W-:Y:S02]  /*19730*/  IMAD.U32 R6, RZ, RZ, UR8 ;  /* 0x00000008ff067e24 */ /* 0x004fe4000f8e00ff */
[----:B------:R-:W-:-:S02]  /*19740*/  IMAD.U32 R7, RZ, RZ, UR9 ;  /* 0x00000009ff077e24 */ /* 0x000fc4000f8e00ff */
[----:B------:R-:W-:Y:S02]  /*19750*/  IMAD.U32 R10, RZ, RZ, UR4 ;  /* 0x00000004ff0a7e24 */ /* 0x000fe4000f8e00ff */
[----:B-1----:R-:W-:Y:S02]  /*19760*/  IMAD.U32 R11, RZ, RZ, UR5 ;  /* 0x00000005ff0b7e24 */ /* 0x002fe4000f8e00ff */
[----:B------:R-:W-:Y:S02]  /*19770*/  IMAD.MOV.U32 R8, RZ, RZ, 0x70 ;  /* 0x00000070ff087424 */ /* 0x000fe400078e00ff */
[----:B------:R-:W-:Y:S02]  /*19780*/  IMAD.MOV.U32 R12, RZ, RZ, 0x1 ;  /* 0x00000001ff0c7424 */ /* 0x000fe400078e00ff */
[----:B0--3--:R-:W-:-:S07]  /*19790*/  IMAD.MOV.U32 R13, RZ, RZ, RZ ;  /* 0x000000ffff0d7224 */ /* 0x009fce00078e00ff */
[----:B------:R-:W-:-:S07]  /*197a0*/  LEPC R20, `(.L_x_2213) ;  /* 0x000000001014794e */ /* 0x000fce0000000000 */
[----:B----4-:R-:W-:Y:S05]  /*197b0*/  CALL.ABS.NOINC R2 ;  /* 0x0000000002007343 */ /* 0x010fea0003c00000 */
.L_x_2213:
[----:B------:R-:W-:Y:S01]  /*197c0*/  MOV R2, 0x0 ;  /* 0x0000000000027802 */ /* 0x000fe20000000f00 */
[----:B------:R-:W-:Y:S01]  /*197d0*/  ULDC.64 UR4, c[0x4][0x88] ;  /* 0x0100220000047ab9 */ /* 0x000fe20000000a00 */
[----:B------:R-:W-:Y:S01]  /*197e0*/  ULDC.64 UR6, c[0x4][0x90] ;  /* 0x0100240000067ab9 */ /* 0x000fe20000000a00 */
[----:B------:R-:W-:Y:S01]  /*197f0*/  ULDC.64 UR8, c[0x4][0x18] ;  /* 0x0100060000087ab9 */ /* 0x000fe20000000a00 */
[----:B------:R-:W-:Y:S01]  /*19800*/  MOV R4, UR4 ;  /* 0x0000000400047c02 */ /* 0x000fe20008000f00 */
[----:B------:R-:W-:Y:S01]  /*19810*/  IMAD.U32 R5, RZ, RZ, UR5 ;  /* 0x00000005ff057e24 */ /* 0x000fe2000f8e00ff */
        /* <DEDUP_REMOVED lines=10> */
.L_x_2212:
[----:B------:R-:W3:Y:S01]  /*198c0*/  LDL.LU R4, [R1+0x24] ;  /* 0x0000240001047983 */ /* 0x000ee20000300800 */
[----:B------:R-:W4:Y:S01]  /*198d0*/  LDC R0, c[0x0][0x428] ;  /* 0x00010a00ff007b82 */ /* 0x000f220000000800 */
[----:B------:R-:W-:Y:S01]  /*198e0*/  ULDC.64 UR4, c[0x0][0x9f8] ;  /* 0x00027e0000047ab9 */ /* 0x000fe20000000a00 */
[----:B------:R-:W0:Y:S01]  /*198f0*/  S2R R5, SR_TID.X ;  /* 0x0000000000057919 */ /* 0x000e220000002100 */
[----:B----4-:R-:W-:Y:S01]  /*19900*/  ISETP.NE.AND P0, PT, R0, 0x1, PT ;  /* 0x000000010000780c */ /* 0x010fe20003f05270 */
[----:B------:R-:W-:Y:S01]  /*19910*/  IMAD.MOV.U32 R0, RZ, RZ, R18 ;  /* 0x000000ffff007224 */ /* 0x000fe200078e0012 */
[----:B0-----:R-:W-:-:S11]  /*19920*/  LOP3.LUT R5, R5, 0x1f, RZ, 0xc0, !PT ;  /* 0x0000001f05057812 */ /* 0x001fd600078ec0ff */
[----:B------:R-:W0:Y:S08]  /*19930*/  @P0 LDC R3, c[0x0][0x42c] ;  /* 0x00010b00ff030b82 */ /* 0x000e300000000800 */
[----:B------:R-:W4:Y:S01]  /*19940*/  @P0 LDC R2, c[0x0][0x430] ;  /* 0x00010c00ff020b82 */ /* 0x000f220000000800 */
[----:B0-----:R-:W-:-:S05]  /*19950*/  @P0 IMAD.HI.U32 R3, R18, R3, RZ ;  /* 0x0000000312030227 */ /* 0x001fca00078e00ff */
[----:B----4-:R-:W-:Y:S02]  /*19960*/  @P0 SHF.R.U32.HI R0, RZ, R2, R3 ;  /* 0x00000002ff000219 */ /* 0x010fe40000011603 */
[----:B------:R-:W-:-:S04]  /*19970*/  ISETP.NE.U32.AND P0, PT, RZ, UR4, PT ;  /* 0x00000004ff007c0c */ /* 0x000fc8000bf05070 */
[----:B------:R-:W-:Y:S01]  /*19980*/  ISETP.NE.AND.EX P0, PT, RZ, UR5, PT, P0 ;  /* 0x00000005ff007c0c */ /* 0x000fe2000bf05300 */
[----:B------:R-:W-:-:S12]  /*19990*/  ULDC.64 UR4, c[0x0][0xa00] ;  /* 0x0002800000047ab9 */ /* 0x000fd80000000a00 */
[----:B------:R-:W0:Y:S01]  /*199a0*/  @P0 LDC.64 R2, c[0x0][0x9f8] ;  /* 0x00027e00ff020b82 */ /* 0x000e220000000a00 */
[----:B------:R-:W-:-:S04]  /*199b0*/  ISETP.NE.AND P6, PT, R5, RZ, PT ;  /* 0x000000ff0500720c */ /* 0x000fc80003fc5270 */
[----:B------:R-:W-:-:S09]  /*199c0*/  PLOP3.LUT P1, PT, P6, PT, PT, 0x8, 0x0 ;  /* 0x000000000000781c */ /* 0x000fd2000372e170 */
[----:B------:R-:W-:Y:S01]  /*199d0*/  VOTEU.ALL UP1, P6 ;  /* 0x00000000003f7886 */ /* 0x000fe20003020000 */
[----:B0-----:R-:W-:-:S04]  /*199e0*/  @P0 IMAD.WIDE R2, R19, 0x4, R2 ;  /* 0x0000000413020825 */ /* 0x001fc800078e0202 */
[----:B------:R-:W-:-:S04]  /*199f0*/  @!UP1 UIADD3 UR8, UP0, UR40, 0x270, URZ ;  /* 0x0000027028089890 */ /* 0x000fc8000ff1e03f */
[----:B------:R-:W-:-:S03]  /*19a00*/  @!UP1 UIADD3.X UR9, URZ, UR41, URZ, UP0, !UPT ;  /* 0x000000293f099290 */ /* 0x000fc600087fe43f */
[----:B------:R-:W-:Y:S01]  /*19a10*/  VOTEU.ALL UP0, P6 ;  /* 0x00000000003f7886 */ /* 0x000fe20003000000 */
[----:B---3--:R-:W-:Y:S01]  /*19a20*/  LEA R17, R17, R4, 0x6 ;  /* 0x0000000411117211 */ /* 0x008fe200078e30ff */
[----:B------:R-:W-:-:S06]  /*19a30*/  IMAD.MOV.U32 R4, RZ, RZ, R19 ;  /* 0x000000ffff047224 */ /* 0x000fcc00078e0013 */
[----:B------:R0:W5:Y:S01]  /*19a40*/  @P0 LDG.E R4, desc[UR42][R2.64] ;  /* 0x0000002a02040981 */ /* 0x000162000c1e1900 */
[----:B------:R-:W-:-:S04]  /*19a50*/  ISETP.NE.U32.AND P0, PT, RZ, UR4, PT ;  /* 0x00000004ff007c0c */ /* 0x000fc8000bf05070 */
[----:B------:R-:W-:-:S04]  /*19a60*/  ISETP.NE.AND.EX P0, PT, RZ, UR5, PT, P0 ;  /* 0x00000005ff007c0c */ /* 0x000fc8000bf05300 */
[----:B0-----:R-:W-:-:S09]  /*19a70*/  SEL R2, R19, RZ, !P0 ;  /* 0x000000ff13027207 */ /* 0x001fd20004000000 */
.L_x_2214:
        /* <DEDUP_REMOVED lines=10> */
[----:B------:R-:W3:Y:S01]  /*19b20*/  LDL R3, [R1+0x1c] ;  /* 0x00001c0001037983 */ /* 0x000ee20000100800 */
[----:B------:R-:W0:Y:S01]  /*19b30*/  LDC.64 R20, c[0x0][0x3f8] ;  /* 0x0000fe00ff147b82 */ /* 0x000e220000000a00 */
[----:B------:R-:W-:Y:S02]  /*19b40*/  ULDC.64 UR4, c[0x0][0xa08] ;  /* 0x0002820000047ab9 */ /* 0x000fe40000000a00 */
[----:B0-----:R-:W-:Y:S01]  /*19b50*/  LOP3.LUT P0, RZ, R20, UR4, RZ, 0xfc, !PT ;  /* 0x0000000414ff7c12 */ /* 0x001fe2000f80fcff */
[----:B------:R-:W-:-:S03]  /*19b60*/  UMOV UR4, 0xffffffff ;  /* 0xffffffff00047882 */ /* 0x000fc60000000000 */
[----:B------:R-:W-:-:S04]  /*19b70*/  LOP3.LUT P0, RZ, R21, UR5, RZ, 0xfc, P0 ;  /* 0x0000000515ff7c12 */ /* 0x000fc8000800fcff */
[----:B--2--5:R-:W-:Y:S01]  /*19b80*/  SEL R6, R4, RZ, !P0 ;  /* 0x000000ff04067207 */ /* 0x024fe20004000000 */
[----:B---3--:R-:W-:Y:S01]  /*19b90*/  VIADD R3, R3, 0xffffffff ;  /* 0xffffffff03037836 */ /* 0x008fe20000000000 */
[----:B------:R-:W-:Y:S07]  /*19ba0*/  BRA.DIV UR4, `(.L_x_2215) ;  /* 0x0000004a045c7947 */ /* 0x000fee000b800000 */
.L_x_2348:
[----:B------:R-:W-:Y:S01]  /*19bb0*/  UMOV UR4, 0xffffffff ;  /* 0xffffffff00047882 */ /* 0x000fe20000000000 */
[----:B------:R-:W-:Y:S02]  /*19bc0*/  SHF.R.S32.HI R8, RZ, 0x1f, R4 ;  /* 0x0000001fff087819 */ /* 0x000fe40000011404 */
[----:B------:R-:W-:Y:S05]  /*19bd0*/  BRA.DIV UR4, `(.L_x_2216) ;  /* 0x0000004a04847947 */ /* 0x000fea000b800000 */
[----:B------:R-:W-:-:S13]  /*19be0*/  ELECT P6, URZ, PT ;  /* 0x00000000003f782f */ /* 0x000fda00038c0000 */
.L_x_2351:
[----:B------:R-:W-:Y:S05]  /*19bf0*/  @!P6 BRA `(.L_x_2217) ;  /* 0x0000000000fce947 */ /* 0x000fea0003800000 */
[----:B------:R-:W-:-:S04]  /*19c00*/  ISETP.NE.U32.AND P0, PT, R20, RZ, PT ;  /* 0x000000ff1400720c */ /* 0x000fc80003f05070 */
[----:B------:R-:W-:-:S13]  /*19c10*/  ISETP.NE.AND.EX P0, PT, R21, RZ, PT, P0 ;  /* 0x000000ff1500720c */ /* 0x000fda0003f05300 */
[----:B------:R-:W-:Y:S05]  /*19c20*/  @!P0 BRA `(.L_x_2218) ;  /* 0x0000000000488947 */ /* 0x000fea0003800000 */
[----:B-1----:R-:W0:Y:S01]  /*19c30*/  LDC R9, c[0x0][0x41c] ;  /* 0x00010700ff097b82 */ /* 0x002e220000000800 */
[----:B------:R-:W-:Y:S01]  /*19c40*/  IMAD.MOV.U32 R5, RZ, RZ, R3 ;  /* 0x000000ffff057224 */ /* 0x000fe200078e0003 */
[----:B------:R-:W-:Y:S01]  /*19c50*/  ULDC.64 UR4, c[0x0][0x408] ;  /* 0x0001020000047ab9 */ /* 0x000fe20000000a00 */
[----:B0-----:R-:W-:-:S13]  /*19c60*/  ISETP.NE.AND P0, PT, R9, 0x1, PT ;  /* 0x000000010900780c */ /* 0x001fda0003f05270 */
[----:B------:R-:W0:Y:S02]  /*19c70*/  @P0 LDC.64 R6, c[0x0][0x420] ;  /* 0x00010800ff060b82 */ /* 0x000e240000000a00 */
[----:B0-----:R-:W-:-:S05]  /*19c80*/  @P0 IMAD.HI.U32 R6, R3, R6, RZ ;  /* 0x0000000603060227 */ /* 0x001fca00078e00ff */
[----:B------:R-:W-:-:S04]  /*19c90*/  @P0 SHF.R.U32.HI R5, RZ, R7, R6 ;  /* 0x00000007ff050219 */ /* 0x000fc80000011606 */
[--C-:B------:R-:W-:Y:S01]  /*19ca0*/  SHF.R.S32.HI R7, RZ, 0x1f, R5.reuse ;  /* 0x0000001fff077819 */ /* 0x100fe20000011405 */
[----:B------:R-:W-:-:S04]  /*19cb0*/  IMAD.MOV R6, RZ, RZ, -R5 ;  /* 0x000000ffff067224 */ /* 0x000fc800078e0a05 */
[----:B------:R-:W-:Y:S02]  /*19cc0*/  IMAD R3, R9, R6, R3 ;  /* 0x0000000609037224 */ /* 0x000fe400078e0203 */
[----:B------:R-:W-:-:S04]  /*19cd0*/  IMAD R6, R8, UR4, RZ ;  /* 0x0000000408067c24 */ /* 0x000fc8000f8e02ff */
[----:B------:R-:W-:Y:S02]  /*19ce0*/  IMAD R9, R4, UR5, R6 ;  /* 0x0000000504097c24 */ /* 0x000fe4000f8e0206 */
[----:B------:R-:W-:-:S04]  /*19cf0*/  IMAD.MOV.U32 R6, RZ, RZ, R5 ;  /* 0x000000ffff067224 */ /* 0x000fc800078e0005 */
[----:B------:R-:W-:-:S04]  /*19d00*/  IMAD.WIDE.U32 R6, R4, UR4, R6 ;  /* 0x0000000404067c25 */ /* 0x000fc8000f8e0006 */
[----:B------:R-:W-:Y:S01]  /*19d10*/  IMAD.IADD R5, R7, 0x1, R9 ;  /* 0x0000000107057824 */ /* 0x000fe200078e0209 */
[----:B------:R-:W-:-:S04]  /*19d20*/  LEA R10, P0, R6, R20, 0x2 ;  /* 0x00000014060a7211 */ /* 0x000fc800078010ff */
[----:B------:R-:W-:-:S05]  /*19d30*/  LEA.HI.X R11, R6, R21, R5, 0x2, P0 ;  /* 0x00000015060b7211 */ /* 0x000fca00000f1405 */
[----:B------:R0:W5:Y:S04]  /*19d40*/  LDG.E R6, desc[UR42][R10.64] ;  /* 0x0000002a0a067981 */ /* 0x000168000c1e1900 */
.L_x_2218:
[----:B------:R-:W2:Y:S01]  /*19d50*/  LDL R5, [R1] ;  /* 0x0000000001057983 */ /* 0x000ea20000100800 */
[----:B-1----:R-:W-:-:S03]  /*19d60*/  MOV R9, 0x400 ;  /* 0x0000040000097802 */ /* 0x002fc60000000f00 */
[----:B------:R-:W3:Y:S01]  /*19d70*/  LDL R7, [R1+0x8] ;  /* 0x0000080001077983 */ /* 0x000ee20000100800 */
[----:B0-----:R-:W0:Y:S02]  /*19d80*/  S2R R10, SR_CgaCtaId ;  /* 0x00000000000a7919 */ /* 0x001e240000008800 */
[----:B0-----:R-:W-:-:S05]  /*19d90*/  LEA R9, R10, R9, 0x18 ;  /* 0x000000090a097211 */ /* 0x001fca00078ec0ff */
[----:B--2---:R-:W-:Y:S01]  /*19da0*/  IMAD R5, R5, 0x8, R9 ;  /* 0x0000000805057824 */ /* 0x004fe200078e0209 */
[----:B---3--:R-:W-:-:S04]  /*19db0*/  SHF.L.U32 R7, R7, 0x1f, RZ ;  /* 0x0000001f07077819 */ /* 0x008fc800000006ff */
[----:B------:R-:W0:Y:S02]  /*19dc0*/  SYNCS.PHASECHK.TRANS64.TRYWAIT P0, [R5+URZ+0x28c40], R7 ;  /* 0x028c4007050075a7 */ /* 0x000e24000800017f */
[----:B0-----:R-:W-:Y:S05]  /*19dd0*/  @!P0 BRA `(.L_x_2219) ;  /* 0x0000004800248947 */ /* 0x001fea0003800000 */
.L_x_2352:
        /* <DEDUP_REMOVED lines=11> */
.L_x_2220:
[----:B------:R-:W2:Y:S01]  /*19e90*/  LDL R9, [R1] ;  /* 0x0000000001097983 */ /* 0x000ea20000100800 */
[----:B------:R-:W-:-:S03]  /*19ea0*/  MOV R10, 0x400 ;  /* 0x00000400000a7802 */ /* 0x000fc60000000f00 */
[----:B0-----:R-:W3:Y:S01]  /*19eb0*/  LDL R7, [R1+0x10] ;  /* 0x0000100001077983 */ /* 0x001ee20000100800 */
[----:B------:R-:W0:Y:S01]  /*19ec0*/  S2R R11, SR_CgaCtaId ;  /* 0x00000000000b7919 */ /* 0x000e220000008800 */
        /* <DEDUP_REMOVED lines=17> */
[----:B0-----:R-:W-:Y:S01]  /*19fe0*/  NOP ;  /* 0x0000000000007918 */ /* 0x001fe20000000000 */
.L_x_2217:
[----:B------:R-:W2:Y:S01]  /*19ff0*/  LDL.LU R10, [R1+0x20] ;  /* 0x00002000010a7983 */ /* 0x000ea20000300800 */
[----:B------:R-:W-:Y:S01]  /*1a000*/  MOV R7, 0x400 ;  /* 0x0000040000077802 */ /* 0x000fe20000000f00 */
[----:B------:R-:W-:Y:S05]  /*1a010*/  WARPSYNC.ALL ;  /* 0x0000000000007948 */ /* 0x000fea0003800000 */
[----:B-1----:R-:W0:Y:S01]  /*1a020*/  S2R R9, SR_CgaCtaId ;  /* 0x0000000000097919 */ /* 0x002e220000008800 */
        /* <DEDUP_REMOVED lines=10> */
[----:B------:R-:W-:Y:S02]  /*1a0d0*/  @P0 MOV R5, 0x2000 ;  /* 0x0000200000050802 */ /* 0x000fe40000000f00 */
        /* <DEDUP_REMOVED lines=15> */
.L_x_2353:
[----:B------:R-:W-:Y:S05]  /*1a1d0*/  BSYNC B0 ;  /* 0x0000000000007941 */ /* 0x000fea0003800000 */
.L_x_2221:
        /* <DEDUP_REMOVED lines=11> */
.L_x_2354:
        /* <DEDUP_REMOVED lines=11> */
.L_x_2226:
        /* <DEDUP_REMOVED lines=8> */
[----:B------:R-:W-:Y:S02]  /*1a3c0*/  R2UR UR13, R6 ;  /* 0x00000000060d72ca */ /* 0x000fe400000e0000 */
        /* <DEDUP_REMOVED lines=48> */
.L_x_2224:
[----:B------:R-:W-:Y:S05]  /*1a6d0*/  BSYNC B0 ;  /* 0x0000000000007941 */ /* 0x000fea0003800000 */
.L_x_2223:
[----:B------:R-:W2:Y:S04]  /*1a6e0*/  LDL R3, [R1+0x1c] ;  /* 0x00001c0001037983 */ /* 0x000ea80000100800 */
[----:B0-----:R-:W3:Y:S01]  /*1a6f0*/  LDL R2, [R1+0x14] ;  /* 0x0000140001027983 */ /* 0x001ee20000100800 */
[----:B------:R-:W-:Y:S01]  /*1a700*/  BSSY B0, `(.L_x_2227) ;  /* 0x00001aa000007945 */ /* 0x000fe20003800000 */
[----:B--2---:R-:W-:-:S05]  /*1a710*/  VIADD R5, R3, 0xfffffffe ;  /* 0xfffffffe03057836 */ /* 0x004fca0000000000 */
[----:B---3--:R-:W-:-:S13]  /*1a720*/  ISETP.GE.AND P0, PT, R5, R2, PT ;  /* 0x000000020500720c */ /* 0x008fda0003f06270 */
[----:B------:R-:W-:Y:S05]  /*1a730*/  @!P0 BRA `(.L_x_2228) ;  /* 0x0000001800988947 */ /* 0x000fea0003800000 */
[----:B------:R-:W-:Y:S01]  /*1a740*/  LOP3.LUT R9, RZ, R2, RZ, 0x33, !PT ;  /* 0x00000002ff097212 */ /* 0x000fe200078e33ff */
[----:B------:R-:W-:Y:S01]  /*1a750*/  IMAD.MOV R2, RZ, RZ, -R3 ;  /* 0x000000ffff027224 */ /* 0x000fe200078e0a03 */
[----:B------:R-:W-:Y:S04]  /*1a760*/  BSSY B1, `(.L_x_2229) ;  /* 0x000008e000017945 */ /* 0x000fe80003800000 */
[----:B------:R-:W-:-:S05]  /*1a770*/  VIADDMNMX R9, R2, 0x1, R9, !PT ;  /* 0x0000000102097846 */ /* 0x000fca0007800109 */
[----:B------:R-:W-:-:S05]  /*1a780*/  IMAD.IADD R2, R3, 0x1, R9 ;  /* 0x0000000103027824 */ /* 0x000fca00078e0209 */
        /* <DEDUP_REMOVED lines=18> */
[----:B------:R-:W-:Y:S01]  /*1a8b0*/  ULDC.64 UR4, c[0x0][0x408] ;  /* 0x0001020000047ab9 */ /* 0x000fe20000000a00 */
[----:B-1----:R-:W-:-:S13]  /*1a8c0*/  ISETP.NE.AND P0, PT, R11, 0x1, PT ;  /* 0x000000010b00780c */ /* 0x002fda0003f05270 */
[----:B------:R-:W1:Y:S02]  /*1a8d0*/  @P0 LDC.64 R2, c[0x0][0x420] ;  /* 0x00010800ff020b82 */ /* 0x000e640000000a00 */
[----:B-1----:R-:W-:Y:S01]  /*1a8e0*/  @P0 IMAD.HI.U32 R6, R5, R2, RZ ;  /* 0x0000000205060227 */ /* 0x002fe200078e00ff */
[----:B------:R-:W-:-:S04]  /*1a8f0*/  MOV R2, R5 ;  /* 0x0000000500027202 */ /* 0x000fc80000000f00 */
[----:B------:R-:W-:Y:S01]  /*1a900*/  @P0 SHF.R.U32.HI R2, RZ, R3, R6 ;  /* 0x00000003ff020219 */ /* 0x000fe20000011606 */
[----:B------:R-:W-:-:S03]  /*1a910*/  IMAD R6, R8, UR4, RZ ;  /* 0x0000000408067c24 */ /* 0x000fc6000f8e02ff */
[----:B------:R-:W-:Y:S01]  /*1a920*/  SHF.R.S32.HI R3, RZ, 0x1f, R2 ;  /* 0x0000001fff037819 */ /* 0x000fe20000011402 */
[C---:B------:R-:W-:Y:S02]  /*1a930*/  IMAD R10, R4.reuse, UR5, R6 ;  /* 0x00000005040a7c24 */ /* 0x040fe4000f8e0206 */
[----:B------:R-:W-:-:S04]  /*1a940*/  IMAD.WIDE.U32 R6, R4, UR4, R2 ;  /* 0x0000000404067c25 */ /* 0x000fc8000f8e0002 */
[----:B------:R-:W-:Y:S01]  /*1a950*/  IMAD.IADD R10, R10, 0x1, R7 ;  /* 0x000000010a0a7824 */ /* 0x000fe200078e0207 */
[----:B------:R-:W-:Y:S01]  /*1a960*/  LEA R20, P0, R6, R20, 0x2 ;  /* 0x0000001406147211 */ /* 0x000fe200078010ff */
[----:B------:R-:W-:-:S03]  /*1a970*/  IMAD.MOV R2, RZ, RZ, -R2 ;  /* 0x000000ffff027224 */ /* 0x000fc600078e0a02 */
[----:B------:R-:W-:Y:S01]  /*1a980*/  LEA.HI.X R21, R6, R21, R10, 0x2, P0 ;  /* 0x0000001506157211 */ /* 0x000fe200000f140a */
[----:B------:R-:W-:-:S04]  /*1a990*/  IMAD R5, R11, R2, R5 ;  /* 0x000000020b057224 */ /* 0x000fc800078e0205 */
[----:B------:R1:W5:Y:S04]  /*1a9a0*/  LDG.E R6, desc[UR42][R20.64] ;  /* 0x0000002a14067981 */ /* 0x000368000c1e1900 */
.L_x_2233:
[----:B------:R-:W2:Y:S01]  /*1a9b0*/  S2R R3, SR_CgaCtaId ;  /* 0x0000000000037919 */ /* 0x000ea20000008800 */
[----:B------:R-:W-:-:S04]  /*1a9c0*/  MOV R2, 0x400 ;  /* 0x0000040000027802 */ /* 0x000fc80000000f00 */
[----:B--2---:R-:W-:Y:S02]  /*1a9d0*/  LEA R2, R3, R2, 0x18 ;  /* 0x0000000203027211 */ /* 0x004fe400078ec0ff */
[----:B------:R-:W-:-:S03]  /*1a9e0*/  SHF.L.U32 R3, R12, 0x1f, RZ ;  /* 0x0000001f0c037819 */ /* 0x000fc600000006ff */
[----:B------:R-:W-:-:S04]  /*1a9f0*/  IMAD R2, R13, 0x8, R2 ;  /* 0x000000080d027824 */ /* 0x000fc800078e0202 */
[----:B------:R-:W2:Y:S02]  /*1aa00*/  SYNCS.PHASECHK.TRANS64.TRYWAIT P0, [R2+URZ+0x28c40], R3 ;  /* 0x028c4003020075a7 */ /* 0x000ea4000800017f */
[----:B--2---:R-:W-:Y:S05]  /*1aa10*/  @!P0 BRA `(.L_x_2234) ;  /* 0x0000003c005c8947 */ /* 0x004fea0003800000 */
.L_x_2355:
        /* <DEDUP_REMOVED lines=11> */
.L_x_2235:
[----:B---3--:R-:W3:Y:S01]  /*1aad0*/  LDL R7, [R1] ;  /* 0x0000000001077983 */ /* 0x008ee20000100800 */
[----:B------:R-:W-:-:S03]  /*1aae0*/  MOV R11, 0x400 ;  /* 0x00000400000b7802 */ /* 0x000fc60000000f00 */
        /* <DEDUP_REMOVED lines=14> */
[----:B----4-:R-:W-:-:S05]  /*1abd0*/  IMAD R5, R5, 0x40, R10 ;  /* 0x0000004005057824 */ /* 0x010fca00078e020a */
[----:B------:R-:W-:-:S07]  /*1abe0*/  R2UR UR11, R5 ;  /* 0x00000000050b72ca */ /* 0x000fce00000e0000 */
[----:B------:R-:W-:-:S09]  /*1abf0*/  UIADD3 UR8, UR8, 0x22400, URZ ;  /* 0x0002240008087890 */ /* 0x000fd2000fffe03f */
[----:B------:R0:W-:Y:S01]  /*1ac00*/  UTMALDG.4D [UR8], [UR4], desc[UR6] ;  /* 0x00000608040075b4 */ /* 0x0001e20008019000 */
[----:B------:R-:W3:Y:S02]  /*1ac10*/  SYNCS.PHASECHK.TRANS64.TRYWAIT P0, [R2+URZ+0x28c60], R3 ;  /* 0x028c6003020075a7 */ /* 0x000ee4000800017f */
[----:B0--3--:R-:W-:Y:S05]  /*1ac20*/  @!P0 BRA `(.L_x_2236) ;  /* 0x0000003800ec8947 */ /* 0x009fea0003800000 */
.L_x_2356:
        /* <DEDUP_REMOVED lines=8> */
.L_x_2237:
        /* <DEDUP_REMOVED lines=54> */
.L_x_2232:
[----:B------:R-:W-:Y:S05]  /*1b010*/  BSYNC B2 ;  /* 0x0000000000027941 */ /* 0x000fea0003800000 */
.L_x_2231:
[----:B------:R-:W2:Y:S02]  /*1b020*/  LDL R2, [R1+0x1c] ;  /* 0x00001c0001027983 */ /* 0x000ea40000100800 */
[----:B--2---:R-:W-:-:S07]  /*1b030*/  VIADD R5, R2, 0xfffffffd ;  /* 0xfffffffd02057836 */ /* 0x004fce0000000000 */
.L_x_2230:
[----:B------:R-:W-:Y:S05]  /*1b040*/  BSYNC B1 ;  /* 0x0000000000017941 */ /* 0x000fea0003800000 */
.L_x_2229:
[----:B------:R-:W2:Y:S01]  /*1b050*/  LDL.LU R2, [R1+0x1c] ;  /* 0x00001c0001027983 */ /* 0x000ea20000300800 */
[----:B------:R-:W-:Y:S02]  /*1b060*/  IADD3 R9, R9, -0x2, RZ ;  /* 0xfffffffe09097810 */ /* 0x000fe40007ffe0ff */
[----:B--2---:R-:W-:-:S04]  /*1b070*/  LOP3.LUT R2, RZ, R2, RZ, 0x33, !PT ;  /* 0x00000002ff027212 */ /* 0x004fc800078e33ff */
[----:B------:R-:W-:-:S13]  /*1b080*/  ISETP.NE.AND P0, PT, R9, R2, PT ;  /* 0x000000020900720c */ /* 0x000fda0003f05270 */
[----:B------:R-:W-:Y:S05]  /*1b090*/  @!P0 BRA `(.L_x_2228) ;  /* 0x0000001000408947 */ /* 0x000fea0003800000 */
.L_x_2252:
        /* <DEDUP_REMOVED lines=9> */
[----:B0-----:R-:W-:Y:S06]  /*1b130*/  @!P6 BRA `(.L_x_2239) ;  /* 0x0000000400e8e947 */ /* 0x001fec0003800000 */
        /* <DEDUP_REMOVED lines=8> */
[----:B------:R-:W0:Y:S02]  /*1b1c0*/  @P0 LDC.64 R2, c[0x0][0x420] ;  /* 0x00010800ff020b82 */ /* 0x000e240000000a00 */
[----:B0-----:R-:W-:-:S04]  /*1b1d0*/  @P0 IMAD.HI.U32 R12, R5, R2, RZ ;  /* 0x00000002050c0227 */ /* 0x001fc800078e00ff */
        /* <DEDUP_REMOVED lines=12> */
.L_x_2240:
[----:B------:R-:W3:Y:S01]  /*1b2a0*/  S2R R3, SR_CgaCtaId ;  /* 0x0000000000037919 */ /* 0x000ee20000008800 */
[----:B------:R-:W-:-:S04]  /*1b2b0*/  MOV R2, 0x400 ;  /* 0x0000040000027802 */ /* 0x000fc80000000f00 */
[----:B---3--:R-:W-:Y:S02]  /*1b2c0*/  LEA R2, R3, R2, 0x18 ;  /* 0x0000000203027211 */ /* 0x008fe400078ec0ff */
[----:B------:R-:W-:-:S03]  /*1b2d0*/  SHF.L.U32 R3, R9, 0x1f, RZ ;  /* 0x0000001f09037819 */ /* 0x000fc600000006ff */
[----:B------:R-:W-:-:S04]  /*1b2e0*/  IMAD R2, R10, 0x8, R2 ;  /* 0x000000080a027824 */ /* 0x000fc800078e0202 */
[----:B------:R-:W3:Y:S02]  /*1b2f0*/  SYNCS.PHASECHK.TRANS64.TRYWAIT P0, [R2+URZ+0x28c40], R3 ;  /* 0x028c4003020075a7 */ /* 0x000ee4000800017f */
[----:B---3--:R-:W-:Y:S05]  /*1b300*/  @!P0 BRA `(.L_x_2241) ;  /* 0x0000003400488947 */ /* 0x008fea0003800000 */
.L_x_2357:
        /* <DEDUP_REMOVED lines=11> */
.L_x_2242:
        /* <DEDUP_REMOVED lines=16> */
[----:B----4-:R-:W-:-:S05]  /*1b4c0*/  IMAD R7, R11, 0x40, R12 ;  /* 0x000000400b077824 */ /* 0x010fca00078e020c */
[----:B------:R-:W-:-:S13]  /*1b4d0*/  R2UR UR11, R7 ;  /* 0x00000000070b72ca */ /* 0x000fda00000e0000 */
[----:B------:R0:W-:Y:S01]  /*1b4e0*/  UTMALDG.4D [UR8], [UR4], desc[UR6] ;  /* 0x00000608040075b4 */ /* 0x0001e20008019000 */
[----:B------:R-:W2:Y:S02]  /*1b4f0*/  SYNCS.PHASECHK.TRANS64.TRYWAIT P1, [R2+URZ+0x28c60], R3 ;  /* 0x028c6003020075a7 */ /* 0x000ea4000802017f */
[----:B0-2---:R-:W-:Y:S05]  /*1b500*/  @!P1 BRA `(.L_x_2243) ;  /* 0x0000003000dc9947 */ /* 0x005fea0003800000 */
.L_x_2358:
[----:B------:R-:W-:Y:S05]  /*1b510*/  @P0 BRA `(.L_x_2244) ;  /* 0x00000000001c0947 */ /* 0x000fea0003800000 */
[----:B------:R-:W2:Y:S01]  /*1b520*/  S2R R11, SR_TID.X ;  /* 0x00000000000b7919 */ /* 0x000ea20000002100 */
[----:B0--3--:R-:W-:-:S04]  /*1b530*/  MOV R3, 0x10000 ;  /* 0x0001000000037802 */ /* 0x009fc80000000f00 */
[----:B------:R4:W-:Y:S01]  /*1b540*/  SYNCS.ARRIVE.TRANS64 RZ, [R2+URZ+0x28c50], R3 ;  /* 0x028c500302ff79a7 */ /* 0x0009e2000800003f */
[----:B--2---:R-:W-:-:S04]  /*1b550*/  LOP3.LUT R11, R11, 0x1f, RZ, 0xc0, !PT ;  /* 0x0000001f0b0b7812 */ /* 0x004fc800078ec0ff */
[----:B------:R-:W-:-:S13]  /*1b560*/  ISETP.NE.AND P1, PT, R11, RZ, PT ;  /* 0x000000ff0b00720c */ /* 0x000fda0003f25270 */
[----:B----4-:R-:W-:Y:S05]  /*1b570*/  @!P1 BRA `(.L_x_2244) ;  /* 0x0000000000049947 */ /* 0x010fea0003800000 */
[----:B------:R-:W-:Y:S01]  /*1b580*/  BPT.TRAP 0x1 ;  /* 0x000000040000795c */ /* 0x000fe20000300000 */
.L_x_2244:
        /* <DEDUP_REMOVED lines=53> */
.L_x_2239:
[----:B------:R-:W-:Y:S05]  /*1b8e0*/  BSYNC B1 ;  /* 0x0000000000017941 */ /* 0x000fea0003800000 */
.L_x_2238:
[----:B------:R-:W-:Y:S01]  /*1b8f0*/  VIADD R10, R10, 0x1 ;  /* 0x000000010a0a7836 */ /* 0x000fe20000000000 */
[----:B------:R-:W-:Y:S04]  /*1b900*/  BSSY B1, `(.L_x_2245) ;  /* 0x0000085000017945 */ /* 0x000fe80003800000 */
[----:B------:R-:W-:-:S04]  /*1b910*/  ISETP.NE.AND P0, PT, R10, 0x2, PT ;  /* 0x000000020a00780c */ /* 0x000fc80003f05270 */
[----:B------:R-:W-:Y:S02]  /*1b920*/  SEL R2, RZ, 0x1, P0 ;  /* 0x00000001ff027807 */ /* 0x000fe40000000000 */
[----:B0-----:R-:W-:Y:S02]  /*1b930*/  SEL R12, R10, RZ, P0 ;  /* 0x000000ff0a0c7207 */ /* 0x001fe40000000000 */
[----:B------:R-:W-:Y:S01]  /*1b940*/  LOP3.LUT R11, R9, R2, RZ, 0x3c, !PT ;  /* 0x00000002090b7212 */ /* 0x000fe200078e3cff */
[----:B------:R-:W-:-:S04]  /*1b950*/  VIADD R9, R5, 0xffffffff ;  /* 0xffffffff05097836 */ /* 0x000fc80000000000 */
        /* <DEDUP_REMOVED lines=25> */
.L_x_2247:
[----:B------:R-:W3:Y:S01]  /*1baf0*/  S2R R3, SR_CgaCtaId ;  /* 0x0000000000037919 */ /* 0x000ee20000008800 */
[----:B------:R-:W-:-:S04]  /*1bb00*/  MOV R2, 0x400 ;  /* 0x0000040000027802 */ /* 0x000fc80000000f00 */
[----:B---3--:R-:W-:Y:S02]  /*1bb10*/  LEA R2, R3, R2, 0x18 ;  /* 0x0000000203027211 */ /* 0x008fe400078ec0ff */
[----:B------:R-:W-:-:S03]  /*1bb20*/  SHF.L.U32 R3, R11, 0x1f, RZ ;  /* 0x0000001f0b037819 */ /* 0x000fc600000006ff */
[----:B------:R-:W-:-:S04]  /*1bb30*/  IMAD R2, R12, 0x8, R2 ;  /* 0x000000080c027824 */ /* 0x000fc800078e0202 */
[----:B------:R-:W3:Y:S02]  /*1bb40*/  SYNCS.PHASECHK.TRANS64.TRYWAIT P0, [R2+URZ+0x28c40], R3 ;  /* 0x028c4003020075a7 */ /* 0x000ee4000800017f */
[----:B---3--:R-:W-:Y:S05]  /*1bb50*/  @!P0 BRA `(.L_x_2248) ;  /* 0x0000002c005c8947 */ /* 0x008fea0003800000 */
.L_x_2359:
        /* <DEDUP_REMOVED lines=11> */
.L_x_2249:
[----:B--2---:R-:W2:Y:S01]  /*1bc10*/  LDL R7, [R1] ;  /* 0x0000000001077983 */ /* 0x004ea20000100800 */
        /* <DEDUP_REMOVED lines=20> */
[----:B0-2---:R-:W-:Y:S05]  /*1bd60*/  @!P1 BRA `(.L_x_2250) ;  /* 0x0000002800ec9947 */ /* 0x005fea0003800000 */
.L_x_2360:
        /* <DEDUP_REMOVED lines=8> */
.L_x_2251:
        /* <DEDUP_REMOVED lines=54> */
.L_x_2246:
[----:B------:R-:W-:Y:S05]  /*1c150*/  BSYNC B1 ;  /* 0x0000000000017941 */ /* 0x000fea0003800000 */
.L_x_2245:
[----:B------:R-:W2:Y:S01]  /*1c160*/  LDL R2, [R1+0x14] ;  /* 0x0000140001027983 */ /* 0x000ea20000100800 */
[----:B------:R-:W-:Y:S01]  /*1c170*/  VIADD R5, R5, 0xfffffffe ;  /* 0xfffffffe05057836 */ /* 0x000fe20000000000 */
[----:B--2---:R-:W-:-:S13]  /*1c180*/  ISETP.GT.AND P0, PT, R9, R2, PT ;  /* 0x000000020900720c */ /* 0x004fda0003f04270 */
[----:B------:R-:W-:Y:S05]  /*1c190*/  @P0 BRA `(.L_x_2252) ;  /* 0xffffffec00c00947 */ /* 0x000fea000383ffff */
.L_x_2228:
[----:B------:R-:W-:Y:S05]  /*1c1a0*/  BSYNC B0 ;  /* 0x0000000000007941 */ /* 0x000fea0003800000 */
.L_x_2227:
        /* <DEDUP_REMOVED lines=23> */
.L_x_2254:
[----:B------:R-:W-:Y:S05]  /*1c320*/  BSYNC B0 ;  /* 0x0000000000007941 */ /* 0x000fea0003800000 */
.L_x_2253:
[----:B--2---:R-:W2:Y:S02]  /*1c330*/  LDL.LU R2, [R1+0x8] ;  /* 0x0000080001027983 */ /* 0x004ea40000300800 */
[----:B--2---:R-:W-:-:S05]  /*1c340*/  LOP3.LUT R2, R2, R0, RZ, 0x3c, !PT ;  /* 0x0000000002027212 */ /* 0x004fca00078e3cff */
[----:B------:R2:W-:Y:S02]  /*1c350*/  STL [R1+0x8], R2 ;  /* 0x0000080201007387 */ /* 0x0005e40000100800 */
.L_x_2210:
[----:B------:R-:W-:Y:S05]  /*1c360*/  BSYNC B6 ;  /* 0x0000000000067941 */ /* 0x000fea0003800000 */
.L_x_2208:
[----:B------:R-:W-:-:S03]  /*1c370*/  UMOV UR4, 0xffffffff ;  /* 0xffffffff00047882 */ /* 0x000fc60000000000 */
[----:B------:R-:W-:Y:S05]  /*1c380*/  BRA.DIV UR4, `(.L_x_2255) ;  /* 0x0000002604787947 */ /* 0x000fea000b800000 */
[----:B------:R3:W4:Y:S04]  /*1c390*/  SHFL.IDX PT, R4, R16, RZ, 0x1f ;  /* 0x00001fff10047589 */ /* 0x00072800000e0000 */
[----:B------:R-:W0:Y:S02]  /*1c3a0*/  SHFL.IDX PT, R16, R16, 0x1, 0x1f ;  /* 0x00201f0010107f89 */ /* 0x000e2400000e0000 */
.L_x_2364:
[----:B------:R-:W5:Y:S01]  /*1c3b0*/  S2R R7, SR_TID.X ;  /* 0x0000000000077919 */ /* 0x000f620000002100 */
[----:B------:R-:W-:Y:S01]  /*1c3c0*/  ULDC UR4, c[0x0][0xc14] ;  /* 0x0003050000047ab9 */ /* 0x000fe20000000800 */
[----:B------:R-:W-:Y:S01]  /*1c3d0*/  BSSY B0, `(.L_x_2256) ;  /* 0x000000b000007945 */ /* 0x000fe20003800000 */
[----:B------:R-:W-:Y:S02]  /*1c3e0*/  IMAD.U32 R0, RZ, RZ, UR4 ;  /* 0x00000004ff007e24 */ /* 0x000fe4000f8e00ff */
[----:B------:R-:W-:Y:S01]  /*1c3f0*/  IMAD.MOV.U32 R17, RZ, RZ, RZ ;  /* 0x000000ffff117224 */ /* 0x000fe200078e00ff */
[----:B-----5:R-:W-:-:S04]  /*1c400*/  LOP3.LUT R7, R7, 0x1f, RZ, 0xc0, !PT ;  /* 0x0000001f07077812 */ /* 0x020fc800078ec0ff */
[C---:B------:R-:W-:Y:S01]  /*1c410*/  ISETP.NE.AND P0, PT, R7.reuse, 0x1f, PT ;  /* 0x0000001f0700780c */ /* 0x040fe20003f05270 */
[----:B------:R-:W-:-:S05]  /*1c420*/  IMAD.IADD R5, R7, 0x1, R19 ;  /* 0x0000000107057824 */ /* 0x000fca00078e0213 */
[----:B------:R-:W-:-:S13]  /*1c430*/  ISETP.GE.OR P0, PT, R5, R0, !P0 ;  /* 0x000000000500720c */ /* 0x000fda0004706670 */
[----:B------:R-:W-:Y:S05]  /*1c440*/  @P0 BRA `(.L_x_2257) ;  /* 0x00000000000c0947 */ /* 0x000fea0003800000 */
[----:B--2---:R-:W2:Y:S02]  /*1c450*/  LDC.64 R2, c[0x0][0xc58] ;  /* 0x00031600ff027b82 */ /* 0x004ea40000000a00 */
[----:B--2---:R-:W-:-:S05]  /*1c460*/  IMAD.WIDE R2, R5, 0x4, R2 ;  /* 0x0000000405027825 */ /* 0x004fca00078e0202 */
[----:B------:R2:W5:Y:S02]  /*1c470*/  LDG.E R17, desc[UR42][R2.64] ;  /* 0x0000002a02117981 */ /* 0x000564000c1e1900 */
.L_x_2257:
[----:B------:R-:W-:Y:S05]  /*1c480*/  BSYNC B0 ;  /* 0x0000000000007941 */ /* 0x000fea0003800000 */
.L_x_2256:
        /* <DEDUP_REMOVED lines=10> */
[----:B------:R-:W-:Y:S02]  /*1c530*/  ISETP.GE.U32.AND P1, PT, R7, 0x8, PT ;  /* 0x000000080700780c */ /* 0x000fe40003f26070 */
[----:B--2---:R-:W-:-:S05]  /*1c540*/  IADD3 R3, R13, R14, RZ ;  /* 0x0000000e0d037210 */ /* 0x004fca0007ffe0ff */
        /* <DEDUP_REMOVED lines=11> */
.L_x_2372:
[----:B------:R-:W-:Y:S02]  /*1c600*/  ULDC UR4, c[0x0][0xc10] ;  /* 0x0003040000047ab9 */ /* 0x000fe40000000800 */
[----:B------:R-:W-:-:S04]  /*1c610*/  IMAD.U32 R5, RZ, RZ, UR4 ;  /* 0x00000004ff057e24 */ /* 0x000fc8000f8e00ff */
[----:B--2---:R-:W-:-:S04]  /*1c620*/  IMAD R3, R14, R5, RZ ;  /* 0x000000050e037224 */ /* 0x004fc800078e02ff */
[----:B---3--:R-:W-:-:S05]  /*1c630*/  IMAD.IADD R16, R16, 0x1, R3 ;  /* 0x0000000110107824 */ /* 0x008fca00078e0203 */
[----:B----4-:R-:W-:-:S13]  /*1c640*/  ISETP.GT.AND P0, PT, R16, R4, PT ;  /* 0x000000041000720c */ /* 0x010fda0003f04270 */
[----:B------:R-:W-:Y:S05]  /*1c650*/  @P0 BRA `(.L_x_2259) ;  /* 0x0000000000b40947 */ /* 0x000fea0003800000 */
[----:B------:R-:W2:Y:S02]  /*1c660*/  LDC R0, c[0x0][0xc14] ;  /* 0x00030500ff007b82 */ /* 0x000ea40000000800 */
.L_x_2264:
[----:B------:R-:W-:-:S05]  /*1c670*/  VIADD R19, R19, 0x1f ;  /* 0x0000001f13137836 */ /* 0x000fca0000000000 */
[----:B--2---:R-:W-:-:S13]  /*1c680*/  ISETP.GE.AND P0, PT, R19, R0, PT ;  /* 0x000000001300720c */ /* 0x004fda0003f06270 */
[----:B------:R-:W-:Y:S05]  /*1c690*/  @P0 BRA `(.L_x_2260) ;  /* 0x0000000400ec0947 */ /* 0x000fea0003800000 */
[----:B------:R-:W2:Y:S01]  /*1c6a0*/  S2R R6, SR_TID.X ;  /* 0x0000000000067919 */ /* 0x000ea20000002100 */
[----:B------:R-:W-:Y:S01]  /*1c6b0*/  BSSY B0, `(.L_x_2261) ;  /* 0x000000a000007945 */ /* 0x000fe20003800000 */
[----:B------:R-:W-:Y:S01]  /*1c6c0*/  IMAD.MOV.U32 R17, RZ, RZ, RZ ;  /* 0x000000ffff117224 */ /* 0x000fe200078e00ff */
[----:B--2---:R-:W-:-:S04]  /*1c6d0*/  LOP3.LUT R6, R6, 0x1f, RZ, 0xc0, !PT ;  /* 0x0000001f06067812 */ /* 0x004fc800078ec0ff */
[C---:B------:R-:W-:Y:S01]  /*1c6e0*/  ISETP.NE.AND P1, PT, R6.reuse, 0x1f, PT ;  /* 0x0000001f0600780c */ /* 0x040fe20003f25270 */
[----:B------:R-:W-:-:S05]  /*1c6f0*/  IMAD.IADD R5, R6, 0x1, R19 ;  /* 0x0000000106057824 */ /* 0x000fca00078e0213 */
[----:B------:R-:W-:-:S13]  /*1c700*/  ISETP.GE.OR P0, PT, R5, R0, !P1 ;  /* 0x000000000500720c */ /* 0x000fda0004f06670 */
[----:B------:R-:W-:Y:S05]  /*1c710*/  @P0 BRA `(.L_x_2262) ;  /* 0x00000000000c0947 */ /* 0x000fea0003800000 */
[----:B0-----:R-:W0:Y:S02]  /*1c720*/  LDC.64 R2, c[0x0][0xc58] ;  /* 0x00031600ff027b82 */ /* 0x001e240000000a00 */
[----:B0-----:R-:W-:-:S05]  /*1c730*/  IMAD.WIDE R2, R5, 0x4, R2 ;  /* 0x0000000405027825 */ /* 0x001fca00078e0202 */
[----:B------:R2:W5:Y:S02]  /*1c740*/  LDG.E R17, desc[UR42][R2.64] ;  /* 0x0000002a02117981 */ /* 0x000564000c1e1900 */
.L_x_2262:
[----:B------:R-:W-:Y:S05]  /*1c750*/  BSYNC B0 ;  /* 0x0000000000007941 */ /* 0x000fea0003800000 */
.L_x_2261:
        /* <DEDUP_REMOVED lines=8> */
[----:B------:R-:W0:Y:S02]  /*1c7e0*/  SHFL.UP PT, R14, R13, 0x2, RZ ;  /* 0x044000000d0e7989 */ /* 0x000e2400000e00ff */
[----:B0-2---:R-:W-:Y:S02]  /*1c7f0*/  SEL R2, R14, RZ, P1 ;  /* 0x000000ff0e027207 */ /* 0x005fe40000800000 */
        /* <DEDUP_REMOVED lines=13> */
.L_x_2380:
[----:B------:R-:W-:Y:S02]  /*1c8d0*/  ULDC UR4, c[0x0][0xc10] ;  /* 0x0003040000047ab9 */ /* 0x000fe40000000800 */
[----:B------:R-:W-:-:S04]  /*1c8e0*/  IMAD.U32 R5, RZ, RZ, UR4 ;  /* 0x00000004ff057e24 */ /* 0x000fc8000f8e00ff */
[----:B--2---:R-:W-:-:S04]  /*1c8f0*/  IMAD R3, R14, R5, RZ ;  /* 0x000000050e037224 */ /* 0x004fc800078e02ff */
[----:B------:R-:W-:-:S05]  /*1c900*/  IMAD.IADD R16, R3, 0x1, R16 ;  /* 0x0000000103107824 */ /* 0x000fca00078e0210 */
[----:B------:R-:W-:-:S13]  /*1c910*/  ISETP.GT.AND P0, PT, R16, R4, PT ;  /* 0x000000041000720c */ /* 0x000fda0003f04270 */
[----:B------:R-:W-:Y:S05]  /*1c920*/  @!P0 BRA `(.L_x_2264) ;  /* 0xfffffffc00508947 */ /* 0x000fea000383ffff */
.L_x_2259:
        /* <DEDUP_REMOVED lines=8> */
.L_x_2384:
[----:B------:R-:W-:Y:S01]  /*1c9b0*/  ISETP.NE.AND P0, PT, R3, RZ, PT ;  /* 0x000000ff0300720c */ /* 0x000fe20003f05270 */
[----:B------:R-:W-:-:S12]  /*1c9c0*/  IMAD.MOV.U32 R7, RZ, RZ, RZ ;  /* 0x000000ffff077224 */ /* 0x000fd800078e00ff */
[----:B------:R-:W-:Y:S05]  /*1c9d0*/  @!P0 BRA `(.L_x_2266) ;  /* 0x0000000000108947 */ /* 0x000fea0003800000 */
[----:B------:R-:W-:Y:S01]  /*1c9e0*/  UMOV UR4, 0xffffffff ;  /* 0xffffffff00047882 */ /* 0x000fe20000000000 */
[----:B------:R-:W-:Y:S02]  /*1c9f0*/  VIADD R12, R6, 0xffffffff ;  /* 0xffffffff060c7836 */ /* 0x000fe40000000000 */
[----:B------:R-:W-:Y:S05]  /*1ca00*/  BRA.DIV UR4, `(.L_x_2267) ;  /* 0x0000002a040c7947 */ /* 0x000fea000b800000 */
[----:B------:R4:W0:Y:S02]  /*1ca10*/  SHFL.IDX PT, R7, R2, R12, 0x1f ;  /* 0x00001f0c02077589 */ /* 0x00082400000e0000 */
.L_x_2266:
[----:B0---4-:R-:W0:Y:S01]  /*1ca20*/  LDC.64 R2, c[0x0][0xc68] ;  /* 0x00031a00ff027b82 */ /* 0x011e220000000a00 */
[----:B------:R-:W-:-:S04]  /*1ca30*/  IMAD.IADD R19, R6, 0x1, R19 ;  /* 0x0000000106137824 */ /* 0x000fc800078e0213 */
[----:B0-----:R-:W-:-:S05]  /*1ca40*/  IMAD.WIDE R2, R19, 0x4, R2 ;  /* 0x0000000413027825 */ /* 0x001fca00078e0202 */
[----:B------:R0:W2:Y:S01]  /*1ca50*/  LDG.E R8, desc[UR42][R2.64] ;  /* 0x0000002a02087981 */ /* 0x0000a2000c1e1900 */
[----:B------:R-:W-:-:S04]  /*1ca60*/  IMAD R16, R7, R5, R16 ;  /* 0x0000000507107224 */ /* 0x000fc800078e0210 */
[----:B------:R-:W-:Y:S02]  /*1ca70*/  IMAD.IADD R7, R4, 0x1, -R16 ;  /* 0x0000000104077824 */ /* 0x000fe400078e0a10 */
[----:B0-----:R-:W-:Y:S02]  /*1ca80*/  IMAD.MOV.U32 R2, RZ, RZ, RZ ;  /* 0x000000ffff027224 */ /* 0x001fe400078e00ff */
[----:B--23--:R-:W-:-:S05]  /*1ca90*/  IMAD R6, R17, R8, RZ ;  /* 0x0000000811067224 */ /* 0x00cfca00078e02ff */
[-C--:B-1----:R-:W-:Y:S02]  /*1caa0*/  IABS R9, R6.reuse ;  /* 0x0000000600097213 */ /* 0x082fe40000000000 */
[----:B------:R-:W-:Y:S02]  /*1cab0*/  IABS R4, R6 ;  /* 0x0000000600047213 */ /* 0x000fe40000000000 */
[----:B------:R-:W0:Y:S03]  /*1cac0*/  I2F.RP R10, R9 ;  /* 0x00000009000a7306 */ /* 0x000e260000209400 */
[----:B------:R-:W-:-:S05]  /*1cad0*/  IMAD.MOV R4, RZ, RZ, -R4 ;  /* 0x000000ffff047224 */ /* 0x000fca00078e0a04 */
[----:B0-----:R-:W0:Y:S02]  /*1cae0*/  MUFU.RCP R10, R10 ;  /* 0x0000000a000a7308 */ /* 0x001e240000001000 */
[----:B0-----:R-:W-:-:S06]  /*1caf0*/  IADD3 R11, R10, 0xffffffe, RZ ;  /* 0x0ffffffe0a0b7810 */ /* 0x001fcc0007ffe0ff */
        /* <DEDUP_REMOVED lines=13> */
[----:B------:R-:W-:-:S03]  /*1cbd0*/  ISETP.GE.AND P0, PT, R3, RZ, PT ;  /* 0x000000ff0300720c */ /* 0x000fc60003f06270 */
[----:B------:R-:W-:-:S10]  /*1cbe0*/  IMAD.MOV.U32 R9, RZ, RZ, R2 ;  /* 0x000000ffff097224 */ /* 0x000fd400078e0002 */
[----:B------:R-:W-:Y:S01]  /*1cbf0*/  @!P0 IMAD.MOV R9, RZ, RZ, -R9 ;  /* 0x000000ffff098224 */ /* 0x000fe200078e0a09 */
[----:B------:R-:W-:-:S13]  /*1cc00*/  ISETP.NE.AND P0, PT, R6, RZ, PT ;  /* 0x000000ff0600720c */ /* 0x000fda0003f05270 */
[----:B------:R-:W-:-:S05]  /*1cc10*/  @!P0 LOP3.LUT R9, RZ, R6, RZ, 0x33, !PT ;  /* 0x00000006ff098212 */ /* 0x000fca00078e33ff */
[----:B------:R-:W-:Y:S02]  /*1cc20*/  IMAD R4, R8, R9, RZ ;  /* 0x0000000908047224 */ /* 0x000fe400078e02ff */
[----:B------:R-:W-:-:S03]  /*1cc30*/  IMAD.MOV R9, RZ, RZ, -R9 ;  /* 0x000000ffff097224 */ /* 0x000fc600078e0a09 */
[----:B------:R-:W-:Y:S01]  /*1cc40*/  IADD3 R2, -R4, RZ, RZ ;  /* 0x000000ff04027210 */ /* 0x000fe20007ffe1ff */
[----:B------:R-:W-:-:S03]  /*1cc50*/  IMAD R6, R6, R9, R7 ;  /* 0x0000000906067224 */ /* 0x000fc600078e0207 */
[----:B------:R-:W-:Y:S01]  /*1cc60*/  VIADDMNMX R5, R2, R5, R8, PT ;  /* 0x0000000502057246 */ /* 0x000fe20003800108 */
[----:B------:R-:W-:Y:S01]  /*1cc70*/  IMAD.MOV.U32 R2, RZ, RZ, RZ ;  /* 0x000000ffff027224 */ /* 0x000fe200078e00ff */
[----:B------:R-:W-:Y:S02]  /*1cc80*/  IADD3 R4, R6, R4, RZ ;  /* 0x0000000406047210 */ /* 0x000fe40007ffe0ff */
[----:B------:R-:W-:-:S04]  /*1cc90*/  IABS R8, R5 ;  /* 0x0000000500087213 */ /* 0x000fc80000000000 */
[----:B------:R-:W0:Y:S08]  /*1cca0*/  I2F.RP R10, R8 ;  /* 0x00000008000a7306 */ /* 0x000e300000209400 */
[----:B0-----:R-:W0:Y:S02]  /*1ccb0*/  MUFU.RCP R10, R10 ;  /* 0x0000000a000a7308 */ /* 0x001e240000001000 */
[----:B0-----:R-:W-:-:S06]  /*1ccc0*/  VIADD R11, R10, 0xffffffe ;  /* 0x0ffffffe0a0b7836 */ /* 0x001fcc0000000000 */
[----:B------:R-:W0:Y:S02]  /*1ccd0*/  F2I.FTZ.U32.TRUNC.NTZ R3, R11 ;  /* 0x0000000b00037305 */ /* 0x000e24000021f000 */
[----:B0-----:R-:W-:-:S04]  /*1cce0*/  IMAD.MOV R7, RZ, RZ, -R3 ;  /* 0x000000ffff077224 */ /* 0x001fc800078e0a03 */
[----:B------:R-:W-:-:S04]  /*1ccf0*/  IMAD R7, R7, R8, RZ ;  /* 0x0000000807077224 */ /* 0x000fc800078e02ff */
[----:B------:R-:W-:Y:S01]  /*1cd00*/  IMAD.HI.U32 R3, R3, R7, R2 ;  /* 0x0000000703037227 */ /* 0x000fe200078e0002 */
[----:B------:R-:W-:Y:S02]  /*1cd10*/  IABS R2, R6 ;  /* 0x0000000600027213 */ /* 0x000fe40000000000 */
[----:B------:R-:W-:-:S03]  /*1cd20*/  IABS R7, R5 ;  /* 0x0000000500077213 */ /* 0x000fc60000000000 */
[----:B------:R-:W-:-:S04]  /*1cd30*/  IMAD.HI.U32 R3, R3, R2, RZ ;  /* 0x0000000203037227 */ /* 0x000fc800078e00ff */
[----:B------:R-:W-:-:S04]  /*1cd40*/  IMAD.MOV R7, RZ, RZ, -R7 ;  /* 0x000000ffff077224 */ /* 0x000fc800078e0a07 */
        /* <DEDUP_REMOVED lines=11> */
[----:B------:R-:W-:-:S03]  /*1ce00*/  IMAD.MOV R5, RZ, RZ, -R5 ;  /* 0x000000ffff057224 */ /* 0x000fc600078e0a05 */
[----:B------:R-:W-:Y:S01]  /*1ce10*/  LOP3.LUT R2, RZ, R3, RZ, 0x33, !PT ;  /* 0x00000003ff027212 */ /* 0x000fe200078e33ff */
[----:B------:R-:W-:-:S04]  /*1ce20*/  IMAD R18, R3, R5, R4 ;  /* 0x0000000503127224 */ /* 0x000fc800078e0204 */
[----:B------:R-:W-:Y:S01]  /*1ce30*/  IMAD.IADD R17, R17, 0x1, R2 ;  /* 0x0000000111117824 */ /* 0x000fe200078e0202 */
[----:B------:R-:W-:Y:S06]  /*1ce40*/  BRA `(.L_x_2268) ;  /* 0x00000000001c7947 */ /* 0x000fec0003800000 */
.L_x_2260:
[----:B------:R-:W-:Y:S01]  /*1ce50*/  UMOV UR4, URZ ;  /* 0x0000003f00047c82 */ /* 0x000fe20008000000 */
[----:B------:R-:W-:Y:S01]  /*1ce60*/  UMOV UR5, URZ ;  /* 0x0000003f00057c82 */ /* 0x000fe20008000000 */
[----:B------:R-:W-:Y:S01]  /*1ce70*/  ULDC UR6, c[0x0][0xc14] ;  /* 0x0003050000067ab9 */ /* 0x000fe20000000800 */
[----:B------:R-:W-:Y:S02]  /*1ce80*/  IMAD.MOV.U32 R16, RZ, RZ, R4 ;  /* 0x000000ffff107224 */ /* 0x000fe400078e0004 */
[----:B------:R-:W-:Y:S02]  /*1ce90*/  IMAD.U32 R17, RZ, RZ, UR4 ;  /* 0x00000004ff117e24 */ /* 0x000fe4000f8e00ff */
[----:B------:R-:W-:Y:S02]  /*1cea0*/  IMAD.U32 R18, RZ, RZ, UR5 ;  /* 0x00000005ff127e24 */ /* 0x000fe4000f8e00ff */
[----:B------:R-:W-:-:S07]  /*1ceb0*/  IMAD.U32 R19, RZ, RZ, UR6 ;  /* 0x00000006ff137e24 */ /* 0x000fce000f8e00ff */
.L_x_2268:
        /* <DEDUP_REMOVED lines=12> */
.L_x_2169:
[----:B-1----:R-:W3:Y:S01]  /*1cf80*/  LDL.LU R0, [R1+0x20] ;  /* 0x0000200001007983 */ /* 0x002ee20000300800 */
[----:B------:R-:W-:Y:S01]  /*1cf90*/  BSSY B0, `(.L_x_2270) ;  /* 0x000000b000007945 */ /* 0x000fe20003800000 */
[----:B------:R-:W1:Y:S01]  /*1cfa0*/  S2R R5, SR_CgaCtaId ;  /* 0x0000000000057919 */ /* 0x000e620000008800 */
[----:B---3--:R-:W-:-:S05]  /*1cfb0*/  VIADD R0, R0, 0x1 ;  /* 0x0000000100007836 */ /* 0x008fca0000000000 */
        /* <DEDUP_REMOVED lines=8> */
.L_x_2387:
[----:B------:R-:W-:Y:S05]  /*1d040*/  BSYNC B0 ;  /* 0x0000000000007941 */ /* 0x000fea0003800000 */
.L_x_2270:
[----:B------:R-:W-:-:S03]  /*1d050*/  UMOV UR4, 0xffffffff ;  /* 0xffffffff00047882 */ /* 0x000fc60000000000 */
[----:B------:R-:W-:Y:S05]  /*1d060*/  BRA.DIV UR4, `(.L_x_2272) ;  /* 0x0000002204b07947 */ /* 0x000fea000b800000 */
[----:B------:R-:W2:Y:S02]  /*1d070*/  S2R R2, SR_TID.X ;  /* 0x0000000000027919 */ /* 0x000ea40000002100 */
[----:B--2---:R-:W-:-:S04]  /*1d080*/  SHF.R.U32.HI R2, RZ, 0x5, R2 ;  /* 0x00000005ff027819 */ /* 0x004fc80000011602 */
[----:B------:R-:W-:-:S05]  /*1d090*/  LOP3.LUT R2, R2, 0x3, RZ, 0xc0, !PT ;  /* 0x0000000302027812 */ /* 0x000fca00078ec0ff */
[----:B------:R2:W3:Y:S02]  /*1d0a0*/  SHFL.IDX PT, R14, R2, RZ, 0x1f ;  /* 0x00001fff020e7589 */ /* 0x0004e400000e0000 */
.L_x_2390:
[----:B---3--:R-:W-:-:S13]  /*1d0b0*/  ISETP.NE.AND P0, PT, R14, RZ, PT ;  /* 0x000000ff0e00720c */ /* 0x008fda0003f05270 */
[----:B------:R-:W-:Y:S05]  /*1d0c0*/  @P0 BRA `(.L_x_1944) ;  /* 0x0000000000940947 */ /* 0x000fea0003800000 */
[----:B------:R-:W-:-:S03]  /*1d0d0*/  UMOV UR4, 0xffffffff ;  /* 0xffffffff00047882 */ /* 0x000fc60000000000 */
[----:B------:R-:W-:Y:S05]  /*1d0e0*/  BRA.DIV UR4, `(.L_x_2273) ;  /* 0x0000002204c47947 */ /* 0x000fea000b800000 */
[----:B------:R-:W-:-:S13]  /*1d0f0*/  ELECT P6, URZ, PT ;  /* 0x00000000003f782f */ /* 0x000fda00038c0000 */
.L_x_2393:
[----:B------:R-:W-:Y:S05]  /*1d100*/  @!P6 BRA `(.L_x_1944) ;  /* 0x000000000084e947 */ /* 0x000fea0003800000 */
[----:B------:R-:W-:-:S06]  /*1d110*/  ULOP3.LUT UR4, UR36, 0x2, URZ, 0xfc, !UPT ;  /* 0x0000000224047892 */ /* 0x000fcc000f8efc3f */
[----:B--2---:R-:W-:-:S05]  /*1d120*/  IMAD.U32 R2, RZ, RZ, UR4 ;  /* 0x00000004ff027e24 */ /* 0x004fca000f8e00ff */
[----:B------:R-:W-:-:S13]  /*1d130*/  ISETP.NE.AND P2, PT, R2, 0x3, PT ;  /* 0x000000030200780c */ /* 0x000fda0003f45270 */
[----:B------:R-:W-:Y:S05]  /*1d140*/  @!P2 BRA `(.L_x_2274) ;  /* 0x000000000004a947 */ /* 0x000fea0003800000 */
[----:B------:R-:W-:Y:S01]  /*1d150*/  BPT.TRAP 0x1 ;  /* 0x000000040000795c */ /* 0x000fe20000300000 */
.L_x_2274:
[----:B-1----:R-:W2:Y:S04]  /*1d160*/  LDL R3, [R1] ;  /* 0x0000000001037983 */ /* 0x002ea80000100800 */
[----:B------:R-:W3:Y:S01]  /*1d170*/  LDL.LU R7, [R1+0x8] ;  /* 0x0000080001077983 */ /* 0x000ee20000300800 */
[----:B------:R-:W-:-:S05]  /*1d180*/  IADD3 R2, R0, 0x28c40, RZ ;  /* 0x00028c4000027810 */ /* 0x000fca0007ffe0ff */
[C---:B--2---:R-:W-:Y:S02]  /*1d190*/  IMAD R6, R3.reuse, 0x8, R2 ;  /* 0x0000000803067824 */ /* 0x044fe400078e0202 */
[----:B------:R-:W-:Y:S01]  /*1d1a0*/  VIADD R3, R3, 0x1 ;  /* 0x0000000103037836 */ /* 0x000fe20000000000 */
[----:B---3--:R-:W-:-:S04]  /*1d1b0*/  SHF.L.U32 R5, R7, 0x1f, RZ ;  /* 0x0000001f07057819 */ /* 0x008fc800000006ff */
[C---:B------:R-:W-:Y:S01]  /*1d1c0*/  ISETP.NE.AND P1, PT, R3.reuse, 0x2, PT ;  /* 0x000000020300780c */ /* 0x040fe20003f25270 */
[----:B------:R-:W1:Y:S03]  /*1d1d0*/  SYNCS.PHASECHK.TRANS64.TRYWAIT P0, [R6+URZ], R5 ;  /* 0x00000005060075a7 */ /* 0x000e66000800017f */
[----:B------:R-:W-:Y:S02]  /*1d1e0*/  SEL R4, RZ, 0x1, P1 ;  /* 0x00000001ff047807 */ /* 0x000fe40000800000 */
[----:B------:R-:W-:Y:S02]  /*1d1f0*/  SEL R3, R3, RZ, P1 ;  /* 0x000000ff03037207 */ /* 0x000fe40000800000 */
[----:B------:R-:W-:-:S03]  /*1d200*/  LOP3.LUT R4, R7, R4, RZ, 0x3c, !PT ;  /* 0x0000000407047212 */ /* 0x000fc600078e3cff */
[----:B------:R-:W-:Y:S01]  /*1d210*/  IMAD R7, R3, 0x8, R2 ;  /* 0x0000000803077824 */ /* 0x000fe200078e0202 */
[----:B------:R-:W-:Y:S01]  /*1d220*/  SHF.L.U32 R2, R4, 0x1f, RZ ;  /* 0x0000001f04027819 */ /* 0x000fe200000006ff */
[----:B-1----:R-:W-:Y:S06]  /*1d230*/  @!P0 BRA `(.L_x_2275) ;  /* 0x0000002000908947 */ /* 0x002fec0003800000 */
.L_x_2394:
[----:B------:R-:W2:Y:S02]  /*1d240*/  SYNCS.PHASECHK.TRANS64.TRYWAIT P0, [R7+URZ], R2 ;  /* 0x00000002070075a7 */ /* 0x000ea4000800017f */
[----:B--2---:R-:W-:Y:S05]  /*1d250*/  @!P0 BRA `(.L_x_2276) ;  /* 0x00000020009c8947 */ /* 0x004fea0003800000 */
.L_x_2395:
[----:B------:R-:W-:Y:S05]  /*1d260*/  @!P2 BRA `(.L_x_2277) ;  /* 0x000000000004a947 */ /* 0x000fea0003800000 */
[----:B------:R-:W-:Y:S01]  /*1d270*/  BPT.TRAP 0x1 ;  /* 0x000000040000795c */ /* 0x000fe20000300000 */
.L_x_2277:
[----:B------:R-:W3:Y:S01]  /*1d280*/  LDL.LU R4, [R1] ;  /* 0x0000000001047983 */ /* 0x000ee20000300800 */
[----:B------:R-:W-:-:S04]  /*1d290*/  VIADD R0, R0, 0x28c60 ;  /* 0x00028c6000007836 */ /* 0x000fc80000000000 */
[----:B---3--:R-:W-:-:S04]  /*1d2a0*/  IMAD R4, R4, 0x8, R0 ;  /* 0x0000000804047824 */ /* 0x008fc800078e0200 */
[----:B------:R-:W3:Y:S02]  /*1d2b0*/  SYNCS.PHASECHK.TRANS64.TRYWAIT P0, [R4+URZ], R5 ;  /* 0x00000005040075a7 */ /* 0x000ee4000800017f */
[----:B---3--:R-:W-:Y:S05]  /*1d2c0*/  @!P0 BRA `(.L_x_2278) ;  /* 0x0000002000948947 */ /* 0x008fea0003800000 */
.L_x_2396:
[----:B------:R-:W-:-:S07]  /*1d2d0*/  IMAD R3, R3, 0x8, R0 ;  /* 0x0000000803037824 */ /* 0x000fce00078e0200 */
.L_x_2279:
[----:B----4-:R4:W0:Y:S02]  /*1d2e0*/  SYNCS.PHASECHK.TRANS64.TRYWAIT P0, [R3+URZ], R2 ;  /* 0x00000002030075a7 */ /* 0x010824000800017f */
[----:B0-----:R-:W-:Y:S05]  /*1d2f0*/  @!P0 NANOSLEEP.SYNCS 0x989680 ;  /* 0x009896800000895d */ /* 0x001fea0003900000 */
[----:B------:R-:W0:Y:S02]  /*1d300*/  @!P0 SYNCS.PHASECHK.TRANS64 P0, [R3+URZ], R2 ;  /* 0x00000002030085a7 */ /* 0x000e24000800007f */
[----:B0-----:R-:W-:Y:S05]  /*1d310*/  @!P0 BRA `(.L_x_2279) ;  /* 0xfffffffc00f08947 */ /* 0x001fea000383ffff */
.L_x_1944:
[----:B------:R-:W-:Y:S05]  /*1d320*/  BSYNC B8 ;  /* 0x0000000000087941 */ /* 0x000fea0003800000 */
.L_x_1941:
[----:B------:R-:W-:Y:S05]  /*1d330*/  EXIT ;  /* 0x000000000000794d */ /* 0x000fea0003800000 */
.L_x_1968:
[----:B0-----:R0:W1:Y:S02]  /*1d340*/  SYNCS.PHASECHK.TRANS64.TRYWAIT P5, [R70+URZ+0x28c90], R77 ;  /* 0x028c904d460075a7 */ /* 0x00106400080a017f */
[----:B-1----:R-:W-:Y:S05]  /*1d350*/  @!P5 NANOSLEEP.SYNCS 0x989680 ;  /* 0x009896800000d95d */ /* 0x002fea0003900000 */
[----:B------:R-:W1:Y:S02]  /*1d360*/  @!P5 SYNCS.PHASECHK.TRANS64 P5, [R70+URZ+0x28c90], R77 ;  /* 0x028c904d4600d5a7 */ /* 0x000e6400080a007f */
[----:B-1----:R-:W-:Y:S05]  /*1d370*/  @!P5 BRA `(.L_x_1968) ;  /* 0xfffffffc00f0d947 */ /* 0x002fea000383ffff */
[----:B------:R-:W-:Y:S05]  /*1d380*/  BRA `(.L_x_2280) ;  /* 0xfffffe5400647947 */ /* 0x000fea000383ffff */
.L_x_1978:
[----:B0-----:R0:W1:Y:S02]  /*1d390*/  SYNCS.PHASECHK.TRANS64.TRYWAIT P5, [R70+URZ+0x28c90], R77 ;  /* 0x028c904d460075a7 */ /* 0x00106400080a017f */
[----:B-1----:R-:W-:Y:S05]  /*1d3a0*/  @!P5 NANOSLEEP.SYNCS 0x989680 ;  /* 0x009896800000d95d */ /* 0x002fea0003900000 */
[----:B------:R-:W1:Y:S02]  /*1d3b0*/  @!P5 SYNCS.PHASECHK.TRANS64 P5, [R70+URZ+0x28c90], R77 ;  /* 0x028c904d4600d5a7 */ /* 0x000e6400080a007f */
[----:B-1----:R-:W-:Y:S05]  /*1d3c0*/  @!P5 BRA `(.L_x_1978) ;  /* 0xfffffffc00f0d947 */ /* 0x002fea000383ffff */
[----:B------:R-:W-:Y:S05]  /*1d3d0*/  BRA `(.L_x_2281) ;  /* 0xfffffe5c00d87947 */ /* 0x000fea000383ffff */
.L_x_1983:
[----:B0-----:R0:W1:Y:S02]  /*1d3e0*/  SYNCS.PHASECHK.TRANS64.TRYWAIT P5, [R70+URZ+0x28c90], R77 ;  /* 0x028c904d460075a7 */ /* 0x00106400080a017f */
[----:B-1----:R-:W-:Y:S05]  /*1d3f0*/  @!P5 NANOSLEEP.SYNCS 0x989680 ;  /* 0x009896800000d95d */ /* 0x002fea0003900000 */
[----:B------:R-:W1:Y:S02]  /*1d400*/  @!P5 SYNCS.PHASECHK.TRANS64 P5, [R70+URZ+0x28c90], R77 ;  /* 0x028c904d4600d5a7 */ /* 0x000e6400080a007f */
[----:B-1----:R-:W-:Y:S05]  /*1d410*/  @!P5 BRA `(.L_x_1983) ;  /* 0xfffffffc00f0d947 */ /* 0x002fea000383ffff */
[----:B------:R-:W-:Y:S05]  /*1d420*/  BRA `(.L_x_2282) ;  /* 0xfffffe68000c7947 */ /* 0x000fea000383ffff */
.L_x_1987:
[----:B--2---:R2:W4:Y:S02]  /*1d430*/  SYNCS.PHASECHK.TRANS64.TRYWAIT P5, [R70+URZ+0x28cb0], R77 ;  /* 0x028cb04d460075a7 */ /* 0x00452400080a017f */
[----:B----4-:R-:W-:Y:S05]  /*1d440*/  @!P5 NANOSLEEP.SYNCS 0x989680 ;  /* 0x009896800000d95d */ /* 0x010fea0003900000 */
[----:B------:R-:W4:Y:S02]  /*1d450*/  @!P5 SYNCS.PHASECHK.TRANS64 P5, [R70+URZ+0x28cb0], R77 ;  /* 0x028cb04d4600d5a7 */ /* 0x000f2400080a007f */
[----:B----4-:R-:W-:Y:S05]  /*1d460*/  @!P5 BRA `(.L_x_1987) ;  /* 0xfffffffc00f0d947 */ /* 0x010fea000383ffff */
[----:B------:R-:W-:Y:S05]  /*1d470*/  BRA `(.L_x_2283) ;  /* 0xfffffe6800887947 */ /* 0x000fea000383ffff */
.L_x_2006:
[----:B0-----:R0:W1:Y:S02]  /*1d480*/  SYNCS.PHASECHK.TRANS64.TRYWAIT P1, [R152+URZ+0x28c50], R3 ;  /* 0x028c5003980075a7 */ /* 0x001064000802017f */
[----:B-1----:R-:W-:Y:S05]  /*1d490*/  @!P1 NANOSLEEP.SYNCS 0x989680 ;  /* 0x009896800000995d */ /* 0x002fea0003900000 */
[----:B------:R-:W1:Y:S02]  /*1d4a0*/  @!P1 SYNCS.PHASECHK.TRANS64 P1, [R152+URZ+0x28c50], R3 ;  /* 0x028c5003980095a7 */ /* 0x000e64000802007f */
[----:B-1----:R-:W-:Y:S05]  /*1d4b0*/  @!P1 BRA `(.L_x_2006) ;  /* 0xfffffffc00f09947 */ /* 0x002fea000383ffff */
[----:B------:R-:W-:Y:S05]  /*1d4c0*/  BRA `(.L_x_2284) ;  /* 0xfffffe7800787947 */ /* 0x000fea000383ffff */
.L_x_2013:
[----:B-1----:R1:W2:Y:S02]  /*1d4d0*/  SYNCS.PHASECHK.TRANS64.TRYWAIT P2, [R0+URZ+0x28c50], R5 ;  /* 0x028c5005000075a7 */ /* 0x0022a4000804017f */
[----:B--2---:R-:W-:Y:S05]  /*1d4e0*/  @!P2 NANOSLEEP.SYNCS 0x989680 ;  /* 0x009896800000a95d */ /* 0x004fea0003900000 */
[----:B------:R-:W2:Y:S02]  /*1d4f0*/  @!P2 SYNCS.PHASECHK.TRANS64 P2, [R0+URZ+0x28c50], R5 ;  /* 0x028c50050000a5a7 */ /* 0x000ea4000804007f */
[----:B--2---:R-:W-:Y:S05]  /*1d500*/  @!P2 BRA `(.L_x_2013) ;  /* 0xfffffffc00f0a947 */ /* 0x004fea000383ffff */
[----:B------:R-:W-:Y:S05]  /*1d510*/  BRA `(.L_x_2012) ;  /* 0xfffffe8400a07947 */ /* 0x000fea000383ffff */
.L_x_2038:
[----:B------:R-:W-:Y:S01]  /*1d520*/  BSSY B1, `(.L_x_2285) ;  /* 0x0000008000017945 */ /* 0x000fe20003800000 */
[----:B------:R-:W-:Y:S01]  /*1d530*/  IMAD.MOV.U32 R13, RZ, RZ, R5 ;  /* 0x000000ffff0d7224 */ /* 0x000fe200078e0005 */
[----:B------:R-:W-:Y:S01]  /*1d540*/  MOV R15, 0xffffffff ;  /* 0xffffffff000f7802 */ /* 0x000fe20000000f00 */
[----:B------:R-:W-:Y:S02]  /*1d550*/  IMAD.MOV.U32 R12, RZ, RZ, RZ ;  /* 0x000000ffff0c7224 */ /* 0x000fe400078e00ff */
[----:B------:R-:W-:-:S07]  /*1d560*/  IMAD.MOV.U32 R11, RZ, RZ, 0x1c1f ;  /* 0x00001c1fff0b7424 */ /* 0x000fce00078e00ff */
[----:B-----5:R-:W-:Y:S05]  /*1d570*/  WARPSYNC.COLLECTIVE R15, `(.L_x_2286) ;  /* 0x000000000f087348 */ /* 0x020fea0003c00000 */
[----:B------:R0:W1:Y:S02]  /*1d580*/  SHFL.IDX P6, R14, R13, R12, R11 ;  /* 0x0000000c0d0e7389 */ /* 0x00006400000c000b */
[----:B01---5:R-:W-:Y:S01]  /*1d590*/  ENDCOLLECTIVE ;  /* 0x000000000000791b */ /* 0x023fe20003800000 */
.L_x_2286:
[----:B------:R-:W-:Y:S05]  /*1d5a0*/  BSYNC B1 ;  /* 0x0000000000017941 */ /* 0x000fea0003800000 */
.L_x_2285:
[----:B------:R-:W-:Y:S05]  /*1d5b0*/  BRA `(.L_x_2287) ;  /* 0xfffffea400c87947 */ /* 0x000fea000383ffff */
.L_x_2039:
[----:B------:R-:W-:Y:S01]  /*1d5c0*/  BSSY B1, `(.L_x_2288) ;  /* 0x0000008000017945 */ /* 0x000fe20003800000 */
[----:B------:R-:W-:Y:S02]  /*1d5d0*/  IMAD.MOV.U32 R13, RZ, RZ, R4 ;  /* 0x000000ffff0d7224 */ /* 0x000fe400078e0004 */
[----:B------:R-:W-:Y:S02]  /*1d5e0*/  IMAD.MOV.U32 R12, RZ, RZ, RZ ;  /* 0x000000ffff0c7224 */ /* 0x000fe400078e00ff */
[----:B------:R-:W-:Y:S02]  /*1d5f0*/  IMAD.MOV.U32 R11, RZ, RZ, 0x1c1f ;  /* 0x00001c1fff0b7424 */ /* 0x000fe400078e00ff */
[----:B------:R-:W-:-:S07]  /*1d600*/  IMAD.MOV.U32 R15, RZ, RZ, -0x1 ;  /* 0xffffffffff0f7424 */ /* 0x000fce00078e00ff */
[----:B-----5:R-:W-:Y:S05]  /*1d610*/  WARPSYNC.COLLECTIVE R15, `(.L_x_2289) ;  /* 0x000000000f087348 */ /* 0x020fea0003c00000 */
[----:B------:R0:W1:Y:S02]  /*1d620*/  SHFL.IDX P6, R14, R13, R12, R11 ;  /* 0x0000000c0d0e7389 */ /* 0x00006400000c000b */
[----:B01---5:R-:W-:Y:S01]  /*1d630*/  ENDCOLLECTIVE ;  /* 0x000000000000791b */ /* 0x023fe20003800000 */
.L_x_2289:
[----:B------:R-:W-:Y:S05]  /*1d640*/  BSYNC B1 ;  /* 0x0000000000017941 */ /* 0x000fea0003800000 */
.L_x_2288:
[----:B------:R-:W-:Y:S05]  /*1d650*/  BRA `(.L_x_2290) ;  /* 0xfffffea400a87947 */ /* 0x000fea000383ffff */
.L_x_2040:
        /* <DEDUP_REMOVED lines=8> */
.L_x_2292:
[----:B------:R-:W-:Y:S05]  /*1d6e0*/  BSYNC B1 ;  /* 0x0000000000017941 */ /* 0x000fea0003800000 */
.L_x_2291:
[----:B------:R-:W-:Y:S05]  /*1d6f0*/  BRA `(.L_x_2293) ;  /* 0xfffffea400887947 */ /* 0x000fea000383ffff */
.L_x_2041:
[----:B------:R-:W-:Y:S01]  /*1d700*/  BSSY B1, `(.L_x_2294) ;  /* 0x0000008000017945 */ /* 0x000fe20003800000 */
[----:B------:R-:W-:Y:S01]  /*1d710*/  IMAD.MOV.U32 R13, RZ, RZ, R0 ;  /* 0x000000ffff0d7224 */ /* 0x000fe200078e0000 */
[----:B------:R-:W-:Y:S01]  /*1d720*/  MOV R12, RZ ;  /* 0x000000ff000c7202 */ /* 0x000fe20000000f00 */
[----:B------:R-:W-:Y:S02]  /*1d730*/  IMAD.MOV.U32 R11, RZ, RZ, 0x1c1f ;  /* 0x00001c1fff0b7424 */ /* 0x000fe400078e00ff */
[----:B------:R-:W-:-:S07]  /*1d740*/  IMAD.MOV.U32 R15, RZ, RZ, -0x1 ;  /* 0xffffffffff0f7424 */ /* 0x000fce00078e00ff */
[----:B-----5:R-:W-:Y:S05]  /*1d750*/  WARPSYNC.COLLECTIVE R15, `(.L_x_2295) ;  /* 0x000000000f087348 */ /* 0x020fea0003c00000 */
[----:B------:R0:W1:Y:S02]  /*1d760*/  SHFL.IDX P6, R14, R13, R12, R11 ;  /* 0x0000000c0d0e7389 */ /* 0x00006400000c000b */
[----:B01---5:R-:W-:Y:S01]  /*1d770*/  ENDCOLLECTIVE ;  /* 0x000000000000791b */ /* 0x023fe20003800000 */
.L_x_2295:
[----:B------:R-:W-:Y:S05]  /*1d780*/  BSYNC B1 ;  /* 0x0000000000017941 */ /* 0x000fea0003800000 */
.L_x_2294:
[----:B------:R-:W-:Y:S05]  /*1d790*/  BRA `(.L_x_2296) ;  /* 0xfffffea400687947 */ /* 0x000fea000383ffff */
.L_x_2042:
[----:B------:R-:W-:Y:S01]  /*1d7a0*/  BSSY B1, `(.L_x_2297) ;  /* 0x0000008000017945 */ /* 0x000fe20003800000 */
[----:B------:R-:W-:Y:S02]  /*1d7b0*/  IMAD.MOV.U32 R13, RZ, RZ, R5 ;  /* 0x000000ffff0d7224 */ /* 0x000fe400078e0005 */
[----:B------:R-:W-:Y:S02]  /*1d7c0*/  IMAD.MOV.U32 R12, RZ, RZ, 0x1 ;  /* 0x00000001ff0c7424 */ /* 0x000fe400078e00ff */
[----:B------:R-:W-:Y:S02]  /*1d7d0*/  IMAD.MOV.U32 R11, RZ, RZ, 0x1c1f ;  /* 0x00001c1fff0b7424 */ /* 0x000fe400078e00ff */
[----:B------:R-:W-:-:S07]  /*1d7e0*/  IMAD.MOV.U32 R15, RZ, RZ, -0x1 ;  /* 0xffffffffff0f7424 */ /* 0x000fce00078e00ff */
[----:B-----5:R-:W-:Y:S05]  /*1d7f0*/  WARPSYNC.COLLECTIVE R15, `(.L_x_2298) ;  /* 0x000000000f087348 */ /* 0x020fea0003c00000 */
[----:B------:R0:W1:Y:S02]  /*1d800*/  SHFL.IDX P6, R14, R13, R12, R11 ;  /* 0x0000000c0d0e7389 */ /* 0x00006400000c000b */
[----:B01---5:R-:W-:Y:S01]  /*1d810*/  ENDCOLLECTIVE ;  /* 0x000000000000791b */ /* 0x023fe20003800000 */
.L_x_2298:
[----:B------:R-:W-:Y:S05]  /*1d820*/  BSYNC B1 ;  /* 0x0000000000017941 */ /* 0x000fea0003800000 */
.L_x_2297:
[----:B------:R-:W-:Y:S05]  /*1d830*/  BRA `(.L_x_2299) ;  /* 0xfffffea400487947 */ /* 0x000fea000383ffff */
.L_x_2043:
[----:B------:R-:W-:Y:S01]  /*1d840*/  BSSY B1, `(.L_x_2300) ;  /* 0x0000008000017945 */ /* 0x000fe20003800000 */
[----:B------:R-:W-:Y:S01]  /*1d850*/  IMAD.MOV.U32 R13, RZ, RZ, R4 ;  /* 0x000000ffff0d7224 */ /* 0x000fe200078e0004 */
[----:B------:R-:W-:Y:S01]  /*1d860*/  MOV R15, 0xffffffff ;  /* 0xffffffff000f7802 */ /* 0x000fe20000000f00 */
[----:B------:R-:W-:Y:S02]  /*1d870*/  IMAD.MOV.U32 R12, RZ, RZ, 0x1 ;  /* 0x00000001ff0c7424 */ /* 0x000fe400078e00ff */
[----:B------:R-:W-:-:S07]  /*1d880*/  IMAD.MOV.U32 R11, RZ, RZ, 0x1c1f ;  /* 0x00001c1fff0b7424 */ /* 0x000fce00078e00ff */
[----:B-----5:R-:W-:Y:S05]  /*1d890*/  WARPSYNC.COLLECTIVE R15, `(.L_x_2301) ;  /* 0x000000000f087348 */ /* 0x020fea0003c00000 */
[----:B------:R0:W1:Y:S02]  /*1d8a0*/  SHFL.IDX P6, R14, R13, R12, R11 ;  /* 0x0000000c0d0e7389 */ /* 0x00006400000c000b */
[----:B01---5:R-:W-:Y:S01]  /*1d8b0*/  ENDCOLLECTIVE ;  /* 0x000000000000791b */ /* 0x023fe20003800000 */
.L_x_2301:
[----:B------:R-:W-:Y:S05]  /*1d8c0*/  BSYNC B1 ;  /* 0x0000000000017941 */ /* 0x000fea0003800000 */
.L_x_2300:
[----:B------:R-:W-:Y:S05]  /*1d8d0*/  BRA `(.L_x_2302) ;  /* 0xfffffea400287947 */ /* 0x000fea000383ffff */
.L_x_2044:
        /* <DEDUP_REMOVED lines=8> */
.L_x_2304:
[----:B------:R-:W-:Y:S05]  /*1d960*/  BSYNC B1 ;  /* 0x0000000000017941 */ /* 0x000fea0003800000 */
.L_x_2303:
[----:B------:R-:W-:Y:S05]  /*1d970*/  BRA `(.L_x_2305) ;  /* 0xfffffea400087947 */ /* 0x000fea000383ffff */
.L_x_2045:
        /* <DEDUP_REMOVED lines=8> */
.L_x_2307:
[----:B------:R-:W-:Y:S05]  /*1da00*/  BSYNC B1 ;  /* 0x0000000000017941 */ /* 0x000fea0003800000 */
.L_x_2306:
[----:B------:R-:W-:Y:S05]  /*1da10*/  BRA `(.L_x_2308) ;  /* 0xfffffea000e87947 */ /* 0x000fea000383ffff */
.L_x_2047:
[----:B0-----:R0:W1:Y:S02]  /*1da20*/  SYNCS.PHASECHK.TRANS64.TRYWAIT P2, [R2+URZ+0x28c00], R7 ;  /* 0x028c0007020075a7 */ /* 0x001064000804017f */
[----:B-1----:R-:W-:Y:S05]  /*1da30*/  @!P2 NANOSLEEP.SYNCS 0x989680 ;  /* 0x009896800000a95d */ /* 0x002fea0003900000 */
[----:B------:R-:W1:Y:S02]  /*1da40*/  @!P2 SYNCS.PHASECHK.TRANS64 P2, [R2+URZ+0x28c00], R7 ;  /* 0x028c00070200a5a7 */ /* 0x000e64000804007f */
[----:B-1----:R-:W-:Y:S05]  /*1da50*/  @!P2 BRA `(.L_x_2047) ;  /* 0xfffffffc00f0a947 */ /* 0x002fea000383ffff */
[----:B------:R-:W-:Y:S05]  /*1da60*/  BRA `(.L_x_2309) ;  /* 0xfffffea400707947 */ /* 0x000fea000383ffff */
.L_x_2055:
        /* <DEDUP_REMOVED lines=8> */
.L_x_2311:
[----:B------:R-:W-:Y:S05]  /*1daf0*/  BSYNC B1 ;  /* 0x0000000000017941 */ /* 0x000fea0003800000 */
.L_x_2310:
[----:B------:R-:W-:Y:S05]  /*1db00*/  BRA `(.L_x_2312) ;  /* 0xfffffeb4008c7947 */ /* 0x000fea000383ffff */
.L_x_2056:
        /* <DEDUP_REMOVED lines=8> */
.L_x_2314:
[----:B------:R-:W-:Y:S05]  /*1db90*/  BSYNC B1 ;  /* 0x0000000000017941 */ /* 0x000fea0003800000 */
.L_x_2313:
[----:B------:R-:W-:Y:S05]  /*1dba0*/  BRA `(.L_x_2315) ;  /* 0xfffffeb4006c7947 */ /* 0x000fea000383ffff */
.L_x_2057:
        /* <DEDUP_REMOVED lines=8> */
.L_x_2317:
[----:B------:R-:W-:Y:S05]  /*1dc30*/  BSYNC B1 ;  /* 0x0000000000017941 */ /* 0x000fea0003800000 */
.L_x_2316:
[----:B------:R-:W-:Y:S05]  /*1dc40*/  BRA `(.L_x_2318) ;  /* 0xfffffeb4004c7947 */ /* 0x000fea000383ffff */
.L_x_2058:
        /* <DEDUP_REMOVED lines=8> */
.L_x_2320:
[----:B------:R-:W-:Y:S05]  /*1dcd0*/  BSYNC B1 ;  /* 0x0000000000017941 */ /* 0x000fea0003800000 */
.L_x_2319:
[----:B------:R-:W-:Y:S05]  /*1dce0*/  BRA `(.L_x_2321) ;  /* 0xfffffeb4002c7947 */ /* 0x000fea000383ffff */
.L_x_2059:
        /* <DEDUP_REMOVED lines=8> */
.L_x_2323:
[----:B------:R-:W-:Y:S05]  /*1dd70*/  BSYNC B1 ;  /* 0x0000000000017941 */ /* 0x000fea0003800000 */
.L_x_2322:
[----:B------:R-:W-:Y:S05]  /*1dd80*/  BRA `(.L_x_2324) ;  /* 0xfffffeb4000c7947 */ /* 0x000fea000383ffff */
.L_x_2060:
[----:B------:R-:W-:Y:S01]  /*1dd90*/  BSSY B1, `(.L_x_2325) ;  /* 0x0000008000017945 */ /* 0x000fe20003800000 */
[----:B------:R-:W-:Y:S01]  /*1dda0*/  IMAD.MOV.U32 R13, RZ, RZ, R4 ;  /* 0x000000ffff0d7224 */ /* 0x000fe200078e0004 */
[----:B------:R-:W-:Y:S01]  /*1ddb0*/  MOV R12, 0x1 ;  /* 0x00000001000c7802 */ /* 0x000fe20000000f00 */
[----:B------:R-:W-:Y:S02]  /*1ddc0*/  IMAD.MOV.U32 R11, RZ, RZ, 0x1c1f ;  /* 0x00001c1fff0b7424 */ /* 0x000fe400078e00ff */
[----:B------:R-:W-:-:S07]  /*1ddd0*/  IMAD.MOV.U32 R15, RZ, RZ, -0x1 ;  /* 0xffffffffff0f7424 */ /* 0x000fce00078e00ff */
[----:B-----5:R-:W-:Y:S05]  /*1dde0*/  WARPSYNC.COLLECTIVE R15, `(.L_x_2326) ;  /* 0x000000000f087348 */ /* 0x020fea0003c00000 */
[----:B------:R0:W1:Y:S02]  /*1ddf0*/  SHFL.IDX P6, R14, R13, R12, R11 ;  /* 0x0000000c0d0e7389 */ /* 0x00006400000c000b */
[----:B01---5:R-:W-:Y:S01]  /*1de00*/  ENDCOLLECTIVE ;  /* 0x000000000000791b */ /* 0x023fe20003800000 */
.L_x_2326:
[----:B------:R-:W-:Y:S05]  /*1de10*/  BSYNC B1 ;  /* 0x0000000000017941 */ /* 0x000fea0003800000 */
.L_x_2325:
[----:B------:R-:W-:Y:S05]  /*1de20*/  BRA `(.L_x_2327) ;  /* 0xfffffeb000f07947 */ /* 0x000fea000383ffff */
.L_x_2061:
        /* <DEDUP_REMOVED lines=8> */
.L_x_2329:
[----:B------:R-:W-:Y:S05]  /*1deb0*/  BSYNC B1 ;  /* 0x0000000000017941 */ /* 0x000fea0003800000 */
.L_x_2328:
[----:B------:R-:W-:Y:S05]  /*1dec0*/  BRA `(.L_x_2330) ;  /* 0xfffffeb000d47947 */ /* 0x000fea000383ffff */
.L_x_2062:
        /* <DEDUP_REMOVED lines=8> */
.L_x_2332:
[----:B------:R-:W-:Y:S05]  /*1df50*/  BSYNC B1 ;  /* 0x0000000000017941 */ /* 0x000fea0003800000 */
.L_x_2331:
[----:B------:R-:W-:Y:S05]  /*1df60*/  BRA `(.L_x_2333) ;  /* 0xfffffeb000b87947 */ /* 0x000fea000383ffff */
.L_x_2064:
[----:B0-----:R0:W1:Y:S02]  /*1df70*/  SYNCS.PHASECHK.TRANS64.TRYWAIT P1, [R2+URZ+0x28c00], R3 ;  /* 0x028c0003020075a7 */ /* 0x001064000802017f */
[----:B-1----:R-:W-:Y:S05]  /*1df80*/  @!P1 NANOSLEEP.SYNCS 0x989680 ;  /* 0x009896800000995d */ /* 0x002fea0003900000 */
[----:B------:R-:W1:Y:S02]  /*1df90*/  @!P1 SYNCS.PHASECHK.TRANS64 P1, [R2+URZ+0x28c00], R3 ;  /* 0x028c0003020095a7 */ /* 0x000e64000802007f */
[----:B-1----:R-:W-:Y:S05]  /*1dfa0*/  @!P1 BRA `(.L_x_2064) ;  /* 0xfffffffc00f09947 */ /* 0x002fea000383ffff */
[----:B------:R-:W-:Y:S05]  /*1dfb0*/  BRA `(.L_x_2334) ;  /* 0xfffffeb400307947 */ /* 0x000fea000383ffff */
.L_x_2070:
[----:B--2---:R2:W3:Y:S02]  /*1dfc0*/  SYNCS.PHASECHK.TRANS64.TRYWAIT P2, [R9+URZ+0x28c30], R56 ;  /* 0x028c3038090075a7 */ /* 0x0044e4000804017f */
[----:B---3--:R-:W-:Y:S05]  /*1dfd0*/  @!P2 NANOSLEEP.SYNCS 0x989680 ;  /* 0x009896800000a95d */ /* 0x008fea0003900000 */
[----:B------:R-:W3:Y:S02]  /*1dfe0*/  @!P2 SYNCS.PHASECHK.TRANS64 P2, [R9+URZ+0x28c30], R56 ;  /* 0x028c30380900a5a7 */ /* 0x000ee4000804007f */
[----:B---3--:R-:W-:Y:S05]  /*1dff0*/  @!P2 BRA `(.L_x_2070) ;  /* 0xfffffffc00f0a947 */ /* 0x008fea000383ffff */
[----:B------:R-:W-:Y:S05]  /*1e000*/  BRA `(.L_x_2069) ;  /* 0xfffffec000c07947 */ /* 0x000fea000383ffff */
.L_x_2083:
[----:B--2---:R2:W3:Y:S02]  /*1e010*/  SYNCS.PHASECHK.TRANS64.TRYWAIT P2, [R9+URZ+0x28c50], R56 ;  /* 0x028c5038090075a7 */ /* 0x0044e4000804017f */
[----:B---3--:R-:W-:Y:S05]  /*1e020*/  @!P2 NANOSLEEP.SYNCS 0x989680 ;  /* 0x009896800000a95d */ /* 0x008fea0003900000 */
[----:B------:R-:W3:Y:S02]  /*1e030*/  @!P2 SYNCS.PHASECHK.TRANS64 P2, [R9+URZ+0x28c50], R56 ;  /* 0x028c50380900a5a7 */ /* 0x000ee4000804007f */
[----:B---3--:R-:W-:Y:S05]  /*1e040*/  @!P2 BRA `(.L_x_2083) ;  /* 0xfffffffc00f0a947 */ /* 0x008fea000383ffff */
[----:B------:R-:W-:Y:S05]  /*1e050*/  BRA `(.L_x_2082) ;  /* 0xfffffee000807947 */ /* 0x000fea000383ffff */
.L_x_2095:
[----:B-1----:R1:W2:Y:S02]  /*1e060*/  SYNCS.PHASECHK.TRANS64.TRYWAIT P2, [R216+URZ+0x28c30], R217 ;  /* 0x028c30d9d80075a7 */ /* 0x0022a4000804017f */
[----:B--2---:R-:W-:Y:S05]  /*1e070*/  @!P2 NANOSLEEP.SYNCS 0x989680 ;  /* 0x009896800000a95d */ /* 0x004fea0003900000 */
[----:B------:R-:W2:Y:S02]  /*1e080*/  @!P2 SYNCS.PHASECHK.TRANS64 P2, [R216+URZ+0x28c30], R217 ;  /* 0x028c30d9d800a5a7 */ /* 0x000ea4000804007f */
[----:B--2---:R-:W-:Y:S05]  /*1e090*/  @!P2 BRA `(.L_x_2095) ;  /* 0xfffffffc00f0a947 */ /* 0x004fea000383ffff */
[----:B------:R-:W-:Y:S05]  /*1e0a0*/  BRA `(.L_x_2094) ;  /* 0xfffffee400f07947 */ /* 0x000fea000383ffff */
.L_x_2108:
[----:B---3--:R3:W4:Y:S02]  /*1e0b0*/  SYNCS.PHASECHK.TRANS64.TRYWAIT P2, [R216+URZ+0x28c50], R217 ;  /* 0x028c50d9d80075a7 */ /* 0x008724000804017f */
[----:B----4-:R-:W-:Y:S05]  /*1e0c0*/  @!P2 NANOSLEEP.SYNCS 0x989680 ;  /* 0x009896800000a95d */ /* 0x010fea0003900000 */
[----:B------:R-:W4:Y:S02]  /*1e0d0*/  @!P2 SYNCS.PHASECHK.TRANS64 P2, [R216+URZ+0x28c50], R217 ;  /* 0x028c50d9d800a5a7 */ /* 0x000f24000804007f */
[----:B----4-:R-:W-:Y:S05]  /*1e0e0*/  @!P2 BRA `(.L_x_2108) ;  /* 0xfffffffc00f0a947 */ /* 0x010fea000383ffff */
[----:B------:R-:W-:Y:S05]  /*1e0f0*/  BRA `(.L_x_2107) ;  /* 0xffffff0800d47947 */ /* 0x000fea000383ffff */
.L_x_2121:
[----:B--2---:R2:W3:Y:S02]  /*1e100*/  SYNCS.PHASECHK.TRANS64.TRYWAIT P3, [R9+URZ+0x28c30], R208 ;  /* 0x028c30d0090075a7 */ /* 0x0044e4000806017f */
[----:B---3--:R-:W-:Y:S05]  /*1e110*/  @!P3 NANOSLEEP.SYNCS 0x989680 ;  /* 0x009896800000b95d */ /* 0x008fea0003900000 */
[----:B------:R-:W3:Y:S02]  /*1e120*/  @!P3 SYNCS.PHASECHK.TRANS64 P3, [R9+URZ+0x28c30], R208 ;  /* 0x028c30d00900b5a7 */ /* 0x000ee4000806007f */
[----:B---3--:R-:W-:Y:S05]  /*1e130*/  @!P3 BRA `(.L_x_2121) ;  /* 0xfffffffc00f0b947 */ /* 0x008fea000383ffff */
[----:B------:R-:W-:Y:S05]  /*1e140*/  BRA `(.L_x_2120) ;  /* 0xffffff1000807947 */ /* 0x000fea000383ffff */
.L_x_2126:
[----:B--2---:R2:W3:Y:S02]  /*1e150*/  SYNCS.PHASECHK.TRANS64.TRYWAIT P3, [R9+URZ+0x28c50], R208 ;  /* 0x028c50d0090075a7 */ /* 0x0044e4000806017f */
[----:B---3--:R-:W-:Y:S05]  /*1e160*/  @!P3 NANOSLEEP.SYNCS 0x989680 ;  /* 0x009896800000b95d */ /* 0x008fea0003900000 */
[----:B------:R-:W3:Y:S02]  /*1e170*/  @!P3 SYNCS.PHASECHK.TRANS64 P3, [R9+URZ+0x28c50], R208 ;  /* 0x028c50d00900b5a7 */ /* 0x000ee4000806007f */
[----:B---3--:R-:W-:Y:S05]  /*1e180*/  @!P3 BRA `(.L_x_2126) ;  /* 0xfffffffc00f0b947 */ /* 0x008fea000383ffff */
[----:B------:R-:W-:Y:S05]  /*1e190*/  BRA `(.L_x_2125) ;  /* 0xffffff2800e07947 */ /* 0x000fea000383ffff */
.L_x_2134:
[----:B--2---:R2:W3:Y:S02]  /*1e1a0*/  SYNCS.PHASECHK.TRANS64.TRYWAIT P2, [R191+URZ+0x28c30], R208 ;  /* 0x028c30d0bf0075a7 */ /* 0x0044e4000804017f */
[----:B---3--:R-:W-:Y:S05]  /*1e1b0*/  @!P2 NANOSLEEP.SYNCS 0x989680 ;  /* 0x009896800000a95d */ /* 0x008fea0003900000 */
[----:B------:R-:W3:Y:S02]  /*1e1c0*/  @!P2 SYNCS.PHASECHK.TRANS64 P2, [R191+URZ+0x28c30], R208 ;  /* 0x028c30d0bf00a5a7 */ /* 0x000ee4000804007f */
[----:B---3--:R-:W-:Y:S05]  /*1e1d0*/  @!P2 BRA `(.L_x_2134) ;  /* 0xfffffffc00f0a947 */ /* 0x008fea000383ffff */
[----:B------:R-:W-:Y:S05]  /*1e1e0*/  BRA `(.L_x_2133) ;  /* 0xffffff2c00f87947 */ /* 0x000fea000383ffff */
.L_x_2147:
[----:B-1----:R1:W2:Y:S02]  /*1e1f0*/  SYNCS.PHASECHK.TRANS64.TRYWAIT P2, [R191+URZ+0x28c50], R208 ;  /* 0x028c50d0bf0075a7 */ /* 0x0022a4000804017f */
[----:B--2---:R-:W-:Y:S05]  /*1e200*/  @!P2 NANOSLEEP.SYNCS 0x989680 ;  /* 0x009896800000a95d */ /* 0x004fea0003900000 */
[----:B------:R-:W2:Y:S02]  /*1e210*/  @!P2 SYNCS.PHASECHK.TRANS64 P2, [R191+URZ+0x28c50], R208 ;  /* 0x028c50d0bf00a5a7 */ /* 0x000ea4000804007f */
[----:B--2---:R-:W-:Y:S05]  /*1e220*/  @!P2 BRA `(.L_x_2147) ;  /* 0xfffffffc00f0a947 */ /* 0x004fea000383ffff */
[----:B------:R-:W-:Y:S05]  /*1e230*/  BRA `(.L_x_2146) ;  /* 0xffffff5000ec7947 */ /* 0x000fea000383ffff */
.L_x_2183:
[----:B------:R-:W1:Y:S01]  /*1e240*/  S2R R11, SR_TID.X ;  /* 0x00000000000b7919 */ /* 0x000e620000002100 */
[----:B------:R-:W-:Y:S01]  /*1e250*/  BSSY B1, `(.L_x_2335) ;  /* 0x000000a000017945 */ /* 0x000fe20003800000 */
[----:B------:R-:W-:Y:S02]  /*1e260*/  IMAD.MOV.U32 R12, RZ, RZ, RZ ;  /* 0x000000ffff0c7224 */ /* 0x000fe400078e00ff */
[----:B------:R-:W-:Y:S01]  /*1e270*/  IMAD.MOV.U32 R15, RZ, RZ, -0x1 ;  /* 0xffffffffff0f7424 */ /* 0x000fe200078e00ff */
[----:B-1----:R-:W-:-:S04]  /*1e280*/  SHF.R.U32.HI R11, RZ, 0x5, R11 ;  /* 0x00000005ff0b7819 */ /* 0x002fc8000001160b */
[----:B------:R-:W-:-:S05]  /*1e290*/  LOP3.LUT R11, R11, 0x3, RZ, 0xc0, !PT ;  /* 0x000000030b0b7812 */ /* 0x000fca00078ec0ff */
[----:B0-----:R-:W-:Y:S02]  /*1e2a0*/  IMAD.MOV.U32 R13, RZ, RZ, R11 ;  /* 0x000000ffff0d7224 */ /* 0x001fe400078e000b */
[----:B------:R-:W-:-:S07]  /*1e2b0*/  IMAD.MOV.U32 R11, RZ, RZ, 0x1f ;  /* 0x0000001fff0b7424 */ /* 0x000fce00078e00ff */
[----:B------:R-:W-:Y:S05]  /*1e2c0*/  WARPSYNC.COLLECTIVE R15, `(.L_x_2336) ;  /* 0x000000000f087348 */ /* 0x000fea0003c00000 */
[----:B------:R0:W1:Y:S02]  /*1e2d0*/  SHFL.IDX P6, R14, R13, R12, R11 ;  /* 0x0000000c0d0e7389 */ /* 0x00006400000c000b */
[----:B01----:R-:W-:Y:S01]  /*1e2e0*/  ENDCOLLECTIVE ;  /* 0x000000000000791b */ /* 0x003fe20003800000 */
.L_x_2336:
[----:B------:R-:W-:Y:S05]  /*1e2f0*/  BSYNC B1 ;  /* 0x0000000000017941 */ /* 0x000fea0003800000 */
.L_x_2335:
[----:B------:R-:W-:Y:S05]  /*1e300*/  BRA `(.L_x_2337) ;  /* 0xffffff9c00907947 */ /* 0x000fea000383ffff */
.L_x_2184:
[----:B------:R-:W-:Y:S01]  /*1e310*/  BSSY B1, `(.L_x_2338) ;  /* 0x0000006000017945 */ /* 0x000fe20003800000 */
[----:B------:R-:W-:-:S07]  /*1e320*/  IMAD.MOV.U32 R15, RZ, RZ, -0x1 ;  /* 0xffffffffff0f7424 */ /* 0x000fce00078e00ff */
[----:B0-----:R-:W-:Y:S05]  /*1e330*/  WARPSYNC.COLLECTIVE R15, `(.L_x_2339) ;  /* 0x000000000f0c7348 */ /* 0x001fea0003c00000 */
[----:B------:R-:W-:Y:S02]  /*1e340*/  ELECT P6, UR62, PT ;  /* 0x00000000003e782f */ /* 0x000fe400038c0000 */
[----:B------:R-:W-:Y:S01]  /*1e350*/  MOV R14, UR62 ;  /* 0x0000003e000e7c02 */ /* 0x000fe20008000f00 */
[----:B0-----:R-:W-:Y:S10]  /*1e360*/  ENDCOLLECTIVE ;  /* 0x000000000000791b */ /* 0x001ff40003800000 */
.L_x_2339:
[----:B------:R-:W-:Y:S05]  /*1e370*/  BSYNC B1 ;  /* 0x0000000000017941 */ /* 0x000fea0003800000 */
.L_x_2338:
[----:B------:R-:W-:Y:S05]  /*1e380*/  BRA `(.L_x_2340) ;  /* 0xffffff9c007c7947 */ /* 0x000fea000383ffff */
.L_x_2186:
[----:B-1----:R1:W2:Y:S02]  /*1e390*/  SYNCS.PHASECHK.TRANS64.TRYWAIT P0, [R7+URZ+0x28c20], R8 ;  /* 0x028c2008070075a7 */ /* 0x0022a4000800017f */
[----:B--2---:R-:W-:Y:S05]  /*1e3a0*/  @!P0 NANOSLEEP.SYNCS 0x989680 ;  /* 0x009896800000895d */ /* 0x004fea0003900000 */
[----:B------:R-:W2:Y:S02]  /*1e3b0*/  @!P0 SYNCS.PHASECHK.TRANS64 P0, [R7+URZ+0x28c20], R8 ;  /* 0x028c2008070085a7 */ /* 0x000ea4000800007f */
[----:B--2---:R-:W-:Y:S05]  /*1e3c0*/  @!P0 BRA `(.L_x_2186) ;  /* 0xfffffffc00f08947 */ /* 0x004fea000383ffff */
[----:B------:R-:W-:Y:S05]  /*1e3d0*/  BRA `(.L_x_2341) ;  /* 0xffffff9c00987947 */ /* 0x000fea000383ffff */
.L_x_2189:
[----:B-1----:R1:W2:Y:S02]  /*1e3e0*/  SYNCS.PHASECHK.TRANS64.TRYWAIT P0, [R8+URZ+0x28ca0], R11 ;  /* 0x028ca00b080075a7 */ /* 0x0022a4000800017f */
[----:B--2---:R-:W-:Y:S05]  /*1e3f0*/  @!P0 NANOSLEEP.SYNCS 0x989680 ;  /* 0x009896800000895d */ /* 0x004fea0003900000 */
[----:B------:R-:W2:Y:S02]  /*1e400*/  @!P0 SYNCS.PHASECHK.TRANS64 P0, [R8+URZ+0x28ca0], R11 ;  /* 0x028ca00b080085a7 */ /* 0x000ea4000800007f */
[----:B--2---:R-:W-:Y:S05]  /*1e410*/  @!P0 BRA `(.L_x_2189) ;  /* 0xfffffffc00f08947 */ /* 0x004fea000383ffff */
[----:B------:R-:W-:Y:S05]  /*1e420*/  BRA `(.L_x_2342) ;  /* 0xffffff9c00a87947 */ /* 0x000fea000383ffff */
.L_x_2191:
[----:B--2---:R2:W3:Y:S02]  /*1e430*/  SYNCS.PHASECHK.TRANS64.TRYWAIT P0, [R8+URZ+0x28cc0], R11 ;  /* 0x028cc00b080075a7 */ /* 0x0044e4000800017f */
[----:B---3--:R-:W-:Y:S05]  /*1e440*/  @!P0 NANOSLEEP.SYNCS 0x989680 ;  /* 0x009896800000895d */ /* 0x008fea0003900000 */
[----:B------:R-:W3:Y:S02]  /*1e450*/  @!P0 SYNCS.PHASECHK.TRANS64 P0, [R8+URZ+0x28cc0], R11 ;  /* 0x028cc00b080085a7 */ /* 0x000ee4000800007f */
[----:B---3--:R-:W-:Y:S05]  /*1e460*/  @!P0 BRA `(.L_x_2191) ;  /* 0xfffffffc00f08947 */ /* 0x008fea000383ffff */
[----:B------:R-:W-:Y:S05]  /*1e470*/  BRA `(.L_x_2343) ;  /* 0xffffffa0000c7947 */ /* 0x000fea000383ffff */
.L_x_2195:
[----:B-1----:R1:W2:Y:S02]  /*1e480*/  SYNCS.PHASECHK.TRANS64.TRYWAIT P0, [R9+URZ+0x28ca0], R10 ;  /* 0x028ca00a090075a7 */ /* 0x0022a4000800017f */
[----:B--2---:R-:W-:Y:S05]  /*1e490*/  @!P0 NANOSLEEP.SYNCS 0x989680 ;  /* 0x009896800000895d */ /* 0x004fea0003900000 */
[----:B------:R-:W2:Y:S02]  /*1e4a0*/  @!P0 SYNCS.PHASECHK.TRANS64 P0, [R9+URZ+0x28ca0], R10 ;  /* 0x028ca00a090085a7 */ /* 0x000ea4000800007f */
[----:B--2---:R-:W-:Y:S05]  /*1e4b0*/  @!P0 BRA `(.L_x_2195) ;  /* 0xfffffffc00f08947 */ /* 0x004fea000383ffff */
[----:B------:R-:W-:Y:S05]  /*1e4c0*/  BRA `(.L_x_2344) ;  /* 0xffffffa4004c7947 */ /* 0x000fea000383ffff */
.L_x_2197:
[----:B--2---:R2:W3:Y:S02]  /*1e4d0*/  SYNCS.PHASECHK.TRANS64.TRYWAIT P1, [R9+URZ+0x28cc0], R10 ;  /* 0x028cc00a090075a7 */ /* 0x0044e4000802017f */
[----:B---3--:R-:W-:Y:S05]  /*1e4e0*/  @!P1 NANOSLEEP.SYNCS 0x989680 ;  /* 0x009896800000995d */ /* 0x008fea0003900000 */
[----:B------:R-:W3:Y:S02]  /*1e4f0*/  @!P1 SYNCS.PHASECHK.TRANS64 P1, [R9+URZ+0x28cc0], R10 ;  /* 0x028cc00a090095a7 */ /* 0x000ee4000802007f */
[----:B---3--:R-:W-:Y:S05]  /*1e500*/  @!P1 BRA `(.L_x_2197) ;  /* 0xfffffffc00f09947 */ /* 0x008fea000383ffff */
[----:B------:R-:W-:Y:S05]  /*1e510*/  BRA `(.L_x_2345) ;  /* 0xffffffa400a87947 */ /* 0x000fea000383ffff */
.L_x_2215:
[----:B------:R-:W0:Y:S01]  /*1e520*/  S2R R5, SR_TID.X ;  /* 0x0000000000057919 */ /* 0x000e220000002100 */
[----:B------:R-:W-:Y:S01]  /*1e530*/  BSSY B0, `(.L_x_2346) ;  /* 0x000000a000007945 */ /* 0x000fe20003800000 */
[----:B------:R-:W-:Y:S02]  /*1e540*/  IMAD.MOV.U32 R12, RZ, RZ, RZ ;  /* 0x000000ffff0c7224 */ /* 0x000fe400078e00ff */
[----:B-1----:R-:W-:Y:S02]  /*1e550*/  IMAD.MOV.U32 R11, RZ, RZ, 0x1f ;  /* 0x0000001fff0b7424 */ /* 0x002fe400078e00ff */
[----:B------:R-:W-:Y:S01]  /*1e560*/  IMAD.MOV.U32 R15, RZ, RZ, -0x1 ;  /* 0xffffffffff0f7424 */ /* 0x000fe200078e00ff */
[----:B0-----:R-:W-:-:S04]  /*1e570*/  SHF.R.U32.HI R5, RZ, 0x5, R5 ;  /* 0x00000005ff057819 */ /* 0x001fc80000011605 */
[----:B------:R-:W-:-:S05]  /*1e580*/  LOP3.LUT R5, R5, 0x3, RZ, 0xc0, !PT ;  /* 0x0000000305057812 */ /* 0x000fca00078ec0ff */
[----:B------:R-:W-:-:S07]  /*1e590*/  IMAD.MOV.U32 R13, RZ, RZ, R5 ;  /* 0x000000ffff0d7224 */ /* 0x000fce00078e0005 */
[----:B------:R-:W-:Y:S05]  /*1e5a0*/  WARPSYNC.COLLECTIVE R15, `(.L_x_2347) ;  /* 0x000000000f087348 */ /* 0x000fea0003c00000 */
[----:B------:R0:W1:Y:S02]  /*1e5b0*/  SHFL.IDX P6, R14, R13, R12, R11 ;  /* 0x0000000c0d0e7389 */ /* 0x00006400000c000b */
[----:B01----:R-:W-:Y:S01]  /*1e5c0*/  ENDCOLLECTIVE ;  /* 0x000000000000791b */ /* 0x003fe20003800000 */
.L_x_2347:
[----:B------:R-:W-:Y:S05]  /*1e5d0*/  BSYNC B0 ;  /* 0x0000000000007941 */ /* 0x000fea0003800000 */
.L_x_2346:
[----:B------:R-:W-:Y:S05]  /*1e5e0*/  BRA `(.L_x_2348) ;  /* 0xffffffb400707947 */ /* 0x000fea000383ffff */
.L_x_2216:
[----:B------:R-:W-:Y:S01]  /*1e5f0*/  BSSY B0, `(.L_x_2349) ;  /* 0x0000006000007945 */ /* 0x000fe20003800000 */
[----:B------:R-:W-:-:S07]  /*1e600*/  MOV R15, 0xffffffff ;  /* 0xffffffff000f7802 */ /* 0x000fce0000000f00 */
[----:B-1----:R-:W-:Y:S05]  /*1e610*/  WARPSYNC.COLLECTIVE R15, `(.L_x_2350) ;  /* 0x000000000f0c7348 */ /* 0x002fea0003c00000 */
[----:B------:R-:W-:Y:S02]  /*1e620*/  ELECT P6, UR62, PT ;  /* 0x00000000003e782f */ /* 0x000fe400038c0000 */
[----:B------:R-:W-:Y:S01]  /*1e630*/  MOV R14, UR62 ;  /* 0x0000003e000e7c02 */ /* 0x000fe20008000f00 */
[----:B-1----:R-:W-:Y:S10]  /*1e640*/  ENDCOLLECTIVE ;  /* 0x000000000000791b */ /* 0x002ff40003800000 */
.L_x_2350:
[----:B------:R-:W-:Y:S05]  /*1e650*/  BSYNC B0 ;  /* 0x0000000000007941 */ /* 0x000fea0003800000 */
.L_x_2349:
[----:B------:R-:W-:Y:S05]  /*1e660*/  BRA `(.L_x_2351) ;  /* 0xffffffb400607947 */ /* 0x000fea000383ffff */
.L_x_2219:
[----:B0-----:R0:W1:Y:S02]  /*1e670*/  SYNCS.PHASECHK.TRANS64.TRYWAIT P0, [R5+URZ+0x28c40], R7 ;  /* 0x028c4007050075a7 */ /* 0x001064000800017f */
[----:B-1----:R-:W-:Y:S05]  /*1e680*/  @!P0 NANOSLEEP.SYNCS 0x989680 ;  /* 0x009896800000895d */ /* 0x002fea0003900000 */
[----:B------:R-:W1:Y:S02]  /*1e690*/  @!P0 SYNCS.PHASECHK.TRANS64 P0, [R5+URZ+0x28c40], R7 ;  /* 0x028c4007050085a7 */ /* 0x000e64000800007f */
[----:B-1----:R-:W-:Y:S05]  /*1e6a0*/  @!P0 BRA `(.L_x_2219) ;  /* 0xfffffffc00f08947 */ /* 0x002fea000383ffff */
[----:B------:R-:W-:Y:S05]  /*1e6b0*/  BRA `(.L_x_2352) ;  /* 0xffffffb400c87947 */ /* 0x000fea000383ffff */
.L_x_2222:
        /* <DEDUP_REMOVED lines=8> */
.L_x_2225:
[----:B0-----:R0:W1:Y:S02]  /*1e740*/  SYNCS.PHASECHK.TRANS64.TRYWAIT P0, [R2+URZ+0x28c60], R5 ;  /* 0x028c6005020075a7 */ /* 0x001064000800017f */
[----:B-1----:R-:W-:Y:S05]  /*1e750*/  @!P0 NANOSLEEP.SYNCS 0x989680 ;  /* 0x009896800000895d */ /* 0x002fea0003900000 */
[----:B------:R-:W1:Y:S02]  /*1e760*/  @!P0 SYNCS.PHASECHK.TRANS64 P0, [R2+URZ+0x28c60], R5 ;  /* 0x028c6005020085a7 */ /* 0x000e64000800007f */
[----:B-1----:R-:W-:Y:S05]  /*1e770*/  @!P0 BRA `(.L_x_2225) ;  /* 0xfffffffc00f08947 */ /* 0x002fea000383ffff */
[----:B------:R-:W-:Y:S05]  /*1e780*/  BRA `(.L_x_2354) ;  /* 0xffffffb800c07947 */ /* 0x000fea000383ffff */
.L_x_2234:
[----:B--2---:R2:W3:Y:S02]  /*1e790*/  SYNCS.PHASECHK.TRANS64.TRYWAIT P0, [R2+URZ+0x28c40], R3 ;  /* 0x028c4003020075a7 */ /* 0x0044e4000800017f */
[----:B---3--:R-:W-:Y:S05]  /*1e7a0*/  @!P0 NANOSLEEP.SYNCS 0x989680 ;  /* 0x009896800000895d */ /* 0x008fea0003900000 */
[----:B------:R-:W3:Y:S02]  /*1e7b0*/  @!P0 SYNCS.PHASECHK.TRANS64 P0, [R2+URZ+0x28c40], R3 ;  /* 0x028c4003020085a7 */ /* 0x000ee4000800007f */
[----:B---3--:R-:W-:Y:S05]  /*1e7c0*/  @!P0 BRA `(.L_x_2234) ;  /* 0xfffffffc00f08947 */ /* 0x008fea000383ffff */
[----:B------:R-:W-:Y:S05]  /*1e7d0*/  BRA `(.L_x_2355) ;  /* 0xffffffc000907947 */ /* 0x000fea000383ffff */
.L_x_2236:
[----:B0-----:R0:W3:Y:S02]  /*1e7e0*/  SYNCS.PHASECHK.TRANS64.TRYWAIT P0, [R2+URZ+0x28c60], R3 ;  /* 0x028c6003020075a7 */ /* 0x0010e4000800017f */
[----:B---3--:R-:W-:Y:S05]  /*1e7f0*/  @!P0 NANOSLEEP.SYNCS 0x989680 ;  /* 0x009896800000895d */ /* 0x008fea0003900000 */
[----:B------:R-:W3:Y:S02]  /*1e800*/  @!P0 SYNCS.PHASECHK.TRANS64 P0, [R2+URZ+0x28c60], R3 ;  /* 0x028c6003020085a7 */ /* 0x000ee4000800007f */
[----:B---3--:R-:W-:Y:S05]  /*1e810*/  @!P0 BRA `(.L_x_2236) ;  /* 0xfffffffc00f08947 */ /* 0x008fea000383ffff */
[----:B------:R-:W-:Y:S05]  /*1e820*/  BRA `(.L_x_2356) ;  /* 0xffffffc400007947 */ /* 0x000fea000383ffff */
.L_x_2241:
[----:B---3--:R3:W4:Y:S02]  /*1e830*/  SYNCS.PHASECHK.TRANS64.TRYWAIT P0, [R2+URZ+0x28c40], R3 ;  /* 0x028c4003020075a7 */ /* 0x008724000800017f */
[----:B----4-:R-:W-:Y:S05]  /*1e840*/  @!P0 NANOSLEEP.SYNCS 0x989680 ;  /* 0x009896800000895d */ /* 0x010fea0003900000 */
[----:B------:R-:W4:Y:S02]  /*1e850*/  @!P0 SYNCS.PHASECHK.TRANS64 P0, [R2+URZ+0x28c40], R3 ;  /* 0x028c4003020085a7 */ /* 0x000f24000800007f */
[----:B----4-:R-:W-:Y:S05]  /*1e860*/  @!P0 BRA `(.L_x_2241) ;  /* 0xfffffffc00f08947 */ /* 0x010fea000383ffff */
[----:B------:R-:W-:Y:S05]  /*1e870*/  BRA `(.L_x_2357) ;  /* 0xffffffc800a47947 */ /* 0x000fea000383ffff */
.L_x_2243:
[----:B0-----:R0:W2:Y:S02]  /*1e880*/  SYNCS.PHASECHK.TRANS64.TRYWAIT P1, [R2+URZ+0x28c60], R3 ;  /* 0x028c6003020075a7 */ /* 0x0010a4000802017f */
[----:B--2---:R-:W-:Y:S05]  /*1e890*/  @!P1 NANOSLEEP.SYNCS 0x989680 ;  /* 0x009896800000995d */ /* 0x004fea0003900000 */
[----:B------:R-:W2:Y:S02]  /*1e8a0*/  @!P1 SYNCS.PHASECHK.TRANS64 P1, [R2+URZ+0x28c60], R3 ;  /* 0x028c6003020095a7 */ /* 0x000ea4000802007f */
[----:B--2---:R-:W-:Y:S05]  /*1e8b0*/  @!P1 BRA `(.L_x_2243) ;  /* 0xfffffffc00f09947 */ /* 0x004fea000383ffff */
[----:B------:R-:W-:Y:S05]  /*1e8c0*/  BRA `(.L_x_2358) ;  /* 0xffffffcc00107947 */ /* 0x000fea000383ffff */
.L_x_2248:
[----:B---3--:R3:W4:Y:S02]  /*1e8d0*/  SYNCS.PHASECHK.TRANS64.TRYWAIT P0, [R2+URZ+0x28c40], R3 ;  /* 0x028c4003020075a7 */ /* 0x008724000800017f */
[----:B----4-:R-:W-:Y:S05]  /*1e8e0*/  @!P0 NANOSLEEP.SYNCS 0x989680 ;  /* 0x009896800000895d */ /* 0x010fea0003900000 */
[----:B------:R-:W4:Y:S02]  /*1e8f0*/  @!P0 SYNCS.PHASECHK.TRANS64 P0, [R2+URZ+0x28c40], R3 ;  /* 0x028c4003020085a7 */ /* 0x000f24000800007f */
[----:B----4-:R-:W-:Y:S05]  /*1e900*/  @!P0 BRA `(.L_x_2248) ;  /* 0xfffffffc00f08947 */ /* 0x010fea000383ffff */
[----:B------:R-:W-:Y:S05]  /*1e910*/  BRA `(.L_x_2359) ;  /* 0xffffffd000907947 */ /* 0x000fea000383ffff */
.L_x_2250:
[----:B0-----:R0:W2:Y:S02]  /*1e920*/  SYNCS.PHASECHK.TRANS64.TRYWAIT P1, [R2+URZ+0x28c60], R3 ;  /* 0x028c6003020075a7 */ /* 0x0010a4000802017f */
[----:B--2---:R-:W-:Y:S05]  /*1e930*/  @!P1 NANOSLEEP.SYNCS 0x989680 ;  /* 0x009896800000995d */ /* 0x004fea0003900000 */
[----:B------:R-:W2:Y:S02]  /*1e940*/  @!P1 SYNCS.PHASECHK.TRANS64 P1, [R2+URZ+0x28c60], R3 ;  /* 0x028c6003020095a7 */ /* 0x000ea4000802007f */
[----:B--2---:R-:W-:Y:S05]  /*1e950*/  @!P1 BRA `(.L_x_2250) ;  /* 0xfffffffc00f09947 */ /* 0x004fea000383ffff */
[----:B------:R-:W-:Y:S05]  /*1e960*/  BRA `(.L_x_2360) ;  /* 0xffffffd400007947 */ /* 0x000fea000383ffff */
.L_x_2255:
[----:B------:R-:W-:Y:S01]  /*1e970*/  BSSY B0, `(.L_x_2361) ;  /* 0x0000008000007945 */ /* 0x000fe20003800000 */
[----:B0-----:R-:W-:Y:S02]  /*1e980*/  IMAD.MOV.U32 R13, RZ, RZ, R16 ;  /* 0x000000ffff0d7224 */ /* 0x001fe400078e0010 */
[----:B------:R-:W-:Y:S02]  /*1e990*/  IMAD.MOV.U32 R12, RZ, RZ, RZ ;  /* 0x000000ffff0c7224 */ /* 0x000fe400078e00ff */
[----:B-1----:R-:W-:Y:S02]  /*1e9a0*/  IMAD.MOV.U32 R11, RZ, RZ, 0x1f ;  /* 0x0000001fff0b7424 */ /* 0x002fe400078e00ff */
[----:B------:R-:W-:-:S07]  /*1e9b0*/  IMAD.MOV.U32 R15, RZ, RZ, -0x1 ;  /* 0xffffffffff0f7424 */ /* 0x000fce00078e00ff */
[----:B--2---:R-:W-:Y:S05]  /*1e9c0*/  WARPSYNC.COLLECTIVE R15, `(.L_x_2362) ;  /* 0x000000000f087348 */ /* 0x004fea0003c00000 */
[----:B------:R0:W1:Y:S02]  /*1e9d0*/  SHFL.IDX P6, R14, R13, R12, R11 ;  /* 0x0000000c0d0e7389 */ /* 0x00006400000c000b */
[----:B012---:R-:W-:Y:S01]  /*1e9e0*/  ENDCOLLECTIVE ;  /* 0x000000000000791b */ /* 0x007fe20003800000 */
.L_x_2362:
[----:B------:R-:W-:Y:S05]  /*1e9f0*/  BSYNC B0 ;  /* 0x0000000000007941 */ /* 0x000fea0003800000 */
.L_x_2361:
        /* <DEDUP_REMOVED lines=8> */
.L_x_2363:
[----:B------:R-:W-:Y:S01]  /*1ea80*/  MOV R16, R14 ;  /* 0x0000000e00107202 */ /* 0x000fe20000000f00 */
[----:B------:R-:W-:Y:S06]  /*1ea90*/  BRA `(.L_x_2364) ;  /* 0xffffffd800447947 */ /* 0x000fec000383ffff */
.L_x_2258:
[----:B------:R-:W-:Y:S01]  /*1eaa0*/  BSSY B0, `(.L_x_2365) ;  /* 0x0000008000007945 */ /* 0x000fe20003800000 */
[----:B0----5:R-:W-:Y:S02]  /*1eab0*/  IMAD.MOV.U32 R13, RZ, RZ, R17 ;  /* 0x000000ffff0d7224 */ /* 0x021fe400078e0011 */
[----:B------:R-:W-:Y:S02]  /*1eac0*/  IMAD.MOV.U32 R12, RZ, RZ, 0x1 ;  /* 0x00000001ff0c7424 */ /* 0x000fe400078e00ff */
[----:B-1----:R-:W-:Y:S02]  /*1ead0*/  IMAD.MOV.U32 R11, RZ, RZ, RZ ;  /* 0x000000ffff0b7224 */ /* 0x002fe400078e00ff */
[----:B------:R-:W-:-:S07]  /*1eae0*/  IMAD.MOV.U32 R15, RZ, RZ, -0x1 ;  /* 0xffffffffff0f7424 */ /* 0x000fce00078e00ff */
[----:B--234-:R-:W-:Y:S05]  /*1eaf0*/  WARPSYNC.COLLECTIVE R15, `(.L_x_2366) ;  /* 0x000000000f087348 */ /* 0x01cfea0003c00000 */
[----:B------:R0:W1:Y:S02]  /*1eb00*/  SHFL.UP P6, R14, R13, R12, R11 ;  /* 0x0400000c0d0e7389 */ /* 0x00006400000c000b */
[----:B01234-:R-:W-:Y:S01]  /*1eb10*/  ENDCOLLECTIVE ;  /* 0x000000000000791b */ /* 0x01ffe20003800000 */
.L_x_2366:
[----:B------:R-:W-:Y:S05]  /*1eb20*/  BSYNC B0 ;  /* 0x0000000000007941 */ /* 0x000fea0003800000 */
.L_x_2365:
[C---:B------:R-:W-:Y:S01]  /*1eb30*/  ISETP.NE.AND P0, PT, R7.reuse, RZ, PT ;  /* 0x000000ff0700720c */ /* 0x040fe20003f05270 */
        /* <DEDUP_REMOVED lines=9> */
.L_x_2367:
        /* <DEDUP_REMOVED lines=8> */
.L_x_2368:
        /* <DEDUP_REMOVED lines=8> */
.L_x_2369:
        /* <DEDUP_REMOVED lines=8> */
.L_x_2370:
        /* <DEDUP_REMOVED lines=8> */
.L_x_2371:
[----:B------:R-:W-:Y:S05]  /*1edd0*/  BRA `(.L_x_2372) ;  /* 0xffffffd800087947 */ /* 0x000fea000383ffff */
.L_x_2263:
[----:B------:R-:W-:Y:S01]  /*1ede0*/  BSSY B0, `(.L_x_2373) ;  /* 0x0000008000007945 */ /* 0x000fe20003800000 */
[----:B-----5:R-:W-:Y:S02]  /*1edf0*/  IMAD.MOV.U32 R13, RZ, RZ, R17 ;  /* 0x000000ffff0d7224 */ /* 0x020fe400078e0011 */
[----:B------:R-:W-:Y:S02]  /*1ee00*/  IMAD.MOV.U32 R12, RZ, RZ, 0x1 ;  /* 0x00000001ff0c7424 */ /* 0x000fe400078e00ff */
[----:B-1----:R-:W-:Y:S02]  /*1ee10*/  IMAD.MOV.U32 R11, RZ, RZ, RZ ;  /* 0x000000ffff0b7224 */ /* 0x002fe400078e00ff */
[----:B------:R-:W-:-:S07]  /*1ee20*/  IMAD.MOV.U32 R15, RZ, RZ, -0x1 ;  /* 0xffffffffff0f7424 */ /* 0x000fce00078e00ff */
[----:B0-2---:R-:W-:Y:S05]  /*1ee30*/  WARPSYNC.COLLECTIVE R15, `(.L_x_2374) ;  /* 0x000000000f087348 */ /* 0x005fea0003c00000 */
[----:B------:R1:W3:Y:S02]  /*1ee40*/  SHFL.UP P6, R14, R13, R12, R11 ;  /* 0x0400000c0d0e7389 */ /* 0x0002e400000c000b */
[----:B0123--:R-:W-:Y:S01]  /*1ee50*/  ENDCOLLECTIVE ;  /* 0x000000000000791b */ /* 0x00ffe20003800000 */
.L_x_2374:
[----:B------:R-:W-:Y:S05]  /*1ee60*/  BSYNC B0 ;  /* 0x0000000000007941 */ /* 0x000fea0003800000 */
.L_x_2373:
        /* <DEDUP_REMOVED lines=10> */
.L_x_2375:
        /* <DEDUP_REMOVED lines=8> */
.L_x_2376:
        /* <DEDUP_REMOVED lines=8> */
.L_x_2377:
        /* <DEDUP_REMOVED lines=8> */
.L_x_2378:
        /* <DEDUP_REMOVED lines=8> */
.L_x_2379:
[----:B------:R-:W-:Y:S05]  /*1f110*/  BRA `(.L_x_2380) ;  /* 0xffffffd400ec7947 */ /* 0x000fea000383ffff */
.L_x_2265:
[----:B------:R-:W-:Y:S01]  /*1f120*/  BSSY B0, `(.L_x_2381) ;  /* 0x0000006000007945 */ /* 0x000fe20003800000 */
[----:B------:R-:W-:Y:S01]  /*1f130*/  PLOP3.LUT P6, PT, P6, PT, PT, 0x8, 0x0 ;  /* 0x000000000000781c */ /* 0x000fe200037ce170 */
[----:B------:R-:W-:-:S12]  /*1f140*/  IMAD.MOV.U32 R15, RZ, RZ, -0x1 ;  /* 0xffffffffff0f7424 */ /* 0x000fd800078e00ff */
[----:B01----:R-:W-:Y:S05]  /*1f150*/  WARPSYNC.COLLECTIVE R15, `(.L_x_2382) ;  /* 0x000000000f087348 */ /* 0x003fea0003c00000 */
[----:B------:R-:W-:Y:S01]  /*1f160*/  VOTE.ANY R14, PT, P6 ;  /* 0x00000000000e7806 */ /* 0x000fe200030e0100 */
[----:B01----:R-:W-:Y:S06]  /*1f170*/  ENDCOLLECTIVE ;  /* 0x000000000000791b */ /* 0x003fec0003800000 */
.L_x_2382:
[----:B------:R-:W-:Y:S05]  /*1f180*/  BSYNC B0 ;  /* 0x0000000000007941 */ /* 0x000fea0003800000 */
.L_x_2381:
[----:B------:R-:W-:Y:S02]  /*1f190*/  IMAD.MOV.U32 R3, RZ, RZ, R14 ;  /* 0x000000ffff037224 */ /* 0x000fe400078e000e */
[----:B------:R-:W-:Y:S02]  /*1f1a0*/  IMAD.MOV.U32 R13, RZ, RZ, R17 ;  /* 0x000000ffff0d7224 */ /* 0x000fe400078e0011 */
[----:B------:R-:W0:Y:S01]  /*1f1b0*/  POPC R6, R3 ;  /* 0x0000000300067309 */ /* 0x000e220000000000 */
[----:B------:R-:W-:Y:S02]  /*1f1c0*/  IMAD.MOV.U32 R11, RZ, RZ, 0x1f ;  /* 0x0000001fff0b7424 */ /* 0x000fe400078e00ff */
[----:B------:R-:W-:Y:S02]  /*1f1d0*/  IMAD.MOV.U32 R15, RZ, RZ, -0x1 ;  /* 0xffffffffff0f7424 */ /* 0x000fe400078e00ff */
[----:B0-----:R-:W-:-:S07]  /*1f1e0*/  IMAD.MOV.U32 R12, RZ, RZ, R6 ;  /* 0x000000ffff0c7224 */ /* 0x001fce00078e0006 */
[----:B------:R-:W-:Y:S05]  /*1f1f0*/  WARPSYNC.COLLECTIVE R15, `(.L_x_2383) ;  /* 0x000000000f087348 */ /* 0x000fea0003c00000 */
[----:B------:R0:W1:Y:S02]  /*1f200*/  SHFL.IDX P6, R14, R13, R12, R11 ;  /* 0x0000000c0d0e7389 */ /* 0x00006400000c000b */
[----:B01----:R-:W-:Y:S01]  /*1f210*/  ENDCOLLECTIVE ;  /* 0x000000000000791b */ /* 0x003fe20003800000 */
.L_x_2383:
[----:B------:R-:W-:Y:S01]  /*1f220*/  IMAD.MOV.U32 R17, RZ, RZ, R14 ;  /* 0x000000ffff117224 */ /* 0x000fe200078e000e */
[----:B------:R-:W-:Y:S06]  /*1f230*/  BRA `(.L_x_2384) ;  /* 0xffffffd400dc7947 */ /* 0x000fec000383ffff */
.L_x_2267:
[----:B------:R-:W-:Y:S01]  /*1f240*/  BSSY B0, `(.L_x_2385) ;  /* 0x0000007000007945 */ /* 0x000fe20003800000 */
[----:B------:R-:W-:Y:S01]  /*1f250*/  MOV R13, R2 ;  /* 0x00000002000d7202 */ /* 0x000fe20000000f00 */
[----:B-1----:R-:W-:Y:S02]  /*1f260*/  IMAD.MOV.U32 R11, RZ, RZ, 0x1f ;  /* 0x0000001fff0b7424 */ /* 0x002fe400078e00ff */
[----:B------:R-:W-:-:S07]  /*1f270*/  IMAD.MOV.U32 R15, RZ, RZ, -0x1 ;  /* 0xffffffffff0f7424 */ /* 0x000fce00078e00ff */
[----:B0-23--:R-:W-:Y:S05]  /*1f280*/  WARPSYNC.COLLECTIVE R15, `(.L_x_2386) ;  /* 0x000000000f087348 */ /* 0x00dfea0003c00000 */
[----:B------:R1:W4:Y:S02]  /*1f290*/  SHFL.IDX P6, R14, R13, R12, R11 ;  /* 0x0000000c0d0e7389 */ /* 0x00032400000c000b */
[----:B01234-:R-:W-:Y:S01]  /*1f2a0*/  ENDCOLLECTIVE ;  /* 0x000000000000791b */ /* 0x01ffe20003800000 */
.L_x_2386:
[----:B------:R-:W-:Y:S05]  /*1f2b0*/  BSYNC B0 ;  /* 0x0000000000007941 */ /* 0x000fea0003800000 */
.L_x_2385:
[----:B------:R-:W-:Y:S01]  /*1f2c0*/  IMAD.MOV.U32 R7, RZ, RZ, R14 ;  /* 0x000000ffff077224 */ /* 0x000fe200078e000e */
[----:B------:R-:W-:Y:S06]  /*1f2d0*/  BRA `(.L_x_2266) ;  /* 0xffffffd400d07947 */ /* 0x000fec000383ffff */
.L_x_2271:
[----:B-1----:R1:W2:Y:S02]  /*1f2e0*/  SYNCS.PHASECHK.TRANS64.TRYWAIT P0, [R0+URZ+0x28c20], R3 ;  /* 0x028c2003000075a7 */ /* 0x0022a4000800017f */
[----:B--2---:R-:W-:Y:S05]  /*1f2f0*/  @!P0 NANOSLEEP.SYNCS 0x989680 ;  /* 0x009896800000895d */ /* 0x004fea0003900000 */
[----:B------:R-:W2:Y:S02]  /*1f300*/  @!P0 SYNCS.PHASECHK.TRANS64 P0, [R0+URZ+0x28c20], R3 ;  /* 0x028c2003000085a7 */ /* 0x000ea4000800007f */
[----:B--2---:R-:W-:Y:S05]  /*1f310*/  @!P0 BRA `(.L_x_2271) ;  /* 0xfffffffc00f08947 */ /* 0x004fea000383ffff */
[----:B------:R-:W-:Y:S05]  /*1f320*/  BRA `(.L_x_2387) ;  /* 0xffffffdc00447947 */ /* 0x000fea000383ffff */
.L_x_2272:
[----:B------:R-:W2:Y:S01]  /*1f330*/  S2R R2, SR_TID.X ;  /* 0x0000000000027919 */ /* 0x000ea20000002100 */
[----:B------:R-:W-:Y:S01]  /*1f340*/  BSSY B0, `(.L_x_2388) ;  /* 0x000000a000007945 */ /* 0x000fe20003800000 */
[----:B------:R-:W-:Y:S02]  /*1f350*/  IMAD.MOV.U32 R12, RZ, RZ, RZ ;  /* 0x000000ffff0c7224 */ /* 0x000fe400078e00ff */
        /* <DEDUP_REMOVED lines=8> */
.L_x_2389:
[----:B------:R-:W-:Y:S05]  /*1f3e0*/  BSYNC B0 ;  /* 0x0000000000007941 */ /* 0x000fea0003800000 */
.L_x_2388:
[----:B------:R-:W-:Y:S05]  /*1f3f0*/  BRA `(.L_x_2390) ;  /* 0xffffffdc002c7947 */ /* 0x000fea000383ffff */
.L_x_2273:
[----:B------:R-:W-:Y:S01]  /*1f400*/  BSSY B0, `(.L_x_2391) ;  /* 0x0000006000007945 */ /* 0x000fe20003800000 */
[----:B------:R-:W-:-:S07]  /*1f410*/  IMAD.MOV.U32 R15, RZ, RZ, -0x1 ;  /* 0xffffffffff0f7424 */ /* 0x000fce00078e00ff */
[----:B012---:R-:W-:Y:S05]  /*1f420*/  WARPSYNC.COLLECTIVE R15, `(.L_x_2392) ;  /* 0x000000000f0c7348 */ /* 0x007fea0003c00000 */
[----:B------:R-:W-:Y:S02]  /*1f430*/  ELECT P6, UR62, PT ;  /* 0x00000000003e782f */ /* 0x000fe400038c0000 */
[----:B------:R-:W-:Y:S01]  /*1f440*/  MOV R14, UR62 ;  /* 0x0000003e000e7c02 */ /* 0x000fe20008000f00 */
[----:B012---:R-:W-:Y:S10]  /*1f450*/  ENDCOLLECTIVE ;  /* 0x000000000000791b */ /* 0x007ff40003800000 */
.L_x_2392:
[----:B------:R-:W-:Y:S05]  /*1f460*/  BSYNC B0 ;  /* 0x0000000000007941 */ /* 0x000fea0003800000 */
.L_x_2391:
[----:B------:R-:W-:Y:S05]  /*1f470*/  BRA `(.L_x_2393) ;  /* 0xffffffdc00207947 */ /* 0x000fea000383ffff */
.L_x_2275:
[----:B-1----:R1:W2:Y:S02]  /*1f480*/  SYNCS.PHASECHK.TRANS64.TRYWAIT P0, [R6+URZ], R5 ;  /* 0x00000005060075a7 */ /* 0x0022a4000800017f */
[----:B--2---:R-:W-:Y:S05]  /*1f490*/  @!P0 NANOSLEEP.SYNCS 0x989680 ;  /* 0x009896800000895d */ /* 0x004fea0003900000 */
[----:B------:R-:W2:Y:S02]  /*1f4a0*/  @!P0 SYNCS.PHASECHK.TRANS64 P0, [R6+URZ], R5 ;  /* 0x00000005060085a7 */ /* 0x000ea4000800007f */
[----:B--2---:R-:W-:Y:S05]  /*1f4b0*/  @!P0 BRA `(.L_x_2275) ;  /* 0xfffffffc00f08947 */ /* 0x004fea000383ffff */
[----:B------:R-:W-:Y:S05]  /*1f4c0*/  BRA `(.L_x_2394) ;  /* 0xffffffdc005c7947 */ /* 0x000fea000383ffff */
.L_x_2276:
[----:B--2---:R2:W3:Y:S02]  /*1f4d0*/  SYNCS.PHASECHK.TRANS64.TRYWAIT P0, [R7+URZ], R2 ;  /* 0x00000002070075a7 */ /* 0x0044e4000800017f */
[----:B---3--:R-:W-:Y:S05]  /*1f4e0*/  @!P0 NANOSLEEP.SYNCS 0x989680 ;  /* 0x009896800000895d */ /* 0x008fea0003900000 */
[----:B------:R-:W3:Y:S02]  /*1f4f0*/  @!P0 SYNCS.PHASECHK.TRANS64 P0, [R7+URZ], R2 ;  /* 0x00000002070085a7 */ /* 0x000ee4000800007f */
[----:B---3--:R-:W-:Y:S05]  /*1f500*/  @!P0 BRA `(.L_x_2276) ;  /* 0xfffffffc00f08947 */ /* 0x008fea000383ffff */
[----:B------:R-:W-:Y:S05]  /*1f510*/  BRA `(.L_x_2395) ;  /* 0xffffffdc00507947 */ /* 0x000fea000383ffff */
.L_x_2278:
[----:B---3--:R3:W4:Y:S02]  /*1f520*/  SYNCS.PHASECHK.TRANS64.TRYWAIT P0, [R4+URZ], R5 ;  /* 0x00000005040075a7 */ /* 0x008724000800017f */
[----:B----4-:R-:W-:Y:S05]  /*1f530*/  @!P0 NANOSLEEP.SYNCS 0x989680 ;  /* 0x009896800000895d */ /* 0x010fea0003900000 */
[----:B------:R-:W4:Y:S02]  /*1f540*/  @!P0 SYNCS.PHASECHK.TRANS64 P0, [R4+URZ], R5 ;  /* 0x00000005040085a7 */ /* 0x000f24000800007f */
[----:B----4-:R-:W-:Y:S05]  /*1f550*/  @!P0 BRA `(.L_x_2278) ;  /* 0xfffffffc00f08947 */ /* 0x010fea000383ffff */
[----:B------:R-:W-:Y:S05]  /*1f560*/  BRA `(.L_x_2396) ;  /* 0xffffffdc00587947 */ /* 0x000fea000383ffff */
.L_x_2397:
        /* <DEDUP_REMOVED lines=9> */
.L_x_4558:


//--------------------- .text._ZN7cutlass13device_kernelIN5flash11enable_sm90INS1_16FlashAttnFwdSm90INS1_25CollectiveMainloopFwdSm90ILi2EN4cute5tupleIJNS5_1CILi1EEES8_S8_EEENS6_IJNS7_ILi64EEESA_SA_EEELi512ENS_10bfloat16_tEfNS_4arch4Sm90ELb0ELb1ELb1ELb1ELb0ELb0ELb1ELb0ELb0ELb0ELb0ELb0EEENS1_21CollectiveEpilogueFwdINS6_IJSA_NS7_ILi512EEESA_EEES9_SC_SE_Li256ELb1ELb0ELb0ELb0EEENS1_36VarlenDynamicPersistentTileSchedulerILi64ELi64ELi256ELi32ELb0ELb0ELb1ELb1ELb0ELb1EEEEEEEEEvNT_6ParamsE --------------------------
	.section	.text._ZN7cutlass13device_kernelIN5flash11enable_sm90INS1_16FlashAttnFwdSm90INS1_25CollectiveMainloopFwdSm90ILi2EN4cute5tupleIJNS5_1CILi1EEES8_S8_EEENS6_IJNS7_ILi64EEESA_SA_EEELi512ENS_10bfloat16_tEfNS_4arch4Sm90ELb0ELb1ELb1ELb1ELb0ELb0ELb1ELb0ELb0ELb0ELb0ELb0EEENS1_21CollectiveEpilogueFwdINS6_IJSA_NS7_ILi512EEESA_EEES9_SC_SE_Li256ELb1ELb0ELb0ELb0EEENS1_36VarlenDynamicPersistentTileSchedulerILi64ELi64ELi256ELi32ELb0ELb0ELb1ELb1ELb0ELb1EEEEEEEEEvNT_6ParamsE,"ax",@progbits
	.align	128
.text._ZN7cutlass13device_kernelIN5flash11enable_sm90INS1_16FlashAttnFwdSm90INS1_25CollectiveMainloopFwdSm90ILi2EN4cute5tupleIJNS5_1CILi1EEES8_S8_EEENS6_IJNS7_ILi64EEESA_SA_EEELi512ENS_10bfloat16_tEfNS_4arch4Sm90ELb0ELb1ELb1ELb1ELb0ELb0ELb1ELb0ELb0ELb0ELb0ELb0EEENS1_21CollectiveEpilogueFwdINS6_IJSA_NS7_ILi512EEESA_EEES9_SC_SE_Li256ELb1ELb0ELb0ELb0EEENS1_36VarlenDynamicPersistentTileSchedulerILi64ELi64ELi256ELi32ELb0ELb0ELb1ELb1ELb0ELb1EEEEEEEEEvNT_6ParamsE:
        .type           _ZN7cutlass13device_kernelIN5flash11enable_sm90INS1_16FlashAttnFwdSm90INS1_25CollectiveMainloopFwdSm90ILi2EN4cute5tupleIJNS5_1CILi1EEES8_S8_EEENS6_IJNS7_ILi64EEESA_SA_EEELi512ENS_10bfloat16_tEfNS_4arch4Sm90ELb0ELb1ELb1ELb1ELb0ELb0ELb1ELb0ELb0ELb0ELb0ELb0EEENS1_21CollectiveEpilogueFwdINS6_IJSA_NS7_ILi512EEESA_EEES9_SC_SE_Li256ELb1ELb0ELb0ELb0EEENS1_36VarlenDynamicPersistentTileSchedulerILi64ELi64ELi256ELi32ELb0ELb0ELb1ELb1ELb0ELb1EEEEEEEEEvNT_6ParamsE,@function
        .size           _ZN7cutlass13device_kernelIN5flash11enable_sm90INS1_16FlashAttnFwdSm90INS1_25CollectiveMainloopFwdSm90ILi2EN4cute5tupleIJNS5_1CILi1EEES8_S8_EEENS6_IJNS7_ILi64EEESA_SA_EEELi512ENS_10bfloat16_tEfNS_4arch4Sm90ELb0ELb1ELb1ELb1ELb0ELb0ELb1ELb0ELb0ELb0ELb0ELb0EEENS1_21CollectiveEpilogueFwdINS6_IJSA_NS7_ILi512EEESA_EEES9_SC_SE_Li256ELb1ELb0ELb0ELb0EEENS1_36VarlenDynamicPersistentTileSchedulerILi64ELi64ELi256ELi32ELb0ELb0ELb1ELb1ELb0ELb1EEEEEEEEEvNT_6ParamsE,(.L_x_4559 - _ZN7cutlass13device_kernelIN5flash11enable_sm90INS1_16FlashAttnFwdSm90INS1_25CollectiveMainloopFwdSm90ILi2EN4cute5tupleIJNS5_1CILi1EEES8_S8_EEENS6_IJNS7_ILi64EEESA_SA_EEELi512ENS_10bfloat16_tEfNS_4arch4Sm90ELb0ELb1ELb1ELb1ELb0ELb0ELb1ELb0ELb0ELb0ELb0ELb0EEENS1_21CollectiveEpilogueFwdINS6_IJSA_NS7_ILi512EEESA_EEES9_SC_SE_Li256ELb1ELb0ELb0ELb0EEENS1_36VarlenDynamicPersistentTileSchedulerILi64ELi64ELi256ELi32ELb0ELb0ELb1ELb1ELb0ELb1EEEEEEEEEvNT_6ParamsE)
        .other          _ZN7cutlass13device_kernelIN5flash11enable_sm90INS1_16FlashAttnFwdSm90INS1_25CollectiveMainloopFwdSm90ILi2EN4cute5tupleIJNS5_1CILi1EEES8_S8_EEENS6_IJNS7_ILi64EEESA_SA_EEELi512ENS_10bfloat16_tEfNS_4arch4Sm90ELb0ELb1ELb1ELb1ELb0ELb0ELb1ELb0ELb0ELb0ELb0ELb0EEENS1_21CollectiveEpilogueFwdINS6_IJSA_NS7_ILi512EEESA_EEES9_SC_SE_Li256ELb1ELb0ELb0ELb0EEENS1_36VarlenDynamicPersistentTileSchedulerILi64ELi64ELi256ELi32ELb0ELb0ELb1ELb1ELb0ELb1EEEEEEEEEvNT_6ParamsE,@"STO_CUDA_ENTRY STV_DEFAULT"
_ZN7cutlass13device_kernelIN5flash11enable_sm90INS1_16FlashAttnFwdSm90INS1_25CollectiveMainloopFwdSm90ILi2EN4cute5tupleIJNS5_1CILi1EEES8_S8_EEENS6_IJNS7_ILi64EEESA_SA_EEELi512ENS_10bfloat16_tEfNS_4arch4Sm90ELb0ELb1ELb1ELb1ELb0ELb0ELb1ELb0ELb0ELb0ELb0ELb0EEENS1_21CollectiveEpilogueFwdINS6_IJSA_NS7_ILi512EEESA_EEES9_SC_SE_Li256ELb1ELb0ELb0ELb0EEENS1_36VarlenDynamicPersistentTileSchedulerILi64ELi64ELi256ELi32ELb0ELb0ELb1ELb1ELb0ELb1EEEEEEEEEvNT_6ParamsE:
        /* <DEDUP_REMOVED lines=23> */
.L_x_2399:
[----:B------:R-:W-:Y:S05]  /*0170*/  BSYNC B0 ;  /* 0x0000000000007941 */ /* 0x000fea0003800000 */
.L_x_2398:
        /* <DEDUP_REMOVED lines=39> */
.L_x_2400:
        /* <DEDUP_REMOVED lines=22> */
.L_x_2401:
        /* <DEDUP_REMOVED lines=18> */
.L_x_2402:
        /* <DEDUP_REMOVED lines=22> */
.L_x_2403:
        /* <DEDUP_REMOVED lines=22> */
.L_x_2404:
[----:B------:R-:W-:Y:S01]  /*0930*/  IMAD.MOV.U32 R2, RZ, RZ, 0x1 ;  /* 0x00000001ff027424 */ /* 0x000fe200078e00ff */
[----:B------:R-:W-:Y:S01]  /*0940*/  ISETP.NE.AND P0, PT, R3, RZ, PT ;  /* 0x000000ff0300720c */ /* 0x000fe20003f05270 */
[----:B------:R-:W-:-:S03]  /*0950*/  NOP ;  /* 0x0000000000007918 */ /* 0x000fc60000000000 */
[----:B------:R-:W-:-:S05]  /*0960*/  SEL R2, R2, 0x2, !P0 ;  /* 0x0000000202027807 */ /* 0x000fca0004000000 */
[----:B------:R0:W-:Y:S02]  /*0970*/  STL [R1+0x24], R2 ;  /* 0x0000240201007387 */ /* 0x0001e40000100800 */
[----:B01234-:R-:W-:Y:S06]  /*0980*/  BAR.SYNC.DEFER_BLOCKING 0x0 ;  /* 0x0000000000007b1d */ /* 0x01ffec0000010000 */
[----:B------:R-:W-:Y:S05]  /*0990*/  @!P0 BRA `(.L_x_2405) ;  /* 0x0000013800788947 */ /* 0x000fea0003800000 */
.L_x_2406:
        /* <DEDUP_REMOVED lines=19> */
[----:B------:R-:W2:Y:S01]  /*0ad0*/  LDL.LU R14, [R1+0x24] ;  /* 0x00002400010e7983 */ /* 0x000ea20000300800 */
[----:B------:R-:W-:-:S05]  /*0ae0*/  VIADD R201, R2, 0xffffff80 ;  /* 0xffffff8002c97836 */ /* 0x000fca0000000000 */
[----:B------:R-:W-:-:S04]  /*0af0*/  SHF.R.S32.HI R0, RZ, 0x1f, R201 ;  /* 0x0000001fff007819 */ /* 0x000fc800000114c9 */
[----:B------:R-:W-:-:S04]  /*0b00*/  LEA.HI R2, R0, R201, RZ, 0x4 ;  /* 0x000000c900027211 */ /* 0x000fc800078f20ff */
[----:B------:R-:W-:Y:S02]  /*0b10*/  SHF.R.S32.HI R7, RZ, 0x4, R2 ;  /* 0x00000004ff077819 */ /* 0x000fe40000011402 */
[----:B------:R-:W-:Y:S02]  /*0b20*/  LEA.HI R3, R0, R201, RZ, 0x5 ;  /* 0x000000c900037211 */ /* 0x000fe400078f28ff */
[C---:B------:R-:W-:Y:S02]  /*0b30*/  LEA.HI R5, R2.reuse, R7, RZ, 0x1 ;  /* 0x0000000702057211 */ /* 0x040fe400078f08ff */
[----:B------:R-:W-:Y:S02]  /*0b40*/  LOP3.LUT R2, R2, 0xfffffff0, RZ, 0xc0, !PT ;  /* 0xfffffff002027812 */ /* 0x000fe400078ec0ff */
[----:B------:R-:W-:Y:S02]  /*0b50*/  LOP3.LUT R6, R5, 0x1ffffffe, RZ, 0xc0, !PT ;  /* 0x1ffffffe05067812 */ /* 0x000fe400078ec0ff */
[--C-:B------:R-:W-:Y:S01]  /*0b60*/  SHF.R.S32.HI R5, RZ, 0x5, R3.reuse ;  /* 0x00000005ff057819 */ /* 0x100fe20000011403 */
[----:B------:R-:W-:Y:S01]  /*0b70*/  IMAD.IADD R2, R201, 0x1, -R2 ;  /* 0x00000001c9027824 */ /* 0x000fe200078e0a02 */
[----:B------:R-:W-:-:S02]  /*0b80*/  SHF.R.S32.HI R8, RZ, 0x1f, R3 ;  /* 0x0000001fff087819 */ /* 0x000fc40000011403 */
[----:B------:R-:W-:Y:S02]  /*0b90*/  LEA.HI R4, R0, R201, RZ, 0x7 ;  /* 0x000000c900047211 */ /* 0x000fe400078f38ff */
[----:B------:R-:W-:Y:S02]  /*0ba0*/  LEA.HI R8, R8, R5, RZ, 0x2 ;  /* 0x0000000508087211 */ /* 0x000fe400078f10ff */
[----:B------:R-:W-:Y:S01]  /*0bb0*/  SHF.R.S32.HI R3, RZ, 0x1f, R2 ;  /* 0x0000001fff037819 */ /* 0x000fe20000011402 */
[----:B------:R-:W-:Y:S01]  /*0bc0*/  IMAD.IADD R6, R7, 0x1, -R6 ;  /* 0x0000000107067824 */ /* 0x000fe200078e0a06 */
[----:B------:R-:W-:Y:S02]  /*0bd0*/  SHF.R.S32.HI R199, RZ, 0x7, R4 ;  /* 0x00000007ffc77819 */ /* 0x000fe40000011404 */
[----:B------:R-:W-:Y:S02]  /*0be0*/  LOP3.LUT R8, R8, 0x3ffffc, RZ, 0xc0, !PT ;  /* 0x003ffffc08087812 */ /* 0x000fe400078ec0ff */
[----:B------:R-:W-:-:S02]  /*0bf0*/  LEA.HI R7, R3, R2, RZ, 0x3 ;  /* 0x0000000203077211 */ /* 0x000fc400078f18ff */
[----:B------:R-:W-:Y:S01]  /*0c00*/  LEA R13, R199, R2, 0x8 ;  /* 0x00000002c70d7211 */ /* 0x000fe200078e40ff */
[----:B------:R-:W-:Y:S01]  /*0c10*/  IMAD.IADD R8, R5, 0x1, -R8 ;  /* 0x0000000105087824 */ /* 0x000fe200078e0a08 */
[C---:B------:R-:W-:Y:S01]  /*0c20*/  LOP3.LUT R9, R7.reuse, 0xfffffff8, RZ, 0xc0, !PT ;  /* 0xfffffff807097812 */ /* 0x040fe200078ec0ff */
[----:B------:R-:W-:Y:S02]  /*0c30*/  IMAD.SHL.U32 R11, R7, 0x40, RZ ;  /* 0x00000040070b7824 */ /* 0x000fe400078e00ff */
[----:B------:R-:W-:Y:S02]  /*0c40*/  IMAD R13, R8, 0x10, R13 ;  /* 0x00000010080d7824 */ /* 0x000fe400078e020d */
[----:B------:R-:W-:Y:S01]  /*0c50*/  IMAD.IADD R8, R2, 0x1, -R9 ;  /* 0x0000000102087824 */ /* 0x000fe200078e0a09 */
[----:B------:R-:W-:-:S03]  /*0c60*/  LOP3.LUT R12, R11, 0x7ffffe00, RZ, 0xc0, !PT ;  /* 0x7ffffe000b0c7812 */ /* 0x000fc600078ec0ff */
[----:B------:R-:W-:Y:S01]  /*0c70*/  IMAD.SHL.U32 R11, R8, 0x40, RZ ;  /* 0x00000040080b7824 */ /* 0x000fe200078e00ff */
[----:B------:R-:W-:Y:S02]  /*0c80*/  LOP3.LUT R10, R4, 0xffffff80, RZ, 0xc0, !PT ;  /* 0xffffff80040a7812 */ /* 0x000fe400078ec0ff */
[----:B------:R-:W-:Y:S02]  /*0c90*/  SHF.L.U32 R6, R6, 0x3, RZ ;  /* 0x0000000306067819 */ /* 0x000fe400000006ff */
[----:B------:R-:W-:Y:S01]  /*0ca0*/  LOP3.LUT R11, R11, 0x1c0, RZ, 0xc0, !PT ;  /* 0x000001c00b0b7812 */ /* 0x000fe200078ec0ff */
[----:B------:R-:W-:Y:S02]  /*0cb0*/  IMAD.IADD R10, R201, 0x1, -R10 ;  /* 0x00000001c90a7824 */ /* 0x000fe400078e0a0a */
[--C-:B------:R-:W-:Y:S01]  /*0cc0*/  IMAD.U32 R200, R13, 0x40, R6.reuse ;  /* 0x000000400dc87824 */ /* 0x100fe200078e0006 */
[----:B------:R-:W-:Y:S02]  /*0cd0*/  LOP3.LUT R6, R11, 0x8, R6, 0xf8, !PT ;  /* 0x000000080b067812 */ /* 0x000fe400078ef806 */
[----:B------:R-:W-:-:S02]  /*0ce0*/  SHF.R.U32.HI R11, RZ, 0x3, R11 ;  /* 0x00000003ff0b7819 */ /* 0x000fc4000001160b */
[----:B------:R-:W-:Y:S01]  /*0cf0*/  SHF.R.S32.HI R3, RZ, 0x1f, R10 ;  /* 0x0000001fff037819 */ /* 0x000fe2000001140a */
[----:B------:R-:W-:Y:S01]  /*0d00*/  IMAD R12, R5, 0x400, R12 ;  /* 0x00000400050c7824 */ /* 0x000fe200078e020c */
[----:B------:R-:W-:Y:S02]  /*0d10*/  LOP3.LUT R11, R6, R11, RZ, 0x3c, !PT ;  /* 0x0000000b060b7212 */ /* 0x000fe400078e3cff */
[----:B------:R-:W-:-:S03]  /*0d20*/  LEA.HI R7, R3, R10, RZ, 0x2 ;  /* 0x0000000a03077211 */ /* 0x000fc600078f10ff */
[----:B------:R-:W-:Y:S01]  /*0d30*/  IMAD.IADD R11, R12, 0x1, R11 ;  /* 0x000000010c0b7824 */ /* 0x000fe200078e020b */
[--C-:B------:R-:W-:Y:S02]  /*0d40*/  SHF.R.S32.HI R2, RZ, 0x2, R7.reuse ;  /* 0x00000002ff027819 */ /* 0x100fe40000011407 */
[----:B------:R-:W-:Y:S02]  /*0d50*/  SHF.R.S32.HI R9, RZ, 0x1f, R7 ;  /* 0x0000001fff097819 */ /* 0x000fe40000011407 */
[----:B------:R-:W-:Y:S02]  /*0d60*/  R2P PR, R8, 0x6 ;  /* 0x0000000608007804 */ /* 0x000fe40000000000 */
[----:B------:R-:W-:Y:S02]  /*0d70*/  LEA R23, R11, UR37, 0x1 ;  /* 0x000000250b177c11 */ /* 0x000fe4000f8e08ff */
[----:B------:R-:W-:Y:S02]  /*0d80*/  LEA.HI R9, R9, R2, RZ, 0x3 ;  /* 0x0000000209097211 */ /* 0x000fe400078f18ff */
[----:B------:R-:W-:-:S02]  /*0d90*/  LEA.HI R0, R0, R201, RZ, 0x3 ;  /* 0x000000c900007211 */ /* 0x000fc400078f18ff */
[----:B------:R-:W-:Y:S01]  /*0da0*/  LEA.HI R4, R4, R199, RZ, 0x1 ;  /* 0x000000c704047211 */ /* 0x000fe200078f08ff */
[----:B------:R-:W-:Y:S01]  /*0db0*/  IMAD.MOV.U32 R189, RZ, RZ, 0x40 ;  /* 0x00000040ffbd7424 */ /* 0x000fe200078e00ff */
[----:B------:R-:W-:Y:S01]  /*0dc0*/  LEA.HI R3, R3, R10, RZ, 0x5 ;  /* 0x0000000a03037211 */ /* 0x000fe200078f28ff */
[----:B------:R-:W-:Y:S01]  /*0dd0*/  VIADD R190, R23, 0x36400 ;  /* 0x0003640017be7836 */ /* 0x000fe20000000000 */
[----:B------:R-:W-:Y:S02]  /*0de0*/  LOP3.LUT R9, R9, 0xfffffff8, RZ, 0xc0, !PT ;  /* 0xfffffff809097812 */ /* 0x000fe400078ec0ff */
[----:B------:R-:W-:Y:S02]  /*0df0*/  LOP3.LUT R7, R7, 0x7ffffffc, RZ, 0xc0, !PT ;  /* 0x7ffffffc07077812 */ /* 0x000fe400078ec0ff */
[----:B------:R-:W-:Y:S02]  /*0e00*/  LOP3.LUT R6, R0, 0x1ffffff8, RZ, 0xc0, !PT ;  /* 0x1ffffff800067812 */ /* 0x000fe400078ec0ff */
[----:B------:R-:W-:Y:S01]  /*0e10*/  LOP3.LUT R4, R4, 0xfffffe, RZ, 0xc0, !PT ;  /* 0x00fffffe04047812 */ /* 0x000fe200078ec0ff */
[----:B------:R-:W-:Y:S01]  /*0e20*/  VIADD R188, R23, 0x36420 ;  /* 0x0003642017bc7836 */ /* 0x000fe20000000000 */
[----:B------:R-:W-:Y:S01]  /*0e30*/  SHF.R.S32.HI R3, RZ, 0x5, R3 ;  /* 0x00000005ff037819 */ /* 0x000fe20000011403 */
[----:B------:R-:W-:Y:S01]  /*0e40*/  IMAD.IADD R2, R2, 0x1, -R9 ;  /* 0x0000000102027824 */ /* 0x000fe200078e0a09 */
[----:B------:R-:W-:Y:S01]  /*0e50*/  SEL R189, R189, 0xffffffc0, !P2 ;  /* 0xffffffc0bdbd7807 */ /* 0x000fe20005000000 */
[----:B------:R-:W-:Y:S01]  /*0e60*/  IMAD.IADD R7, R10, 0x1, -R7 ;  /* 0x000000010a077824 */ /* 0x000fe200078e0a07 */
[----:B------:R-:W-:Y:S01]  /*0e70*/  @P1 IADD3 R188, R190, -0x20, RZ ;  /* 0xffffffe0bebc1810 */ /* 0x000fe20007ffe0ff */
[----:B------:R-:W-:-:S02]  /*0e80*/  IMAD.IADD R6, R201, 0x1, -R6 ;  /* 0x00000001c9067824 */ /* 0x000fc400078e0a06 */
[----:B------:R-:W-:Y:S01]  /*0e90*/  IMAD.IADD R4, R199, 0x1, -R4 ;  /* 0x00000001c7047824 */ /* 0x000fe200078e0a04 */
[----:B------:R-:W-:Y:S01]  /*0ea0*/  SHF.R.S32.HI R194, RZ, 0x3, R0 ;  /* 0x00000003ffc27819 */ /* 0x000fe20000011400 */
[----:B------:R-:W-:Y:S01]  /*0eb0*/  IMAD R19, R3, 0x10, R2 ;  /* 0x0000001003137824 */ /* 0x000fe200078e0202 */
[----:B------:R-:W-:Y:S01]  /*0ec0*/  MOV R2, RZ ;  /* 0x000000ff00027202 */ /* 0x000fe20000000f00 */
[----:B------:R-:W-:Y:S02]  /*0ed0*/  IMAD.IADD R190, R190, 0x1, R189 ;  /* 0x00000001bebe7824 */ /* 0x000fe400078e02bd */
[----:B------:R-:W-:Y:S02]  /*0ee0*/  IMAD.MOV.U32 R198, RZ, RZ, RZ ;  /* 0x000000ffffc67224 */ /* 0x000fe400078e00ff */
[----:B------:R-:W-:Y:S02]  /*0ef0*/  IMAD.SHL.U32 R191, R6, 0x8, RZ ;  /* 0x0000000806bf7824 */ /* 0x000fe400078e00ff */
[----:B------:R-:W-:-:S02]  /*0f00*/  IMAD.SHL.U32 R22, R4, 0x100, RZ ;  /* 0x0000010004167824 */ /* 0x000fc400078e00ff */
[----:B------:R-:W-:Y:S02]  /*0f10*/  IMAD.SHL.U32 R16, R7, 0x2, RZ ;  /* 0x0000000207107824 */ /* 0x000fe400078e00ff */
[----:B------:R-:W-:Y:S01]  /*0f20*/  IMAD.IADD R189, R189, 0x1, R188 ;  /* 0x00000001bdbd7824 */ /* 0x000fe200078e02bc */
[----:B------:R-:W-:Y:S01]  /*0f30*/  UMOV UR36, URZ ;  /* 0x0000003f00247c82 */ /* 0x000fe20008000000 */
[----:B--2---:R-:W-:-:S07]  /*0f40*/  LOP3.LUT R192, R14, 0x1, RZ, 0xfc, !PT ;  /* 0x000000010ec07812 */ /* 0x004fce00078efcff */
.L_x_2509:
[----:B-1---5:R-:W0:Y:S01]  /*0f50*/  LDC.64 R4, c[0x0][0xb20] ;  /* 0x0002c800ff047b82 */ /* 0x022e220000000a00 */
[----:B--2---:R-:W-:Y:S01]  /*0f60*/  IMAD.MOV.U32 R8, RZ, RZ, RZ ;  /* 0x000000ffff087224 */ /* 0x004fe200078e00ff */
[----:B------:R-:W-:-:S06]  /*0f70*/  ULDC.64 UR4, c[0x0][0x208] ;  /* 0x0000820000047ab9 */ /* 0x000fcc0000000a00 */
[----:B---34-:R-:W1:Y:S08]  /*0f80*/  LDC.64 R6, c[0x0][0xb10] ;  /* 0x0002c400ff067b82 */ /* 0x018e700000000a00 */
[----:B------:R-:W2:Y:S01]  /*0f90*/  LDC.64 R10, c[0x0][0x3f8] ;  /* 0x0000fe00ff0a7b82 */ /* 0x000ea20000000a00 */
[----:B0-----:R-:W-:-:S07]  /*0fa0*/  ISETP.NE.U32.AND P0, PT, R4, RZ, PT ;  /* 0x000000ff0400720c */ /* 0x001fce0003f05070 */
[----:B------:R-:W0:Y:S01]  /*0fb0*/  LDC R18, c[0x0][0x288] ;  /* 0x0000a200ff127b82 */ /* 0x000e220000000800 */
[----:B------:R-:W-:Y:S02]  /*0fc0*/  ISETP.NE.AND.EX P0, PT, R5, RZ, PT, P0 ;  /* 0x000000ff0500720c */ /* 0x000fe40003f05300 */
[----:B-1----:R-:W-:-:S05]  /*0fd0*/  ISETP.NE.U32.AND P1, PT, R6, RZ, PT ;  /* 0x000000ff0600720c */ /* 0x002fca0003f25070 */
[----:B------:R-:W1:Y:S01]  /*0fe0*/  LDC R0, c[0x0][0x404] ;  /* 0x00010100ff007b82 */ /* 0x000e620000000800 */
[----:B------:R-:W-:-:S07]  /*0ff0*/  ISETP.NE.AND.EX P1, PT, R7, RZ, PT, P1 ;  /* 0x000000ff0700720c */ /* 0x000fce0003f25310 */
[----:B------:R-:W3:Y:S08]  /*1000*/  @P0 LDC.64 R4, c[0x0][0xb20] ;  /* 0x0002c800ff040b82 */ /* 0x000ef00000000a00 */
[----:B------:R-:W4:Y:S08]  /*1010*/  @P1 LDC.64 R6, c[0x0][0xb10] ;  /* 0x0002c400ff061b82 */ /* 0x000f300000000a00 */
[----:B------:R-:W1:Y:S01]  /*1020*/  LDC R17, c[0x0][0x2e0] ;  /* 0x0000b800ff117b82 */ /* 0x000e620000000800 */
[----:B---3--:R-:W-:-:S05]  /*1030*/  @P0 IMAD.WIDE R4, R187, 0x4, R4 ;  /* 0x00000004bb040825 */ /* 0x008fca00078e0204 */
[----:B------:R3:W5:Y:S01]  /*1040*/  @P0 LDG.E R8, desc[UR4][R4.64] ;  /* 0x0000000404080981 */ /* 0x000762000c1e1900 */
[----:B--2---:R-:W-:Y:S01]  /*1050*/  ISETP.NE.U32.AND P0, PT, R10, RZ, PT ;  /* 0x000000ff0a00720c */ /* 0x004fe20003f05070 */
[----:B----4-:R-:W-:-:S03]  /*1060*/  @P1 IMAD.WIDE R6, R187, 0x4, R6 ;  /* 0x00000004bb061825 */ /* 0x010fc600078e0206 */
[----:B------:R-:W-:Y:S02]  /*1070*/  ISETP.NE.AND.EX P0, PT, R11, RZ, PT, P0 ;  /* 0x000000ff0b00720c */ /* 0x000fe40003f05300 */
[----:B0-----:R3:W5:Y:S01]  /*1080*/  @P1 LDG.E R18, desc[UR4][R6.64] ;  /* 0x0000000406121981 */ /* 0x001762000c1e1900 */
[----:B------:R-:W-:Y:S01]  /*1090*/  ULDC.64 UR4, c[0x0][0xb18] ;  /* 0x0002c60000047ab9 */ /* 0x000fe20000000a00 */
[----:B-1----:R-:W-:Y:S01]  /*10a0*/  SEL R0, R0, 0x1, P0 ;  /* 0x0000000100007807 */ /* 0x002fe20000000000 */
[----:B------:R-:W-:Y:S01]  /*10b0*/  IMAD.MOV.U32 R193, RZ, RZ, R186 ;  /* 0x000000ffffc17224 */ /* 0x000fe200078e00ba */
[----:B------:R-:W-:-:S03]  /*10c0*/  ISETP.NE.U32.AND P2, PT, RZ, UR4, PT ;  /* 0x00000004ff007c0c */ /* 0x000fc6000bf45070 */
[----:B------:R-:W-:Y:S01]  /*10d0*/  IMAD R17, R0, R17, RZ ;  /* 0x0000001100117224 */ /* 0x000fe200078e02ff */
[----:B------:R-:W-:Y:S01]  /*10e0*/  ISETP.NE.AND.EX P2, PT, RZ, UR5, PT, P2 ;  /* 0x00000005ff007c0c */ /* 0x000fe2000bf45320 */
[----:B------:R-:W-:-:S12]  /*10f0*/  @P1 BRA `(.L_x_2407) ;  /* 0x0000000000281947 */ /* 0x000fd80003800000 */
[----:B------:R-:W-:Y:S02]  /*1100*/  ULDC.64 UR4, c[0x0][0xaf8] ;  /* 0x0002be0000047ab9 */ /* 0x000fe40000000a00 */
[----:B------:R-:W-:-:S04]  /*1110*/  ISETP.NE.U32.AND P0, PT, RZ, UR4, PT ;  /* 0x00000004ff007c0c */ /* 0x000fc8000bf05070 */
[----:B------:R-:W-:-:S13]  /*1120*/  ISETP.NE.AND.EX P0, PT, RZ, UR5, PT, P0 ;  /* 0x00000005ff007c0c */ /* 0x000fda000bf05300 */
[----:B------:R-:W-:Y:S05]  /*1130*/  @!P0 BRA `(.L_x_2407) ;  /* 0x0000000000188947 */ /* 0x000fea0003800000 */
[----:B---3--:R-:W0:Y:S01]  /*1140*/  LDC.64 R4, c[0x0][0xaf8] ;  /* 0x0002be00ff047b82 */ /* 0x008e220000000a00 */
[----:B------:R-:W-:Y:S01]  /*1150*/  ULDC.64 UR4, c[0x0][0x208] ;  /* 0x0000820000047ab9 */ /* 0x000fe20000000a00 */
[----:B0-----:R-:W-:-:S05]  /*1160*/  IMAD.WIDE R4, R187, 0x4, R4 ;  /* 0x00000004bb047825 */ /* 0x001fca00078e0204 */
[----:B-----5:R-:W2:Y:S04]  /*1170*/  LDG.E R18, desc[UR4][R4.64] ;  /* 0x0000000404127981 */ /* 0x020ea8000c1e1900 */
[----:B------:R-:W2:Y:S02]  /*1180*/  LDG.E R3, desc[UR4][R4.64+0x4] ;  /* 0x0000040404037981 */ /* 0x000ea4000c1e1900 */
[----:B--2---:R-:W-:-:S07]  /*1190*/  IADD3 R18, -R18, R3, RZ ;  /* 0x0000000312127210 */ /* 0x004fce0007ffe1ff */
.L_x_2407:
[----:B------:R-:W-:Y:S02]  /*11a0*/  IMAD.MOV.U32 R197, RZ, RZ, R185 ;  /* 0x000000ffffc57224 */ /* 0x000fe400078e00b9 */
[----:B------:R-:W-:Y:S01]  /*11b0*/  IMAD.MOV.U32 R196, RZ, RZ, R187 ;  /* 0x000000ffffc47224 */ /* 0x000fe200078e00bb */
[----:B------:R-:W-:Y:S06]  /*11c0*/  @!P2 BRA `(.L_x_2408) ;  /* 0x000000000014a947 */ /* 0x000fec0003800000 */
[----:B---3--:R-:W0:Y:S01]  /*11d0*/  LDC.64 R4, c[0x0][0xb18] ;  /* 0x0002c600ff047b82 */ /* 0x008e220000000a00 */
[----:B------:R-:W-:Y:S01]  /*11e0*/  ULDC.64 UR4, c[0x0][0x208] ;  /* 0x0000820000047ab9 */ /* 0x000fe20000000a00 */
[----:B0-----:R-:W-:-:S05]  /*11f0*/  IMAD.WIDE R4, R187, 0x4, R4 ;  /* 0x00000004bb047825 */ /* 0x001fca00078e0204 */
[----:B------:R0:W5:Y:S01]  /*1200*/  LDG.E R17, desc[UR4][R4.64] ;  /* 0x0000000404117981 */ /* 0x000162000c1e1900 */
[----:B------:R-:W-:Y:S05]  /*1210*/  BRA `(.L_x_2409) ;  /* 0x0000000000287947 */ /* 0x000fea0003800000 */
.L_x_2408:
[----:B------:R-:W-:Y:S02]  /*1220*/  ULDC.64 UR4, c[0x0][0xb00] ;  /* 0x0002c00000047ab9 */ /* 0x000fe40000000a00 */
[----:B------:R-:W-:-:S04]  /*1230*/  ISETP.NE.U32.AND P0, PT, RZ, UR4, PT ;  /* 0x00000004ff007c0c */ /* 0x000fc8000bf05070 */
[----:B------:R-:W-:-:S13]  /*1240*/  ISETP.NE.AND.EX P0, PT, RZ, UR5, PT, P0 ;  /* 0x00000005ff007c0c */ /* 0x000fda000bf05300 */
[----:B------:R-:W-:Y:S05]  /*1250*/  @!P0 BRA `(.L_x_2409) ;  /* 0x0000000000188947 */ /* 0x000fea0003800000 */
[----:B---3--:R-:W0:Y:S01]  /*1260*/  LDC.64 R4, c[0x0][0xb00] ;  /* 0x0002c000ff047b82 */ /* 0x008e220000000a00 */
[----:B------:R-:W-:Y:S01]  /*1270*/  ULDC.64 UR4, c[0x0][0x208] ;  /* 0x0000820000047ab9 */ /* 0x000fe20000000a00 */
[----:B0-----:R-:W-:-:S05]  /*1280*/  IMAD.WIDE R4, R187, 0x4, R4 ;  /* 0x00000004bb047825 */ /* 0x001fca00078e0204 */
[----:B------:R-:W2:Y:S04]  /*1290*/  LDG.E R17, desc[UR4][R4.64] ;  /* 0x0000000404117981 */ /* 0x000ea8000c1e1900 */
[----:B------:R-:W2:Y:S02]  /*12a0*/  LDG.E R0, desc[UR4][R4.64+0x4] ;  /* 0x0000040404007981 */ /* 0x000ea4000c1e1900 */
[----:B--2---:R-:W-:-:S07]  /*12b0*/  IMAD.IADD R17, R0, 0x1, -R17 ;  /* 0x0000000100117824 */ /* 0x004fce00078e0a11 */
.L_x_2409:
[----:B---3--:R-:W2:Y:S01]  /*12c0*/  LDL R6, [R1+0x4] ;  /* 0x0000040001067983 */ /* 0x008ea20000100800 */
[----:B0-----:R-:W0:Y:S01]  /*12d0*/  LDC R5, c[0x0][0xad8] ;  /* 0x0002b600ff057b82 */ /* 0x001e220000000800 */
[----:B-----5:R-:W-:Y:S01]  /*12e0*/  IMAD.IADD R17, R17, 0x1, -R8 ;  /* 0x0000000111117824 */ /* 0x020fe200078e0a08 */
[----:B------:R-:W-:-:S03]  /*12f0*/  LEA R4, R185, 0x40, 0x6 ;  /* 0x00000040b9047811 */ /* 0x000fc600078e30ff */
[C---:B------:R-:W-:Y:S01]  /*1300*/  VIADD R0, R17.reuse, 0x3f ;  /* 0x0000003f11007836 */ /* 0x040fe20000000000 */
[----:B------:R-:W-:-:S04]  /*1310*/  IADD3 R4, R17, R4, -R18 ;  /* 0x0000000411047210 */ /* 0x000fc80007ffe812 */
[----:B------:R-:W-:-:S04]  /*1320*/  SHF.R.S32.HI R3, RZ, 0x1f, R0 ;  /* 0x0000001fff037819 */ /* 0x000fc80000011400 */
[----:B------:R-:W-:-:S04]  /*1330*/  LEA.HI R3, R3, R0, RZ, 0x6 ;  /* 0x0000000003037211 */ /* 0x000fc800078f30ff */
[----:B------:R-:W-:Y:S01]  /*1340*/  SHF.R.S32.HI R168, RZ, 0x6, R3 ;  /* 0x00000006ffa87819 */ /* 0x000fe20000011403 */
[----:B0-----:R-:W-:Y:S01]  /*1350*/  IMAD.IADD R0, R4, 0x1, R5 ;  /* 0x0000000104007824 */ /* 0x001fe200078e0205 */
[----:B--2---:R-:W-:-:S13]  /*1360*/  ISETP.NE.AND P0, PT, R6, 0x1, PT ;  /* 0x000000010600780c */ /* 0x004fda0003f05270 */
[----:B------:R-:W-:Y:S05]  /*1370*/  @!P0 BRA `(.L_x_2410) ;  /* 0x0000001c00ac8947 */ /* 0x000fea0003800000 */
[----:B------:R-:W0:Y:S02]  /*1380*/  LDC R5, c[0x0][0xadc] ;  /* 0x0002b700ff057b82 */ /* 0x000e240000000800 */
[----:B0-----:R-:W-:-:S13]  /*1390*/  ISETP.GE.AND P1, PT, R5, 0x1, PT ;  /* 0x000000010500780c */ /* 0x001fda0003f26270 */
[----:B------:R-:W-:Y:S05]  /*13a0*/  @!P1 BRA `(.L_x_2411) ;  /* 0x0000000000409947 */ /* 0x000fea0003800000 */
[C---:B------:R-:W-:Y:S02]  /*13b0*/  ISETP.GT.AND P0, PT, R4.reuse, RZ, PT ;  /* 0x000000ff0400720c */ /* 0x040fe40003f04270 */
[----:B------:R-:W-:-:S11]  /*13c0*/  IADD3 R3, R4, -0x1, RZ ;  /* 0xffffffff04037810 */ /* 0x000fd60007ffe0ff */
        /* <DEDUP_REMOVED lines=8> */
.L_x_2412:
[----:B------:R-:W-:-:S13]  /*1450*/  ISETP.NE.AND P0, PT, R5, 0x1, PT ;  /* 0x000000010500780c */ /* 0x000fda0003f05270 */
[----:B------:R-:W0:Y:S02]  /*1460*/  @P0 LDC.64 R6, c[0x0][0xae0] ;  /* 0x0002b800ff060b82 */ /* 0x000e240000000a00 */
[----:B0-----:R-:W-:-:S05]  /*1470*/  @P0 IMAD.HI.U32 R4, R3, R6, RZ ;  /* 0x0000000603040227 */ /* 0x001fca00078e00ff */
[----:B------:R-:W-:-:S07]  /*1480*/  @P0 SHF.R.U32.HI R3, RZ, R7, R4 ;  /* 0x00000007ff030219 */ /* 0x000fce0000011604 */
.L_x_2413:
[----:B------:R-:W-:-:S05]  /*1490*/  IMAD R3, R3, R5, R5 ;  /* 0x0000000503037224 */ /* 0x000fca00078e0205 */
[----:B------:R-:W-:-:S07]  /*14a0*/  VIMNMX R0, R0, R3, PT ;  /* 0x0000000300007248 */ /* 0x000fce0003fe0100 */
.L_x_2411:
[----:B------:R-:W-:Y:S01]  /*14b0*/  VIADD R0, R0, 0x3f ;  /* 0x0000003f00007836 */ /* 0x000fe20000000000 */
[----:B------:R-:W-:Y:S01]  /*14c0*/  ULDC UR4, c[0x0][0xad4] ;  /* 0x0002b50000047ab9 */ /* 0x000fe20000000800 */
[----:B------:R-:W-:-:S03]  /*14d0*/  IMAD R18, R185, 0x40, -R18 ;  /* 0x00000040b9127824 */ /* 0x000fc600078e0a12 */
[----:B------:R-:W-:Y:S01]  /*14e0*/  SHF.R.S32.HI R3, RZ, 0x1f, R0 ;  /* 0x0000001fff037819 */ /* 0x000fe20000011400 */
[----:B------:R-:W-:-:S03]  /*14f0*/  IMAD.IADD R18, R17, 0x1, R18 ;  /* 0x0000000111127824 */ /* 0x000fc600078e0212 */
[----:B------:R-:W-:Y:S01]  /*1500*/  LEA.HI R3, R3, R0, RZ, 0x6 ;  /* 0x0000000003037211 */ /* 0x000fe200078f30ff */
[----:B------:R-:W-:-:S03]  /*1510*/  VIADD R4, R18, -UR4 ;  /* 0x8000000412047c36 */ /* 0x000fc60008000000 */
[----:B------:R-:W-:-:S04]  /*1520*/  SHF.R.S32.HI R3, RZ, 0x6, R3 ;  /* 0x00000006ff037819 */ /* 0x000fc80000011403 */
[----:B------:R-:W-:Y:S01]  /*1530*/  VIMNMX R6, R168, R3, PT ;  /* 0x00000003a8067248 */ /* 0x000fe20003fe0100 */
[----:B------:R-:W-:Y:S06]  /*1540*/  @!P1 BRA `(.L_x_2414) ;  /* 0x00000000003c9947 */ /* 0x000fec0003800000 */
        /* <DEDUP_REMOVED lines=9> */
.L_x_2415:
[----:B------:R-:W-:-:S13]  /*15e0*/  ISETP.NE.AND P0, PT, R5, 0x1, PT ;  /* 0x000000010500780c */ /* 0x000fda0003f05270 */
[----:B------:R-:W0:Y:S02]  /*15f0*/  @P0 LDC.64 R8, c[0x0][0xae0] ;  /* 0x0002b800ff080b82 */ /* 0x000e240000000a00 */
[----:B0-----:R-:W-:-:S05]  /*1600*/  @P0 IMAD.HI.U32 R0, R18, R8, RZ ;  /* 0x0000000812000227 */ /* 0x001fca00078e00ff */
[----:B------:R-:W-:-:S07]  /*1610*/  @P0 SHF.R.U32.HI R18, RZ, R9, R0 ;  /* 0x00000009ff120219 */ /* 0x000fce0000011600 */
.L_x_2416:
[----:B------:R-:W-:-:S05]  /*1620*/  IMAD R3, R18, R5, RZ ;  /* 0x0000000512037224 */ /* 0x000fca00078e02ff */
[----:B------:R-:W-:-:S07]  /*1630*/  VIMNMX R4, R4, R3, !PT ;  /* 0x0000000304047248 */ /* 0x000fce0007fe0100 */
.L_x_2414:
        /* <DEDUP_REMOVED lines=69> */
[----:B------:R-:W-:Y:S01]  /*1a90*/  CS2R R30, SRZ ;  /* 0x00000000001e7805 */ /* 0x000fe2000001ff00 */
[----:B------:R-:W-:Y:S01]  /*1aa0*/  IMAD.MOV.U32 R20, RZ, RZ, RZ ;  /* 0x000000ffff147224 */ /* 0x000fe200078e00ff */
[----:B------:R-:W-:Y:S01]  /*1ab0*/  CS2R R170, SRZ ;  /* 0x0000000000aa7805 */ /* 0x000fe2000001ff00 */
[----:B------:R-:W-:Y:S02]  /*1ac0*/  IMAD.MOV.U32 R5, RZ, RZ, RZ ;  /* 0x000000ffff057224 */ /* 0x000fe400078e00ff */
[----:B------:R-:W-:Y:S01]  /*1ad0*/  IMAD.MOV.U32 R169, RZ, RZ, RZ ;  /* 0x000000ffffa97224 */ /* 0x000fe200078e00ff */
[----:B------:R-:W-:Y:S06]  /*1ae0*/  @!P1 BRA `(.L_x_2417) ;  /* 0x00000100001c9947 */ /* 0x000fec0003800000 */
[----:B------:R-:W0:Y:S01]  /*1af0*/  SHFL.IDX PT, R0, R199, RZ, 0x1f ;  /* 0x00001fffc7007589 */ /* 0x000e2200000e0000 */
[----:B------:R-:W-:Y:S01]  /*1b00*/  UMOV UR7, 0x40000040 ;  /* 0x4000004000077882 */ /* 0x000fe20000000000 */
[----:B------:R-:W-:Y:S01]  /*1b10*/  UMOV UR9, 0x40000040 ;  /* 0x4000004000097882 */ /* 0x000fe20000000000 */
[----:B------:R-:W-:Y:S01]  /*1b20*/  UMOV UR11, 0x40000040 ;  /* 0x40000040000b7882 */ /* 0x000fe20000000000 */
[----:B------:R-:W-:Y:S01]  /*1b30*/  BAR.SYNC.DEFER_BLOCKING 0xe, 0x100 ;  /* 0x0384000000007b1d */ /* 0x000fe20000010000 */
[----:B------:R-:W-:-:S04]  /*1b40*/  IADD3 R3, R6, -0x2, RZ ;  /* 0xfffffffe06037810 */ /* 0x000fc80007ffe0ff */
[----:B------:R-:W-:Y:S01]  /*1b50*/  ISETP.GE.AND P0, PT, R3, R4, PT ;  /* 0x000000040300720c */ /* 0x000fe20003f06270 */
        /* <DEDUP_REMOVED lines=50> */
.L_x_2419:
[----:B------:R-:W-:Y:S01]  /*1e80*/  BAR.SYNC.DEFER_BLOCKING 0xe, 0x100 ;  /* 0x0384000000007b1d */ /* 0x000fe20000010000 */
[----:B01----:R-:W-:Y:S01]  /*1e90*/  IMAD.U32 R0, RZ, RZ, UR36 ;  /* 0x00000024ff007e24 */ /* 0x003fe2000f8e00ff */
[----:B------:R-:W-:Y:S01]  /*1ea0*/  UIADD3 UR36, UR36, 0x1, URZ ;  /* 0x0000000124247890 */ /* 0x000fe2000fffe03f */
[C---:B------:R-:W-:Y:S02]  /*1eb0*/  ISETP.GT.AND P0, PT, R3.reuse, R4, PT ;  /* 0x000000040300720c */ /* 0x040fe40003f04270 */
[----:B------:R-:W-:Y:S01]  /*1ec0*/  IMAD R0, R0, 0x40, R19 ;  /* 0x0000004000007824 */ /* 0x000fe200078e0213 */
[----:B------:R-:W-:Y:S01]  /*1ed0*/  UISETP.NE.AND UP0, UPT, UR36, 0x2, UPT ;  /* 0x000000022400788c */ /* 0x000fe2000bf05270 */
[----:B------:R-:W-:Y:S01]  /*1ee0*/  IADD3 R3, R3, -0x1, RZ ;  /* 0xffffffff03037810 */ /* 0x000fe20007ffe0ff */
[----:B------:R-:W-:Y:S01]  /*1ef0*/  UMOV UR7, 0x40000040 ;  /* 0x4000004000077882 */ /* 0x000fe20000000000 */
[----:B------:R-:W-:Y:S01]  /*1f00*/  UMOV UR11, 0x40000040 ;  /* 0x40000040000b7882 */ /* 0x000fe20000000000 */
[----:B------:R-:W-:Y:S01]  /*1f10*/  LEA R0, R0, UR37, 0x2 ;  /* 0x0000002500007c11 */ /* 0x000fe2000f8e10ff */
[----:B------:R-:W-:Y:S01]  /*1f20*/  USEL UR36, UR36, URZ, UP0 ;  /* 0x0000003f24247287 */ /* 0x000fe20008000000 */
[----:B------:R-:W-:Y:S01]  /*1f30*/  UMOV UR15, 0x40000040 ;  /* 0x40000040000f7882 */ /* 0x000fe20000000000 */
[----:B------:R-:W-:-:S02]  /*1f40*/  UMOV UR19, 0x40000040 ;  /* 0x4000004000137882 */ /* 0x000fc40000000000 */
[----:B------:R-:W-:-:S04]  /*1f50*/  ULEA UR6, UR36, UR20, 0xc ;  /* 0x0000001424067291 */ /* 0x000fc8000f8e603f */
        /* <DEDUP_REMOVED lines=157> */
.L_x_2418:
[----:B------:R-:W-:Y:S01]  /*2930*/  BAR.SYNC.DEFER_BLOCKING 0xe, 0x100 ;  /* 0x0384000000007b1d */ /* 0x000fe20000010000 */
[----:B01----:R-:W-:Y:S01]  /*2940*/  IMAD.U32 R0, RZ, RZ, UR36 ;  /* 0x00000024ff007e24 */ /* 0x003fe2000f8e00ff */
        /* <DEDUP_REMOVED lines=142> */
.L_x_2410:
[----:B------:R-:W0:Y:S02]  /*3230*/  LDC R6, c[0x0][0xadc] ;  /* 0x0002b700ff067b82 */ /* 0x000e240000000800 */
[----:B0-----:R-:W-:-:S13]  /*3240*/  ISETP.GE.AND P0, PT, R6, 0x1, PT ;  /* 0x000000010600780c */ /* 0x001fda0003f06270 */
[----:B------:R-:W-:Y:S05]  /*3250*/  @!P0 BRA `(.L_x_2420) ;  /* 0x0000000000408947 */ /* 0x000fea0003800000 */
[C---:B------:R-:W-:Y:S01]  /*3260*/  ISETP.GT.AND P1, PT, R4.reuse, RZ, PT ;  /* 0x000000ff0400720c */ /* 0x040fe20003f24270 */
[----:B------:R-:W-:-:S12]  /*3270*/  VIADD R3, R4, 0xffffffff ;  /* 0xffffffff04037836 */ /* 0x000fd80000000000 */
        /* <DEDUP_REMOVED lines=8> */
.L_x_2421:
[----:B------:R-:W-:-:S13]  /*3300*/  ISETP.NE.AND P1, PT, R6, 0x1, PT ;  /* 0x000000010600780c */ /* 0x000fda0003f25270 */
[----:B------:R-:W0:Y:S02]  /*3310*/  @P1 LDC.64 R4, c[0x0][0xae0] ;  /* 0x0002b800ff041b82 */ /* 0x000e240000000a00 */
[----:B0-----:R-:W-:-:S05]  /*3320*/  @P1 IMAD.HI.U32 R4, R3, R4, RZ ;  /* 0x0000000403041227 */ /* 0x001fca00078e00ff */
[----:B------:R-:W-:-:S07]  /*3330*/  @P1 SHF.R.U32.HI R3, RZ, R5, R4 ;  /* 0x00000005ff031219 */ /* 0x000fce0000011604 */
.L_x_2422:
[----:B------:R-:W-:-:S05]  /*3340*/  IMAD R3, R3, R6, R6 ;  /* 0x0000000603037224 */ /* 0x000fca00078e0206 */
[----:B------:R-:W-:-:S07]  /*3350*/  VIMNMX R0, R0, R3, PT ;  /* 0x0000000300007248 */ /* 0x000fce0003fe0100 */
.L_x_2420:
[----:B------:R-:W-:Y:S01]  /*3360*/  VIADD R0, R0, 0x3f ;  /* 0x0000003f00007836 */ /* 0x000fe20000000000 */
[----:B------:R-:W-:Y:S01]  /*3370*/  ULDC UR4, c[0x0][0xad4] ;  /* 0x0002b50000047ab9 */ /* 0x000fe20000000800 */
[----:B------:R-:W-:-:S03]  /*3380*/  IMAD R4, R185, 0x40, -R18 ;  /* 0x00000040b9047824 */ /* 0x000fc600078e0a12 */
[----:B------:R-:W-:-:S04]  /*3390*/  SHF.R.S32.HI R3, RZ, 0x1f, R0 ;  /* 0x0000001fff037819 */ /* 0x000fc80000011400 */
[----:B------:R-:W-:Y:S01]  /*33a0*/  LEA.HI R3, R3, R0, RZ, 0x6 ;  /* 0x0000000003037211 */ /* 0x000fe200078f30ff */
[----:B------:R-:W-:-:S03]  /*33b0*/  IMAD.IADD R0, R17, 0x1, R4 ;  /* 0x0000000111007824 */ /* 0x000fc600078e0204 */
[----:B------:R-:W-:Y:S01]  /*33c0*/  SHF.R.S32.HI R3, RZ, 0x6, R3 ;  /* 0x00000006ff037819 */ /* 0x000fe20000011403 */
[----:B------:R-:W-:-:S03]  /*33d0*/  VIADD R4, R0, -UR4 ;  /* 0x8000000400047c36 */ /* 0x000fc60008000000 */
[----:B------:R-:W-:Y:S01]  /*33e0*/  VIMNMX R168, R168, R3, PT ;  /* 0x00000003a8a87248 */ /* 0x000fe20003fe0100 */
[----:B------:R-:W-:Y:S06]  /*33f0*/  @!P0 BRA `(.L_x_2423) ;  /* 0x0000000000408947 */ /* 0x000fec0003800000 */
[----:B------:R-:W-:-:S05]  /*3400*/  IMAD.MOV.U32 R3, RZ, RZ, R0 ;  /* 0x000000ffff037224 */ /* 0x000fca00078e0000 */
        /* <DEDUP_REMOVED lines=9> */
.L_x_2424:
[----:B------:R-:W-:-:S13]  /*34a0*/  ISETP.NE.AND P0, PT, R6, 0x1, PT ;  /* 0x000000010600780c */ /* 0x000fda0003f05270 */
[----:B------:R-:W0:Y:S02]  /*34b0*/  @P0 LDC.64 R8, c[0x0][0xae0] ;  /* 0x0002b800ff080b82 */ /* 0x000e240000000a00 */
[----:B0-----:R-:W-:-:S05]  /*34c0*/  @P0 IMAD.HI.U32 R0, R3, R8, RZ ;  /* 0x0000000803000227 */ /* 0x001fca00078e00ff */
[----:B------:R-:W-:-:S07]  /*34d0*/  @P0 SHF.R.U32.HI R3, RZ, R9, R0 ;  /* 0x00000009ff030219 */ /* 0x000fce0000011600 */
.L_x_2425:
[----:B------:R-:W-:-:S05]  /*34e0*/  IMAD R3, R3, R6, RZ ;  /* 0x0000000603037224 */ /* 0x000fca00078e02ff */
[----:B------:R-:W-:-:S07]  /*34f0*/  VIMNMX R4, R4, R3, !PT ;  /* 0x0000000304047248 */ /* 0x000fce0007fe0100 */
.L_x_2423:
        /* <DEDUP_REMOVED lines=105> */
.L_x_2426:
[----:B------:R-:W-:Y:S02]  /*3b90*/  LEA.HI R0, R198, R198, RZ, 0x1 ;  /* 0x000000c6c6007211 */ /* 0x000fe400078f08ff */
[----:B------:R-:W-:Y:S02]  /*3ba0*/  ISETP.NE.AND P0, PT, R192, 0x3, PT ;  /* 0x00000003c000780c */ /* 0x000fe40003f05270 */
[----:B------:R-:W-:-:S05]  /*3bb0*/  LOP3.LUT R3, R0, 0xfffffffe, RZ, 0xc0, !PT ;  /* 0xfffffffe00037812 */ /* 0x000fca00078ec0ff */
[----:B------:R-:W-:-:S05]  /*3bc0*/  IMAD.IADD R3, R198, 0x1, -R3 ;  /* 0x00000001c6037824 */ /* 0x000fca00078e0a03 */
[----:B------:R-:W-:-:S04]  /*3bd0*/  SHF.L.U32 R3, R3, 0x1f, RZ ;  /* 0x0000001f03037819 */ /* 0x000fc800000006ff */
[----:B------:R-:W0:Y:S02]  /*3be0*/  SYNCS.PHASECHK.TRANS64.TRYWAIT P1, [UR37+0x38800], R3 ;  /* 0x03880003ff0075a7 */ /* 0x000e240008020165 */
[----:B0-----:R-:W-:Y:S05]  /*3bf0*/  @!P1 BRA `(.L_x_2427) ;  /* 0x0000016000309947 */ /* 0x001fea0003800000 */
.L_x_2603:
[----:B------:R-:W-:Y:S05]  /*3c00*/  @!P0 BRA `(.L_x_2428) ;  /* 0x0000000000048947 */ /* 0x000fea0003800000 */
[----:B------:R-:W-:Y:S01]  /*3c10*/  BPT.TRAP 0x1 ;  /* 0x000000040000795c */ /* 0x000fe20000300000 */
.L_x_2428:
[----:B------:R-:W-:Y:S01]  /*3c20*/  IMAD.U32 R4, RZ, RZ, UR36 ;  /* 0x00000024ff047e24 */ /* 0x000fe2000f8e00ff */
[----:B------:R-:W-:-:S04]  /*3c30*/  SHF.L.U32 R5, R2, 0x1f, RZ ;  /* 0x0000001f02057819 */ /* 0x000fc800000006ff */
[----:B------:R-:W-:-:S04]  /*3c40*/  LEA R4, R4, UR37, 0x3 ;  /* 0x0000002504047c11 */ /* 0x000fc8000f8e18ff */
[----:B------:R1:W2:Y:S01]  /*3c50*/  SYNCS.PHASECHK.TRANS64.TRYWAIT P1, [R4+URZ+0x38830], R5 ;  /* 0x03883005040075a7 */ /* 0x0002a2000802017f */
[----:B------:R-:W-:Y:S05]  /*3c60*/  @!P0 BRA `(.L_x_2429) ;  /* 0x0000000000048947 */ /* 0x000fea0003800000 */
[----:B------:R-:W-:Y:S01]  /*3c70*/  BPT.TRAP 0x1 ;  /* 0x000000040000795c */ /* 0x000fe20000300000 */
.L_x_2429:
[----:B--2---:R-:W-:Y:S05]  /*3c80*/  @P1 BRA `(.L_x_2430) ;  /* 0x0000000000081947 */ /* 0x004fea0003800000 */
[----:B------:R-:W2:Y:S02]  /*3c90*/  SYNCS.PHASECHK.TRANS64.TRYWAIT P1, [R4+URZ+0x38830], R5 ;  /* 0x03883005040075a7 */ /* 0x000ea4000802017f */
[----:B--2---:R-:W-:Y:S05]  /*3ca0*/  @!P1 BRA `(.L_x_2431) ;  /* 0x00000160001c9947 */ /* 0x004fea0003800000 */
.L_x_2430:
[----:B------:R-:W-:-:S04]  /*3cb0*/  UIADD3 UR4, UR37, 0x22400, URZ ;  /* 0x0002240025047890 */ /* 0x000fc8000fffe03f */
[----:B------:R-:W-:-:S04]  /*3cc0*/  USHF.R.U32.HI UR4, URZ, 0x4, UR4 ;  /* 0x000000043f047899 */ /* 0x000fc80008011604 */
[----:B------:R-:W-:-:S06]  /*3cd0*/  ULOP3.LUT UR4, UR4, 0x3fff, URZ, 0xc0, !UPT ;  /* 0x00003fff04047892 */ /* 0x000fcc000f8ec03f */
[----:B0-----:R-:W-:Y:S01]  /*3ce0*/  IMAD.U32 R0, RZ, RZ, UR4 ;  /* 0x00000004ff007e24 */ /* 0x001fe2000f8e00ff */
        /* <DEDUP_REMOVED lines=34> */
[----:B------:R-:W0:Y:S02]  /*3f10*/  SYNCS.PHASECHK.TRANS64.TRYWAIT P1, [UR37+0x38810], R3 ;  /* 0x03881003ff0075a7 */ /* 0x000e240008020165 */
[----:B0-----:R-:W-:Y:S05]  /*3f20*/  @!P1 BRA `(.L_x_2432) ;  /* 0x0000015c00909947 */ /* 0x001fea0003800000 */
.L_x_2604:
[----:B------:R-:W-:Y:S05]  /*3f30*/  @!P0 BRA `(.L_x_2433) ;  /* 0x0000000000048947 */ /* 0x000fea0003800000 */
[----:B------:R-:W-:Y:S01]  /*3f40*/  BPT.TRAP 0x1 ;  /* 0x000000040000795c */ /* 0x000fe20000300000 */
.L_x_2433:
[----:B------:R3:W4:Y:S01]  /*3f50*/  SYNCS.PHASECHK.TRANS64.TRYWAIT P1, [R4+URZ+0x38850], R5 ;  /* 0x03885005040075a7 */ /* 0x000722000802017f */
[----:B------:R-:W-:Y:S05]  /*3f60*/  @!P0 BRA `(.L_x_2434) ;  /* 0x0000000000048947 */ /* 0x000fea0003800000 */
[----:B------:R-:W-:Y:S01]  /*3f70*/  BPT.TRAP 0x1 ;  /* 0x000000040000795c */ /* 0x000fe20000300000 */
.L_x_2434:
[----:B----4-:R-:W-:Y:S05]  /*3f80*/  @P1 BRA `(.L_x_2435) ;  /* 0x0000000000081947 */ /* 0x010fea0003800000 */
[----:B------:R-:W4:Y:S02]  /*3f90*/  SYNCS.PHASECHK.TRANS64.TRYWAIT P1, [R4+URZ+0x38850], R5 ;  /* 0x03885005040075a7 */ /* 0x000f24000802017f */
[----:B----4-:R-:W-:Y:S05]  /*3fa0*/  @!P1 BRA `(.L_x_2436) ;  /* 0x0000015c00889947 */ /* 0x010fea0003800000 */
.L_x_2435:
[----:B------:R-:W-:Y:S01]  /*3fb0*/  UIADD3 UR4, UR37, 0x400, URZ ;  /* 0x0000040025047890 */ /* 0x000fe2000fffe03f */
[----:B------:R-:W-:Y:S01]  /*3fc0*/  WARPGROUP.ARRIVE ;  /* 0x00000000000079c5 */ /* 0x000fe20000000000 */
[----:B------:R-:W-:-:S05]  /*3fd0*/  UIADD3 UR5, UR37, 0x26400, URZ ;  /* 0x0002640025057890 */ /* 0x000fca000fffe03f */
[----:B0-----:R-:W0:Y:S01]  /*3fe0*/  S2R R3, SR_TID.X ;  /* 0x0000000000037919 */ /* 0x001e220000002100 */
[----:B------:R-:W-:Y:S01]  /*3ff0*/  USHF.R.U32.HI UR4, URZ, 0x4, UR4 ;  /* 0x000000043f047899 */ /* 0x000fe20008011604 */
[----:B------:R-:W-:Y:S01]  /*4000*/  LEA R10, R168, 0xffffffc0, 0x6 ;  /* 0xffffffc0a80a7811 */ /* 0x000fe200078e30ff */
[----:B------:R-:W-:Y:S01]  /*4010*/  USHF.R.U32.HI UR5, URZ, 0x4, UR5 ;  /* 0x000000043f057899 */ /* 0x000fe20008011605 */
[----:B------:R-:W1:Y:S01]  /*4020*/  S2R R6, SR_TID.X ;  /* 0x0000000000067919 */ /* 0x000e620000002100 */
[----:B------:R-:W-:Y:S01]  /*4030*/  ULOP3.LUT UR4, UR4, 0x3fff, URZ, 0xc0, !UPT ;  /* 0x00003fff04047892 */ /* 0x000fe2000f8ec03f */
[----:B------:R-:W-:Y:S01]  /*4040*/  IADD3 R12, -R16, R17, -R10 ;  /* 0x00000011100c7210 */ /* 0x000fe20007ffe90a */
[----:B------:R-:W-:Y:S02]  /*4050*/  ULOP3.LUT UR5, UR5, 0x3fff, URZ, 0xc0, !UPT ;  /* 0x00003fff05057892 */ /* 0x000fe4000f8ec03f */
[----:B------:R-:W-:Y:S02]  /*4060*/  ULOP3.LUT UR4, UR4, 0x10000, URZ, 0xfc, !UPT ;  /* 0x0001000004047892 */ /* 0x000fe4000f8efc3f */
[----:B------:R-:W-:-:S02]  /*4070*/  ULOP3.LUT UR5, UR5, 0x10000, URZ, 0xfc, !UPT ;  /* 0x0001000005057892 */ /* 0x000fc4000f8efc3f */
[----:B------:R-:W-:Y:S01]  /*4080*/  ULEA UR6, UR36, UR4, 0xc ;  /* 0x0000000424067291 */ /* 0x000fe2000f8e603f */
[----:B------:R-:W-:Y:S01]  /*4090*/  UMOV UR25, 0x40000040 ;  /* 0x4000004000197882 */ /* 0x000fe20000000000 */
[----:B------:R-:W-:Y:S01]  /*40a0*/  UMOV UR27, 0x40000040 ;  /* 0x40000040001b7882 */ /* 0x000fe20000000000 */
[----:B------:R-:W-:Y:S02]  /*40b0*/  UIADD3 UR8, UR5, 0x2, URZ ;  /* 0x0000000205087890 */ /* 0x000fe4000fffe03f */
[----:B------:R-:W-:Y:S02]  /*40c0*/  UMOV UR24, UR5 ;  /* 0x0000000500187c82 */ /* 0x000fe40008000000 */
[----:B------:R-:W-:Y:S01]  /*40d0*/  UMOV UR26, UR6 ;  /* 0x00000006001a7c82 */ /* 0x000fe20008000000 */
[----:B------:R-:W-:Y:S01]  /*40e0*/  UIADD3 UR10, UR6, 0x2, URZ ;  /* 0x00000002060a7890 */ /* 0x000fe2000fffe03f */
[----:B------:R-:W-:Y:S01]  /*40f0*/  HGMMA.64x64x16.F32.BF16 R24, gdesc[UR24], R24, gsb0 ;  /* 0x00e00000181879f0 */ /* 0x000fe20008001818 */
[----:B------:R-:W-:Y:S01]  /*4100*/  UMOV UR9, 0x40000040 ;  /* 0x4000004000097882 */ /* 0x000fe20000000000 */
[----:B------:R-:W-:Y:S01]  /*4110*/  UMOV UR11, 0x40000040 ;  /* 0x40000040000b7882 */ /* 0x000fe20000000000 */
[----:B------:R-:W-:-:S02]  /*4120*/  UIADD3 UR14, UR5, 0x800, URZ ;  /* 0x00000800050e7890 */ /* 0x000fc4000fffe03f */
[----:B------:R-:W-:Y:S01]  /*4130*/  UIADD3 UR15, UR6, 0x800, URZ ;  /* 0x00000800060f7890 */ /* 0x000fe2000fffe03f */
[----:B------:R-:W-:Y:S01]  /*4140*/  UMOV UR29, 0x40000040 ;  /* 0x40000040001d7882 */ /* 0x000fe20000000000 */
[----:B------:R-:W-:Y:S01]  /*4150*/  UMOV UR31, 0x40000040 ;  /* 0x40000040001f7882 */ /* 0x000fe20000000000 */
[----:B0-----:R-:W-:Y:S02]  /*4160*/  SHF.R.U32.HI R3, RZ, 0x7, R3 ;  /* 0x00000007ff037819 */ /* 0x001fe40000011603 */
[----:B-1234-:R-:W-:-:S04]  /*4170*/  LOP3.LUT R5, R6, 0x7f, RZ, 0xc0, !PT ;  /* 0x0000007f06057812 */ /* 0x01efc800078ec0ff */
[----:B------:R-:W0:Y:S01]  /*4180*/  SHFL.IDX PT, R3, R3, RZ, 0x1f ;  /* 0x00001fff03037589 */ /* 0x000e2200000e0000 */
[----:B------:R-:W-:Y:S01]  /*4190*/  ISETP.NE.AND P1, PT, R5, RZ, PT ;  /* 0x000000ff0500720c */ /* 0x000fe20003f25270 */
[----:B------:R-:W-:-:S04]  /*41a0*/  IMAD.MOV.U32 R5, RZ, RZ, -0x40 ;  /* 0xffffffc0ff057424 */ /* 0x000fc800078e00ff */
[----:B------:R-:W-:-:S05]  /*41b0*/  IMAD R5, R168, R5, 0x41 ;  /* 0x00000041a8057424 */ /* 0x000fca00078e0205 */
[----:B------:R-:W-:Y:S02]  /*41c0*/  IADD3 R11, R5, -0x1, RZ ;  /* 0xffffffff050b7810 */ /* 0x000fe40007ffe0ff */
[----:B0-----:R-:W-:Y:S02]  /*41d0*/  R2UR UR7, R3 ;  /* 0x00000000030772ca */ /* 0x001fe400000e0000 */
[----:B------:R-:W-:-:S04]  /*41e0*/  @!P1 IADD3 R3, R4, 0x38840, RZ ;  /* 0x0003884004039810 */ /* 0x000fc80007ffe0ff */
[----:B------:R-:W-:-:S07]  /*41f0*/  @!P1 PRMT R3, RZ, 0x654, R3 ;  /* 0x00000654ff039816 */ /* 0x000fce0000000003 */
        /* <DEDUP_REMOVED lines=128> */
[----:B------:R-:W-:Y:S02]  /*4a00*/  ULDC.64 UR14, c[0x0][0xad0] ;  /* 0x0002b400000e7ab9 */ /* 0x000fe40000000a00 */
[----:B------:R-:W-:Y:S01]  /*4a10*/  ULOP3.LUT UR15, URZ, UR15, URZ, 0x33, !UPT ;  /* 0x0000000f3f0f7292 */ /* 0x000fe2000f8e333f */
        /* <DEDUP_REMOVED lines=114> */
[----:B------:R-:W-:-:S05]  /*5140*/  UIADD3 UR6, UR7, UR8, UR6 ;  /* 0x0000000807067290 */ /* 0x000fca000fffe006 */
[----:B------:R-:W-:Y:S02]  /*5150*/  UMOV UR8, UR10 ;  /* 0x0000000a00087c82 */ /* 0x000fe40008000000 */
[----:B------:R-:W-:Y:S01]  /*5160*/  UMOV UR10, UR6 ;  /* 0x00000006000a7c82 */ /* 0x000fe20008000000 */
[----:B------:R-:W-:Y:S02]  /*5170*/  ULDC.64 UR6, c[0x0][0xad8] ;  /* 0x0002b60000067ab9 */ /* 0x000fe40000000a00 */
[----:B------:R-:W-:-:S06]  /*5180*/  UISETP.GE.AND UP0, UPT, UR7, 0x1, UPT ;  /* 0x000000010700788c */ /* 0x000fcc000bf06270 */
[----:B------:R-:W-:Y:S01]  /*5190*/  PLOP3.LUT P2, PT, PT, PT, UP0, 0x40, 0x0 ;  /* 0x000000000000781c */ /* 0x000fe20003f4e808 */
        /* <DEDUP_REMOVED lines=37> */
[----:B------:R-:W1:Y:S01]  /*53f0*/  MUFU.TANH R24, R24 ;  /* 0x0000001800187308 */ /* 0x000e620000002400 */
[----:B0-----:R-:W-:-:S07]  /*5400*/  IADD3 R3, -R18, R5, R17 ;  /* 0x0000000512037210 */ /* 0x001fce0007ffe111 */
[----:B------:R-:W0:Y:S01]  /*5410*/  MUFU.TANH R25, R25 ;  /* 0x0000001900197308 */ /* 0x000e220000002400 */
[----:B------:R-:W-:Y:S02]  /*5420*/  IMAD.IADD R6, R3, 0x1, -R16 ;  /* 0x0000000103067824 */ /* 0x000fe400078e0a10 */
[----:B------:R-:W-:-:S05]  /*5430*/  IMAD R3, R185, 0x40, R19 ;  /* 0x00000040b9037824 */ /* 0x000fca00078e0213 */
[----:B------:R2:W3:Y:S01]  /*5440*/  MUFU.TANH R8, R26 ;  /* 0x0000001a00087308 */ /* 0x0004e20000002400 */
[C---:B------:R-:W-:Y:S02]  /*5450*/  VIADD R9, R6.reuse, UR6 ;  /* 0x0000000606097c36 */ /* 0x040fe40008000000 */
[----:B------:R-:W-:-:S03]  /*5460*/  VIADD R14, R6, UR15 ;  /* 0x0000000f060e7c36 */ /* 0x000fc60008000000 */
[----:B------:R-:W-:Y:S01]  /*5470*/  VIADDMNMX R5, R3, R9, R12, PT ;  /* 0x0000000903057246 */ /* 0x000fe2000380010c */
[----:B------:R-:W-:Y:S01]  /*5480*/  IMAD.IADD R6, R14, 0x1, R3 ;  /* 0x000000010e067824 */ /* 0x000fe200078e0203 */
        /* <DEDUP_REMOVED lines=29> */
[----:B-1234-:R-:W-:Y:S05]  /*5660*/  @P2 BRA `(.L_x_2437) ;  /* 0x0000000000582947 */ /* 0x01efea0003800000 */
        /* <DEDUP_REMOVED lines=12> */
.L_x_2439:
[----:B------:R-:W-:-:S06]  /*5730*/  UISETP.NE.AND UP1, UPT, UR7, 0x1, UPT ;  /* 0x000000010700788c */ /* 0x000fcc000bf25270 */
[----:B------:R-:W-:-:S05]  /*5740*/  PLOP3.LUT P2, PT, PT, PT, UP1, 0x80, 0x0 ;  /* 0x000000000000781c */ /* 0x000fca0003f4f018 */
[----:B------:R-:W-:-:S08]  /*5750*/  @UP1 ULDC.64 UR8, c[0x0][0xae0] ;  /* 0x0002b80000081ab9 */ /* 0x000fd00000000a00 */
[----:B------:R-:W-:-:S05]  /*5760*/  @P2 IMAD.HI.U32 R13, R7, UR8, RZ ;  /* 0x00000008070d2c27 */ /* 0x000fca000f8e00ff */
[----:B------:R-:W-:-:S07]  /*5770*/  @P2 SHF.R.U32.HI R7, RZ, UR9, R13 ;  /* 0x00000009ff072c19 */ /* 0x000fce000801160d */
.L_x_2440:
[----:B------:R-:W-:Y:S05]  /*5780*/  BSYNC B0 ;  /* 0x0000000000007941 */ /* 0x000fea0003800000 */
.L_x_2438:
[----:B------:R-:W-:-:S04]  /*5790*/  IMAD R7, R7, UR7, -R10 ;  /* 0x0000000707077c24 */ /* 0x000fc8000f8e0a0a */
[----:B------:R-:W-:-:S05]  /*57a0*/  IMAD.IADD R7, R7, 0x1, -R16 ;  /* 0x0000000107077824 */ /* 0x000fca00078e0a10 */
[----:B------:R-:W-:Y:S02]  /*57b0*/  VIMNMX R6, R6, R7, !PT ;  /* 0x0000000706067248 */ /* 0x000fe40007fe0100 */
[----:B------:R-:W-:-:S07]  /*57c0*/  VIADDMNMX R5, R7, UR7, R5, PT ;  /* 0x0000000707057c46 */ /* 0x000fce000b800105 */
.L_x_2437:
[C---:B------:R-:W-:Y:S02]  /*57d0*/  ISETP.GE.AND P2, PT, R11.reuse, 0x2, PT ;  /* 0x000000020b00780c */ /* 0x040fe40003f46270 */
[C---:B------:R-:W-:Y:S02]  /*57e0*/  ISETP.GE.AND P6, PT, R11.reuse, 0xa, PT ;  /* 0x0000000a0b00780c */ /* 0x040fe40003fc6270 */
[----:B------:R-:W-:Y:S02]  /*57f0*/  ISETP.GT.AND P4, PT, R6, 0x1, !P2 ;  /* 0x000000010600780c */ /* 0x000fe40005784270 */
[----:B------:R-:W-:Y:S02]  /*5800*/  ISETP.GE.AND P3, PT, R11, 0x9, PT ;  /* 0x000000090b00780c */ /* 0x000fe40003f66270 */
[----:B------:R-:W-:Y:S02]  /*5810*/  ISETP.LT.OR P4, PT, R5, 0x2, P4 ;  /* 0x000000020500780c */ /* 0x000fe40002781670 */
[----:B------:R-:W-:-:S02]  /*5820*/  P2R R26, PR, RZ, 0x40 ;  /* 0x00000040ff1a7803 */ /* 0x000fc40000000000 */
[----:B0-----:R-:W-:Y:S02]  /*5830*/  FSEL R15, R25, -INF , !P4 ;  /* 0xff800000190f7808 */ /* 0x001fe40006000000 */
        /* <DEDUP_REMOVED lines=66> */
[----:B------:R-:W-:-:S04]  /*5c60*/  ISETP.GT.AND P6, PT, R6, 0x39, !P6 ;  /* 0x000000390600780c */ /* 0x000fc800077c4270 */
[----:B------:R-:W-:Y:S01]  /*5c70*/  ISETP.LT.OR P6, PT, R5, 0x3a, P6 ;  /* 0x0000003a0500780c */ /* 0x000fe200037c1670 */
[----:B------:R-:W-:-:S03]  /*5c80*/  VIADD R5, R3, 0x8 ;  /* 0x0000000803057836 */ /* 0x000fc60000000000 */
[----:B------:R-:W-:Y:S02]  /*5c90*/  FSEL R53, R53, -INF , !P6 ;  /* 0xff80000035357808 */ /* 0x000fe40007000000 */
[----:B------:R-:W-:Y:S02]  /*5ca0*/  PLOP3.LUT P6, PT, PT, PT, UP0, 0x40, 0x0 ;  /* 0x000000000000781c */ /* 0x000fe40003fce808 */
[----:B------:R-:W-:Y:S02]  /*5cb0*/  VIADDMNMX R6, R5, R9, R12, PT ;  /* 0x0000000905067246 */ /* 0x000fe4000380010c */
[----:B------:R-:W-:-:S09]  /*5cc0*/  IADD3 R5, R14, 0x8, R3 ;  /* 0x000000080e057810 */ /* 0x000fd20007ffe003 */
        /* <DEDUP_REMOVED lines=15> */
.L_x_2443:
[----:B------:R-:W-:-:S06]  /*5dc0*/  UISETP.NE.AND UP1, UPT, UR7, 0x1, UPT ;  /* 0x000000010700788c */ /* 0x000fcc000bf25270 */
[----:B------:R-:W-:-:S05]  /*5dd0*/  PLOP3.LUT P6, PT, PT, PT, UP1, 0x80, 0x0 ;  /* 0x000000000000781c */ /* 0x000fca0003fcf018 */
[----:B------:R-:W-:-:S08]  /*5de0*/  @UP1 ULDC.64 UR8, c[0x0][0xae0] ;  /* 0x0002b80000081ab9 */ /* 0x000fd00000000a00 */
[----:B------:R-:W-:Y:S01]  /*5df0*/  @P6 IMAD.HI.U32 R9, R7, UR8, RZ ;  /* 0x0000000807096c27 */ /* 0x000fe2000f8e00ff */
[----:B------:R-:W-:-:S13]  /*5e00*/  PLOP3.LUT P6, PT, PT, PT, UP1, 0x80, 0x0 ;  /* 0x000000000000781c */ /* 0x000fda0003fcf018 */
[----:B------:R-:W-:-:S07]  /*5e10*/  @P6 SHF.R.U32.HI R7, RZ, UR9, R9 ;  /* 0x00000009ff076c19 */ /* 0x000fce0008011609 */
.L_x_2444:
[----:B------:R-:W-:Y:S05]  /*5e20*/  BSYNC B0 ;  /* 0x0000000000007941 */ /* 0x000fea0003800000 */
.L_x_2442:
[----:B------:R-:W-:-:S04]  /*5e30*/  IMAD R7, R7, UR7, -R10 ;  /* 0x0000000707077c24 */ /* 0x000fc8000f8e0a0a */
[----:B------:R-:W-:-:S05]  /*5e40*/  IMAD.IADD R7, R7, 0x1, -R16 ;  /* 0x0000000107077824 */ /* 0x000fca00078e0a10 */
[----:B------:R-:W-:Y:S02]  /*5e50*/  VIMNMX R5, R5, R7, !PT ;  /* 0x0000000705057248 */ /* 0x000fe40007fe0100 */
[----:B------:R-:W-:-:S07]  /*5e60*/  VIADDMNMX R6, R7, UR7, R6, PT ;  /* 0x0000000707067c46 */ /* 0x000fce000b800106 */
.L_x_2441:
[----:B------:R-:W-:Y:S01]  /*5e70*/  ISETP.GT.AND P2, PT, R5, 0x1, !P2 ;  /* 0x000000010500780c */ /* 0x000fe20005744270 */
[----:B------:R-:W-:Y:S01]  /*5e80*/  ULDC UR11, c[0x0][0xa80] ;  /* 0x0002a000000b7ab9 */ /* 0x000fe20000000800 */
[----:B------:R-:W-:Y:S01]  /*5e90*/  FMNMX.FTZ R7, R13, R15, !PT ;  /* 0x0000000f0d077209 */ /* 0x000fe20007810000 */
[----:B------:R-:W-:Y:S01]  /*5ea0*/  ULEA UR8, UR36, UR38, 0xc ;  /* 0x0000002624087291 */ /* 0x000fe2000f8e603f */
[----:B------:R-:W-:Y:S01]  /*5eb0*/  ISETP.LT.OR P2, PT, R6, 0x2, P2 ;  /* 0x000000020600780c */ /* 0x000fe20001741670 */
[----:B------:R-:W-:Y:S01]  /*5ec0*/  UMOV UR19, 0x40000040 ;  /* 0x4000004000137882 */ /* 0x000fe20000000000 */
[----:B------:R-:W-:Y:S01]  /*5ed0*/  FMNMX.FTZ R7, R21, R7, !PT ;  /* 0x0000000715077209 */ /* 0x000fe20007810000 */
[----:B------:R-:W-:Y:S01]  /*5ee0*/  UIADD3 UR10, UR8, 0x80, URZ ;  /* 0x00000080080a7890 */ /* 0x000fe2000fffe03f */
[----:B------:R-:W-:Y:S01]  /*5ef0*/  FSEL R25, R27, -INF , !P2 ;  /* 0xff8000001b197808 */ /* 0x000fe20005000000 */
[----:B------:R-:W-:Y:S01]  /*5f00*/  @!P1 VIADD R4, R4, 0x38860 ;  /* 0x0003886004049836 */ /* 0x000fe20000000000 */
[----:B------:R-:W-:Y:S01]  /*5f10*/  ISETP.NE.AND P2, PT, R26, RZ, PT ;  /* 0x000000ff1a00720c */ /* 0x000fe20003f45270 */
[----:B------:R-:W-:Y:S01]  /*5f20*/  UMOV UR18, UR8 ;  /* 0x0000000800127c82 */ /* 0x000fe20008000000 */
[----:B------:R-:W-:Y:S01]  /*5f30*/  FMNMX.FTZ R7, R57, R7, !PT ;  /* 0x0000000739077209 */ /* 0x000fe20007810000 */
[----:B------:R-:W-:Y:S01]  /*5f40*/  BAR.SYNC.DEFER_BLOCKING 0xf, 0x100 ;  /* 0x03c4000000007b1d */ /* 0x000fe20000010000 */
[----:B------:R-:W-:-:S02]  /*5f50*/  ISETP.GT.AND P2, PT, R5, 0x9, !P2 ;  /* 0x000000090500780c */ /* 0x000fc40005744270 */
[----:B------:R-:W-:Y:S02]  /*5f60*/  FMNMX.FTZ R7, R59, R7, !PT ;  /* 0x000000073b077209 */ /* 0x000fe40007810000 */
[----:B------:R-:W-:Y:S02]  /*5f70*/  ISETP.LT.OR P2, PT, R6, 0xa, P2 ;  /* 0x0000000a0600780c */ /* 0x000fe40001741670 */
[----:B------:R-:W-:Y:S02]  /*5f80*/  ISETP.GT.AND P3, PT, R5, 0x8, !P3 ;  /* 0x000000080500780c */ /* 0x000fe40005f64270 */
[----:B------:R-:W-:Y:S02]  /*5f90*/  FSEL R27, R31, -INF , !P2 ;  /* 0xff8000001f1b7808 */ /* 0x000fe40005000000 */
[----:B------:R-:W-:Y:S02]  /*5fa0*/  ISETP.NE.AND P2, PT, R28, RZ, PT ;  /* 0x000000ff1c00720c */ /* 0x000fe40003f45270 */
[----:B------:R-:W-:-:S02]  /*5fb0*/  FMNMX.FTZ R7, R61, R7, !PT ;  /* 0x000000073d077209 */ /* 0x000fc40007810000 */
[----:B------:R-:W-:Y:S02]  /*5fc0*/  ISETP.GT.AND P2, PT, R5, 0x10, !P2 ;  /* 0x000000100500780c */ /* 0x000fe40005744270 */
[C---:B------:R-:W-:Y:S02]  /*5fd0*/  ISETP.LT.OR P3, PT, R6.reuse, 0x9, P3 ;  /* 0x000000090600780c */ /* 0x040fe40001f61670 */
[----:B------:R-:W-:Y:S02]  /*5fe0*/  ISETP.LT.OR P2, PT, R6, 0x11, P2 ;  /* 0x000000110600780c */ /* 0x000fe40001741670 */
[----:B------:R-:W-:Y:S02]  /*5ff0*/  FMNMX.FTZ R7, R63, R7, !PT ;  /* 0x000000073f077209 */ /* 0x000fe40007810000 */
[----:B------:R-:W-:Y:S02]  /*6000*/  FSEL R28, R34, -INF , !P2 ;  /* 0xff800000221c7808 */ /* 0x000fe40005000000 */
[----:B------:R-:W-:-:S02]  /*6010*/  ISETP.NE.AND P2, PT, R29, RZ, PT ;  /* 0x000000ff1d00720c */ /* 0x000fc40003f45270 */
[----:B------:R-:W-:Y:S02]  /*6020*/  FSEL R26, R30, -INF , !P3 ;  /* 0xff8000001e1a7808 */ /* 0x000fe40005800000 */
        /* <DEDUP_REMOVED lines=22> */
[----:B------:R-:W-:Y:S01]  /*6190*/  ISETP.NE.AND P3, PT, R40, RZ, PT ;  /* 0x000000ff2800720c */ /* 0x000fe20003f65270 */
[----:B------:R-:W0:Y:S01]  /*61a0*/  SHFL.BFLY PT, R7, R10, 0x2, 0x1f ;  /* 0x0c401f000a077f89 */ /* 0x000e2200000e0000 */
[----:B------:R-:W-:-:S02]  /*61b0*/  ISETP.LT.OR P2, PT, R6, 0x21, P2 ;  /* 0x000000210600780c */ /* 0x000fc40001741670 */
[----:B------:R-:W-:Y:S02]  /*61c0*/  ISETP.NE.AND P6, PT, R20, RZ, PT ;  /* 0x000000ff1400720c */ /* 0x000fe40003fc5270 */
[----:B------:R-:W-:Y:S02]  /*61d0*/  FSEL R32, R42, -INF , !P2 ;  /* 0xff8000002a207808 */ /* 0x000fe40005000000 */
[----:B------:R-:W-:Y:S02]  /*61e0*/  ISETP.NE.AND P2, PT, R37, RZ, PT ;  /* 0x000000ff2500720c */ /* 0x000fe40003f45270 */
[C---:B------:R-:W-:Y:S02]  /*61f0*/  ISETP.GT.AND P4, PT, R5.reuse, 0x31, !P4 ;  /* 0x000000310500780c */ /* 0x040fe40006784270 */
[C---:B------:R-:W-:Y:S02]  /*6200*/  ISETP.GT.AND P2, PT, R5.reuse, 0x21, !P2 ;  /* 0x000000210500780c */ /* 0x040fe40005744270 */
[----:B------:R-:W-:-:S02]  /*6210*/  ISETP.GT.AND P5, PT, R5, 0x38, !P5 ;  /* 0x000000380500780c */ /* 0x000fc40006fa4270 */
[C---:B------:R-:W-:Y:S02]  /*6220*/  ISETP.LT.OR P2, PT, R6.reuse, 0x22, P2 ;  /* 0x000000220600780c */ /* 0x040fe40001741670 */
[----:B------:R-:W-:Y:S02]  /*6230*/  ISETP.LT.OR P4, PT, R6, 0x32, P4 ;  /* 0x000000320600780c */ /* 0x000fe40002781670 */
[----:B------:R-:W-:Y:S02]  /*6240*/  FSEL R33, R43, -INF , !P2 ;  /* 0xff8000002b217808 */ /* 0x000fe40005000000 */
[----:B------:R-:W-:Y:S02]  /*6250*/  ISETP.GT.AND P2, PT, R5, 0x28, !P3 ;  /* 0x000000280500780c */ /* 0x000fe40005f44270 */
[----:B------:R-:W-:Y:S02]  /*6260*/  ISETP.NE.AND P3, PT, R56, RZ, PT ;  /* 0x000000ff3800720c */ /* 0x000fe40003f65270 */
[----:B------:R-:W-:-:S02]  /*6270*/  ISETP.LT.OR P2, PT, R6, 0x29, P2 ;  /* 0x000000290600780c */ /* 0x000fc40001741670 */
[C---:B------:R-:W-:Y:S02]  /*6280*/  ISETP.GT.AND P3, PT, R5.reuse, 0x30, !P3 ;  /* 0x000000300500780c */ /* 0x040fe40005f64270 */
[----:B------:R-:W-:Y:S02]  /*6290*/  FSEL R34, R46, -INF , !P2 ;  /* 0xff8000002e227808 */ /* 0x000fe40005000000 */
[----:B------:R-:W-:Y:S02]  /*62a0*/  ISETP.GT.AND P2, PT, R5, RZ, !P6 ;  /* 0x000000ff0500720c */ /* 0x000fe40007744270 */
[----:B------:R-:W-:Y:S02]  /*62b0*/  ISETP.NE.AND P6, PT, R11, RZ, PT ;  /* 0x000000ff0b00720c */ /* 0x000fe40003fc5270 */
[----:B------:R-:W-:Y:S02]  /*62c0*/  ISETP.LT.OR P2, PT, R6, 0x1, P2 ;  /* 0x000000010600780c */ /* 0x000fe40001741670 */
[----:B0-----:R-:W-:-:S02]  /*62d0*/  FMNMX.FTZ R11, R10, R7, !PT ;  /* 0x000000070a0b7209 */ /* 0x001fc40007810000 */
[----:B------:R-:W-:Y:S02]  /*62e0*/  FSEL R24, R8, -INF , !P2 ;  /* 0xff80000008187808 */ /* 0x000fe40005000000 */
[----:B------:R-:W-:Y:S01]  /*62f0*/  ISETP.NE.AND P2, PT, R44, RZ, PT ;  /* 0x000000ff2c00720c */ /* 0x000fe20003f45270 */
[----:B------:R-:W0:Y:S01]  /*6300*/  SHFL.BFLY PT, R12, R11, 0x1, 0x1f ;  /* 0x0c201f000b0c7f89 */ /* 0x000e2200000e0000 */
[----:B------:R-:W-:Y:S02]  /*6310*/  FMNMX.FTZ R7, R24, R25, !PT ;  /* 0x0000001918077209 */ /* 0x000fe40007810000 */
[----:B------:R-:W-:Y:S02]  /*6320*/  ISETP.GT.AND P2, PT, R5, 0x29, !P2 ;  /* 0x000000290500780c */ /* 0x000fe40005744270 */
[----:B------:R-:W-:Y:S02]  /*6330*/  FMNMX.FTZ R8, R26, R7, !PT ;  /* 0x000000071a087209 */ /* 0x000fe40007810000 */
[----:B------:R-:W-:-:S02]  /*6340*/  ISETP.LT.OR P2, PT, R6, 0x2a, P2 ;  /* 0x0000002a0600780c */ /* 0x000fc40001741670 */
[----:B------:R-:W-:Y:S02]  /*6350*/  FMNMX.FTZ R7, R27, R8, !PT ;  /* 0x000000081b077209 */ /* 0x000fe40007810000 */
[----:B------:R-:W-:Y:S02]  /*6360*/  FSEL R35, R47, -INF , !P2 ;  /* 0xff8000002f237808 */ /* 0x000fe40005000000 */
[----:B------:R-:W-:Y:S02]  /*6370*/  FMNMX.FTZ R8, R28, R7, !PT ;  /* 0x000000071c087209 */ /* 0x000fe40007810000 */
[----:B------:R-:W-:Y:S02]  /*6380*/  ISETP.LT.OR P3, PT, R6, 0x31, P3 ;  /* 0x000000310600780c */ /* 0x000fe40001f61670 */
[----:B------:R-:W-:Y:S02]  /*6390*/  FMNMX.FTZ R9, R29, R8, !PT ;  /* 0x000000081d097209 */ /* 0x000fe40007810000 */
[----:B------:R-:W-:-:S02]  /*63a0*/  FSEL R36, R50, -INF , !P3 ;  /* 0xff80000032247808 */ /* 0x000fc40005800000 */
[----:B------:R-:W-:Y:S02]  /*63b0*/  FMNMX.FTZ R8, R30, R9, !PT ;  /* 0x000000091e087209 */ /* 0x000fe40007810000 */
[----:B------:R-:W-:Y:S02]  /*63c0*/  ISETP.LT.OR P5, PT, R6, 0x39, P5 ;  /* 0x000000390600780c */ /* 0x000fe40002fa1670 */
[----:B------:R-:W-:Y:S02]  /*63d0*/  FMNMX.FTZ R9, R31, R8, !PT ;  /* 0x000000081f097209 */ /* 0x000fe40007810000 */
[----:B0-----:R-:W-:Y:S02]  /*63e0*/  FMNMX.FTZ R7, R11, R12, !PT ;  /* 0x0000000c0b077209 */ /* 0x001fe40007810000 */
[----:B------:R-:W-:Y:S02]  /*63f0*/  FMNMX.FTZ R8, R32, R9, !PT ;  /* 0x0000000920087209 */ /* 0x000fe40007810000 */
[C---:B------:R-:W-:Y:S01]  /*6400*/  FSETP.NEU.FTZ.AND P2, PT, R7.reuse, -INF , PT ;  /* 0xff8000000700780b */ /* 0x040fe20003f5d000 */
[----:B------:R-:W-:Y:S01]  /*6410*/  FMUL.FTZ R10, R7, UR11 ;  /* 0x0000000b070a7c20 */ /* 0x000fe20008410000 */
[----:B------:R-:W-:-:S02]  /*6420*/  FMNMX.FTZ R9, R33, R8, !PT ;  /* 0x0000000821097209 */ /* 0x000fc40007810000 */
[----:B------:R-:W-:Y:S02]  /*6430*/  FSEL R37, R51, -INF , !P4 ;  /* 0xff80000033257808 */ /* 0x000fe40006000000 */
[----:B------:R-:W-:Y:S02]  /*6440*/  FMNMX.FTZ R8, R34, R9, !PT ;  /* 0x0000000922087209 */ /* 0x000fe40007810000 */
[----:B------:R-:W-:Y:S02]  /*6450*/  FSEL R42, R10, RZ, P2 ;  /* 0x000000ff0a2a7208 */ /* 0x000fe40001000000 */
[----:B------:R-:W-:Y:S02]  /*6460*/  FMNMX.FTZ R9, R35, R8, !PT ;  /* 0x0000000823097209 */ /* 0x000fe40007810000 */
[----:B------:R-:W-:Y:S01]  /*6470*/  ISETP.GT.AND P2, PT, R5, 0x39, !P6 ;  /* 0x000000390500780c */ /* 0x000fe20007744270 */
[--C-:B------:R-:W-:Y:S01]  /*6480*/  FFMA.FTZ R11, R15, UR11, -R42.reuse ;  /* 0x0000000b0f0b7c23 */ /* 0x100fe2000801082a */
[----:B------:R-:W-:Y:S01]  /*6490*/  FMNMX.FTZ R8, R36, R9, !PT ;  /* 0x0000000924087209 */ /* 0x000fe20007810000 */
[--C-:B------:R-:W-:Y:S01]  /*64a0*/  FFMA.FTZ R44, R41, UR11, -R42.reuse ;  /* 0x0000000b292c7c23 */ /* 0x100fe2000801082a */
[----:B------:R-:W-:Y:S01]  /*64b0*/  ISETP.LT.OR P2, PT, R6, 0x3a, P2 ;  /* 0x0000003a0600780c */ /* 0x000fe20001741670 */
[--C-:B------:R-:W-:Y:S01]  /*64c0*/  FFMA.FTZ R14, R21, UR11, -R42.reuse ;  /* 0x0000000b150e7c23 */ /* 0x100fe2000801082a */
[----:B------:R-:W-:Y:S01]  /*64d0*/  FSEL R38, R54, -INF , !P5 ;  /* 0xff80000036267808 */ /* 0x000fe20006800000 */
[--C-:B------:R-:W-:Y:S01]  /*64e0*/  FFMA.FTZ R5, R13, UR11, -R42.reuse ;  /* 0x0000000b0d057c23 */ /* 0x100fe2000801082a */
[----:B------:R-:W-:Y:S01]  /*64f0*/  FMNMX.FTZ R9, R37, R8, !PT ;  /* 0x0000000825097209 */ /* 0x000fe20007810000 */
[--C-:B------:R-:W-:Y:S01]  /*6500*/  FFMA.FTZ R10, R57, UR11, -R42.reuse ;  /* 0x0000000b390a7c23 */ /* 0x100fe2000801082a */
[----:B------:R-:W-:Y:S01]  /*6510*/  FSEL R39, R55, -INF , !P2 ;  /* 0xff80000037277808 */ /* 0x000fe20005000000 */
[--C-:B------:R-:W-:Y:S01]  /*6520*/  FFMA.FTZ R12, R61, UR11, -R42.reuse ;  /* 0x0000000b3d0c7c23 */ /* 0x100fe2000801082a */
[----:B------:R-:W-:Y:S01]  /*6530*/  FMNMX.FTZ R8, R38, R9, !PT ;  /* 0x0000000926087209 */ /* 0x000fe20007810000 */
[--C-:B------:R-:W-:Y:S01]  /*6540*/  FFMA.FTZ R13, R63, UR11, -R42.reuse ;  /* 0x0000000b3f0d7c23 */ /* 0x100fe2000801082a */
[----:B------:R0:W-:Y:S01]  /*6550*/  MUFU.EX2 R9, R14 ;  /* 0x0000000e00097308 */ /* 0x0001e20000000800 */
[--C-:B------:R-:W-:Y:S01]  /*6560*/  FFMA.FTZ R20, R59, UR11, -R42.reuse ;  /* 0x0000000b3b147c23 */ /* 0x100fe2000801082a */
[----:B------:R-:W-:Y:S01]  /*6570*/  FMNMX.FTZ R8, R39, R8, !PT ;  /* 0x0000000827087209 */ /* 0x000fe20007810000 */
[--C-:B------:R-:W-:Y:S01]  /*6580*/  FFMA.FTZ R21, R69, UR11, -R42.reuse ;  /* 0x0000000b45157c23 */ /* 0x100fe2000801082a */
[--C-:B------:R-:W-:Y:S01]  /*6590*/  FFMA.FTZ R170, R45, UR11, -R42.reuse ;  /* 0x0000000b2daa7c23 */ /* 0x100fe2000801082a */
[--C-:B------:R-:W-:Y:S01]  /*65a0*/  FFMA.FTZ R169, R169, UR11, -R42.reuse ;  /* 0x0000000ba9a97c23 */ /* 0x100fe2000801082a */
[--C-:B------:R-:W-:Y:S01]  /*65b0*/  FFMA.FTZ R172, R49, UR11, -R42.reuse ;  /* 0x0000000b31ac7c23 */ /* 0x100fe2000801082a */
[----:B------:R-:W1:Y:S01]  /*65c0*/  SHFL.BFLY PT, R15, R8, 0x2, 0x1f ;  /* 0x0c401f00080f7f89 */ /* 0x000e6200000e0000 */
[--C-:B------:R-:W-:Y:S01]  /*65d0*/  FFMA.FTZ R171, R171, UR11, -R42.reuse ;  /* 0x0000000babab7c23 */ /* 0x100fe2000801082a */
[--C-:B0-----:R-:W-:Y:S01]  /*65e0*/  FFMA.FTZ R14, R65, UR11, -R42.reuse ;  /* 0x0000000b410e7c23 */ /* 0x101fe2000801082a */
[--C-:B------:R-:W-:Y:S01]  /*65f0*/  FFMA.FTZ R174, R53, UR11, -R42.reuse ;  /* 0x0000000b35ae7c23 */ /* 0x100fe2000801082a */
[----:B------:R-:W-:Y:S01]  /*6600*/  FFMA.FTZ R43, R67, UR11, -R42 ;  /* 0x0000000b432b7c23 */ /* 0x000fe2000801082a */
[----:B------:R-:W-:Y:S01]  /*6610*/  MUFU.EX2 R5, R5 ;  /* 0x0000000500057308 */ /* 0x000fe20000000800 */
[----:B------:R-:W-:-:S07]  /*6620*/  @!P1 PRMT R4, RZ, 0x654, R4 ;  /* 0x00000654ff049816 */ /* 0x000fce0000000004 */
[----:B------:R-:W0:Y:S08]  /*6630*/  MUFU.EX2 R6, R11 ;  /* 0x0000000b00067308 */ /* 0x000e300000000800 */
[----:B------:R-:W2:Y:S01]  /*6640*/  MUFU.EX2 R10, R10 ;  /* 0x0000000a000a7308 */ /* 0x000ea20000000800 */
[----:B-1----:R-:W-:-:S05]  /*6650*/  FMNMX.FTZ R40, R8, R15, !PT ;  /* 0x0000000f08287209 */ /* 0x002fca0007810000 */
[----:B------:R-:W1:Y:S02]  /*6660*/  SHFL.BFLY PT, R41, R40, 0x1, 0x1f ;  /* 0x0c201f0028297f89 */ /* 0x000e6400000e0000 */
[----:B------:R-:W-:Y:S01]  /*6670*/  MUFU.EX2 R11, R20 ;  /* 0x00000014000b7308 */ /* 0x000fe20000000800 */
[----:B0-----:R-:W-:Y:S01]  /*6680*/  F2FP.BF16.F32.PACK_AB R152, R6, R5 ;  /* 0x000000050698723e */ /* 0x001fe200000010ff */
[----:B------:R-:W-:-:S06]  /*6690*/  FADD.FTZ R6, R5, R6 ;  /* 0x0000000605067221 */ /* 0x000fcc0000010000 */
[----:B------:R-:W0:Y:S01]  /*66a0*/  MUFU.EX2 R12, R12 ;  /* 0x0000000c000c7308 */ /* 0x000e220000000800 */
[----:B--2---:R-:W-:Y:S01]  /*66b0*/  F2FP.BF16.F32.PACK_AB R154, R10, R9 ;  /* 0x000000090a9a723e */ /* 0x004fe200000010ff */
[----:B------:R-:W-:Y:S01]  /*66c0*/  FADD.FTZ R9, R9, R6 ;  /* 0x0000000609097221 */ /* 0x000fe20000010000 */
[----:B------:R-:W-:-:S03]  /*66d0*/  VIADD R6, R168, 0xfffffffe ;  /* 0xfffffffea8067836 */ /* 0x000fc60000000000 */
[----:B------:R-:W-:Y:S02]  /*66e0*/  FADD.FTZ R10, R10, R9 ;  /* 0x000000090a0a7221 */ /* 0x000fe40000010000 */
[----:B------:R-:W-:Y:S01]  /*66f0*/  MUFU.EX2 R13, R13 ;  /* 0x0000000d000d7308 */ /* 0x000fe20000000800 */
[----:B-1----:R-:W-:-:S07]  /*6700*/  FMNMX.FTZ R8, R40, R41, !PT ;  /* 0x0000002928087209 */ /* 0x002fce0007810000 */
[----:B------:R-:W1:Y:S01]  /*6710*/  MUFU.EX2 R14, R14 ;  /* 0x0000000e000e7308 */ /* 0x000e620000000800 */
[----:B0-----:R-:W-:Y:S01]  /*6720*/  F2FP.BF16.F32.PACK_AB R156, R12, R11 ;  /* 0x0000000b0c9c723e */ /* 0x001fe200000010ff */
[----:B------:R-:W-:Y:S01]  /*6730*/  FADD.FTZ R11, R11, R10 ;  /* 0x0000000a0b0b7221 */ /* 0x000fe20000010000 */
[C---:B------:R-:W-:Y:S01]  /*6740*/  FSETP.NEU.FTZ.AND P2, PT, R8.reuse, -INF , PT ;  /* 0xff8000000800780b */ /* 0x040fe20003f5d000 */
[----:B------:R-:W-:Y:S01]  /*6750*/  FMUL.FTZ R40, R8, UR11 ;  /* 0x0000000b08287c20 */ /* 0x000fe20008410000 */
[----:B------:R-:W-:Y:S01]  /*6760*/  IADD3 R10, R17, -R18, RZ ;  /* 0x80000012110a7210 */ /* 0x000fe20007ffe0ff */
[----:B------:R-:W-:Y:S02]  /*6770*/  FADD.FTZ R12, R12, R11 ;  /* 0x0000000b0c0c7221 */ /* 0x000fe40000010000 */
[----:B------:R-:W-:Y:S01]  /*6780*/  MUFU.EX2 R15, R43 ;  /* 0x0000002b000f7308 */ /* 0x000fe20000000800 */
[----:B------:R-:W-:Y:S01]  /*6790*/  FSEL R40, R40, RZ, P2 ;  /* 0x000000ff28287208 */ /* 0x000fe20001000000 */
[----:B------:R-:W-:Y:S01]  /*67a0*/  IMAD R11, R185, 0x40, R10 ;  /* 0x00000040b90b7824 */ /* 0x000fe200078e020a */
[----:B------:R-:W-:-:S03]  /*67b0*/  PLOP3.LUT P2, PT, PT, PT, UP0, 0x40, 0x0 ;  /* 0x000000000000781c */ /* 0x000fc60003f4e808 */
        /* <DEDUP_REMOVED lines=20> */
[----:B------:R-:W0:Y:S08]  /*6900*/  MUFU.EX2 R176, R176 ;  /* 0x000000b000b07308 */ /* 0x000e300000000800 */
[----:B------:R-:W-:Y:S08]  /*6910*/  MUFU.EX2 R175, R175 ;  /* 0x000000af00af7308 */ /* 0x000ff00000000800 */
[----:B------:R-:W1:Y:S01]  /*6920*/  MUFU.EX2 R178, R178 ;  /* 0x000000b200b27308 */ /* 0x000e620000000800 */
[----:B0-----:R-:W-:Y:S01]  /*6930*/  F2FP.BF16.F32.PACK_AB R153, R176, R173 ;  /* 0x000000adb099723e */ /* 0x001fe200000010ff */
[----:B------:R-:W-:-:S06]  /*6940*/  FADD.FTZ R176, R173, R176 ;  /* 0x000000b0adb07221 */ /* 0x000fcc0000010000 */
[----:B------:R-:W-:Y:S08]  /*6950*/  MUFU.EX2 R177, R177 ;  /* 0x000000b100b17308 */ /* 0x000ff00000000800 */
[----:B------:R-:W0:Y:S01]  /*6960*/  MUFU.EX2 R180, R180 ;  /* 0x000000b400b47308 */ /* 0x000e220000000800 */
[----:B-1----:R-:W-:Y:S01]  /*6970*/  F2FP.BF16.F32.PACK_AB R155, R178, R175 ;  /* 0x000000afb29b723e */ /* 0x002fe200000010ff */
[----:B------:R-:W-:-:S04]  /*6980*/  FADD.FTZ R175, R175, R176 ;  /* 0x000000b0afaf7221 */ /* 0x000fc80000010000 */
[----:B------:R1:W-:Y:S01]  /*6990*/  STSM.16.M88.4 [R23+0x36400], R152 ;  /* 0x0364009817007844 */ /* 0x0003e20000000200 */
[----:B------:R-:W-:Y:S01]  /*69a0*/  FADD.FTZ R178, R178, R175 ;  /* 0x000000afb2b27221 */ /* 0x000fe20000010000 */
[----:B------:R-:W-:Y:S08]  /*69b0*/  MUFU.EX2 R179, R179 ;  /* 0x000000b300b37308 */ /* 0x000ff00000000800 */
[----:B------:R-:W2:Y:S01]  /*69c0*/  MUFU.EX2 R182, R182 ;  /* 0x000000b600b67308 */ /* 0x000ea20000000800 */
[----:B0-----:R-:W-:Y:S01]  /*69d0*/  F2FP.BF16.F32.PACK_AB R157, R180, R177 ;  /* 0x000000b1b49d723e */ /* 0x001fe200000010ff */
[----:B------:R-:W-:-:S04]  /*69e0*/  FADD.FTZ R177, R177, R178 ;  /* 0x000000b2b1b17221 */ /* 0x000fc80000010000 */
[----:B------:R-:W-:Y:S02]  /*69f0*/  FADD.FTZ R180, R180, R177 ;  /* 0x000000b1b4b47221 */ /* 0x000fe40000010000 */
[----:B------:R-:W0:Y:S08]  /*6a00*/  MUFU.EX2 R20, R44 ;  /* 0x0000002c00147308 */ /* 0x000e300000000800 */
[----:B------:R-:W-:Y:S01]  /*6a10*/  MUFU.EX2 R21, R21 ;  /* 0x0000001500157308 */ /* 0x000fe20000000800 */
[----:B--2---:R-:W-:Y:S01]  /*6a20*/  F2FP.BF16.F32.PACK_AB R159, R182, R179 ;  /* 0x000000b3b69f723e */ /* 0x004fe200000010ff */
[----:B------:R-:W-:-:S04]  /*6a30*/  FADD.FTZ R179, R179, R180 ;  /* 0x000000b4b3b37221 */ /* 0x000fc80000010000 */
[----:B------:R1:W-:Y:S01]  /*6a40*/  STSM.16.M88.4 [R188], R156 ;  /* 0x0000009cbc007844 */ /* 0x0003e20000000200 */
[----:B------:R-:W-:Y:S01]  /*6a50*/  FADD.FTZ R182, R182, R179 ;  /* 0x000000b3b6b67221 */ /* 0x000fe20000010000 */
[----:B------:R-:W2:Y:S01]  /*6a60*/  MUFU.EX2 R170, R170 ;  /* 0x000000aa00aa7308 */ /* 0x000ea20000000800 */
[----:B0-----:R-:W-:Y:S01]  /*6a70*/  F2FP.BF16.F32.PACK_AB R160, R20, R15 ;  /* 0x0000000f14a0723e */ /* 0x001fe200000010ff */
[----:B------:R-:W-:-:S04]  /*6a80*/  FADD.FTZ R15, R15, R14 ;  /* 0x0000000e0f0f7221 */ /* 0x000fc80000010000 */
[----:B------:R-:W-:Y:S02]  /*6a90*/  FADD.FTZ R20, R20, R15 ;  /* 0x0000000f14147221 */ /* 0x000fe40000010000 */
[----:B------:R-:W-:Y:S08]  /*6aa0*/  MUFU.EX2 R181, R181 ;  /* 0x000000b500b57308 */ /* 0x000ff00000000800 */
[----:B------:R-:W0:Y:S01]  /*6ab0*/  MUFU.EX2 R186, R186 ;  /* 0x000000ba00ba7308 */ /* 0x000e220000000800 */
[----:B--2---:R-:W-:Y:S01]  /*6ac0*/  F2FP.BF16.F32.PACK_AB R162, R170, R21 ;  /* 0x00000015aaa2723e */ /* 0x004fe200000010ff */
[----:B------:R-:W-:-:S04]  /*6ad0*/  FADD.FTZ R21, R21, R20 ;  /* 0x0000001415157221 */ /* 0x000fc80000010000 */
[----:B------:R-:W-:Y:S02]  /*6ae0*/  FADD.FTZ R170, R170, R21 ;  /* 0x00000015aaaa7221 */ /* 0x000fe40000010000 */
[----:B------:R-:W-:Y:S08]  /*6af0*/  MUFU.EX2 R183, R183 ;  /* 0x000000b700b77308 */ /* 0x000ff00000000800 */
        /* <DEDUP_REMOVED lines=8> */
[----:B------:R1:W-:Y:S01]  /*6b80*/  STSM.16.M88.4 [R190], R160 ;  /* 0x000000a0be007844 */ /* 0x0003e20000000200 */
[----:B------:R-:W-:Y:S01]  /*6b90*/  FADD.FTZ R202, R202, R183 ;  /* 0x000000b7caca7221 */ /* 0x000fe20000010000 */
        /* <DEDUP_REMOVED lines=8> */
[----:B------:R-:W-:-:S06]  /*6c20*/  FADD.FTZ R171, R171, R172 ;  /* 0x000000acabab7221 */ /* 0x000fcc0000010000 */
[----:B------:R-:W2:Y:S08]  /*6c30*/  MUFU.EX2 R203, R203 ;  /* 0x000000cb00cb7308 */ /* 0x000eb00000000800 */
[----:B------:R-:W3:Y:S01]  /*6c40*/  MUFU.EX2 R206, R206 ;  /* 0x000000ce00ce7308 */ /* 0x000ee20000000800 */
[----:B0-----:R-:W-:Y:S01]  /*6c50*/  F2FP.BF16.F32.PACK_AB R165, R204, R187 ;  /* 0x000000bbcca5723e */ /* 0x001fe200000010ff */
[----:B------:R-:W-:-:S04]  /*6c60*/  FADD.FTZ R187, R187, R202 ;  /* 0x000000cabbbb7221 */ /* 0x000fc80000010000 */
[----:B------:R-:W-:-:S04]  /*6c70*/  FADD.FTZ R204, R204, R187 ;  /* 0x000000bbcccc7221 */ /* 0x000fc80000010000 */
[----:B--2---:R-:W-:Y:S01]  /*6c80*/  FADD.FTZ R5, R203, R204 ;  /* 0x000000cccb057221 */ /* 0x004fe20000010000 */
[----:B---3--:R-:W-:-:S03]  /*6c90*/  F2FP.BF16.F32.PACK_AB R167, R206, R203 ;  /* 0x000000cbcea7723e */ /* 0x008fc600000010ff */
[----:B------:R-:W-:Y:S02]  /*6ca0*/  FADD.FTZ R5, R206, R5 ;  /* 0x00000005ce057221 */ /* 0x000fe40000010000 */
[----:B------:R1:W-:Y:S01]  /*6cb0*/  STSM.16.M88.4 [R189], R164 ;  /* 0x000000a4bd007844 */ /* 0x0003e20000000200 */
[----:B------:R-:W-:-:S06]  /*6cc0*/  WARPGROUP.ARRIVE ;  /* 0x00000000000079c5 */ /* 0x000fcc0000000000 */
[----:B------:R-:W-:Y:S01]  /*6cd0*/  HGMMA.64x256x16.F32.BF16 R24, R152, gdesc[UR16].tnspB, RZ, !UPT, gsb0 ;  /* 0x43e0001098187df0 */ /* 0x000fe2000c0018ff */
[----:B------:R-:W-:Y:S01]  /*6ce0*/  UMOV UR18, UR10 ;  /* 0x0000000a00127c82 */ /* 0x000fe20008000000 */
[----:B------:R-:W-:Y:S01]  /*6cf0*/  UMOV UR19, 0x40000040 ;  /* 0x4000004000137882 */ /* 0x000fe20000000000 */
[----:B------:R-:W-:Y:S02]  /*6d00*/  UIADD3 UR10, UR8, 0x100, URZ ;  /* 0x00000100080a7890 */ /* 0x000fe4000fffe03f */
[----:B------:R-:W-:Y:S01]  /*6d10*/  UIADD3 UR8, UR8, 0x180, URZ ;  /* 0x0000018008087890 */ /* 0x000fe2000fffe03f */
[----:B------:R-:W-:Y:S02]  /*6d20*/  WARPGROUP.DEPBAR.LE gsb0, 0x0 ;  /* 0x00008000000079c5 */ /* 0x000fe40000010000 */
[----:B------:R-:W-:-:S15]  /*6d30*/  WARPGROUP.ARRIVE ;  /* 0x00000000000079c5 */ /* 0x000fde0000000000 */
[----:B------:R-:W-:-:S05]  /*6d40*/  NOP ;  /* 0x0000000000007918 */ /* 0x000fca0000000000 */
[----:B------:R-:W-:Y:S01]  /*6d50*/  HGMMA.64x256x16.F32.BF16 R24, R156, gdesc[UR16].tnspB, R24, gsb0 ;  /* 0x43e000109c187df0 */ /* 0x000fe20008001818 */
[----:B------:R-:W-:Y:S01]  /*6d60*/  UMOV UR18, UR10 ;  /* 0x0000000a00127c82 */ /* 0x000fe20008000000 */
[----:B------:R-:W-:Y:S01]  /*6d70*/  UMOV UR19, 0x40000040 ;  /* 0x4000004000137882 */ /* 0x000fe20000000000 */
[----:B------:R-:W-:Y:S02]  /*6d80*/  WARPGROUP.DEPBAR.LE gsb0, 0x0 ;  /* 0x00008000000079c5 */ /* 0x000fe40000010000 */
[----:B------:R-:W-:-:S15]  /*6d90*/  WARPGROUP.ARRIVE ;  /* 0x00000000000079c5 */ /* 0x000fde0000000000 */
[----:B------:R-:W-:-:S08]  /*6da0*/  NOP ;  /* 0x0000000000007918 */ /* 0x000fd00000000000 */
[----:B------:R-:W-:Y:S01]  /*6db0*/  HGMMA.64x256x16.F32.BF16 R24, R160, gdesc[UR16].tnspB, R24, gsb0 ;  /* 0x43e00010a0187df0 */ /* 0x000fe20008001818 */
[----:B------:R-:W-:Y:S01]  /*6dc0*/  UMOV UR18, UR8 ;  /* 0x0000000800127c82 */ /* 0x000fe20008000000 */
[----:B------:R-:W-:Y:S01]  /*6dd0*/  UMOV UR19, 0x40000040 ;  /* 0x4000004000137882 */ /* 0x000fe20000000000 */
[----:B------:R-:W-:-:S13]  /*6de0*/  R2UR UR8, R11 ;  /* 0x000000000b0872ca */ /* 0x000fda00000e0000 */
[----:B------:R-:W-:Y:S01]  /*6df0*/  UIADD3 UR6, UR8, UR6, URZ ;  /* 0x0000000608067290 */ /* 0x000fe2000fffe03f */
[----:B------:R-:W-:Y:S02]  /*6e00*/  WARPGROUP.DEPBAR.LE gsb0, 0x0 ;  /* 0x00008000000079c5 */ /* 0x000fe40000010000 */
[----:B------:R-:W-:-:S09]  /*6e10*/  WARPGROUP.ARRIVE ;  /* 0x00000000000079c5 */ /* 0x000fd20000000000 */
[----:B------:R-:W-:Y:S03]  /*6e20*/  HGMMA.64x256x16.F32.BF16 R24, R164, gdesc[UR16].tnspB, R24, gsb0 ;  /* 0x43e00010a4187df0 */ /* 0x000fe60008001818 */
[----:B------:R-:W-:Y:S02]  /*6e30*/  WARPGROUP.DEPBAR.LE gsb0, 0x0 ;  /* 0x00008000000079c5 */ /* 0x000fe40000010000 */
[----:B------:R0:W-:Y:S06]  /*6e40*/  MEMBAR.ALL.CTA ;  /* 0x0000000000007992 */ /* 0x0001ec0000008000 */
[----:B0-----:R-:W0:Y:S02]  /*6e50*/  FENCE.VIEW.ASYNC.S ;  /* 0x00000000000073c6 */ /* 0x001e240000000000 */
[----:B0-----:R-:W-:Y:S01]  /*6e60*/  NOP ;  /* 0x0000000000007918 */ /* 0x001fe20000000000 */
[----:B------:R-:W-:Y:S06]  /*6e70*/  BAR.ARV 0xe, 0x100 ;  /* 0x0384000000007b1d */ /* 0x000fec0000002000 */
[----:B------:R0:W-:Y:S02]  /*6e80*/  @!P1 SYNCS.ARRIVE.TRANS64.RED.A1T0 RZ, [R4+URZ], RZ ;  /* 0x000000ff04ff99a7 */ /* 0x0001e4000810043f */
[----:B0-----:R-:W-:Y:S01]  /*6e90*/  FADD.FTZ R4, R174, R171 ;  /* 0x000000abae047221 */ /* 0x001fe20000010000 */
[----:B-1----:R-:W-:Y:S06]  /*6ea0*/  @P2 BRA `(.L_x_2445) ;  /* 0x0000000000482947 */ /* 0x002fec0003800000 */
[C---:B------:R-:W-:Y:S01]  /*6eb0*/  ISETP.GT.AND P2, PT, R11.reuse, RZ, PT ;  /* 0x000000ff0b00720c */ /* 0x040fe20003f44270 */
[----:B------:R-:W-:-:S05]  /*6ec0*/  VIADD R9, R11, 0xffffffff ;  /* 0xffffffff0b097836 */ /* 0x000fca0000000000 */
[----:B------:R-:W-:-:S07]  /*6ed0*/  R2UR UR10, R9 ;  /* 0x00000000090a72ca */ /* 0x000fce00000e0000 */
[----:B------:R-:W-:Y:S08]  /*6ee0*/  @P2 BRA `(.L_x_2446) ;  /* 0x00000000001c2947 */ /* 0x000ff00003800000 */
[----:B------:R-:W-:Y:S02]  /*6ef0*/  UISETP.NE.AND UP1, UPT, UR7, 0x1, UPT ;  /* 0x000000010700788c */ /* 0x000fe4000bf25270 */
[----:B------:R-:W-:-:S09]  /*6f00*/  UIADD3 UR10, -UR8, URZ, URZ ;  /* 0x0000003f080a7290 */ /* 0x000fd2000fffe13f */
[----:B------:R-:W-:Y:S02]  /*6f10*/  @UP1 ULDC.64 UR18, c[0x0][0xae0] ;  /* 0x0002b80000121ab9 */ /* 0x000fe40000000a00 */
[----:B------:R-:W-:-:S04]  /*6f20*/  UIMAD.WIDE.U32 UR8, UR10, UR18, URZ ;  /* 0x000000120a0872a5 */ /* 0x000fc8000f8e003f */
[----:B------:R-:W-:-:S04]  /*6f30*/  @UP1 USHF.R.U32.HI UR10, URZ, UR19, UR9 ;  /* 0x000000133f0a1299 */ /* 0x000fc80008011609 */
[----:B------:R-:W-:Y:S01]  /*6f40*/  ULOP3.LUT UR10, URZ, UR10, URZ, 0x33, !UPT ;  /* 0x0000000a3f0a7292 */ /* 0x000fe2000f8e333f */
[----:B------:R-:W-:Y:S11]  /*6f50*/  BRA `(.L_x_2447) ;  /* 0x0000000000107947 */ /* 0x000ff60003800000 */
.L_x_2446:
[----:B------:R-:W-:-:S11]  /*6f60*/  UISETP.NE.AND UP1, UPT, UR7, 0x1, UPT ;  /* 0x000000010700788c */ /* 0x000fd6000bf25270 */
[----:B------:R-:W-:Y:S02]  /*6f70*/  @UP1 ULDC.64 UR18, c[0x0][0xae0] ;  /* 0x0002b80000121ab9 */ /* 0x000fe40000000a00 */
[----:B------:R-:W-:-:S04]  /*6f80*/  UIMAD.WIDE.U32 UR8, UR10, UR18, URZ ;  /* 0x000000120a0872a5 */ /* 0x000fc8000f8e003f */
[----:B------:R-:W-:-:S12]  /*6f90*/  @UP1 USHF.R.U32.HI UR10, URZ, UR19, UR9 ;  /* 0x000000133f0a1299 */ /* 0x000fd80008011609 */
.L_x_2447:
[----:B------:R-:W-:-:S04]  /*6fa0*/  UIMAD UR7, UR10, UR7, UR7 ;  /* 0x000000070a0772a4 */ /* 0x000fc8000f8e0207 */
[----:B------:R-:W-:-:S04]  /*6fb0*/  UISETP.LT.AND UP1, UPT, UR6, UR7, UPT ;  /* 0x000000070600728c */ /* 0x000fc8000bf21270 */
[----:B------:R-:W-:-:S12]  /*6fc0*/  USEL UR6, UR6, UR7, UP1 ;  /* 0x0000000706067287 */ /* 0x000fd80008800000 */
.L_x_2445:
[----:B------:R-:W-:Y:S01]  /*6fd0*/  R2UR UR14, R184 ;  /* 0x00000000b80e72ca */ /* 0x000fe200000e0000 */
[----:B------:R-:W-:-:S04]  /*6fe0*/  USHF.R.S32.HI UR7, URZ, 0x1f, UR6 ;  /* 0x0000001f3f077899 */ /* 0x000fc80008011406 */
[----:B------:R-:W-:-:S04]  /*6ff0*/  ULEA.HI UR7, UR7, UR6, URZ, 0x6 ;  /* 0x0000000607077291 */ /* 0x000fc8000f8f303f */
[----:B------:R-:W-:-:S04]  /*7000*/  USHF.R.S32.HI UR7, URZ, 0x6, UR7 ;  /* 0x000000063f077899 */ /* 0x000fc80008011407 */
[----:B------:R-:W-:-:S04]  /*7010*/  UISETP.LT.AND UP1, UPT, UR14, UR7, UPT ;  /* 0x000000070e00728c */ /* 0x000fc8000bf21270 */
[----:B------:R-:W-:-:S06]  /*7020*/  USEL UR14, UR14, UR7, !UP1 ;  /* 0x000000070e0e7287 */ /* 0x000fcc000c800000 */
[----:B------:R-:W-:-:S13]  /*7030*/  ISETP.GE.AND P2, PT, R6, UR14, PT ;  /* 0x0000000e06007c0c */ /* 0x000fda000bf46270 */
[----:B------:R-:W-:Y:S05]  /*7040*/  @!P2 BRA `(.L_x_2448) ;  /* 0x000000380014a947 */ /* 0x000fea0003800000 */
[----:B------:R-:W-:-:S05]  /*7050*/  IMAD.IADD R13, R3, 0x1, R10 ;  /* 0x00000001030d7824 */ /* 0x000fca00078e020a */
[----:B------:R-:W-:-:S04]  /*7060*/  IADD3 R11, R13, 0x8, RZ ;  /* 0x000000080d0b7810 */ /* 0x000fc80007ffe0ff */
[----:B------:R-:W-:-:S07]  /*7070*/  LOP3.LUT R9, RZ, R11, RZ, 0x33, !PT ;  /* 0x0000000bff097212 */ /* 0x000fce00078e33ff */
.L_x_2465:
[----:B------:R-:W-:-:S04]  /*7080*/  UIADD3 UR6, UR36, 0x1, URZ ;  /* 0x0000000124067890 */ /* 0x000fc8000fffe03f */
[----:B------:R-:W-:-:S04]  /*7090*/  UISETP.NE.AND UP1, UPT, UR6, 0x2, UPT ;  /* 0x000000020600788c */ /* 0x000fc8000bf25270 */
[----:B------:R-:W-:Y:S02]  /*70a0*/  USEL UR7, URZ, 0x1, UP1 ;  /* 0x000000013f077887 */ /* 0x000fe40008800000 */
[----:B------:R-:W-:-:S04]  /*70b0*/  USEL UR6, UR6, URZ, UP1 ;  /* 0x0000003f06067287 */ /* 0x000fc80008800000 */
[----:B------:R-:W-:Y:S01]  /*70c0*/  LOP3.LUT R2, R2, UR7, RZ, 0x3c, !PT ;  /* 0x0000000702027c12 */ /* 0x000fe2000f8e3cff */
[----:B0-----:R-:W-:Y:S07]  /*70d0*/  @!P0 BRA `(.L_x_2449) ;  /* 0x0000000000048947 */ /* 0x001fee0003800000 */
[----:B------:R-:W-:Y:S01]  /*70e0*/  BPT.TRAP 0x1 ;  /* 0x000000040000795c */ /* 0x000fe20000300000 */
.L_x_2449:
[----:B------:R-:W-:Y:S01]  /*70f0*/  ULEA UR7, UR6, UR37, 0x3 ;  /* 0x0000002506077291 */ /* 0x000fe2000f8e183f */
[----:B------:R-:W-:-:S08]  /*7100*/  SHF.L.U32 R10, R2, 0x1f, RZ ;  /* 0x0000001f020a7819 */ /* 0x000fd000000006ff */
[----:B------:R0:W1:Y:S01]  /*7110*/  SYNCS.PHASECHK.TRANS64.TRYWAIT P2, [UR7+0x38830], R10 ;  /* 0x0388300aff0075a7 */ /* 0x0000620008040147 */
[----:B------:R-:W-:Y:S05]  /*7120*/  @!P0 BRA `(.L_x_2450) ;  /* 0x0000000000048947 */ /* 0x000fea0003800000 */
[----:B------:R-:W-:Y:S01]  /*7130*/  BPT.TRAP 0x1 ;  /* 0x000000040000795c */ /* 0x000fe20000300000 */
.L_x_2450:
[----:B-1----:R-:W-:Y:S05]  /*7140*/  @P2 BRA `(.L_x_2451) ;  /* 0x0000000000082947 */ /* 0x002fea0003800000 */
[----:B------:R-:W1:Y:S02]  /*7150*/  SYNCS.PHASECHK.TRANS64.TRYWAIT P2, [UR7+0x38830], R10 ;  /* 0x0388300aff0075a7 */ /* 0x000e640008040147 */
[----:B-1----:R-:W-:Y:S05]  /*7160*/  @!P2 BRA `(.L_x_2452) ;  /* 0x0000012c002ca947 */ /* 0x002fea0003800000 */
.L_x_2451:
[----:B------:R-:W-:Y:S01]  /*7170*/  R2UR UR18, R0 ;  /* 0x00000000001272ca */ /* 0x000fe200000e0000 */
[----:B------:R-:W-:Y:S01]  /*7180*/  WARPGROUP.ARRIVE ;  /* 0x00000000000079c5 */ /* 0x000fe20000000000 */
[----:B------:R-:W-:Y:S01]  /*7190*/  UMOV UR8, UR32 ;  /* 0x0000002000087c82 */ /* 0x000fe20008000000 */
[----:B------:R-:W-:Y:S01]  /*71a0*/  UMOV UR9, UR33 ;  /* 0x0000002100097c82 */ /* 0x000fe20008000000 */
[----:B------:R-:W-:-:S09]  /*71b0*/  UMOV UR11, 0x40000040 ;  /* 0x40000040000b7882 */ /* 0x000fd20000000000 */
[----:B------:R-:W-:-:S07]  /*71c0*/  ULEA UR18, UR6, UR18, 0x9 ;  /* 0x0000001206127291 */ /* 0x000fce000f8e483f */
[----:B------:R-:W-:Y:S02]  /*71d0*/  UMOV UR10, UR18 ;  /* 0x00000012000a7c82 */ /* 0x000fe40008000000 */
        /* <DEDUP_REMOVED lines=23> */
[----:B------:R-:W-:Y:S05]  /*7350*/  @!P0 BRA `(.L_x_2453) ;  /* 0x0000000000048947 */ /* 0x000fea0003800000 */
[----:B------:R-:W-:Y:S01]  /*7360*/  BPT.TRAP 0x1 ;  /* 0x000000040000795c */ /* 0x000fe20000300000 */
.L_x_2453:
[----:B------:R2:W3:Y:S01]  /*7370*/  SYNCS.PHASECHK.TRANS64.TRYWAIT P2, [UR7+0x38850], R10 ;  /* 0x0388500aff0075a7 */ /* 0x0004e20008040147 */
[----:B------:R-:W-:Y:S05]  /*7380*/  @!P0 BRA `(.L_x_2454) ;  /* 0x0000000000048947 */ /* 0x000fea0003800000 */
[----:B------:R-:W-:Y:S01]  /*7390*/  BPT.TRAP 0x1 ;  /* 0x000000040000795c */ /* 0x000fe20000300000 */
.L_x_2454:
[----:B---3--:R-:W-:Y:S05]  /*73a0*/  @P2 BRA `(.L_x_2455) ;  /* 0x0000000000082947 */ /* 0x008fea0003800000 */
[----:B------:R-:W3:Y:S02]  /*73b0*/  SYNCS.PHASECHK.TRANS64.TRYWAIT P2, [UR7+0x38850], R10 ;  /* 0x0388500aff0075a7 */ /* 0x000ee40008040147 */
[----:B---3--:R-:W-:Y:S05]  /*73c0*/  @!P2 BRA `(.L_x_2456) ;  /* 0x0000012800aca947 */ /* 0x008fea0003800000 */
.L_x_2455:
[----:B------:R-:W-:Y:S01]  /*73d0*/  ULEA UR8, UR6, UR4, 0xc ;  /* 0x0000000406087291 */ /* 0x000fe2000f8e603f */
[----:B------:R-:W-:Y:S01]  /*73e0*/  WARPGROUP.ARRIVE ;  /* 0x00000000000079c5 */ /* 0x000fe20000000000 */
[----:B------:R-:W-:Y:S01]  /*73f0*/  UMOV UR27, 0x40000040 ;  /* 0x40000040001b7882 */ /* 0x000fe20000000000 */
[----:B------:R-:W-:-:S04]  /*7400*/  UIADD3 UR28, UR5, 0x2, URZ ;  /* 0x00000002051c7890 */ /* 0x000fc8000fffe03f */
[----:B------:R-:W3:Y:S01]  /*7410*/  S2R R12, SR_TID.X ;  /* 0x00000000000c7919 */ /* 0x000ee20000002100 */
[----:B------:R-:W-:Y:S01]  /*7420*/  UIADD3 UR30, UR8, 0x2, URZ ;  /* 0x00000002081e7890 */ /* 0x000fe2000fffe03f */
[----:B------:R-:W-:Y:S01]  /*7430*/  PLOP3.LUT P2, PT, PT, PT, UP0, 0x40, 0x0 ;  /* 0x000000000000781c */ /* 0x000fe20003f4e808 */
[----:B------:R-:W-:Y:S01]  /*7440*/  UMOV UR26, UR8 ;  /* 0x00000008001a7c82 */ /* 0x000fe20008000000 */
[----:B------:R-:W-:Y:S01]  /*7450*/  UMOV UR29, 0x40000040 ;  /* 0x40000040001d7882 */ /* 0x000fe20000000000 */
[----:B------:R-:W-:Y:S01]  /*7460*/  HGMMA.64x64x16.F32.BF16 R152, gdesc[UR24], R152, gsb0 ;  /* 0x00e00000189879f0 */ /* 0x000fe20008001898 */
[----:B------:R-:W-:Y:S01]  /*7470*/  UMOV UR31, 0x40000040 ;  /* 0x40000040001f7882 */ /* 0x000fe20000000000 */
[----:B------:R-:W-:Y:S02]  /*7480*/  UIADD3 UR19, UR5, 0x800, URZ ;  /* 0x0000080005137890 */ /* 0x000fe4000fffe03f */
[----:B------:R-:W-:Y:S01]  /*7490*/  UIADD3 UR18, UR8, 0x800, URZ ;  /* 0x0000080008127890 */ /* 0x000fe2000fffe03f */
[----:B------:R-:W-:Y:S01]  /*74a0*/  UMOV UR11, 0x4 ;  /* 0x00000004000b7882 */ /* 0x000fe20000000000 */
[----:B---3--:R-:W-:-:S05]  /*74b0*/  SHF.R.U32.HI R12, RZ, 0x7, R12 ;  /* 0x00000007ff0c7819 */ /* 0x008fca000001160c */
[----:B012---:R-:W0:Y:S02]  /*74c0*/  SHFL.IDX PT, R10, R12, RZ, 0x1f ;  /* 0x00001fff0c0a7589 */ /* 0x007e2400000e0000 */
[----:B0-----:R-:W-:Y:S01]  /*74d0*/  R2UR UR9, R10 ;  /* 0x000000000a0972ca */ /* 0x001fe200000e0000 */
[----:B------:R-:W-:Y:S01]  /*74e0*/  IMAD.U32 R10, RZ, RZ, UR7 ;  /* 0x00000007ff0a7e24 */ /* 0x000fe2000f8e00ff */
[----:B------:R-:W-:-:S03]  /*74f0*/  ULDC UR7, c[0x0][0xad8] ;  /* 0x0002b60000077ab9 */ /* 0x000fc60000000800 */
[----:B------:R-:W-:-:S05]  /*7500*/  @!P1 VIADD R14, R10, 0x38840 ;  /* 0x000388400a0e9836 */ /* 0x000fca0000000000 */
[----:B------:R-:W-:-:S03]  /*7510*/  @!P1 PRMT R14, RZ, 0x654, R14 ;  /* 0x00000654ff0e9816 */ /* 0x000fc6000000000e */
[----:B------:R-:W-:-:S04]  /*7520*/  UISETP.GT.AND UP1, UPT, UR9, 0x7f, UPT ;  /* 0x0000007f0900788c */ /* 0x000fc8000bf24270 */
[----:B------:R-:W-:Y:S02]  /*7530*/  USEL UR9, URZ, 0x2, !UP1 ;  /* 0x000000023f097887 */ /* 0x000fe4000c800000 */
[----:B------:R-:W-:Y:S01]  /*7540*/  USEL UR10, UR11, 0x2, UP1 ;  /* 0x000000020b0a7887 */ /* 0x000fe20008800000 */
[----:B------:R-:W-:Y:S02]  /*7550*/  WARPGROUP.DEPBAR.LE gsb0, 0x0 ;  /* 0x00008000000079c5 */ /* 0x000fe40000010000 */
[----:B------:R-:W-:Y:S01]  /*7560*/  WARPGROUP.ARRIVE ;  /* 0x00000000000079c5 */ /* 0x000fe20000000000 */
[----:B------:R-:W-:-:S05]  /*7570*/  USEL UR11, UR11, 0x6, !UP1 ;  /* 0x000000060b0b7887 */ /* 0x000fca000c800000 */
        /* <DEDUP_REMOVED lines=278> */
[----:B------:R-:W0:Y:S01]  /*86e0*/  MUFU.TANH R186, R186 ;  /* 0x000000ba00ba7308 */ /* 0x000e220000002400 */
[----:B------:R1:W-:Y:S02]  /*86f0*/  @!P1 SYNCS.ARRIVE.TRANS64.RED.A1T0 RZ, [R14+URZ], RZ ;  /* 0x000000ff0eff99a7 */ /* 0x0003e4000810043f */
[----:B------:R-:W-:-:S05]  /*8700*/  IADD3 R15, -R16, R15, -R18 ;  /* 0x0000000f100f7210 */ /* 0x000fca0007ffe912 */
[----:B------:R-:W2:Y:S01]  /*8710*/  MUFU.TANH R187, R187 ;  /* 0x000000bb00bb7308 */ /* 0x000ea20000002400 */
[C---:B------:R-:W-:Y:S02]  /*8720*/  VIADD R212, R15.reuse, UR15 ;  /* 0x0000000f0fd47c36 */ /* 0x040fe40008000000 */
[----:B------:R-:W-:Y:S01]  /*8730*/  VIADD R210, R15, UR7 ;  /* 0x000000070fd27c36 */ /* 0x000fe20008000000 */
[----:B------:R-:W-:Y:S02]  /*8740*/  ULDC UR7, c[0x0][0xadc] ;  /* 0x0002b70000077ab9 */ /* 0x000fe40000000800 */
[C---:B------:R-:W-:Y:S01]  /*8750*/  IADD3 R182, R3.reuse, R212, RZ ;  /* 0x000000d403b67210 */ /* 0x040fe20007ffe0ff */
[----:B------:R-:W-:Y:S01]  /*8760*/  IMAD.IADD R181, R3, 0x1, R210 ;  /* 0x0000000103b57824 */ /* 0x000fe200078e02d2 */
[----:B------:R-:W3:Y:S08]  /*8770*/  MUFU.TANH R12, R12 ;  /* 0x0000000c000c7308 */ /* 0x000ef00000002400 */
        /* <DEDUP_REMOVED lines=30> */
[----:B------:R-:W-:Y:S01]  /*8960*/  ISETP.GT.AND P2, PT, R13, -0x1, PT ;  /* 0xffffffff0d00780c */ /* 0x000fe20003f44270 */
[----:B------:R-:W-:-:S12]  /*8970*/  BSSY B0, `(.L_x_2458) ;  /* 0x0000011000007945 */ /* 0x000fd80003800000 */
[----:B------:R-:W-:Y:S05]  /*8980*/  @P2 BRA `(.L_x_2459) ;  /* 0x0000000000242947 */ /* 0x000fea0003800000 */
[----:B------:R-:W-:Y:S01]  /*8990*/  IMAD.U32 R166, RZ, RZ, UR7 ;  /* 0x00000007ffa67e24 */ /* 0x000fe2000f8e00ff */
[----:B------:R-:W-:-:S04]  /*89a0*/  IADD3 R167, R3, R17, -R18 ;  /* 0x0000001103a77210 */ /* 0x000fc80007ffe812 */
[----:B------:R-:W-:Y:S02]  /*89b0*/  ISETP.NE.AND P2, PT, R166, 0x1, PT ;  /* 0x00000001a600780c */ /* 0x000fe40003f45270 */
[----:B------:R-:W-:-:S11]  /*89c0*/  LOP3.LUT R167, RZ, R167, RZ, 0x33, !PT ;  /* 0x000000a7ffa77212 */ /* 0x000fd600078e33ff */
[----:B------:R-:W1:Y:S02]  /*89d0*/  @P2 LDC.64 R14, c[0x0][0xae0] ;  /* 0x0002b800ff0e2b82 */ /* 0x000e640000000a00 */
[----:B-1----:R-:W-:-:S05]  /*89e0*/  @P2 IMAD.HI.U32 R14, R167, R14, RZ ;  /* 0x0000000ea70e2227 */ /* 0x002fca00078e00ff */
[----:B------:R-:W-:-:S04]  /*89f0*/  @P2 SHF.R.U32.HI R167, RZ, R15, R14 ;  /* 0x0000000fffa72219 */ /* 0x000fc8000001160e */
[----:B------:R-:W-:Y:S01]  /*8a00*/  LOP3.LUT R167, RZ, R167, RZ, 0x33, !PT ;  /* 0x000000a7ffa77212 */ /* 0x000fe200078e33ff */
[----:B------:R-:W-:Y:S06]  /*8a10*/  BRA `(.L_x_2460) ;  /* 0x0000000000187947 */ /* 0x000fec0003800000 */
.L_x_2459:
[----:B------:R-:W-:Y:S02]  /*8a20*/  IMAD.U32 R166, RZ, RZ, UR7 ;  /* 0x00000007ffa67e24 */ /* 0x000fe4000f8e00ff */
[----:B------:R-:W-:-:S03]  /*8a30*/  IMAD.MOV.U32 R167, RZ, RZ, R13 ;  /* 0x000000ffffa77224 */ /* 0x000fc600078e000d */
[----:B------:R-:W-:-:S13]  /*8a40*/  ISETP.NE.AND P2, PT, R166, 0x1, PT ;  /* 0x00000001a600780c */ /* 0x000fda0003f45270 */
[----:B------:R-:W1:Y:S02]  /*8a50*/  @P2 LDC.64 R14, c[0x0][0xae0] ;  /* 0x0002b800ff0e2b82 */ /* 0x000e640000000a00 */
[----:B-1----:R-:W-:-:S05]  /*8a60*/  @P2 IMAD.HI.U32 R14, R13, R14, RZ ;  /* 0x0000000e0d0e2227 */ /* 0x002fca00078e00ff */
[----:B------:R-:W-:-:S07]  /*8a70*/  @P2 SHF.R.U32.HI R167, RZ, R15, R14 ;  /* 0x0000000fffa72219 */ /* 0x000fce000001160e */
.L_x_2460:
[----:B------:R-:W-:Y:S05]  /*8a80*/  BSYNC B0 ;  /* 0x0000000000007941 */ /* 0x000fea0003800000 */
.L_x_2458:
[----:B------:R-:W-:-:S04]  /*8a90*/  IMAD R15, R167, R166, -R180 ;  /* 0x000000a6a70f7224 */ /* 0x000fc800078e0ab4 */
[----:B------:R-:W-:-:S05]  /*8aa0*/  IMAD.IADD R15, R15, 0x1, -R16 ;  /* 0x000000010f0f7824 */ /* 0x000fca00078e0a10 */
[----:B------:R-:W-:Y:S02]  /*8ab0*/  VIADDMNMX R181, R15, R166, R181, PT ;  /* 0x000000a60fb57246 */ /* 0x000fe400038001b5 */
[----:B------:R-:W-:-:S07]  /*8ac0*/  VIMNMX R182, R182, R15, !PT ;  /* 0x0000000fb6b67248 */ /* 0x000fce0007fe0100 */
.L_x_2457:
[----:B------:R-:W-:-:S04]  /*8ad0*/  ISETP.GT.AND P2, PT, R6, -0x1, PT ;  /* 0xffffffff0600780c */ /* 0x000fc80003f44270 */
[C---:B------:R-:W-:Y:S02]  /*8ae0*/  ISETP.GT.AND P5, PT, R182.reuse, RZ, P2 ;  /* 0x000000ffb600720c */ /* 0x040fe400017a4270 */
[C---:B------:R-:W-:Y:S02]  /*8af0*/  ISETP.GT.AND P4, PT, R182.reuse, 0x1, P2 ;  /* 0x00000001b600780c */ /* 0x040fe40001784270 */
[----:B------:R-:W-:Y:S02]  /*8b00*/  ISETP.LT.OR P5, PT, R181, 0x1, P5 ;  /* 0x00000001b500780c */ /* 0x000fe40002fa1670 */
[----:B------:R-:W-:Y:S02]  /*8b10*/  ISETP.GT.AND P6, PT, R182, 0x8, P2 ;  /* 0x00000008b600780c */ /* 0x000fe400017c4270 */
[----:B0-----:R-:W-:Y:S02]  /*8b20*/  FSEL R186, R186, -INF , !P5 ;  /* 0xff800000baba7808 */ /* 0x001fe40006800000 */
[----:B------:R-:W-:-:S02]  /*8b30*/  ISETP.GT.AND P5, PT, R182, 0x10, P2 ;  /* 0x00000010b600780c */ /* 0x000fc400017a4270 */
[----:B------:R-:W-:Y:S02]  /*8b40*/  ISETP.GT.AND P3, PT, R182, 0x9, P2 ;  /* 0x00000009b600780c */ /* 0x000fe40001764270 */
[C---:B------:R-:W-:Y:S02]  /*8b50*/  ISETP.LT.OR P5, PT, R181.reuse, 0x11, P5 ;  /* 0x00000011b500780c */ /* 0x040fe40002fa1670 */
[C---:B------:R-:W-:Y:S02]  /*8b60*/  ISETP.LT.OR P4, PT, R181.reuse, 0x2, P4 ;  /* 0x00000002b500780c */ /* 0x040fe40002781670 */
[----:B------:R-:W-:Y:S02]  /*8b70*/  FSEL R166, R204, -INF , !P5 ;  /* 0xff800000cca67808 */ /* 0x000fe40006800000 */
        /* <DEDUP_REMOVED lines=10> */
[----:B------:R-:W-:Y:S02]  /*8c20*/  FSEL R172, R168, -INF , !P5 ;  /* 0xff800000a8ac7808 */ /* 0x000fe40006800000 */
[----:B------:R-:W-:Y:S02]  /*8c30*/  ISETP.GT.AND P5, PT, R182, 0x30, P2 ;  /* 0x00000030b600780c */ /* 0x000fe400017a4270 */
[C---:B------:R-:W-:Y:S02]  /*8c40*/  ISETP.LT.OR P4, PT, R181.reuse, 0x12, P4 ;  /* 0x00000012b500780c */ /* 0x040fe40002781670 */
        /* <DEDUP_REMOVED lines=10> */
[----:B------:R-:W-:Y:S02]  /*8cf0*/  PLOP3.LUT P5, PT, PT, PT, UP0, 0x40, 0x0 ;  /* 0x000000000000781c */ /* 0x000fe40003fae808 */
        /* <DEDUP_REMOVED lines=17> */
[----:B------:R-:W-:Y:S06]  /*8e10*/  @P5 BRA `(.L_x_2461) ;  /* 0x0000000000585947 */ /* 0x000fec0003800000 */
        /* <DEDUP_REMOVED lines=11> */
.L_x_2463:
[----:B------:R-:W-:Y:S02]  /*8ed0*/  IMAD.U32 R181, RZ, RZ, UR7 ;  /* 0x00000007ffb57e24 */ /* 0x000fe4000f8e00ff */
[----:B------:R-:W-:-:S03]  /*8ee0*/  IMAD.MOV.U32 R179, RZ, RZ, R11 ;  /* 0x000000ffffb37224 */ /* 0x000fc600078e000b */
[----:B------:R-:W-:-:S13]  /*8ef0*/  ISETP.NE.AND P3, PT, R181, 0x1, PT ;  /* 0x00000001b500780c */ /* 0x000fda0003f65270 */
[----:B------:R-:W0:Y:S02]  /*8f00*/  @P3 LDC.64 R14, c[0x0][0xae0] ;  /* 0x0002b800ff0e3b82 */ /* 0x000e240000000a00 */
[----:B0-----:R-:W-:-:S05]  /*8f10*/  @P3 IMAD.HI.U32 R14, R11, R14, RZ ;  /* 0x0000000e0b0e3227 */ /* 0x001fca00078e00ff */
[----:B------:R-:W-:-:S07]  /*8f20*/  @P3 SHF.R.U32.HI R179, RZ, R15, R14 ;  /* 0x0000000fffb33219 */ /* 0x000fce000001160e */
.L_x_2464:
[----:B------:R-:W-:Y:S05]  /*8f30*/  BSYNC B0 ;  /* 0x0000000000007941 */ /* 0x000fea0003800000 */
.L_x_2462:
[----:B------:R-:W-:-:S04]  /*8f40*/  IMAD R15, R179, R181, -R180 ;  /* 0x000000b5b30f7224 */ /* 0x000fc800078e0ab4 */
[----:B------:R-:W-:-:S05]  /*8f50*/  IMAD.IADD R15, R15, 0x1, -R16 ;  /* 0x000000010f0f7824 */ /* 0x000fca00078e0a10 */
[----:B------:R-:W-:Y:S02]  /*8f60*/  VIADDMNMX R168, R15, R181, R168, PT ;  /* 0x000000b50fa87246 */ /* 0x000fe400038001a8 */
[----:B------:R-:W-:-:S07]  /*8f70*/  VIMNMX R169, R169, R15, !PT ;  /* 0x0000000fa9a97248 */ /* 0x000fce0007fe0100 */
.L_x_2461:
[----:B------:R-:W-:Y:S01]  /*8f80*/  FMNMX.FTZ R14, R186, R7, !PT ;  /* 0x00000007ba0e7209 */ /* 0x000fe20007810000 */
[----:B------:R-:W-:Y:S01]  /*8f90*/  ULDC UR11, c[0x0][0xa80] ;  /* 0x0002a000000b7ab9 */ /* 0x000fe20000000800 */
[----:B------:R-:W-:Y:S01]  /*8fa0*/  ISETP.GT.AND P4, PT, R169, RZ, P2 ;  /* 0x000000ffa900720c */ /* 0x000fe20001784270 */
[----:B------:R-:W-:Y:S01]  /*8fb0*/  ULEA UR8, UR6, UR38, 0xc ;  /* 0x0000002606087291 */ /* 0x000fe2000f8e603f */
[----:B------:R-:W-:Y:S01]  /*8fc0*/  FMNMX.FTZ R15, R187, R14, !PT ;  /* 0x0000000ebb0f7209 */ /* 0x000fe20007810000 */
[----:B------:R-:W-:Y:S01]  /*8fd0*/  UMOV UR19, 0x40000040 ;  /* 0x4000004000137882 */ /* 0x000fe20000000000 */
[----:B------:R-:W-:Y:S01]  /*8fe0*/  ISETP.GT.AND P3, PT, R169, 0x1, P2 ;  /* 0x00000001a900780c */ /* 0x000fe20001764270 */
[----:B------:R-:W-:Y:S01]  /*8ff0*/  UIADD3 UR10, UR8, 0x80, URZ ;  /* 0x00000080080a7890 */ /* 0x000fe2000fffe03f */
[----:B------:R-:W-:Y:S01]  /*9000*/  FMNMX.FTZ R14, R202, R15, !PT ;  /* 0x0000000fca0e7209 */ /* 0x000fe20007810000 */
[----:B------:R-:W-:Y:S01]  /*9010*/  @!P1 VIADD R10, R10, 0x38860 ;  /* 0x000388600a0a9836 */ /* 0x000fe20000000000 */
[----:B------:R-:W-:Y:S01]  /*9020*/  ISETP.LT.OR P4, PT, R168, 0x1, P4 ;  /* 0x00000001a800780c */ /* 0x000fe20002781670 */
[----:B------:R-:W-:Y:S01]  /*9030*/  UMOV UR18, UR8 ;  /* 0x0000000800127c82 */ /* 0x000fe20008000000 */
[----:B------:R-:W-:-:S02]  /*9040*/  FMNMX.FTZ R15, R203, R14, !PT ;  /* 0x0000000ecb0f7209 */ /* 0x000fc40007810000 */
[----:B------:R-:W-:Y:S02]  /*9050*/  ISETP.GT.AND P5, PT, R169, 0x8, P2 ;  /* 0x00000008a900780c */ /* 0x000fe400017a4270 */
[----:B------:R-:W-:Y:S02]  /*9060*/  FMNMX.FTZ R14, R166, R15, !PT ;  /* 0x0000000fa60e7209 */ /* 0x000fe40007810000 */
[----:B------:R-:W-:Y:S02]  /*9070*/  ISETP.LT.OR P3, PT, R168, 0x2, P3 ;  /* 0x00000002a800780c */ /* 0x000fe40001f61670 */
[----:B------:R-:W-:Y:S02]  /*9080*/  FMNMX.FTZ R15, R167, R14, !PT ;  /* 0x0000000ea70f7209 */ /* 0x000fe40007810000 */
[----:B------:R-:W-:Y:S02]  /*9090*/  FSEL R181, R12, -INF , !P4 ;  /* 0xff8000000cb57808 */ /* 0x000fe40006000000 */
        /* <DEDUP_REMOVED lines=13> */
[----:B------:R-:W-:Y:S02]  /*9170*/  ISETP.LT.OR P3, PT, R168, 0x11, P3 ;  /* 0x00000011a800780c */ /* 0x000fe40001f61670 */
[----:B------:R-:W-:Y:S02]  /*9180*/  FMNMX.FTZ R15, R177, R14, !PT ;  /* 0x0000000eb10f7209 */ /* 0x000fe40007810000 */
[----:B------:R-:W-:Y:S02]  /*9190*/  ISETP.GT.AND P6, PT, R169, 0x18, P2 ;  /* 0x00000018a900780c */ /* 0x000fe400017c4270 */
[----:B------:R-:W-:Y:S02]  /*91a0*/  FMNMX.FTZ R14, R178, R15, !PT ;  /* 0x0000000fb20e7209 */ /* 0x000fe40007810000 */
[----:B------:R-:W-:Y:S02]  /*91b0*/  FSEL R153, R153, -INF , !P3 ;  /* 0xff80000099997808 */ /* 0x000fe40005800000 */
[----:B------:R-:W-:-:S02]  /*91c0*/  FMNMX.FTZ R15, R165, R14, !PT ;  /* 0x0000000ea50f7209 */ /* 0x000fc40007810000 */
[C---:B------:R-:W-:Y:S02]  /*91d0*/  ISETP.GT.AND P4, PT, R169.reuse, 0x19, P2 ;  /* 0x00000019a900780c */ /* 0x040fe40001784270 */
[C---:B------:R-:W-:Y:S01]  /*91e0*/  ISETP.LT.OR P6, PT, R168.reuse, 0x19, P6 ;  /* 0x00000019a800780c */ /* 0x040fe200037c1670 */
[----:B------:R-:W0:Y:S01]  /*91f0*/  SHFL.BFLY PT, R14, R15, 0x2, 0x1f ;  /* 0x0c401f000f0e7f89 */ /* 0x000e2200000e0000 */
[----:B------:R-:W-:Y:S02]  /*9200*/  ISETP.GT.AND P3, PT, R169, 0x20, P2 ;  /* 0x00000020a900780c */ /* 0x000fe40001764270 */
[----:B------:R-:W-:Y:S02]  /*9210*/  FSEL R155, R155, -INF , !P6 ;  /* 0xff8000009b9b7808 */ /* 0x000fe40007000000 */
[C---:B------:R-:W-:Y:S02]  /*9220*/  ISETP.LT.OR P4, PT, R168.reuse, 0x1a, P4 ;  /* 0x0000001aa800780c */ /* 0x040fe40002781670 */
[----:B------:R-:W-:-:S02]  /*9230*/  ISETP.LT.OR P3, PT, R168, 0x21, P3 ;  /* 0x00000021a800780c */ /* 0x000fc40001f61670 */
[----:B------:R-:W-:Y:S02]  /*9240*/  FSEL R156, R156, -INF , !P4 ;  /* 0xff8000009c9c7808 */ /* 0x000fe40006000000 */
[----:B------:R-:W-:Y:S02]  /*9250*/  ISETP.GT.AND P6, PT, R169, 0x28, P2 ;  /* 0x00000028a900780c */ /* 0x000fe400017c4270 */
[----:B------:R-:W-:Y:S02]  /*9260*/  FSEL R157, R157, -INF , !P3 ;  /* 0xff8000009d9d7808 */ /* 0x000fe40005800000 */
[----:B------:R-:W-:Y:S02]  /*9270*/  ISETP.GT.AND P3, PT, R169, 0x29, P2 ;  /* 0x00000029a900780c */ /* 0x000fe40001764270 */
[C---:B------:R-:W-:Y:S02]  /*9280*/  ISETP.LT.OR P6, PT, R168.reuse, 0x29, P6 ;  /* 0x00000029a800780c */ /* 0x040fe400037c1670 */
[----:B------:R-:W-:-:S02]  /*9290*/  ISETP.LT.OR P3, PT, R168, 0x2a, P3 ;  /* 0x0000002aa800780c */ /* 0x000fc40001f61670 */
[----:B------:R-:W-:Y:S02]  /*92a0*/  FSEL R159, R159, -INF , !P6 ;  /* 0xff8000009f9f7808 */ /* 0x000fe40007000000 */
[----:B------:R-:W-:Y:S02]  /*92b0*/  ISETP.GT.AND P6, PT, R169, 0x31, P2 ;  /* 0x00000031a900780c */ /* 0x000fe400017c4270 */
[----:B0-----:R-:W-:Y:S02]  /*92c0*/  FMNMX.FTZ R179, R15, R14, !PT ;  /* 0x0000000e0fb37209 */ /* 0x001fe40007810000 */
[----:B------:R-:W-:Y:S02]  /*92d0*/  FMNMX.FTZ R15, R181, R8, !PT ;  /* 0x00000008b50f7209 */ /* 0x000fe40007810000 */
[----:B------:R-:W-:Y:S01]  /*92e0*/  FSEL R160, R160, -INF , !P3 ;  /* 0xff800000a0a07808 */ /* 0x000fe20005800000 */
[----:B------:R-:W0:Y:S01]  /*92f0*/  SHFL.BFLY PT, R14, R179, 0x1, 0x1f ;  /* 0x0c201f00b30e7f89 */ /* 0x000e2200000e0000 */
[----:B------:R-:W-:-:S02]  /*9300*/  FMNMX.FTZ R12, R180, R15, !PT ;  /* 0x0000000fb40c7209 */ /* 0x000fc40007810000 */
[----:B------:R-:W-:Y:S02]  /*9310*/  ISETP.GT.AND P3, PT, R169, 0x38, P2 ;  /* 0x00000038a900780c */ /* 0x000fe40001764270 */
[C---:B------:R-:W-:Y:S02]  /*9320*/  ISETP.LT.OR P6, PT, R168.reuse, 0x32, P6 ;  /* 0x00000032a800780c */ /* 0x040fe400037c1670 */
[----:B------:R-:W-:Y:S02]  /*9330*/  ISETP.LT.OR P3, PT, R168, 0x39, P3 ;  /* 0x00000039a800780c */ /* 0x000fe40001f61670 */
[----:B------:R-:W-:Y:S02]  /*9340*/  FSEL R162, R162, -INF , !P6 ;  /* 0xff800000a2a27808 */ /* 0x000fe40007000000 */
[----:B------:R-:W-:Y:S02]  /*9350*/  FSEL R163, R163, -INF , !P3 ;  /* 0xff800000a3a37808 */ /* 0x000fe40005800000 */
[----:B------:R-:W-:-:S02]  /*9360*/  @!P1 PRMT R10, RZ, 0x654, R10 ;  /* 0x00000654ff0a9816 */ /* 0x000fc4000000000a */
[----:B0-----:R-:W-:Y:S02]  /*9370*/  FMNMX.FTZ R14, R179, R14, !PT ;  /* 0x0000000eb30e7209 */ /* 0x001fe40007810000 */
[----:B------:R-:W-:Y:S02]  /*9380*/  FSEL R179, R21, -INF , !P5 ;  /* 0xff80000015b37808 */ /* 0x000fe40006800000 */
[----:B------:R-:W-:Y:S01]  /*9390*/  ISETP.GT.AND P5, PT, R169, 0x11, P2 ;  /* 0x00000011a900780c */ /* 0x000fe200017a4270 */
[----:B------:R-:W-:Y:S01]  /*93a0*/  FMUL.FTZ R182, R14, UR11 ;  /* 0x0000000b0eb67c20 */ /* 0x000fe20008410000 */
[----:B------:R-:W-:Y:S02]  /*93b0*/  FMNMX.FTZ R15, R179, R12, !PT ;  /* 0x0000000cb30f7209 */ /* 0x000fe40007810000 */
[----:B------:R-:W-:Y:S02]  /*93c0*/  ISETP.LT.OR P5, PT, R168, 0x12, P5 ;  /* 0x00000012a800780c */ /* 0x000fe40002fa1670 */
[----:B------:R-:W-:-:S02]  /*93d0*/  FMNMX.FTZ R12, R152, R15, !PT ;  /* 0x0000000f980c7209 */ /* 0x000fc40007810000 */
[----:B------:R-:W-:Y:S02]  /*93e0*/  FSEL R154, R154, -INF , !P5 ;  /* 0xff8000009a9a7808 */ /* 0x000fe40006800000 */
[----:B------:R-:W-:Y:S02]  /*93f0*/  FMNMX.FTZ R15, R153, R12, !PT ;  /* 0x0000000c990f7209 */ /* 0x000fe40007810000 */
[----:B------:R-:W-:Y:S02]  /*9400*/  ISETP.GT.AND P5, PT, R169, 0x21, P2 ;  /* 0x00000021a900780c */ /* 0x000fe400017a4270 */
[----:B------:R-:W-:Y:S02]  /*9410*/  FMNMX.FTZ R12, R154, R15, !PT ;  /* 0x0000000f9a0c7209 */ /* 0x000fe40007810000 */
[----:B------:R-:W-:Y:S02]  /*9420*/  ISETP.LT.OR P5, PT, R168, 0x22, P5 ;  /* 0x00000022a800780c */ /* 0x000fe40002fa1670 */
[----:B------:R-:W-:-:S02]  /*9430*/  FMNMX.FTZ R15, R155, R12, !PT ;  /* 0x0000000c9b0f7209 */ /* 0x000fc40007810000 */
[----:B------:R-:W-:Y:S02]  /*9440*/  FSETP.NEU.FTZ.AND P4, PT, R14, -INF , PT ;  /* 0xff8000000e00780b */ /* 0x000fe40003f9d000 */
[----:B------:R-:W-:Y:S02]  /*9450*/  FMNMX.FTZ R12, R156, R15, !PT ;  /* 0x0000000f9c0c7209 */ /* 0x000fe40007810000 */
[----:B------:R-:W-:Y:S02]  /*9460*/  FSEL R158, R158, -INF , !P5 ;  /* 0xff8000009e9e7808 */ /* 0x000fe40006800000 */
[----:B------:R-:W-:Y:S02]  /*9470*/  FMNMX.FTZ R21, R157, R12, !PT ;  /* 0x0000000c9d157209 */ /* 0x000fe40007810000 */
[----:B------:R-:W-:Y:S02]  /*9480*/  FSEL R182, R182, RZ, P4 ;  /* 0x000000ffb6b67208 */ /* 0x000fe40002000000 */
[----:B------:R-:W-:-:S02]  /*9490*/  ISETP.GT.AND P5, PT, R169, 0x30, P2 ;  /* 0x00000030a900780c */ /* 0x000fc400017a4270 */
[----:B------:R-:W-:Y:S01]  /*94a0*/  FMNMX.FTZ R20, R158, R21, !PT ;  /* 0x000000159e147209 */ /* 0x000fe20007810000 */
[--C-:B------:R-:W-:Y:S01]  /*94b0*/  FFMA.FTZ R186, R186, UR11, -R182.reuse ;  /* 0x0000000bbaba7c23 */ /* 0x100fe200080108b6 */
[----:B------:R-:W-:Y:S01]  /*94c0*/  ISETP.LT.OR P5, PT, R168, 0x31, P5 ;  /* 0x00000031a800780c */ /* 0x000fe20002fa1670 */
[--C-:B------:R-:W-:Y:S01]  /*94d0*/  FFMA.FTZ R12, R187, UR11, -R182.reuse ;  /* 0x0000000bbb0c7c23 */ /* 0x100fe200080108b6 */
[----:B------:R-:W-:Y:S01]  /*94e0*/  FMNMX.FTZ R21, R159, R20, !PT ;  /* 0x000000149f157209 */ /* 0x000fe20007810000 */
[----:B------:R0:W-:Y:S01]  /*94f0*/  MUFU.EX2 R15, R186 ;  /* 0x000000ba000f7308 */ /* 0x0001e20000000800 */
[----:B------:R-:W-:Y:S01]  /*9500*/  FSEL R161, R161, -INF , !P5 ;  /* 0xff800000a1a17808 */ /* 0x000fe20006800000 */
[--C-:B------:R-:W-:Y:S01]  /*9510*/  FFMA.FTZ R20, R202, UR11, -R182.reuse ;  /* 0x0000000bca147c23 */ /* 0x100fe200080108b6 */
[----:B------:R-:W-:Y:S01]  /*9520*/  ISETP.GT.AND P2, PT, R169, 0x39, P2 ;  /* 0x00000039a900780c */ /* 0x000fe20001744270 */
[--C-:B------:R-:W-:Y:S01]  /*9530*/  FFMA.FTZ R203, R203, UR11, -R182.reuse ;  /* 0x0000000bcbcb7c23 */ /* 0x100fe200080108b6 */
[--C-:B------:R-:W-:Y:S01]  /*9540*/  FFMA.FTZ R170, R170, UR11, -R182.reuse ;  /* 0x0000000baaaa7c23 */ /* 0x100fe200080108b6 */
[--C-:B------:R-:W-:Y:S01]  /*9550*/  FFMA.FTZ R171, R171, UR11, -R182.reuse ;  /* 0x0000000babab7c23 */ /* 0x100fe200080108b6 */
[----:B------:R-:W-:Y:S01]  /*9560*/  ISETP.LT.OR P2, PT, R168, 0x3a, P2 ;  /* 0x0000003aa800780c */ /* 0x000fe20001741670 */
[--C-:B------:R-:W-:Y:S01]  /*9570*/  FFMA.FTZ R172, R172, UR11, -R182.reuse ;  /* 0x0000000bacac7c23 */ /* 0x100fe200080108b6 */
[----:B0-----:R-:W-:Y:S01]  /*9580*/  FMNMX.FTZ R186, R160, R21, !PT ;  /* 0x00000015a0ba7209 */ /* 0x001fe20007810000 */
        /* <DEDUP_REMOVED lines=10> */
[----:B------:R-:W-:Y:S01]  /*9630*/  FSEL R186, R14, RZ, P4 ;  /* 0x000000ff0eba7208 */ /* 0x000fe20002000000 */
[----:B------:R-:W-:Y:S01]  /*9640*/  MUFU.EX2 R21, R203 ;  /* 0x000000cb00157308 */ /* 0x000fe20000000800 */
[----:B------:R-:W-:Y:S01]  /*9650*/  FMNMX.FTZ R169, R163, R168, !PT ;  /* 0x000000a8a3a97209 */ /* 0x000fe20007810000 */
[----:B------:R-:W-:-:S02]  /*9660*/  FFMA.FTZ R168, R166, UR11, -R182 ;  /* 0x0000000ba6a87c23 */ /* 0x000fc400080108b6 */
[----:B------:R-:W-:Y:S01]  /*9670*/  FADD.FTZ R186, -R186, R7 ;  /* 0x00000007baba7221 */ /* 0x000fe20000010100 */
[----:B------:R-:W-:Y:S01]  /*9680*/  FMNMX.FTZ R166, R164, R169, !PT ;  /* 0x000000a9a4a67209 */ /* 0x000fe20007810000 */
[----:B------:R-:W-:Y:S02]  /*9690*/  FFMA.FTZ R169, R167, UR11, -R182 ;  /* 0x0000000ba7a97c23 */ /* 0x000fe400080108b6 */
[----:B------:R-:W-:Y:S01]  /*96a0*/  MUFU.EX2 R7, R165 ;  /* 0x000000a500077308 */ /* 0x000fe20000000800 */
[----:B------:R-:W-:Y:S01]  /*96b0*/  FMUL.FTZ R186, R186, UR11 ;  /* 0x0000000bbaba7c20 */ /* 0x000fe20008410000 */
[----:B------:R-:W0:Y:S06]  /*96c0*/  SHFL.BFLY PT, R167, R166, 0x2, 0x1f ;  /* 0x0c401f00a6a77f89 */ /* 0x000e2c00000e0000 */
[----:B------:R-:W1:Y:S08]  /*96d0*/  MUFU.EX2 R186, R186 ;  /* 0x000000ba00ba7308 */ /* 0x000e700000000800 */
[----:B------:R-:W2:Y:S08]  /*96e0*/  MUFU.EX2 R12, R12 ;  /* 0x0000000c000c7308 */ /* 0x000eb00000000800 */
[----:B------:R-:W-:Y:S01]  /*96f0*/  MUFU.EX2 R20, R20 ;  /* 0x0000001400147308 */ /* 0x000fe20000000800 */
[-C--:B-1----:R-:W-:Y:S01]  /*9700*/  FMUL.FTZ R24, R24, R186.reuse ;  /* 0x000000ba18187220 */ /* 0x082fe20000410000 */
[----:B0-----:R-:W-:Y:S01]  /*9710*/  FMNMX.FTZ R167, R166, R167, !PT ;  /* 0x000000a7a6a77209 */ /* 0x001fe20007810000 */
[-C--:B------:R-:W-:Y:S01]  /*9720*/  FMUL.FTZ R25, R25, R186.reuse ;  /* 0x000000ba19197220 */ /* 0x080fe20000410000 */
        /* <DEDUP_REMOVED lines=27> */
[----:B0-----:R-:W-:Y:S01]  /*98e0*/  FMNMX.FTZ R182, R167, R166, !PT ;  /* 0x000000a6a7b67209 */ /* 0x001fe20007810000 */
[----:B------:R-:W-:Y:S01]  /*98f0*/  IMAD.MOV R167, RZ, RZ, -R22 ;  /* 0x000000ffffa77224 */ /* 0x000fe200078e0a16 */
[----:B------:R-:W-:Y:S01]  /*9900*/  MUFU.EX2 R171, R171 ;  /* 0x000000ab00ab7308 */ /* 0x000fe20000000800 */
[-C--:B------:R-:W-:Y:S01]  /*9910*/  FMUL.FTZ R73, R73, R186.reuse ;  /* 0x000000ba49497220 */ /* 0x080fe20000410000 */
[C---:B------:R-:W-:Y:S01]  /*9920*/  FSETP.NEU.FTZ.AND P2, PT, R182.reuse, -INF , PT ;  /* 0xff800000b600780b */ /* 0x040fe20003f5d000 */
[----:B------:R-:W-:Y:S01]  /*9930*/  FMUL.FTZ R166, R182, UR11 ;  /* 0x0000000bb6a67c20 */ /* 0x000fe20008410000 */
[-C--:B------:R-:W-:Y:S01]  /*9940*/  FMUL.FTZ R76, R76, R186.reuse ;  /* 0x000000ba4c4c7220 */ /* 0x080fe20000410000 */
[-C--:B------:R-:W-:Y:S01]  /*9950*/  FMUL.FTZ R77, R77, R186.reuse ;  /* 0x000000ba4d4d7220 */ /* 0x080fe20000410000 */
[----:B------:R-:W-:Y:S01]  /*9960*/  FSEL R165, R182, RZ, P2 ;  /* 0x000000ffb6a57208 */ /* 0x000fe20001000000 */
[-C--:B------:R-:W-:Y:S01]  /*9970*/  FMUL.FTZ R80, R80, R186.reuse ;  /* 0x000000ba50507220 */ /* 0x080fe20000410000 */
[----:B------:R-:W-:Y:S01]  /*9980*/  FSEL R166, R166, RZ, P2 ;  /* 0x000000ffa6a67208 */ /* 0x000fe20001000000 */
[----:B------:R-:W-:Y:S01]  /*9990*/  MUFU.EX2 R172, R172 ;  /* 0x000000ac00ac7308 */ /* 0x000fe20000000800 */
[----:B------:R-:W-:Y:S01]  /*99a0*/  ISETP.NE.AND P2, PT, R16, R167, PT ;  /* 0x000000a71000720c */ /* 0x000fe20003f45270 */
[----:B------:R-:W-:Y:S01]  /*99b0*/  FADD.FTZ R165, -R165, R8 ;  /* 0x00000008a5a57221 */ /* 0x000fe20000010100 */
[----:B------:R-:W-:Y:S01]  /*99c0*/  FMUL.FTZ R81, R81, R186 ;  /* 0x000000ba51517220 */ /* 0x000fe20000410000 */
[--C-:B------:R-:W-:Y:S01]  /*99d0*/  FFMA.FTZ R167, R152, UR11, -R166.reuse ;  /* 0x0000000b98a77c23 */ /* 0x100fe200080108a6 */
[----:B------:R-:W-:Y:S01]  /*99e0*/  MOV R152, UR36 ;  /* 0x0000002400987c02 */ /* 0x000fe20008000f00 */
[----:B------:R-:W-:Y:S01]  /*99f0*/  FMUL.FTZ R165, R165, UR11 ;  /* 0x0000000ba5a57c20 */ /* 0x000fe20008410000 */
[--C-:B------:R-:W-:Y:S01]  /*9a00*/  FFMA.FTZ R202, R181, UR11, -R166.reuse ;  /* 0x0000000bb5ca7c23 */ /* 0x100fe200080108a6 */
[--C-:B------:R-:W-:Y:S01]  /*9a10*/  FFMA.FTZ R181, R180, UR11, -R166.reuse ;  /* 0x0000000bb4b57c23 */ /* 0x100fe200080108a6 */
[--C-:B------:R-:W-:Y:S01]  /*9a20*/  FFMA.FTZ R180, R153, UR11, -R166.reuse ;  /* 0x0000000b99b47c23 */ /* 0x100fe200080108a6 */
[----:B------:R-:W0:Y:S01]  /*9a30*/  MUFU.EX2 R183, R165 ;  /* 0x000000a500b77308 */ /* 0x000e220000000800 */
[--C-:B------:R-:W-:Y:S01]  /*9a40*/  FFMA.FTZ R179, R179, UR11, -R166.reuse ;  /* 0x0000000bb3b37c23 */ /* 0x100fe200080108a6 */
[--C-:B------:R-:W-:Y:S01]  /*9a50*/  FFMA.FTZ R187, R154, UR11, -R166.reuse ;  /* 0x0000000b9abb7c23 */ /* 0x100fe200080108a6 */
[----:B------:R-:W-:Y:S01]  /*9a60*/  FFMA.FTZ R203, R155, UR11, -R166 ;  /* 0x0000000b9bcb7c23 */ /* 0x000fe200080108a6 */
[----:B------:R-:W-:-:S02]  /*9a70*/  @!P2 IMAD R152, R152, 0x40, R19 ;  /* 0x000000409898a824 */ /* 0x000fc400078e0213 */
[--C-:B------:R-:W-:Y:S01]  /*9a80*/  FFMA.FTZ R204, R156, UR11, -R166.reuse ;  /* 0x0000000b9ccc7c23 */ /* 0x100fe200080108a6 */
[--C-:B------:R-:W-:Y:S01]  /*9a90*/  FFMA.FTZ R205, R157, UR11, -R166.reuse ;  /* 0x0000000b9dcd7c23 */ /* 0x100fe200080108a6 */
[--C-:B------:R-:W-:Y:S01]  /*9aa0*/  FFMA.FTZ R206, R158, UR11, -R166.reuse ;  /* 0x0000000b9ece7c23 */ /* 0x100fe200080108a6 */
[--C-:B------:R-:W-:Y:S01]  /*9ab0*/  FFMA.FTZ R207, R159, UR11, -R166.reuse ;  /* 0x0000000b9fcf7c23 */ /* 0x100fe200080108a6 */
[----:B------:R-:W-:Y:S01]  /*9ac0*/  @!P2 LEA R153, R152, UR37, 0x2 ;  /* 0x000000259899ac11 */ /* 0x000fe2000f8e10ff */
[--C-:B------:R-:W-:Y:S01]  /*9ad0*/  FFMA.FTZ R208, R160, UR11, -R166.reuse ;  /* 0x0000000ba0d07c23 */ /* 0x100fe200080108a6 */
[--C-:B------:R-:W-:Y:S01]  /*9ae0*/  FFMA.FTZ R209, R161, UR11, -R166.reuse ;  /* 0x0000000ba1d17c23 */ /* 0x100fe200080108a6 */
[--C-:B------:R-:W-:Y:S01]  /*9af0*/  FFMA.FTZ R210, R162, UR11, -R166.reuse ;  /* 0x0000000ba2d27c23 */ /* 0x100fe200080108a6 */
[--C-:B------:R-:W-:Y:S01]  /*9b00*/  FFMA.FTZ R211, R163, UR11, -R166.reuse ;  /* 0x0000000ba3d37c23 */ /* 0x100fe200080108a6 */
[----:B------:R-:W-:Y:S01]  /*9b10*/  FFMA.FTZ R212, R164, UR11, -R166 ;  /* 0x0000000ba4d47c23 */ /* 0x000fe200080108a6 */
[----:B------:R-:W-:Y:S01]  /*9b20*/  @!P2 STS [R153+0x38400], R186 ;  /* 0x038400ba9900a388 */ /* 0x000fe20000000800 */
[----:B------:R-:W-:Y:S01]  /*9b30*/  MUFU.EX2 R202, R202 ;  /* 0x000000ca00ca7308 */ /* 0x000fe20000000800 */
[----:B--2---:R-:W-:Y:S01]  /*9b40*/  F2FP.BF16.F32.PACK_AB R152, R12, R15 ;  /* 0x0000000f0c98723e */ /* 0x004fe200000010ff */
[----:B------:R-:W-:Y:S01]  /*9b50*/  FMUL.FTZ R84, R84, R186 ;  /* 0x000000ba54547220 */ /* 0x000fe20000410000 */
[----:B0-----:R0:W-:Y:S01]  /*9b60*/  @!P2 STS [R153+0x38420], R183 ;  /* 0x038420b79900a388 */ /* 0x0011e20000000800 */
[----:B------:R-:W-:Y:S01]  /*9b70*/  F2FP.BF16.F32.PACK_AB R154, R21, R20 ;  /* 0x00000014159a723e */ /* 0x000fe200000010ff */
[----:B------:R-:W-:Y:S01]  /*9b80*/  FMUL.FTZ R85, R85, R186 ;  /* 0x000000ba55557220 */ /* 0x000fe20000410000 */
[----:B------:R-:W-:Y:S01]  /*9b90*/  F2FP.BF16.F32.PACK_AB R156, R169, R168 ;  /* 0x000000a8a99c723e */ /* 0x000fe200000010ff */
[----:B------:R-:W-:Y:S01]  /*9ba0*/  FMUL.FTZ R88, R88, R186 ;  /* 0x000000ba58587220 */ /* 0x000fe20000410000 */
[----:B------:R-:W0:Y:S01]  /*9bb0*/  MUFU.EX2 R181, R181 ;  /* 0x000000b500b57308 */ /* 0x000e220000000800 */
[----:B------:R-:W-:Y:S01]  /*9bc0*/  F2FP.BF16.F32.PACK_AB R158, R171, R170 ;  /* 0x000000aaab9e723e */ /* 0x000fe200000010ff */
        /* <DEDUP_REMOVED lines=32> */
[----:B------:R-:W-:Y:S01]  /*9dd0*/  BAR.SYNC.DEFER_BLOCKING 0xf, 0x100 ;  /* 0x03c4000000007b1d */ /* 0x000fe20000010000 */
[-C--:B------:R-:W-:Y:S01]  /*9de0*/  FMUL.FTZ R141, R141, R186.reuse ;  /* 0x000000ba8d8d7220 */ /* 0x080fe20000410000 */
[-C--:B------:R-:W-:Y:S01]  /*9df0*/  FMUL.FTZ R144, R144, R186.reuse ;  /* 0x000000ba90907220 */ /* 0x080fe20000410000 */
[-C--:B------:R-:W-:Y:S01]  /*9e00*/  FMUL.FTZ R145, R145, R186.reuse ;  /* 0x000000ba91917220 */ /* 0x080fe20000410000 */
[-C--:B------:R-:W-:Y:S01]  /*9e10*/  FMUL.FTZ R148, R148, R186.reuse ;  /* 0x000000ba94947220 */ /* 0x080fe20000410000 */
[----:B------:R-:W-:Y:S01]  /*9e20*/  FMUL.FTZ R149, R149, R186 ;  /* 0x000000ba95957220 */ /* 0x000fe20000410000 */
        /* <DEDUP_REMOVED lines=79> */
[----:B------:R0:W-:Y:S01]  /*a320*/  STSM.16.M88.4 [R23+0x36400], R152 ;  /* 0x0364009817007844 */ /* 0x0001e20000000200 */
[----:B------:R-:W2:Y:S01]  /*a330*/  MUFU.EX2 R177, R177 ;  /* 0x000000b100b17308 */ /* 0x000ea20000000800 */
[----:B-1----:R-:W-:Y:S01]  /*a340*/  F2FP.BF16.F32.PACK_AB R163, R208, R207 ;  /* 0x000000cfd0a3723e */ /* 0x002fe200000010ff */
[----:B------:R-:W-:Y:S01]  /*a350*/  FFMA.FTZ R15, R186, R4, R15 ;  /* 0x00000004ba0f7223 */ /* 0x000fe2000001000f */
[----:B------:R0:W-:Y:S01]  /*a360*/  STSM.16.M88.4 [R188], R156 ;  /* 0x0000009cbc007844 */ /* 0x0001e20000000200 */
[----:B------:R-:W-:Y:S01]  /*a370*/  FFMA.FTZ R202, R183, R5, R202 ;  /* 0x00000005b7ca7223 */ /* 0x000fe200000100ca */
[----:B------:R-:W-:Y:S01]  /*a380*/  ISETP.GT.AND P2, PT, R6, UR14, PT ;  /* 0x0000000e06007c0c */ /* 0x000fe2000bf44270 */
[----:B------:R-:W-:Y:S01]  /*a390*/  FADD.FTZ R15, R12, R15 ;  /* 0x0000000f0c0f7221 */ /* 0x000fe20000010000 */
[----:B------:R0:W-:Y:S01]  /*a3a0*/  STSM.16.M88.4 [R190], R160 ;  /* 0x000000a0be007844 */ /* 0x0001e20000000200 */
[----:B------:R-:W1:Y:S01]  /*a3b0*/  MUFU.EX2 R178, R178 ;  /* 0x000000b200b27308 */ /* 0x000e620000000800 */
[----:B------:R-:W-:Y:S01]  /*a3c0*/  FADD.FTZ R202, R181, R202 ;  /* 0x000000cab5ca7221 */ /* 0x000fe20000010000 */
[----:B------:R-:W-:Y:S01]  /*a3d0*/  FADD.FTZ R20, R20, R15 ;  /* 0x0000000f14147221 */ /* 0x000fe20000010000 */
[----:B------:R-:W-:Y:S01]  /*a3e0*/  UMOV UR36, UR6 ;  /* 0x0000000600247c82 */ /* 0x000fe20008000000 */
[----:B------:R-:W-:-:S02]  /*a3f0*/  VIADD R6, R6, 0xffffffff ;  /* 0xffffffff06067836 */ /* 0x000fc40000000000 */
[----:B------:R-:W-:Y:S01]  /*a400*/  FADD.FTZ R179, R179, R202 ;  /* 0x000000cab3b37221 */ /* 0x000fe20000010000 */
[----:B------:R-:W-:Y:S01]  /*a410*/  FADD.FTZ R21, R21, R20 ;  /* 0x0000001415157221 */ /* 0x000fe20000010000 */
[----:B------:R-:W-:Y:S01]  /*a420*/  MUFU.EX2 R209, R209 ;  /* 0x000000d100d17308 */ /* 0x000fe20000000800 */
[----:B--2---:R-:W-:Y:S01]  /*a430*/  F2FP.BF16.F32.PACK_AB R164, R177, R176 ;  /* 0x000000b0b1a4723e */ /* 0x004fe200000010ff */
[----:B------:R-:W-:Y:S01]  /*a440*/  FADD.FTZ R179, R8, R179 ;  /* 0x000000b308b37221 */ /* 0x000fe20000010000 */
[----:B------:R-:W-:Y:S01]  /*a450*/  FADD.FTZ R168, R168, R21 ;  /* 0x00000015a8a87221 */ /* 0x000fe20000010000 */
[----:B------:R-:W-:Y:S02]  /*a460*/  IMAD.MOV.U32 R8, RZ, RZ, R182 ;  /* 0x000000ffff087224 */ /* 0x000fe400078e00b6 */
[----:B------:R-:W-:Y:S01]  /*a470*/  FADD.FTZ R180, R180, R179 ;  /* 0x000000b3b4b47221 */ /* 0x000fe20000010000 */
[----:B------:R-:W-:Y:S01]  /*a480*/  FADD.FTZ R169, R169, R168 ;  /* 0x000000a8a9a97221 */ /* 0x000fe20000010000 */
[----:B------:R-:W2:Y:S01]  /*a490*/  MUFU.EX2 R210, R210 ;  /* 0x000000d200d27308 */ /* 0x000ea20000000800 */
[----:B-1----:R-:W-:Y:S01]  /*a4a0*/  F2FP.BF16.F32.PACK_AB R166, R7, R178 ;  /* 0x000000b207a6723e */ /* 0x002fe200000010ff */
        /* <DEDUP_REMOVED lines=9> */
[----:B------:R-:W1:Y:S01]  /*a540*/  MUFU.EX2 R212, R212 ;  /* 0x000000d400d47308 */ /* 0x000e620000000800 */
        /* <DEDUP_REMOVED lines=15> */
[----:B------:R-:W-:Y:S01]  /*a640*/  FADD.FTZ R4, R7, R4 ;  /* 0x0000000407047221 */ /* 0x000fe20000010000 */
[----:B------:R-:W-:-:S02]  /*a650*/  IMAD.MOV.U32 R7, RZ, RZ, R14 ;  /* 0x000000ffff077224 */ /* 0x000fc400078e000e */
[----:B------:R-:W-:Y:S01]  /*a660*/  FADD.FTZ R5, R212, R5 ;  /* 0x00000005d4057221 */ /* 0x000fe20000010000 */
[----:B------:R-:W-:Y:S01]  /*a670*/  HGMMA.64x256x16.F32.BF16 R24, R152, gdesc[UR16].tnspB, R24, gsb0 ;  /* 0x43e0001098187df0 */ /* 0x000fe20008001818 */
        /* <DEDUP_REMOVED lines=31> */
[----:B------:R-:W-:Y:S01]  /*a870*/  MOV R8, R182 ;  /* 0x000000b600087202 */ /* 0x000fe20000000f00 */
[----:B------:R-:W-:Y:S01]  /*a880*/  IMAD.MOV.U32 R7, RZ, RZ, R14 ;  /* 0x000000ffff077224 */ /* 0x000fe200078e000e */
[----:B------:R-:W-:-:S06]  /*a890*/  UMOV UR36, UR6 ;  /* 0x0000000600247c82 */ /* 0x000fcc0008000000 */
.L_x_2448:
[----:B------:R-:W1:Y:S01]  /*a8a0*/  LDC R13, c[0x0][0xadc] ;  /* 0x0002b700ff0d7b82 */ /* 0x000e620000000800 */
[----:B0-----:R-:W-:Y:S01]  /*a8b0*/  IADD3 R10, R17, 0x40, -R18 ;  /* 0x00000040110a7810 */ /* 0x001fe20007ffe812 */
[----:B------:R-:W-:-:S04]  /*a8c0*/  ULDC UR6, c[0x0][0xad4] ;  /* 0x0002b50000067ab9 */ /* 0x000fc80000000800 */
[----:B------:R-:W-:-:S04]  /*a8d0*/  IMAD R10, R185, 0x40, R10 ;  /* 0x00000040b90a7824 */ /* 0x000fc800078e020a */
[----:B------:R-:W-:Y:S01]  /*a8e0*/  VIADD R9, R10, -UR6 ;  /* 0x800000060a097c36 */ /* 0x000fe20008000000 */
[----:B-1----:R-:W-:-:S13]  /*a8f0*/  ISETP.GE.AND P6, PT, R13, 0x1, PT ;  /* 0x000000010d00780c */ /* 0x002fda0003fc6270 */
[----:B------:R-:W-:Y:S05]  /*a900*/  @!P6 BRA `(.L_x_2466) ;  /* 0x00000000003ce947 */ /* 0x000fea0003800000 */
        /* <DEDUP_REMOVED lines=9> */
.L_x_2467:
[----:B------:R-:W-:-:S13]  /*a9a0*/  ISETP.NE.AND P2, PT, R13, 0x1, PT ;  /* 0x000000010d00780c */ /* 0x000fda0003f45270 */
[----:B------:R-:W0:Y:S02]  /*a9b0*/  @P2 LDC.64 R14, c[0x0][0xae0] ;  /* 0x0002b800ff0e2b82 */ /* 0x000e240000000a00 */
[----:B0-----:R-:W-:-:S05]  /*a9c0*/  @P2 IMAD.HI.U32 R12, R10, R14, RZ ;  /* 0x0000000e0a0c2227 */ /* 0x001fca00078e00ff */
[----:B------:R-:W-:-:S07]  /*a9d0*/  @P2 SHF.R.U32.HI R10, RZ, R15, R12 ;  /* 0x0000000fff0a2219 */ /* 0x000fce000001160c */
.L_x_2468:
[----:B------:R-:W-:-:S05]  /*a9e0*/  IMAD R10, R10, R13, RZ ;  /* 0x0000000d0a0a7224 */ /* 0x000fca00078e02ff */
[----:B------:R-:W-:-:S07]  /*a9f0*/  VIMNMX R9, R9, R10, !PT ;  /* 0x0000000a09097248 */ /* 0x000fce0007fe0100 */
.L_x_2466:
[----:B------:R-:W-:-:S05]  /*aa00*/  VIADD R9, R9, 0x3f ;  /* 0x0000003f09097836 */ /* 0x000fca0000000000 */
[----:B------:R-:W-:-:S04]  /*aa10*/  SHF.R.S32.HI R10, RZ, 0x1f, R9 ;  /* 0x0000001fff0a7819 */ /* 0x000fc80000011409 */
[----:B------:R-:W-:-:S04]  /*aa20*/  LEA.HI R10, R10, R9, RZ, 0x6 ;  /* 0x000000090a0a7211 */ /* 0x000fc800078f30ff */
[----:B------:R-:W-:-:S04]  /*aa30*/  SHF.R.S32.HI R9, RZ, 0x6, R10 ;  /* 0x00000006ff097819 */ /* 0x000fc8000001140a */
[----:B------:R-:W-:-:S04]  /*aa40*/  VIMNMX R9, R184, R9, !PT ;  /* 0x00000009b8097248 */ /* 0x000fc80007fe0100 */
[----:B------:R-:W-:-:S13]  /*aa50*/  ISETP.GE.AND P2, PT, R6, R9, PT ;  /* 0x000000090600720c */ /* 0x000fda0003f46270 */
[----:B------:R-:W-:Y:S05]  /*aa60*/  @!P2 BRA `(.L_x_2469) ;  /* 0x0000002c007ca947 */ /* 0x000fea0003800000 */
[----:B------:R-:W-:Y:S01]  /*aa70*/  IMAD.MOV.U32 R11, RZ, RZ, R8 ;  /* 0x000000ffff0b7224 */ /* 0x000fe200078e0008 */
[----:B------:R-:W-:Y:S01]  /*aa80*/  MOV R20, R7 ;  /* 0x0000000700147202 */ /* 0x000fe20000000f00 */
[----:B------:R-:W-:-:S06]  /*aa90*/  UMOV UR7, UR36 ;  /* 0x0000002400077c82 */ /* 0x000fcc0008000000 */
.L_x_2478:
[----:B------:R-:W-:Y:S01]  /*aaa0*/  UIADD3 UR14, UR7, 0x1, URZ ;  /* 0x00000001070e7890 */ /* 0x000fe2000fffe03f */
[----:B------:R-:W-:Y:S02]  /*aab0*/  IMAD.MOV.U32 R8, RZ, RZ, R6 ;  /* 0x000000ffff087224 */ /* 0x000fe400078e0006 */
[----:B------:R-:W-:Y:S01]  /*aac0*/  VIADD R6, R6, 0xffffffff ;  /* 0xffffffff06067836 */ /* 0x000fe20000000000 */
[----:B------:R-:W-:Y:S02]  /*aad0*/  UISETP.NE.AND UP0, UPT, UR14, 0x2, UPT ;  /* 0x000000020e00788c */ /* 0x000fe4000bf05270 */
[----:B------:R-:W-:Y:S02]  /*aae0*/  ISETP.GT.AND P2, PT, R8, R9, PT ;  /* 0x000000090800720c */ /* 0x000fe40003f44270 */
[----:B------:R-:W-:Y:S02]  /*aaf0*/  USEL UR14, UR14, URZ, UP0 ;  /* 0x0000003f0e0e7287 */ /* 0x000fe40008000000 */
[----:B------:R-:W-:-:S05]  /*ab00*/  USEL UR6, URZ, 0x1, UP0 ;  /* 0x000000013f067887 */ /* 0x000fca0008000000 */
[----:B------:R-:W-:Y:S01]  /*ab10*/  UMOV UR36, UR14 ;  /* 0x0000000e00247c82 */ /* 0x000fe20008000000 */
[----:B------:R-:W-:Y:S01]  /*ab20*/  LOP3.LUT R2, R2, UR6, RZ, 0x3c, !PT ;  /* 0x0000000602027c12 */ /* 0x000fe2000f8e3cff */
[----:B0-----:R-:W-:Y:S06]  /*ab30*/  @!P0 BRA `(.L_x_2470) ;  /* 0x0000000000048947 */ /* 0x001fec0003800000 */
[----:B------:R-:W-:Y:S01]  /*ab40*/  BPT.TRAP 0x1 ;  /* 0x000000040000795c */ /* 0x000fe20000300000 */
.L_x_2470:
[----:B------:R-:W-:Y:S01]  /*ab50*/  ULEA UR6, UR36, UR37, 0x3 ;  /* 0x0000002524067291 */ /* 0x000fe2000f8e183f */
[----:B------:R-:W-:-:S08]  /*ab60*/  SHF.L.U32 R7, R2, 0x1f, RZ ;  /* 0x0000001f02077819 */ /* 0x000fd000000006ff */
[----:B------:R0:W1:Y:S01]  /*ab70*/  SYNCS.PHASECHK.TRANS64.TRYWAIT P3, [UR6+0x38830], R7 ;  /* 0x03883007ff0075a7 */ /* 0x0000620008060146 */
[----:B------:R-:W-:Y:S05]  /*ab80*/  @!P0 BRA `(.L_x_2471) ;  /* 0x0000000000048947 */ /* 0x000fea0003800000 */
[----:B------:R-:W-:Y:S01]  /*ab90*/  BPT.TRAP 0x1 ;  /* 0x000000040000795c */ /* 0x000fe20000300000 */
.L_x_2471:
[----:B-1----:R-:W-:Y:S05]  /*aba0*/  @P3 BRA `(.L_x_2472) ;  /* 0x0000000000083947 */ /* 0x002fea0003800000 */
[----:B------:R-:W1:Y:S02]  /*abb0*/  SYNCS.PHASECHK.TRANS64.TRYWAIT P3, [UR6+0x38830], R7 ;  /* 0x03883007ff0075a7 */ /* 0x000e640008060146 */
[----:B-1----:R-:W-:Y:S05]  /*abc0*/  @!P3 BRA `(.L_x_2473) ;  /* 0x000000f000c4b947 */ /* 0x002fea0003800000 */
.L_x_2472:
        /* <DEDUP_REMOVED lines=32> */
.L_x_2474:
[----:B------:R2:W3:Y:S01]  /*add0*/  SYNCS.PHASECHK.TRANS64.TRYWAIT P3, [UR6+0x38850], R7 ;  /* 0x03885007ff0075a7 */ /* 0x0004e20008060146 */
[----:B------:R-:W-:Y:S05]  /*ade0*/  @!P0 BRA `(.L_x_2475) ;  /* 0x0000000000048947 */ /* 0x000fea0003800000 */
[----:B------:R-:W-:Y:S01]  /*adf0*/  BPT.TRAP 0x1 ;  /* 0x000000040000795c */ /* 0x000fe20000300000 */
.L_x_2475:
[----:B---3--:R-:W-:Y:S05]  /*ae00*/  @P3 BRA `(.L_x_2476) ;  /* 0x0000000000083947 */ /* 0x008fea0003800000 */
[----:B------:R-:W3:Y:S02]  /*ae10*/  SYNCS.PHASECHK.TRANS64.TRYWAIT P3, [UR6+0x38850], R7 ;  /* 0x03885007ff0075a7 */ /* 0x000ee40008060146 */
[----:B---3--:R-:W-:Y:S05]  /*ae20*/  @!P3 BRA `(.L_x_2477) ;  /* 0x000000f00044b947 */ /* 0x008fea0003800000 */
.L_x_2476:
[----:B------:R-:W-:Y:S01]  /*ae30*/  ULEA UR8, UR14, UR4, 0xc ;  /* 0x000000040e087291 */ /* 0x000fe2000f8e603f */
[----:B------:R-:W-:Y:S01]  /*ae40*/  WARPGROUP.ARRIVE ;  /* 0x00000000000079c5 */ /* 0x000fe20000000000 */
[----:B------:R-:W-:Y:S01]  /*ae50*/  UMOV UR27, 0x40000040 ;  /* 0x40000040001b7882 */ /* 0x000fe20000000000 */
[----:B------:R-:W-:-:S04]  /*ae60*/  UIADD3 UR28, UR5, 0x2, URZ ;  /* 0x00000002051c7890 */ /* 0x000fc8000fffe03f */
[----:B-1----:R-:W1:Y:S01]  /*ae70*/  S2R R8, SR_TID.X ;  /* 0x0000000000087919 */ /* 0x002e620000002100 */
[----:B------:R-:W-:Y:S02]  /*ae80*/  UIADD3 UR30, UR8, 0x2, URZ ;  /* 0x00000002081e7890 */ /* 0x000fe4000fffe03f */
[----:B------:R-:W-:Y:S01]  /*ae90*/  UMOV UR26, UR8 ;  /* 0x00000008001a7c82 */ /* 0x000fe20008000000 */
[----:B------:R-:W-:Y:S01]  /*aea0*/  UMOV UR29, 0x40000040 ;  /* 0x40000040001d7882 */ /* 0x000fe20000000000 */
[----:B------:R-:W-:Y:S01]  /*aeb0*/  HGMMA.64x64x16.F32.BF16 R152, gdesc[UR24], R152, gsb0 ;  /* 0x00e00000189879f0 */ /* 0x000fe20008001898 */
[----:B------:R-:W-:Y:S01]  /*aec0*/  UMOV UR31, 0x40000040 ;  /* 0x40000040001f7882 */ /* 0x000fe20000000000 */
[----:B------:R-:W-:Y:S02]  /*aed0*/  UIADD3 UR19, UR5, 0x800, URZ ;  /* 0x0000080005137890 */ /* 0x000fe4000fffe03f */
[----:B------:R-:W-:Y:S01]  /*aee0*/  UIADD3 UR18, UR8, 0x800, URZ ;  /* 0x0000080008127890 */ /* 0x000fe2000fffe03f */
[----:B------:R-:W-:Y:S01]  /*aef0*/  UMOV UR11, 0x4 ;  /* 0x00000004000b7882 */ /* 0x000fe20000000000 */
[----:B-1----:R-:W-:-:S05]  /*af00*/  SHF.R.U32.HI R8, RZ, 0x7, R8 ;  /* 0x00000007ff087819 */ /* 0x002fca0000011608 */
[----:B0-2---:R-:W0:Y:S02]  /*af10*/  SHFL.IDX PT, R7, R8, RZ, 0x1f ;  /* 0x00001fff08077589 */ /* 0x005e2400000e0000 */
[----:B0-----:R-:W-:-:S13]  /*af20*/  R2UR UR9, R7 ;  /* 0x00000000070972ca */ /* 0x001fda00000e0000 */
        /* <DEDUP_REMOVED lines=238> */
[----:B------:R-:W-:Y:S01]  /*be10*/  UIADD3 UR10, UR9, UR10, UR8 ;  /* 0x0000000a090a7290 */ /* 0x000fe2000fffe008 */
[----:B------:R-:W-:Y:S02]  /*be20*/  UMOV UR19, 0x40000040 ;  /* 0x4000004000137882 */ /* 0x000fe40000000000 */
[----:B------:R-:W-:-:S02]  /*be30*/  UMOV UR9, 0x40000040 ;  /* 0x4000004000097882 */ /* 0x000fc40000000000 */
        /* <DEDUP_REMOVED lines=65> */
[----:B0-----:R-:W-:Y:S01]  /*c250*/  FMNMX.FTZ R7, R185, R160, !PT ;  /* 0x000000a0b9077209 */ /* 0x001fe20007810000 */
[----:B------:R-:W-:Y:S01]  /*c260*/  FMUL.FTZ R160, R163, UR8 ;  /* 0x00000008a3a07c20 */ /* 0x000fe20008410000 */
[----:B------:R-:W-:Y:S01]  /*c270*/  FMUL.FTZ R163, R167, UR8 ;  /* 0x00000008a7a37c20 */ /* 0x000fe20008410000 */
[----:B------:R-:W-:-:S04]  /*c280*/  FMUL.FTZ R167, R171, UR8 ;  /* 0x00000008aba77c20 */ /* 0x000fc80008410000 */
[----:B------:R-:W0:Y:S01]  /*c290*/  MUFU.TANH R180, R180 ;  /* 0x000000b400b47308 */ /* 0x000e220000002400 */
[----:B-1----:R-:W-:-:S07]  /*c2a0*/  FMNMX.FTZ R162, R186, R7, !PT ;  /* 0x00000007baa27209 */ /* 0x002fce0007810000 */
[----:B------:R-:W1:Y:S01]  /*c2b0*/  MUFU.TANH R10, R10 ;  /* 0x0000000a000a7308 */ /* 0x000e620000002400 */
[----:B--2---:R-:W-:Y:S01]  /*c2c0*/  FMNMX.FTZ R7, R187, R162, !PT ;  /* 0x000000a2bb077209 */ /* 0x004fe20007810000 */
[----:B------:R-:W-:Y:S01]  /*c2d0*/  FMUL.FTZ R162, R166, UR8 ;  /* 0x00000008a6a27c20 */ /* 0x000fe20008410000 */
[----:B------:R-:W-:-:S05]  /*c2e0*/  FMUL.FTZ R166, R170, UR8 ;  /* 0x00000008aaa67c20 */ /* 0x000fca0008410000 */
[----:B------:R-:W2:Y:S01]  /*c2f0*/  MUFU.TANH R12, R12 ;  /* 0x0000000c000c7308 */ /* 0x000ea20000002400 */
[----:B0-----:R-:W-:-:S05]  /*c300*/  FMNMX.FTZ R7, R180, R7, !PT ;  /* 0x00000007b4077209 */ /* 0x001fca0007810000 */
[----:B------:R-:W0:Y:S02]  /*c310*/  SHFL.BFLY PT, R168, R7, 0x2, 0x1f ;  /* 0x0c401f0007a87f89 */ /* 0x000e2400000e0000 */
[----:B------:R-:W3:Y:S08]  /*c320*/  MUFU.TANH R13, R13 ;  /* 0x0000000d000d7308 */ /* 0x000ef00000002400 */
[----:B------:R-:W4:Y:S08]  /*c330*/  MUFU.TANH R14, R14 ;  /* 0x0000000e000e7308 */ /* 0x000f300000002400 */
[----:B------:R-:W5:Y:S01]  /*c340*/  MUFU.TANH R156, R156 ;  /* 0x0000009c009c7308 */ /* 0x000f620000002400 */
[----:B0-----:R-:W-:-:S02]  /*c350*/  FMNMX.FTZ R169, R7, R168, !PT ;  /* 0x000000a807a97209 */ /* 0x001fc40007810000 */
[----:B-1----:R-:W-:-:S05]  /*c360*/  FMNMX.FTZ R7, R10, R11, !PT ;  /* 0x0000000b0a077209 */ /* 0x002fca0007810000 */
[----:B------:R-:W0:Y:S01]  /*c370*/  MUFU.TANH R160, R160 ;  /* 0x000000a000a07308 */ /* 0x000e220000002400 */
[----:B------:R-:W1:Y:S01]  /*c380*/  SHFL.BFLY PT, R170, R169, 0x1, 0x1f ;  /* 0x0c201f00a9aa7f89 */ /* 0x000e6200000e0000 */
[----:B--2---:R-:W-:-:S04]  /*c390*/  FMNMX.FTZ R168, R12, R7, !PT ;  /* 0x000000070ca87209 */ /* 0x004fc80007810000 */
[----:B---3--:R-:W-:Y:S02]  /*c3a0*/  FMNMX.FTZ R7, R13, R168, !PT ;  /* 0x000000a80d077209 */ /* 0x008fe40007810000 */
[----:B------:R-:W2:Y:S02]  /*c3b0*/  MUFU.TANH R162, R162 ;  /* 0x000000a200a27308 */ /* 0x000ea40000002400 */
[----:B----4-:R-:W-:-:S04]  /*c3c0*/  FMNMX.FTZ R7, R14, R7, !PT ;  /* 0x000000070e077209 */ /* 0x010fc80007810000 */
[----:B-----5:R-:W-:Y:S02]  /*c3d0*/  FMNMX.FTZ R15, R156, R7, !PT ;  /* 0x000000079c0f7209 */ /* 0x020fe40007810000 */
[----:B------:R-:W3:Y:S02]  /*c3e0*/  MUFU.TANH R163, R163 ;  /* 0x000000a300a37308 */ /* 0x000ee40000002400 */
[----:B0-----:R-:W-:-:S06]  /*c3f0*/  FMNMX.FTZ R15, R160, R15, !PT ;  /* 0x0000000fa00f7209 */ /* 0x001fcc0007810000 */
[----:B------:R-:W0:Y:S01]  /*c400*/  MUFU.TANH R166, R166 ;  /* 0x000000a600a67308 */ /* 0x000e220000002400 */
[----:B-1----:R-:W-:-:S05]  /*c410*/  FMNMX.FTZ R7, R169, R170, !PT ;  /* 0x000000aaa9077209 */ /* 0x002fca0007810000 */
[C---:B------:R-:W-:Y:S02]  /*c420*/  FADD.FTZ R168, -R7.reuse, R20 ;  /* 0x0000001407a87221 */ /* 0x040fe40000010100 */
[----:B------:R-:W1:Y:S01]  /*c430*/  MUFU.TANH R167, R167 ;  /* 0x000000a700a77308 */ /* 0x000e620000002400 */
[----:B--2---:R-:W-:Y:S01]  /*c440*/  FMNMX.FTZ R20, R162, R15, !PT ;  /* 0x0000000fa2147209 */ /* 0x004fe20007810000 */
[----:B------:R-:W-:Y:S01]  /*c450*/  FMUL.FTZ R204, R7, UR11 ;  /* 0x0000000b07cc7c20 */ /* 0x000fe20008410000 */
[----:B------:R-:W-:Y:S02]  /*c460*/  FMUL.FTZ R15, R168, UR11 ;  /* 0x0000000ba80f7c20 */ /* 0x000fe40008410000 */
[----:B---3--:R-:W-:Y:S01]  /*c470*/  FMNMX.FTZ R169, R163, R20, !PT ;  /* 0x00000014a3a97209 */ /* 0x008fe20007810000 */
[--C-:B------:R-:W-:Y:S01]  /*c480*/  FFMA.FTZ R170, R21, UR11, -R204.reuse ;  /* 0x0000000b15aa7c23 */ /* 0x100fe200080108cc */
[--C-:B------:R-:W-:Y:S01]  /*c490*/  FFMA.FTZ R171, R8, UR11, -R204.reuse ;  /* 0x0000000b08ab7c23 */ /* 0x100fe200080108cc */
[----:B------:R-:W2:Y:S01]  /*c4a0*/  MUFU.TANH R181, R181 ;  /* 0x000000b500b57308 */ /* 0x000ea20000002400 */
        /* <DEDUP_REMOVED lines=8> */
[----:B-1----:R-:W-:Y:S01]  /*c530*/  FMNMX.FTZ R168, R167, R20, !PT ;  /* 0x00000014a7a87209 */ /* 0x002fe20007810000 */
[--C-:B------:R-:W-:Y:S01]  /*c540*/  FFMA.FTZ R185, R185, UR11, -R204.reuse ;  /* 0x0000000bb9b97c23 */ /* 0x100fe200080108cc */
[--C-:B------:R-:W-:Y:S01]  /*c550*/  FFMA.FTZ R186, R186, UR11, -R204.reuse ;  /* 0x0000000bbaba7c23 */ /* 0x100fe200080108cc */
[--C-:B------:R-:W-:Y:S01]  /*c560*/  FFMA.FTZ R187, R187, UR11, -R204.reuse ;  /* 0x0000000bbbbb7c23 */ /* 0x100fe200080108cc */
[----:B------:R-:W-:-:S03]  /*c570*/  FFMA.FTZ R180, R180, UR11, -R204 ;  /* 0x0000000bb4b47c23 */ /* 0x000fc600080108cc */
[----:B------:R-:W1:Y:S01]  /*c580*/  MUFU.TANH R178, R178 ;  /* 0x000000b200b27308 */ /* 0x000e620000002400 */
[----:B--2---:R-:W-:Y:S01]  /*c590*/  FMNMX.FTZ R21, R181, R168, !PT ;  /* 0x000000a8b5157209 */ /* 0x004fe20007810000 */
[----:B------:R-:W-:-:S06]  /*c5a0*/  FFMA.FTZ R168, R152, UR11, -R204 ;  /* 0x0000000b98a87c23 */ /* 0x000fcc00080108cc */
[----:B------:R-:W2:Y:S01]  /*c5b0*/  MUFU.TANH R179, R179 ;  /* 0x000000b300b37308 */ /* 0x000ea20000002400 */
[----:B0-----:R-:W-:-:S07]  /*c5c0*/  FMNMX.FTZ R169, R202, R21, !PT ;  /* 0x00000015caa97209 */ /* 0x001fce0007810000 */
[----:B------:R-:W0:Y:S01]  /*c5d0*/  MUFU.TANH R182, R182 ;  /* 0x000000b600b67308 */ /* 0x000e220000002400 */
[----:B-1----:R-:W-:-:S07]  /*c5e0*/  FMNMX.FTZ R8, R178, R169, !PT ;  /* 0x000000a9b2087209 */ /* 0x002fce0007810000 */
[----:B------:R-:W1:Y:S01]  /*c5f0*/  MUFU.TANH R183, R183 ;  /* 0x000000b700b77308 */ /* 0x000e620000002400 */
[----:B--2---:R-:W-:-:S07]  /*c600*/  FMNMX.FTZ R169, R179, R8, !PT ;  /* 0x00000008b3a97209 */ /* 0x004fce0007810000 */
[----:B------:R2:W-:Y:S01]  /*c610*/  MUFU.EX2 R20, R170 ;  /* 0x000000aa00147308 */ /* 0x0005e20000000800 */
[----:B0-----:R-:W-:Y:S01]  /*c620*/  FMNMX.FTZ R8, R182, R169, !PT ;  /* 0x000000a9b6087209 */ /* 0x001fe20007810000 */
[----:B------:R-:W-:-:S06]  /*c630*/  FFMA.FTZ R169, R153, UR11, -R204 ;  /* 0x0000000b99a97c23 */ /* 0x000fcc00080108cc */
[----:B------:R0:W-:Y:S01]  /*c640*/  MUFU.EX2 R21, R171 ;  /* 0x000000ab00157308 */ /* 0x0001e20000000800 */
[----:B-1----:R-:W-:Y:S01]  /*c650*/  FMNMX.FTZ R8, R183, R8, !PT ;  /* 0x00000008b7087209 */ /* 0x002fe20007810000 */
[--C-:B--2---:R-:W-:Y:S01]  /*c660*/  FFMA.FTZ R170, R154, UR11, -R204.reuse ;  /* 0x0000000b9aaa7c23 */ /* 0x104fe200080108cc */
[----:B------:R-:W-:Y:S01]  /*c670*/  IMAD.U32 R154, RZ, RZ, UR7 ;  /* 0x00000007ff9a7e24 */ /* 0x000fe2000f8e00ff */
[----:B------:R-:W-:Y:S02]  /*c680*/  UMOV UR7, 0x40000040 ;  /* 0x4000004000077882 */ /* 0x000fe40000000000 */
[----:B------:R-:W1:Y:S02]  /*c690*/  SHFL.BFLY PT, R153, R8, 0x2, 0x1f ;  /* 0x0c401f0008997f89 */ /* 0x000e6400000e0000 */
[----:B------:R-:W2:Y:S01]  /*c6a0*/  MUFU.EX2 R15, R15 ;  /* 0x0000000f000f7308 */ /* 0x000ea20000000800 */
[----:B0-----:R-:W-:-:S07]  /*c6b0*/  FFMA.FTZ R171, R155, UR11, -R204 ;  /* 0x0000000b9bab7c23 */ /* 0x001fce00080108cc */
[----:B------:R-:W-:Y:S08]  /*c6c0*/  MUFU.EX2 R168, R168 ;  /* 0x000000a800a87308 */ /* 0x000ff00000000800 */
[----:B------:R-:W0:Y:S01]  /*c6d0*/  MUFU.EX2 R169, R169 ;  /* 0x000000a900a97308 */ /* 0x000e220000000800 */
        /* <DEDUP_REMOVED lines=39> */
[----:B------:R-:W-:Y:S01]  /*c950*/  FADD.FTZ R11, -R8, R11 ;  /* 0x0000000b080b7221 */ /* 0x000fe20000010100 */
[----:B------:R-:W-:Y:S01]  /*c960*/  ISETP.NE.AND P3, PT, R16, R153, PT ;  /* 0x000000991000720c */ /* 0x000fe20003f65270 */
[----:B------:R-:W-:Y:S01]  /*c970*/  FMUL.FTZ R155, R8, UR11 ;  /* 0x0000000b089b7c20 */ /* 0x000fe20008410000 */
[----:B------:R-:W-:Y:S01]  /*c980*/  MUFU.EX2 R174, R174 ;  /* 0x000000ae00ae7308 */ /* 0x000fe20000000800 */
[----:B------:R-:W-:Y:S01]  /*c990*/  FMUL.FTZ R204, R11, UR11 ;  /* 0x0000000b0bcc7c20 */ /* 0x000fe20008410000 */
[----:B------:R-:W-:Y:S01]  /*c9a0*/  FMUL.FTZ R85, R85, R15 ;  /* 0x0000000f55557220 */ /* 0x000fe20000410000 */
[----:B------:R-:W-:Y:S01]  /*c9b0*/  FFMA.FTZ R209, R179, UR11, -R155 ;  /* 0x0000000bb3d17c23 */ /* 0x000fe2000801089b */
[----:B------:R-:W-:-:S02]  /*c9c0*/  IMAD.U32 R179, RZ, RZ, UR6 ;  /* 0x00000006ffb37e24 */ /* 0x000fc4000f8e00ff */
[--C-:B------:R-:W-:Y:S01]  /*c9d0*/  FFMA.FTZ R11, R10, UR11, -R155.reuse ;  /* 0x0000000b0a0b7c23 */ /* 0x100fe2000801089b */
[--C-:B------:R-:W-:Y:S01]  /*c9e0*/  FFMA.FTZ R10, R12, UR11, -R155.reuse ;  /* 0x0000000b0c0a7c23 */ /* 0x100fe2000801089b */
[--C-:B------:R-:W-:Y:S01]  /*c9f0*/  FFMA.FTZ R12, R13, UR11, -R155.reuse ;  /* 0x0000000b0d0c7c23 */ /* 0x100fe2000801089b */
[----:B------:R-:W1:Y:S01]  /*ca00*/  MUFU.EX2 R204, R204 ;  /* 0x000000cc00cc7308 */ /* 0x000e620000000800 */
[----:B------:R-:W-:Y:S01]  /*ca10*/  @!P1 IADD3 R152, R179, 0x38840, RZ ;  /* 0x00038840b3989810 */ /* 0x000fe20007ffe0ff */
[----:B------:R-:W-:Y:S01]  /*ca20*/  FFMA.FTZ R13, R14, UR11, -R155 ;  /* 0x0000000b0e0d7c23 */ /* 0x000fe2000801089b */
[----:B------:R-:W-:Y:S02]  /*ca30*/  @!P3 IMAD R153, R154, 0x40, R19 ;  /* 0x000000409a99b824 */ /* 0x000fe400078e0213 */
[--C-:B------:R-:W-:Y:S01]  /*ca40*/  FFMA.FTZ R14, R156, UR11, -R155.reuse ;  /* 0x0000000b9c0e7c23 */ /* 0x100fe2000801089b */
[----:B------:R-:W-:Y:S01]  /*ca50*/  @!P1 PRMT R152, RZ, 0x654, R152 ;  /* 0x00000654ff989816 */ /* 0x000fe20000000098 */
[--C-:B------:R-:W-:Y:S01]  /*ca60*/  FFMA.FTZ R203, R160, UR11, -R155.reuse ;  /* 0x0000000ba0cb7c23 */ /* 0x100fe2000801089b */
[--C-:B------:R-:W-:Y:S01]  /*ca70*/  FFMA.FTZ R205, R162, UR11, -R155.reuse ;  /* 0x0000000ba2cd7c23 */ /* 0x100fe2000801089b */
[----:B------:R-:W-:Y:S01]  /*ca80*/  @!P3 LEA R153, R153, UR37, 0x2 ;  /* 0x000000259999bc11 */ /* 0x000fe2000f8e10ff */
[--C-:B------:R-:W-:Y:S01]  /*ca90*/  FFMA.FTZ R206, R163, UR11, -R155.reuse ;  /* 0x0000000ba3ce7c23 */ /* 0x100fe2000801089b */
[--C-:B------:R-:W-:Y:S01]  /*caa0*/  FFMA.FTZ R207, R166, UR11, -R155.reuse ;  /* 0x0000000ba6cf7c23 */ /* 0x100fe2000801089b */
[--C-:B------:R-:W-:Y:S01]  /*cab0*/  FFMA.FTZ R208, R167, UR11, -R155.reuse ;  /* 0x0000000ba7d07c23 */ /* 0x100fe2000801089b */
[--C-:B------:R-:W-:Y:S01]  /*cac0*/  FFMA.FTZ R181, R181, UR11, -R155.reuse ;  /* 0x0000000bb5b57c23 */ /* 0x100fe2000801089b */
[--C-:B------:R-:W-:Y:S01]  /*cad0*/  FFMA.FTZ R202, R202, UR11, -R155.reuse ;  /* 0x0000000bcaca7c23 */ /* 0x100fe2000801089b */
[----:B------:R2:W-:Y:S01]  /*cae0*/  @!P1 SYNCS.ARRIVE.TRANS64.RED.A1T0 RZ, [R152+URZ], RZ ;  /* 0x000000ff98ff99a7 */ /* 0x0005e2000810043f */
[--C-:B------:R-:W-:Y:S01]  /*caf0*/  FFMA.FTZ R178, R178, UR11, -R155.reuse ;  /* 0x0000000bb2b27c23 */ /* 0x100fe2000801089b */
[--C-:B------:R-:W-:Y:S01]  /*cb00*/  FFMA.FTZ R182, R182, UR11, -R155.reuse ;  /* 0x0000000bb6b67c23 */ /* 0x100fe2000801089b */
[----:B------:R-:W-:Y:S01]  /*cb10*/  FFMA.FTZ R183, R183, UR11, -R155 ;  /* 0x0000000bb7b77c23 */ /* 0x000fe2000801089b */
[----:B------:R-:W-:Y:S01]  /*cb20*/  @!P3 STS [R153+0x38400], R15 ;  /* 0x0384000f9900b388 */ /* 0x000fe20000000800 */
[----:B------:R-:W-:Y:S01]  /*cb30*/  MUFU.EX2 R11, R11 ;  /* 0x0000000b000b7308 */ /* 0x000fe20000000800 */
[----:B0-----:R-:W-:Y:S01]  /*cb40*/  F2FP.BF16.F32.PACK_AB R154, R169, R168 ;  /* 0x000000a8a99a723e */ /* 0x001fe200000010ff */
[----:B-1----:R-:W-:Y:S01]  /*cb50*/  FMUL.FTZ R26, R26, R204 ;  /* 0x000000cc1a1a7220 */ /* 0x002fe20000410000 */
[----:B------:R0:W-:Y:S01]  /*cb60*/  @!P3 STS [R153+0x38420], R204 ;  /* 0x038420cc9900b388 */ /* 0x0001e20000000800 */
[----:B--2---:R-:W-:Y:S01]  /*cb70*/  F2FP.BF16.F32.PACK_AB R152, R21, R20 ;  /* 0x000000141598723e */ /* 0x004fe200000010ff */
        /* <DEDUP_REMOVED lines=35> */
[----:B------:R-:W0:Y:S01]  /*cdb0*/  MUFU.EX2 R203, R203 ;  /* 0x000000cb00cb7308 */ /* 0x000e220000000800 */
[----:B-1----:R-:W-:Y:S01]  /*cdc0*/  F2FP.BF16.F32.PACK_AB R155, R13, R12 ;  /* 0x0000000c0d9b723e */ /* 0x002fe200000010ff */
        /* <DEDUP_REMOVED lines=83> */
[----:B------:R0:W-:Y:S01]  /*d300*/  STSM.16.M88.4 [R23+0x36400], R152 ;  /* 0x0364009817007844 */ /* 0x0001e20000000200 */
[----:B------:R-:W-:Y:S01]  /*d310*/  ULEA UR6, UR14, UR38, 0xc ;  /* 0x000000260e067291 */ /* 0x000fe2000f8e603f */
[----:B------:R-:W-:Y:S01]  /*d320*/  FFMA.FTZ R4, R15, R4, R20 ;  /* 0x000000040f047223 */ /* 0x000fe20000010014 */
[----:B------:R-:W2:Y:S01]  /*d330*/  MUFU.EX2 R186, R186 ;  /* 0x000000ba00ba7308 */ /* 0x000ea20000000800 */
[----:B-1----:R-:W-:Y:S01]  /*d340*/  F2FP.BF16.F32.PACK_AB R163, R202, R181 ;  /* 0x000000b5caa3723e */ /* 0x002fe200000010ff */
[----:B------:R0:W-:Y:S01]  /*d350*/  STSM.16.M88.4 [R188], R156 ;  /* 0x0000009cbc007844 */ /* 0x0001e20000000200 */
[----:B------:R-:W-:Y:S01]  /*d360*/  UIADD3 UR8, UR6, 0x80, URZ ;  /* 0x0000008006087890 */ /* 0x000fe2000fffe03f */
[----:B------:R-:W-:Y:S01]  /*d370*/  FFMA.FTZ R5, R204, R5, R11 ;  /* 0x00000005cc057223 */ /* 0x000fe2000001000b */
[----:B------:R-:W-:Y:S01]  /*d380*/  FADD.FTZ R21, R21, R4 ;  /* 0x0000000415157221 */ /* 0x000fe20000010000 */
[----:B------:R0:W-:Y:S01]  /*d390*/  STSM.16.M88.4 [R190], R160 ;  /* 0x000000a0be007844 */ /* 0x0001e20000000200 */
[----:B------:R-:W-:Y:S01]  /*d3a0*/  @!P1 VIADD R179, R179, 0x38860 ;  /* 0x00038860b3b39836 */ /* 0x000fe20000000000 */
[----:B------:R-:W-:Y:S01]  /*d3b0*/  MUFU.EX2 R187, R187 ;  /* 0x000000bb00bb7308 */ /* 0x000fe20000000800 */
[----:B------:R-:W-:Y:S01]  /*d3c0*/  FADD.FTZ R5, R10, R5 ;  /* 0x000000050a057221 */ /* 0x000fe20000010000 */
[----:B------:R-:W-:Y:S01]  /*d3d0*/  UMOV UR18, UR8 ;  /* 0x0000000800127c82 */ /* 0x000fe20008000000 */
[----:B------:R-:W-:Y:S01]  /*d3e0*/  UIADD3 UR8, UR6, 0x100, URZ ;  /* 0x0000010006087890 */ /* 0x000fe2000fffe03f */
[----:B------:R-:W-:Y:S01]  /*d3f0*/  FADD.FTZ R168, R168, R21 ;  /* 0x00000015a8a87221 */ /* 0x000fe20000010000 */
[----:B------:R-:W-:Y:S01]  /*d400*/  FADD.FTZ R12, R12, R5 ;  /* 0x000000050c0c7221 */ /* 0x000fe20000010000 */
[----:B------:R-:W-:Y:S01]  /*d410*/  @!P1 PRMT R179, RZ, 0x654, R179 ;  /* 0x00000654ffb39816 */ /* 0x000fe200000000b3 */
[----:B------:R-:W-:Y:S01]  /*d420*/  IMAD.MOV.U32 R11, RZ, RZ, R8 ;  /* 0x000000ffff0b7224 */ /* 0x000fe200078e0008 */
[----:B------:R-:W1:Y:S01]  /*d430*/  MUFU.EX2 R180, R180 ;  /* 0x000000b400b47308 */ /* 0x000e620000000800 */
[----:B--2---:R-:W-:Y:S01]  /*d440*/  F2FP.BF16.F32.PACK_AB R164, R186, R185 ;  /* 0x000000b9baa4723e */ /* 0x004fe200000010ff */
[----:B------:R-:W-:Y:S01]  /*d450*/  FADD.FTZ R169, R169, R168 ;  /* 0x000000a8a9a97221 */ /* 0x000fe20000010000 */
[----:B------:R-:W-:Y:S01]  /*d460*/  FADD.FTZ R13, R13, R12 ;  /* 0x0000000c0d0d7221 */ /* 0x000fe20000010000 */
[----:B------:R-:W-:-:S02]  /*d470*/  IMAD.MOV.U32 R20, RZ, RZ, R7 ;  /* 0x000000ffff147224 */ /* 0x000fc400078e0007 */
[----:B------:R-:W-:Y:S01]  /*d480*/  FADD.FTZ R170, R170, R169 ;  /* 0x000000a9aaaa7221 */ /* 0x000fe20000010000 */
[----:B------:R-:W-:Y:S01]  /*d490*/  FADD.FTZ R14, R14, R13 ;  /* 0x0000000d0e0e7221 */ /* 0x000fe20000010000 */
[----:B------:R-:W-:Y:S02]  /*d4a0*/  MUFU.EX2 R178, R178 ;  /* 0x000000b200b27308 */ /* 0x000fe40000000800 */
[----:B------:R-:W-:Y:S01]  /*d4b0*/  FADD.FTZ R171, R171, R170 ;  /* 0x000000aaabab7221 */ /* 0x000fe20000010000 */
[----:B------:R-:W-:-:S03]  /*d4c0*/  FADD.FTZ R14, R203, R14 ;  /* 0x0000000ecb0e7221 */ /* 0x000fc60000010000 */
        /* <DEDUP_REMOVED lines=22> */
[C---:B-1----:R-:W-:Y:S01]  /*d630*/  F2FP.BF16.F32.PACK_AB R167, R183.reuse, R182 ;  /* 0x000000b6b7a7723e */ /* 0x042fe200000010ff */
[----:B------:R-:W-:Y:S02]  /*d640*/  FADD.FTZ R182, R182, R209 ;  /* 0x000000d1b6b67221 */ /* 0x000fe40000010000 */
[----:B------:R-:W-:Y:S02]  /*d650*/  FADD.FTZ R4, R180, R187 ;  /* 0x000000bbb4047221 */ /* 0x000fe40000010000 */
[----:B------:R0:W-:Y:S01]  /*d660*/  STSM.16.M88.4 [R189], R164 ;  /* 0x000000a4bd007844 */ /* 0x0001e20000000200 */
[----:B------:R-:W-:Y:S01]  /*d670*/  WARPGROUP.ARRIVE ;  /* 0x00000000000079c5 */ /* 0x000fe20000000000 */
[----:B------:R-:W-:-:S05]  /*d680*/  FADD.FTZ R5, R183, R182 ;  /* 0x000000b6b7057221 */ /* 0x000fca0000010000 */
[----:B------:R-:W-:Y:S01]  /*d690*/  HGMMA.64x256x16.F32.BF16 R24, R152, gdesc[UR4].tnspB, R24, gsb0 ;  /* 0x43e0000498187df0 */ /* 0x000fe20008001818 */
        /* <DEDUP_REMOVED lines=28> */
.L_x_2469:
[----:B------:R-:W-:-:S13]  /*d860*/  ISETP.GE.AND P2, PT, R6, R184, PT ;  /* 0x000000b80600720c */ /* 0x000fda0003f46270 */
[----:B------:R-:W-:Y:S05]  /*d870*/  @!P2 BRA `(.L_x_2479) ;  /* 0x00000038000ca947 */ /* 0x000fea0003800000 */
[----:B------:R-:W-:Y:S01]  /*d880*/  IMAD.IADD R14, R17, 0x1, -R18 ;  /* 0x00000001110e7824 */ /* 0x000fe200078e0a12 */
[----:B------:R-:W-:Y:S01]  /*d890*/  MOV R12, R8 ;  /* 0x00000008000c7202 */ /* 0x000fe20000000f00 */
[----:B------:R-:W-:Y:S01]  /*d8a0*/  IMAD.MOV.U32 R10, RZ, RZ, R7 ;  /* 0x000000ffff0a7224 */ /* 0x000fe200078e0007 */
[----:B------:R-:W-:Y:S01]  /*d8b0*/  UMOV UR6, UR36 ;  /* 0x0000002400067c82 */ /* 0x000fe20008000000 */
[----:B------:R-:W-:Y:S01]  /*d8c0*/  IMAD.IADD R11, R3, 0x1, R14 ;  /* 0x00000001030b7824 */ /* 0x000fe200078e020e */
[----:B------:R-:W-:-:S04]  /*d8d0*/  IADD3 R13, R14, 0x8, R3 ;  /* 0x000000080e0d7810 */ /* 0x000fc80007ffe003 */
[----:B------:R-:W-:-:S07]  /*d8e0*/  LOP3.LUT R9, RZ, R13, RZ, 0x33, !PT ;  /* 0x0000000dff097212 */ /* 0x000fce00078e33ff */
.L_x_2496:
[----:B------:R-:W-:-:S04]  /*d8f0*/  UIADD3 UR14, UR6, 0x1, URZ ;  /* 0x00000001060e7890 */ /* 0x000fc8000fffe03f */
[----:B------:R-:W-:-:S04]  /*d900*/  UISETP.NE.AND UP0, UPT, UR14, 0x2, UPT ;  /* 0x000000020e00788c */ /* 0x000fc8000bf05270 */
[----:B------:R-:W-:Y:S02]  /*d910*/  USEL UR14, UR14, URZ, UP0 ;  /* 0x0000003f0e0e7287 */ /* 0x000fe40008000000 */
[----:B------:R-:W-:-:S05]  /*d920*/  USEL UR7, URZ, 0x1, UP0 ;  /* 0x000000013f077887 */ /* 0x000fca0008000000 */
[----:B------:R-:W-:Y:S01]  /*d930*/  UMOV UR36, UR14 ;  /* 0x0000000e00247c82 */ /* 0x000fe20008000000 */
[----:B------:R-:W-:Y:S01]  /*d940*/  LOP3.LUT R2, R2, UR7, RZ, 0x3c, !PT ;  /* 0x0000000702027c12 */ /* 0x000fe2000f8e3cff */
[----:B--2---:R-:W-:Y:S06]  /*d950*/  @!P0 BRA `(.L_x_2480) ;  /* 0x0000000000048947 */ /* 0x004fec0003800000 */
[----:B------:R-:W-:Y:S01]  /*d960*/  BPT.TRAP 0x1 ;  /* 0x000000040000795c */ /* 0x000fe20000300000 */
.L_x_2480:
[----:B------:R-:W-:Y:S01]  /*d970*/  ULEA UR7, UR36, UR37, 0x3 ;  /* 0x0000002524077291 */ /* 0x000fe2000f8e183f */
[----:B------:R-:W-:-:S08]  /*d980*/  SHF.L.U32 R7, R2, 0x1f, RZ ;  /* 0x0000001f02077819 */ /* 0x000fd000000006ff */
[----:B------:R1:W2:Y:S01]  /*d990*/  SYNCS.PHASECHK.TRANS64.TRYWAIT P2, [UR7+0x38830], R7 ;  /* 0x03883007ff0075a7 */ /* 0x0002a20008040147 */
[----:B------:R-:W-:Y:S05]  /*d9a0*/  @!P0 BRA `(.L_x_2481) ;  /* 0x0000000000048947 */ /* 0x000fea0003800000 */
[----:B------:R-:W-:Y:S01]  /*d9b0*/  BPT.TRAP 0x1 ;  /* 0x000000040000795c */ /* 0x000fe20000300000 */
.L_x_2481:
[----:B--2---:R-:W-:Y:S05]  /*d9c0*/  @P2 BRA `(.L_x_2482) ;  /* 0x0000000000082947 */ /* 0x004fea0003800000 */
[----:B------:R-:W2:Y:S02]  /*d9d0*/  SYNCS.PHASECHK.TRANS64.TRYWAIT P2, [UR7+0x38830], R7 ;  /* 0x03883007ff0075a7 */ /* 0x000ea40008040147 */
[----:B--2---:R-:W-:Y:S05]  /*d9e0*/  @!P2 BRA `(.L_x_2483) ;  /* 0x000000c4006ca947 */ /* 0x004fea0003800000 */
.L_x_2482:
[----:B------:R-:W-:Y:S01]  /*d9f0*/  R2UR UR18, R0 ;  /* 0x00000000001272ca */ /* 0x000fe200000e0000 */
[----:B0-----:R-:W-:Y:S01]  /*da00*/  WARPGROUP.ARRIVE ;  /* 0x00000000000079c5 */ /* 0x001fe20000000000 */
        /* <DEDUP_REMOVED lines=30> */
.L_x_2484:
[----:B------:R0:W3:Y:S01]  /*dbf0*/  SYNCS.PHASECHK.TRANS64.TRYWAIT P2, [UR7+0x38850], R7 ;  /* 0x03885007ff0075a7 */ /* 0x0000e20008040147 */
[----:B------:R-:W-:Y:S05]  /*dc00*/  @!P0 BRA `(.L_x_2485) ;  /* 0x0000000000048947 */ /* 0x000fea0003800000 */
[----:B------:R-:W-:Y:S01]  /*dc10*/  BPT.TRAP 0x1 ;  /* 0x000000040000795c */ /* 0x000fe20000300000 */
.L_x_2485:
[----:B---3--:R-:W-:Y:S05]  /*dc20*/  @P2 BRA `(.L_x_2486) ;  /* 0x0000000000082947 */ /* 0x008fea0003800000 */
[----:B------:R-:W3:Y:S02]  /*dc30*/  SYNCS.PHASECHK.TRANS64.TRYWAIT P2, [UR7+0x38850], R7 ;  /* 0x03885007ff0075a7 */ /* 0x000ee40008040147 */
[----:B---3--:R-:W-:Y:S05]  /*dc40*/  @!P2 BRA `(.L_x_2487) ;  /* 0x000000c000eca947 */ /* 0x008fea0003800000 */
.L_x_2486:
[----:B------:R-:W-:Y:S01]  /*dc50*/  ULEA UR8, UR14, UR4, 0xc ;  /* 0x000000040e087291 */ /* 0x000fe2000f8e603f */
[----:B------:R-:W-:Y:S01]  /*dc60*/  WARPGROUP.ARRIVE ;  /* 0x00000000000079c5 */ /* 0x000fe20000000000 */
[----:B------:R-:W-:Y:S01]  /*dc70*/  UMOV UR27, 0x40000040 ;  /* 0x40000040001b7882 */ /* 0x000fe20000000000 */
[----:B------:R-:W-:-:S04]  /*dc80*/  UIADD3 UR28, UR5, 0x2, URZ ;  /* 0x00000002051c7890 */ /* 0x000fc8000fffe03f */
[----:B--2---:R-:W2:Y:S01]  /*dc90*/  S2R R8, SR_TID.X ;  /* 0x0000000000087919 */ /* 0x004ea20000002100 */
[----:B------:R-:W-:Y:S01]  /*dca0*/  UIADD3 UR30, UR8, 0x2, URZ ;  /* 0x00000002081e7890 */ /* 0x000fe2000fffe03f */
[----:B------:R-:W-:Y:S01]  /*dcb0*/  IMAD.U32 R20, RZ, RZ, UR7 ;  /* 0x00000007ff147e24 */ /* 0x000fe2000f8e00ff */
[----:B------:R-:W-:Y:S01]  /*dcc0*/  UMOV UR26, UR8 ;  /* 0x00000008001a7c82 */ /* 0x000fe20008000000 */
[----:B------:R-:W-:Y:S01]  /*dcd0*/  UMOV UR29, 0x40000040 ;  /* 0x40000040001d7882 */ /* 0x000fe20000000000 */
[----:B------:R-:W-:Y:S01]  /*dce0*/  HGMMA.64x64x16.F32.BF16 R152, gdesc[UR24], R152, gsb0 ;  /* 0x00e00000189879f0 */ /* 0x000fe20008001898 */
[----:B------:R-:W-:Y:S01]  /*dcf0*/  UMOV UR31, 0x40000040 ;  /* 0x40000040001f7882 */ /* 0x000fe20000000000 */
[----:B------:R-:W-:Y:S01]  /*dd00*/  UIADD3 UR19, UR5, 0x800, URZ ;  /* 0x0000080005137890 */ /* 0x000fe2000fffe03f */
[----:B------:R-:W-:Y:S01]  /*dd10*/  @!P1 VIADD R14, R20, 0x38840 ;  /* 0x00038840140e9836 */ /* 0x000fe20000000000 */
[----:B------:R-:W-:Y:S01]  /*dd20*/  UIADD3 UR18, UR8, 0x800, URZ ;  /* 0x0000080008127890 */ /* 0x000fe2000fffe03f */
[----:B------:R-:W-:Y:S01]  /*dd30*/  UMOV UR11, 0x4 ;  /* 0x00000004000b7882 */ /* 0x000fe20000000000 */
[----:B------:R-:W-:-:S02]  /*dd40*/  ULDC UR7, c[0x0][0xad8] ;  /* 0x0002b60000077ab9 */ /* 0x000fc40000000800 */
[----:B------:R-:W-:Y:S02]  /*dd50*/  @!P1 PRMT R14, RZ, 0x654, R14 ;  /* 0x00000654ff0e9816 */ /* 0x000fe4000000000e */
[----:B--2---:R-:W-:-:S05]  /*dd60*/  SHF.R.U32.HI R8, RZ, 0x7, R8 ;  /* 0x00000007ff087819 */ /* 0x004fca0000011608 */
[----:B01----:R-:W0:Y:S02]  /*dd70*/  SHFL.IDX PT, R7, R8, RZ, 0x1f ;  /* 0x00001fff08077589 */ /* 0x003e2400000e0000 */
        /* <DEDUP_REMOVED lines=284> */
[----:B------:R-:W0:Y:S01]  /*ef40*/  MUFU.TANH R7, R7 ;  /* 0x0000000700077308 */ /* 0x000e220000002400 */
[----:B------:R1:W-:Y:S01]  /*ef50*/  @!P1 SYNCS.ARRIVE.TRANS64.RED.A1T0 RZ, [R14+URZ], RZ ;  /* 0x000000ff0eff99a7 */ /* 0x0003e2000810043f */
[----:B------:R-:W-:-:S04]  /*ef60*/  IADD3 R15, R17, 0x1, -R172 ;  /* 0x00000001110f7810 */ /* 0x000fc80007ffe8ac */
[----:B------:R-:W-:Y:S02]  /*ef70*/  IADD3 R15, -R16, R15, -R18 ;  /* 0x0000000f100f7210 */ /* 0x000fe40007ffe912 */
[----:B------:R-:W2:Y:S02]  /*ef80*/  MUFU.TANH R185, R185 ;  /* 0x000000b900b97308 */ /* 0x000ea40000002400 */
[C---:B------:R-:W-:Y:S01]  /*ef90*/  IADD3 R206, R15.reuse, UR15, RZ ;  /* 0x0000000f0fce7c10 */ /* 0x040fe2000fffe0ff */
[----:B------:R-:W-:Y:S01]  /*efa0*/  VIADD R182, R15, UR7 ;  /* 0x000000070fb67c36 */ /* 0x000fe20008000000 */
[----:B------:R-:W-:-:S04]  /*efb0*/  ULDC UR7, c[0x0][0xadc] ;  /* 0x0002b70000077ab9 */ /* 0x000fc80000000800 */
[----:B------:R-:W3:Y:S01]  /*efc0*/  MUFU.TANH R8, R8 ;  /* 0x0000000800087308 */ /* 0x000ee20000002400 */
[C---:B------:R-:W-:Y:S02]  /*efd0*/  IMAD.IADD R180, R3.reuse, 0x1, R206 ;  /* 0x0000000103b47824 */ /* 0x040fe400078e02ce */
[----:B------:R-:W-:-:S05]  /*efe0*/  IMAD.IADD R174, R3, 0x1, R182 ;  /* 0x0000000103ae7824 */ /* 0x000fca00078e02b6 */
        /* <DEDUP_REMOVED lines=29> */
[----:B-1234-:R-:W-:Y:S05]  /*f1c0*/  @!P6 BRA `(.L_x_2488) ;  /* 0x00000000005ce947 */ /* 0x01efea0003800000 */
        /* <DEDUP_REMOVED lines=12> */
.L_x_2490:
[----:B------:R-:W-:Y:S01]  /*f290*/  IMAD.U32 R175, RZ, RZ, UR7 ;  /* 0x00000007ffaf7e24 */ /* 0x000fe2000f8e00ff */
[----:B------:R-:W-:-:S04]  /*f2a0*/  MOV R173, R11 ;  /* 0x0000000b00ad7202 */ /* 0x000fc80000000f00 */
[----:B------:R-:W-:-:S13]  /*f2b0*/  ISETP.NE.AND P2, PT, R175, 0x1, PT ;  /* 0x00000001af00780c */ /* 0x000fda0003f45270 */
[----:B------:R-:W1:Y:S02]  /*f2c0*/  @P2 LDC.64 R14, c[0x0][0xae0] ;  /* 0x0002b800ff0e2b82 */ /* 0x000e640000000a00 */
[----:B-1----:R-:W-:-:S05]  /*f2d0*/  @P2 IMAD.HI.U32 R14, R11, R14, RZ ;  /* 0x0000000e0b0e2227 */ /* 0x002fca00078e00ff */
[----:B------:R-:W-:-:S07]  /*f2e0*/  @P2 SHF.R.U32.HI R173, RZ, R15, R14 ;  /* 0x0000000fffad2219 */ /* 0x000fce000001160e */
.L_x_2491:
[----:B------:R-:W-:Y:S05]  /*f2f0*/  BSYNC B0 ;  /* 0x0000000000007941 */ /* 0x000fea0003800000 */
.L_x_2489:
[----:B------:R-:W-:-:S04]  /*f300*/  IMAD R15, R173, R175, -R172 ;  /* 0x000000afad0f7224 */ /* 0x000fc800078e0aac */
[----:B------:R-:W-:-:S05]  /*f310*/  IMAD.IADD R15, R15, 0x1, -R16 ;  /* 0x000000010f0f7824 */ /* 0x000fca00078e0a10 */
[----:B------:R-:W-:Y:S02]  /*f320*/  VIADDMNMX R174, R15, R175, R174, PT ;  /* 0x000000af0fae7246 */ /* 0x000fe400038001ae */
[----:B------:R-:W-:-:S07]  /*f330*/  VIMNMX R180, R180, R15, !PT ;  /* 0x0000000fb4b47248 */ /* 0x000fce0007fe0100 */
.L_x_2488:
[----:B------:R-:W-:-:S04]  /*f340*/  ISETP.GT.AND P2, PT, R6, -0x1, PT ;  /* 0xffffffff0600780c */ /* 0x000fc80003f44270 */
[C---:B------:R-:W-:Y:S02]  /*f350*/  ISETP.GT.AND P3, PT, R180.reuse, RZ, P2 ;  /* 0x000000ffb400720c */ /* 0x040fe40001764270 */
[----:B------:R-:W-:Y:S02]  /*f360*/  ISETP.GT.AND P5, PT, R180, 0x1, P2 ;  /* 0x00000001b400780c */ /* 0x000fe400017a4270 */
[----:B------:R-:W-:Y:S02]  /*f370*/  ISETP.LT.OR P4, PT, R174, 0x1, P3 ;  /* 0x00000001ae00780c */ /* 0x000fe40001f81670 */
[C---:B------:R-:W-:Y:S02]  /*f380*/  ISETP.GT.AND P3, PT, R180.reuse, 0x8, P2 ;  /* 0x00000008b400780c */ /* 0x040fe40001764270 */
        /* <DEDUP_REMOVED lines=50> */
[----:B------:R-:W-:Y:S02]  /*f6b0*/  IMAD.U32 R170, RZ, RZ, UR7 ;  /* 0x00000007ffaa7e24 */ /* 0x000fe4000f8e00ff */
[----:B------:R-:W-:-:S03]  /*f6c0*/  IMAD.MOV.U32 R7, RZ, RZ, R9 ;  /* 0x000000ffff077224 */ /* 0x000fc600078e0009 */
[----:B------:R-:W-:-:S13]  /*f6d0*/  ISETP.NE.AND P3, PT, R170, 0x1, PT ;  /* 0x00000001aa00780c */ /* 0x000fda0003f65270 */
[----:B------:R-:W0:Y:S02]  /*f6e0*/  @P3 LDC.64 R14, c[0x0][0xae0] ;  /* 0x0002b800ff0e3b82 */ /* 0x000e240000000a00 */
[----:B0-----:R-:W-:-:S05]  /*f6f0*/  @P3 IMAD.HI.U32 R14, R9, R14, RZ ;  /* 0x0000000e090e3227 */ /* 0x001fca00078e00ff */
[----:B------:R-:W-:-:S04]  /*f700*/  @P3 SHF.R.U32.HI R7, RZ, R15, R14 ;  /* 0x0000000fff073219 */ /* 0x000fc8000001160e */
[----:B------:R-:W-:Y:S01]  /*f710*/  LOP3.LUT R7, RZ, R7, RZ, 0x33, !PT ;  /* 0x00000007ff077212 */ /* 0x000fe200078e33ff */
[----:B------:R-:W-:Y:S06]  /*f720*/  BRA `(.L_x_2495) ;  /* 0x0000000000187947 */ /* 0x000fec0003800000 */
.L_x_2494:
[----:B------:R-:W-:Y:S02]  /*f730*/  IMAD.U32 R170, RZ, RZ, UR7 ;  /* 0x00000007ffaa7e24 */ /* 0x000fe4000f8e00ff */
[----:B------:R-:W-:-:S03]  /*f740*/  IMAD.MOV.U32 R7, RZ, RZ, R13 ;  /* 0x000000ffff077224 */ /* 0x000fc600078e000d */
[----:B------:R-:W-:-:S13]  /*f750*/  ISETP.NE.AND P3, PT, R170, 0x1, PT ;  /* 0x00000001aa00780c */ /* 0x000fda0003f65270 */
[----:B------:R-:W0:Y:S02]  /*f760*/  @P3 LDC.64 R14, c[0x0][0xae0] ;  /* 0x0002b800ff0e3b82 */ /* 0x000e240000000a00 */
[----:B0-----:R-:W-:-:S05]  /*f770*/  @P3 IMAD.HI.U32 R14, R13, R14, RZ ;  /* 0x0000000e0d0e3227 */ /* 0x001fca00078e00ff */
[----:B------:R-:W-:-:S07]  /*f780*/  @P3 SHF.R.U32.HI R7, RZ, R15, R14 ;  /* 0x0000000fff073219 */ /* 0x000fce000001160e */
.L_x_2495:
[----:B------:R-:W-:Y:S05]  /*f790*/  BSYNC B0 ;  /* 0x0000000000007941 */ /* 0x000fea0003800000 */
.L_x_2493:
[----:B------:R-:W-:-:S05]  /*f7a0*/  IMAD R7, R7, R170, -R172 ;  /* 0x000000aa07077224 */ /* 0x000fca00078e0aac */
[----:B------:R-:W-:-:S04]  /*f7b0*/  IADD3 R7, -R16, R7, RZ ;  /* 0x0000000710077210 */ /* 0x000fc80007ffe1ff */
[----:B------:R-:W-:Y:S02]  /*f7c0*/  VIADDMNMX R168, R7, R170, R168, PT ;  /* 0x000000aa07a87246 */ /* 0x000fe400038001a8 */
[----:B------:R-:W-:-:S07]  /*f7d0*/  VIMNMX R169, R169, R7, !PT ;  /* 0x00000007a9a97248 */ /* 0x000fce0007fe0100 */
.L_x_2492:
[----:B------:R-:W-:Y:S01]  /*f7e0*/  FMNMX.FTZ R14, R173, R10, !PT ;  /* 0x0000000aad0e7209 */ /* 0x000fe20007810000 */
[----:B------:R-:W-:Y:S01]  /*f7f0*/  ULDC UR11, c[0x0][0xa80] ;  /* 0x0002a000000b7ab9 */ /* 0x000fe20000000800 */
[----:B------:R-:W-:Y:S01]  /*f800*/  ISETP.GT.AND P3, PT, R169, 0x1, P2 ;  /* 0x00000001a900780c */ /* 0x000fe20001764270 */
[----:B------:R-:W-:Y:S01]  /*f810*/  UMOV UR7, 0x40000040 ;  /* 0x4000004000077882 */ /* 0x000fe20000000000 */
[----:B------:R-:W-:Y:S01]  /*f820*/  FMNMX.FTZ R7, R185, R14, !PT ;  /* 0x0000000eb9077209 */ /* 0x000fe20007810000 */
[----:B------:R-:W-:Y:S01]  /*f830*/  UMOV UR19, 0x40000040 ;  /* 0x4000004000137882 */ /* 0x000fe20000000000 */
[----:B------:R-:W-:Y:S01]  /*f840*/  ISETP.LT.OR P3, PT, R168, 0x2, P3 ;  /* 0x00000002a800780c */ /* 0x000fe20001f61670 */
[----:B------:R-:W-:Y:S01]  /*f850*/  @!P1 VIADD R20, R20, 0x38860 ;  /* 0x0003886014149836 */ /* 0x000fe20000000000 */
[----:B------:R-:W-:Y:S02]  /*f860*/  FMNMX.FTZ R14, R186, R7, !PT ;  /* 0x00000007ba0e7209 */ /* 0x000fe40007810000 */
[----:B------:R-:W-:-:S02]  /*f870*/  FSEL R181, R21, -INF , !P3 ;  /* 0xff80000015b57808 */ /* 0x000fc40005800000 */
[----:B------:R-:W-:Y:S02]  /*f880*/  FMNMX.FTZ R7, R187, R14, !PT ;  /* 0x0000000ebb077209 */ /* 0x000fe40007810000 */
[C---:B------:R-:W-:Y:S02]  /*f890*/  ISETP.GT.AND P3, PT, R169.reuse, RZ, P2 ;  /* 0x000000ffa900720c */ /* 0x040fe40001764270 */
[----:B------:R-:W-:Y:S02]  /*f8a0*/  FMNMX.FTZ R14, R202, R7, !PT ;  /* 0x00000007ca0e7209 */ /* 0x000fe40007810000 */
[----:B------:R-:W-:Y:S02]  /*f8b0*/  ISETP.GT.AND P5, PT, R169, 0x9, P2 ;  /* 0x00000009a900780c */ /* 0x000fe400017a4270 */
[----:B------:R-:W-:Y:S02]  /*f8c0*/  FMNMX.FTZ R7, R203, R14, !PT ;  /* 0x0000000ecb077209 */ /* 0x000fe40007810000 */
[----:B------:R-:W-:-:S02]  /*f8d0*/  ISETP.LT.OR P3, PT, R168, 0x1, P3 ;  /* 0x00000001a800780c */ /* 0x000fc40001f61670 */
[----:B------:R-:W-:Y:S02]  /*f8e0*/  FMNMX.FTZ R14, R204, R7, !PT ;  /* 0x00000007cc0e7209 */ /* 0x000fe40007810000 */
[----:B------:R-:W-:Y:S02]  /*f8f0*/  ISETP.GT.AND P4, PT, R169, 0x8, P2 ;  /* 0x00000008a900780c */ /* 0x000fe40001784270 */
[----:B------:R-:W-:Y:S02]  /*f900*/  FMNMX.FTZ R7, R205, R14, !PT ;  /* 0x0000000ecd077209 */ /* 0x000fe40007810000 */
[----:B------:R-:W-:Y:S02]  /*f910*/  ISETP.LT.OR P5, PT, R168, 0xa, P5 ;  /* 0x0000000aa800780c */ /* 0x000fe40002fa1670 */
[----:B------:R-:W-:Y:S02]  /*f920*/  FMNMX.FTZ R14, R166, R7, !PT ;  /* 0x00000007a60e7209 */ /* 0x000fe40007810000 */
[----:B------:R-:W-:-:S02]  /*f930*/  FSEL R183, R8, -INF , !P3 ;  /* 0xff80000008b77808 */ /* 0x000fc40005800000 */
[----:B------:R-:W-:Y:S02]  /*f940*/  FMNMX.FTZ R14, R167, R14, !PT ;  /* 0x0000000ea70e7209 */ /* 0x000fe40007810000 */
[----:B------:R-:W-:Y:S02]  /*f950*/  ISETP.LT.OR P4, PT, R168, 0x9, P4 ;  /* 0x00000009a800780c */ /* 0x000fe40002781670 */
[----:B------:R-:W-:Y:S02]  /*f960*/  FMNMX.FTZ R7, R175, R14, !PT ;  /* 0x0000000eaf077209 */ /* 0x000fe40007810000 */
[----:B------:R-:W-:Y:S02]  /*f970*/  FSEL R153, R153, -INF , !P5 ;  /* 0xff80000099997808 */ /* 0x000fe40006800000 */
[----:B------:R-:W-:Y:S02]  /*f980*/  FMNMX.FTZ R14, R176, R7, !PT ;  /* 0x00000007b00e7209 */ /* 0x000fe40007810000 */
[----:B------:R-:W-:-:S02]  /*f990*/  FMNMX.FTZ R8, R183, R12, !PT ;  /* 0x0000000cb7087209 */ /* 0x000fc40007810000 */
[----:B------:R-:W-:Y:S02]  /*f9a0*/  FMNMX.FTZ R7, R177, R14, !PT ;  /* 0x0000000eb1077209 */ /* 0x000fe40007810000 */
[----:B------:R-:W-:Y:S02]  /*f9b0*/  ISETP.GT.AND P5, PT, R169, 0x11, P2 ;  /* 0x00000011a900780c */ /* 0x000fe400017a4270 */
[----:B------:R-:W-:Y:S02]  /*f9c0*/  FMNMX.FTZ R14, R180, R7, !PT ;  /* 0x00000007b40e7209 */ /* 0x000fe40007810000 */
[----:B------:R-:W-:Y:S02]  /*f9d0*/  FSEL R152, R152, -INF , !P4 ;  /* 0xff80000098987808 */ /* 0x000fe40006000000 */
[----:B------:R-:W-:Y:S02]  /*f9e0*/  FMNMX.FTZ R7, R179, R14, !PT ;  /* 0x0000000eb3077209 */ /* 0x000fe40007810000 */
[----:B------:R-:W-:-:S02]  /*f9f0*/  ISETP.GT.AND P4, PT, R169, 0x10, P2 ;  /* 0x00000010a900780c */ /* 0x000fc40001784270 */
[----:B------:R-:W-:Y:S02]  /*fa00*/  FMNMX.FTZ R14, R178, R7, !PT ;  /* 0x00000007b20e7209 */ /* 0x000fe40007810000 */
[C---:B------:R-:W-:Y:S02]  /*fa10*/  ISETP.LT.OR P5, PT, R168.reuse, 0x12, P5 ;  /* 0x00000012a800780c */ /* 0x040fe40002fa1670 */
[----:B------:R-:W-:Y:S01]  /*fa20*/  ISETP.LT.OR P4, PT, R168, 0x11, P4 ;  /* 0x00000011a800780c */ /* 0x000fe20002781670 */
[----:B------:R-:W0:Y:S01]  /*fa30*/  SHFL.BFLY PT, R7, R14, 0x2, 0x1f ;  /* 0x0c401f000e077f89 */ /* 0x000e2200000e0000 */
[----:B------:R-:W-:Y:S02]  /*fa40*/  FSEL R155, R155, -INF , !P5 ;  /* 0xff8000009b9b7808 */ /* 0x000fe40006800000 */
[----:B------:R-:W-:Y:S02]  /*fa50*/  ISETP.GT.AND P5, PT, R169, 0x20, P2 ;  /* 0x00000020a900780c */ /* 0x000fe400017a4270 */
[----:B------:R-:W-:-:S02]  /*fa60*/  FSEL R154, R154, -INF , !P4 ;  /* 0xff8000009a9a7808 */ /* 0x000fc40006000000 */
[C---:B------:R-:W-:Y:S02]  /*fa70*/  ISETP.GT.AND P3, PT, R169.reuse, 0x18, P2 ;  /* 0x00000018a900780c */ /* 0x040fe40001764270 */
[C---:B------:R-:W-:Y:S02]  /*fa80*/  ISETP.LT.OR P5, PT, R168.reuse, 0x21, P5 ;  /* 0x00000021a800780c */ /* 0x040fe40002fa1670 */
[----:B------:R-:W-:Y:S02]  /*fa90*/  ISETP.GT.AND P4, PT, R169, 0x19, P2 ;  /* 0x00000019a900780c */ /* 0x000fe40001784270 */
[----:B------:R-:W-:Y:S02]  /*faa0*/  ISETP.LT.OR P3, PT, R168, 0x19, P3 ;  /* 0x00000019a800780c */ /* 0x000fe40001f61670 */
[----:B------:R-:W-:Y:S02]  /*fab0*/  FSEL R158, R158, -INF , !P5 ;  /* 0xff8000009e9e7808 */ /* 0x000fe40006800000 */
[----:B------:R-:W-:-:S02]  /*fac0*/  ISETP.LT.OR P4, PT, R168, 0x1a, P4 ;  /* 0x0000001aa800780c */ /* 0x000fc40002781670 */
[----:B------:R-:W-:Y:S02]  /*fad0*/  FSEL R156, R156, -INF , !P3 ;  /* 0xff8000009c9c7808 */ /* 0x000fe40005800000 */
[----:B------:R-:W-:Y:S02]  /*fae0*/  ISETP.GT.AND P3, PT, R169, 0x21, P2 ;  /* 0x00000021a900780c */ /* 0x000fe40001764270 */
[----:B------:R-:W-:Y:S02]  /*faf0*/  FSEL R157, R157, -INF , !P4 ;  /* 0xff8000009d9d7808 */ /* 0x000fe40006000000 */
[----:B0-----:R-:W-:Y:S02]  /*fb00*/  FMNMX.FTZ R15, R14, R7, !PT ;  /* 0x000000070e0f7209 */ /* 0x001fe40007810000 */
[----:B------:R-:W-:Y:S02]  /*fb10*/  ISETP.GT.AND P4, PT, R169, 0x28, P2 ;  /* 0x00000028a900780c */ /* 0x000fe40001784270 */
        /* <DEDUP_REMOVED lines=12> */
[C---:B------:R-:W-:Y:S02]  /*fbe0*/  ISETP.GT.AND P4, PT, R169.reuse, 0x38, P2 ;  /* 0x00000038a900780c */ /* 0x040fe40001784270 */
[----:B------:R-:W-:Y:S02]  /*fbf0*/  ISETP.GT.AND P2, PT, R169, 0x39, P2 ;  /* 0x00000039a900780c */ /* 0x000fe40001744270 */
[----:B0-----:R-:W-:-:S02]  /*fc00*/  FMNMX.FTZ R7, R15, R170, !PT ;  /* 0x000000aa0f077209 */ /* 0x001fc40007810000 */
[----:B------:R-:W-:Y:S02]  /*fc10*/  FMNMX.FTZ R15, R181, R8, !PT ;  /* 0x00000008b50f7209 */ /* 0x000fe40007810000 */
[C---:B------:R-:W-:Y:S01]  /*fc20*/  FSETP.NEU.FTZ.AND P5, PT, R7.reuse, -INF , PT ;  /* 0xff8000000700780b */ /* 0x040fe20003fbd000 */
[----:B------:R-:W-:Y:S01]  /*fc30*/  FMUL.FTZ R14, R7, UR11 ;  /* 0x0000000b070e7c20 */ /* 0x000fe20008410000 */
[----:B------:R-:W-:Y:S02]  /*fc40*/  FMNMX.FTZ R8, R152, R15, !PT ;  /* 0x0000000f98087209 */ /* 0x000fe40007810000 */
[C---:B------:R-:W-:Y:S02]  /*fc50*/  ISETP.LT.OR P3, PT, R168.reuse, 0x32, P3 ;  /* 0x00000032a800780c */ /* 0x040fe40001f61670 */
        /* <DEDUP_REMOVED lines=30> */
[----:B------:R-:W-:Y:S01]  /*fe40*/  FFMA.FTZ R186, R178, UR11, -R8 ;  /* 0x0000000bb2ba7c23 */ /* 0x000fe20008010808 */
[----:B------:R-:W-:Y:S01]  /*fe50*/  FSEL R167, R7, RZ, P5 ;  /* 0x000000ff07a77208 */ /* 0x000fe20002800000 */
[----:B------:R-:W-:Y:S01]  /*fe60*/  IMAD.MOV R187, RZ, RZ, -R22 ;  /* 0x000000ffffbb7224 */ /* 0x000fe200078e0a16 */
[----:B------:R-:W-:Y:S01]  /*fe70*/  FMNMX.FTZ R169, R163, R170, !PT ;  /* 0x000000aaa3a97209 */ /* 0x000fe20007810000 */
[----:B------:R-:W-:Y:S01]  /*fe80*/  MUFU.EX2 R15, R15 ;  /* 0x0000000f000f7308 */ /* 0x000fe20000000800 */
[----:B------:R-:W-:Y:S01]  /*fe90*/  @!P1 PRMT R20, RZ, 0x654, R20 ;  /* 0x00000654ff149816 */ /* 0x000fe20000000014 */
[----:B------:R-:W-:Y:S01]  /*fea0*/  FADD.FTZ R167, -R167, R10 ;  /* 0x0000000aa7a77221 */ /* 0x000fe20000010100 */
[----:B------:R-:W-:Y:S01]  /*feb0*/  FMNMX.FTZ R170, R164, R169, !PT ;  /* 0x000000a9a4aa7209 */ /* 0x000fe20007810000 */
[----:B------:R-:W-:-:S02]  /*fec0*/  FFMA.FTZ R169, R202, UR11, -R8 ;  /* 0x0000000bcaa97c23 */ /* 0x000fc40008010808 */
[----:B------:R-:W-:Y:S01]  /*fed0*/  FMUL.FTZ R167, R167, UR11 ;  /* 0x0000000ba7a77c20 */ /* 0x000fe20008410000 */
[----:B------:R-:W-:Y:S01]  /*fee0*/  FMNMX.FTZ R182, R165, R170, !PT ;  /* 0x000000aaa5b67209 */ /* 0x000fe20007810000 */
[----:B------:R-:W-:Y:S01]  /*fef0*/  FFMA.FTZ R170, R203, UR11, -R8 ;  /* 0x0000000bcbaa7c23 */ /* 0x000fe20008010808 */
[----:B------:R-:W-:Y:S03]  /*ff00*/  MUFU.EX2 R10, R186 ;  /* 0x000000ba000a7308 */ /* 0x000fe60000000800 */
[----:B0-----:R-:W0:Y:S05]  /*ff10*/  SHFL.BFLY PT, R185, R182, 0x2, 0x1f ;  /* 0x0c401f00b6b97f89 */ /* 0x001e2a00000e0000 */
[----:B------:R-:W1:Y:S08]  /*ff20*/  MUFU.EX2 R178, R167 ;  /* 0x000000a700b27308 */ /* 0x000e700000000800 */
[----:B------:R-:W-:Y:S08]  /*ff30*/  MUFU.EX2 R21, R21 ;  /* 0x0000001500157308 */ /* 0x000ff00000000800 */
[----:B------:R-:W-:Y:S01]  /*ff40*/  MUFU.EX2 R168, R168 ;  /* 0x000000a800a87308 */ /* 0x000fe20000000800 */
[-C--:B-1----:R-:W-:Y:S01]  /*ff50*/  FMUL.FTZ R24, R24, R178.reuse ;  /* 0x000000b218187220 */ /* 0x082fe20000410000 */
[-C--:B------:R-:W-:Y:S01]  /*ff60*/  FMUL.FTZ R25, R25, R178.reuse ;  /* 0x000000b219197220 */ /* 0x080fe20000410000 */
        /* <DEDUP_REMOVED lines=30> */
[----:B------:R-:W-:Y:S01]  /*10150*/  MUFU.EX2 R172, R172 ;  /* 0x000000ac00ac7308 */ /* 0x000fe20000000800 */
[-C--:B------:R-:W-:Y:S01]  /*10160*/  FMUL.FTZ R76, R76, R178.reuse ;  /* 0x000000b24c4c7220 */ /* 0x080fe20000410000 */
[-C--:B------:R-:W-:Y:S01]  /*10170*/  FMUL.FTZ R77, R77, R178.reuse ;  /* 0x000000b24d4d7220 */ /* 0x080fe20000410000 */
[C---:B------:R-:W-:Y:S01]  /*10180*/  FSETP.NEU.FTZ.AND P2, PT, R8.reuse, -INF , PT ;  /* 0xff8000000800780b */ /* 0x040fe20003f5d000 */
[----:B------:R-:W-:Y:S01]  /*10190*/  FMUL.FTZ R166, R8, UR11 ;  /* 0x0000000b08a67c20 */ /* 0x000fe20008410000 */
[-C--:B------:R-:W-:Y:S01]  /*101a0*/  FMUL.FTZ R80, R80, R178.reuse ;  /* 0x000000b250507220 */ /* 0x080fe20000410000 */
[-C--:B------:R-:W-:Y:S01]  /*101b0*/  FMUL.FTZ R81, R81, R178.reuse ;  /* 0x000000b251517220 */ /* 0x080fe20000410000 */
[----:B------:R-:W-:Y:S01]  /*101c0*/  FSEL R185, R8, RZ, P2 ;  /* 0x000000ff08b97208 */ /* 0x000fe20001000000 */
[----:B------:R-:W-:Y:S01]  /*101d0*/  MUFU.EX2 R173, R173 ;  /* 0x000000ad00ad7308 */ /* 0x000fe20000000800 */
[----:B------:R-:W-:Y:S01]  /*101e0*/  FSEL R166, R166, RZ, P2 ;  /* 0x000000ffa6a67208 */ /* 0x000fe20001000000 */
[-C--:B------:R-:W-:Y:S01]  /*101f0*/  FMUL.FTZ R84, R84, R178.reuse ;  /* 0x000000b254547220 */ /* 0x080fe20000410000 */
[----:B------:R-:W-:Y:S01]  /*10200*/  ISETP.NE.AND P2, PT, R16, R187, PT ;  /* 0x000000bb1000720c */ /* 0x000fe20003f45270 */
[----:B------:R-:W-:Y:S01]  /*10210*/  FADD.FTZ R185, -R185, R12 ;  /* 0x0000000cb9b97221 */ /* 0x000fe20000010100 */
[----:B------:R-:W-:Y:S01]  /*10220*/  FMUL.FTZ R85, R85, R178 ;  /* 0x000000b255557220 */ /* 0x000fe20000410000 */
[--C-:B------:R-:W-:Y:S01]  /*10230*/  FFMA.FTZ R182, R183, UR11, -R166.reuse ;  /* 0x0000000bb7b67c23 */ /* 0x100fe200080108a6 */
[----:B------:R-:W-:Y:S01]  /*10240*/  FFMA.FTZ R183, R152, UR11, -R166 ;  /* 0x0000000b98b77c23 */ /* 0x000fe200080108a6 */
[----:B------:R-:W-:Y:S01]  /*10250*/  FMUL.FTZ R185, R185, UR11 ;  /* 0x0000000bb9b97c20 */ /* 0x000fe20008410000 */
[----:B------:R-:W-:-:S02]  /*10260*/  IMAD.U32 R152, RZ, RZ, UR6 ;  /* 0x00000006ff987e24 */ /* 0x000fc4000f8e00ff */
[--C-:B------:R-:W-:Y:S01]  /*10270*/  FFMA.FTZ R187, R153, UR11, -R166.reuse ;  /* 0x0000000b99bb7c23 */ /* 0x100fe200080108a6 */
[--C-:B------:R-:W-:Y:S01]  /*10280*/  FFMA.FTZ R181, R181, UR11, -R166.reuse ;  /* 0x0000000bb5b57c23 */ /* 0x100fe200080108a6 */
[--C-:B------:R-:W-:Y:S01]  /*10290*/  FFMA.FTZ R186, R154, UR11, -R166.reuse ;  /* 0x0000000b9aba7c23 */ /* 0x100fe200080108a6 */
[--C-:B------:R-:W-:Y:S01]  /*102a0*/  FFMA.FTZ R203, R156, UR11, -R166.reuse ;  /* 0x0000000b9ccb7c23 */ /* 0x100fe200080108a6 */
[----:B------:R-:W0:Y:S01]  /*102b0*/  MUFU.EX2 R185, R185 ;  /* 0x000000b900b97308 */ /* 0x000e220000000800 */
[--C-:B------:R-:W-:Y:S01]  /*102c0*/  FFMA.FTZ R202, R157, UR11, -R166.reuse ;  /* 0x0000000b9dca7c23 */ /* 0x100fe200080108a6 */
[----:B------:R-:W-:Y:S02]  /*102d0*/  @!P2 IMAD R152, R152, 0x40, R19 ;  /* 0x000000409898a824 */ /* 0x000fe400078e0213 */
        /* <DEDUP_REMOVED lines=12> */
[----:B------:R-:W-:Y:S01]  /*103a0*/  F2FP.BF16.F32.PACK_AB R152, R14, R15 ;  /* 0x0000000f0e98723e */ /* 0x000fe200000010ff */
[-C--:B------:R-:W-:Y:S01]  /*103b0*/  FMUL.FTZ R88, R88, R178.reuse ;  /* 0x000000b258587220 */ /* 0x080fe20000410000 */
[----:B0-----:R0:W-:Y:S01]  /*103c0*/  @!P2 STS [R153+0x38420], R185 ;  /* 0x038420b99900a388 */ /* 0x0011e20000000800 */
[----:B------:R-:W-:Y:S01]  /*103d0*/  F2FP.BF16.F32.PACK_AB R154, R168, R21 ;  /* 0x00000015a89a723e */ /* 0x000fe200000010ff */
[-C--:B------:R-:W-:Y:S01]  /*103e0*/  FMUL.FTZ R89, R89, R178.reuse ;  /* 0x000000b259597220 */ /* 0x080fe20000410000 */
[----:B------:R-:W-:Y:S01]  /*103f0*/  F2FP.BF16.F32.PACK_AB R156, R170, R169 ;  /* 0x000000a9aa9c723e */ /* 0x000fe200000010ff */
[-C--:B------:R-:W-:Y:S01]  /*10400*/  FMUL.FTZ R92, R92, R178.reuse ;  /* 0x000000b25c5c7220 */ /* 0x080fe20000410000 */
        /* <DEDUP_REMOVED lines=32> */
[----:B------:R1:W0:Y:S01]  /*10610*/  MUFU.EX2 R187, R155 ;  /* 0x0000009b00bb7308 */ /* 0x0002220000000800 */
[-C--:B------:R-:W-:Y:S01]  /*10620*/  FMUL.FTZ R145, R145, R178.reuse ;  /* 0x000000b291917220 */ /* 0x080fe20000410000 */
[-C--:B------:R-:W-:Y:S01]  /*10630*/  FMUL.FTZ R148, R148, R178.reuse ;  /* 0x000000b294947220 */ /* 0x080fe20000410000 */
[----:B------:R-:W-:Y:S01]  /*10640*/  FMUL.FTZ R149, R149, R178 ;  /* 0x000000b295957220 */ /* 0x000fe20000410000 */
[-C--:B------:R-:W-:Y:S01]  /*10650*/  FMUL.FTZ R26, R26, R185.reuse ;  /* 0x000000b91a1a7220 */ /* 0x080fe20000410000 */
[-C--:B------:R-:W-:Y:S01]  /*10660*/  FMUL.FTZ R27, R27, R185.reuse ;  /* 0x000000b91b1b7220 */ /* 0x080fe20000410000 */
[-C--:B------:R-:W-:Y:S01]  /*10670*/  FMUL.FTZ R30, R30, R185.reuse ;  /* 0x000000b91e1e7220 */ /* 0x080fe20000410000 */
[----:B------:R-:W-:Y:S01]  /*10680*/  FMUL.FTZ R31, R31, R185 ;  /* 0x000000b91f1f7220 */ /* 0x000fe20000410000 */
[----:B------:R-:W-:Y:S01]  /*10690*/  MUFU.EX2 R203, R203 ;  /* 0x000000cb00cb7308 */ /* 0x000fe20000000800 */
[----:B-1----:R-:W-:Y:S01]  /*106a0*/  F2FP.BF16.F32.PACK_AB R155, R12, R183 ;  /* 0x000000b70c9b723e */ /* 0x002fe200000010ff */
[----:B------:R-:W-:Y:S01]  /*106b0*/  BAR.SYNC.DEFER_BLOCKING 0xf, 0x100 ;  /* 0x03c4000000007b1d */ /* 0x000fe20000010000 */
        /* <DEDUP_REMOVED lines=73> */
[----:B------:R-:W-:Y:S01]  /*10b50*/  FMUL.FTZ R151, R151, R185 ;  /* 0x000000b997977220 */ /* 0x000fe20000410000 */
[----:B------:R2:W-:Y:S01]  /*10b60*/  STSM.16.M88.4 [R23+0x36400], R152 ;  /* 0x0364009817007844 */ /* 0x0005e20000000200 */
[----:B------:R-:W-:Y:S01]  /*10b70*/  ULEA UR6, UR14, UR38, 0xc ;  /* 0x000000260e067291 */ /* 0x000fe2000f8e603f */
[----:B------:R-:W-:Y:S01]  /*10b80*/  FFMA.FTZ R15, R178, R4, R15 ;  /* 0x00000004b20f7223 */ /* 0x000fe2000001000f */
[----:B------:R-:W0:Y:S01]  /*10b90*/  MUFU.EX2 R180, R180 ;  /* 0x000000b400b47308 */ /* 0x000e220000000800 */
[----:B-1----:R-:W-:Y:S01]  /*10ba0*/  F2FP.BF16.F32.PACK_AB R163, R207, R206 ;  /* 0x000000cecfa3723e */ /* 0x002fe200000010ff */
[----:B------:R2:W-:Y:S01]  /*10bb0*/  STSM.16.M88.4 [R188], R156 ;  /* 0x0000009cbc007844 */ /* 0x0005e20000000200 */
[----:B------:R-:W-:Y:S01]  /*10bc0*/  UIADD3 UR8, UR6, 0x80, URZ ;  /* 0x0000008006087890 */ /* 0x000fe2000fffe03f */
[----:B------:R-:W-:Y:S01]  /*10bd0*/  FFMA.FTZ R182, R185, R5, R182 ;  /* 0x00000005b9b67223 */ /* 0x000fe200000100b6 */
[----:B------:R-:W-:Y:S01]  /*10be0*/  FADD.FTZ R14, R14, R15 ;  /* 0x0000000f0e0e7221 */ /* 0x000fe20000010000 */
[----:B------:R2:W-:Y:S01]  /*10bf0*/  STSM.16.M88.4 [R190], R160 ;  /* 0x000000a0be007844 */ /* 0x0005e20000000200 */
[C---:B------:R-:W-:Y:S01]  /*10c00*/  ISETP.GT.AND P2, PT, R6.reuse, R184, PT ;  /* 0x000000b80600720c */ /* 0x040fe20003f44270 */
[----:B------:R-:W1:Y:S01]  /*10c10*/  MUFU.EX2 R179, R179 ;  /* 0x000000b300b37308 */ /* 0x000e620000000800 */
[----:B------:R-:W-:Y:S01]  /*10c20*/  FADD.FTZ R182, R181, R182 ;  /* 0x000000b6b5b67221 */ /* 0x000fe20000010000 */
[----:B------:R-:W-:Y:S01]  /*10c30*/  UMOV UR18, UR8 ;  /* 0x0000000800127c82 */ /* 0x000fe20008000000 */
[----:B------:R-:W-:Y:S01]  /*10c40*/  UIADD3 UR8, UR6, 0x100, URZ ;  /* 0x0000010006087890 */ /* 0x000fe2000fffe03f */
[----:B------:R-:W-:Y:S01]  /*10c50*/  FADD.FTZ R21, R21, R14 ;  /* 0x0000000e15157221 */ /* 0x000fe20000010000 */
[----:B------:R-:W-:Y:S01]  /*10c60*/  FADD.FTZ R183, R183, R182 ;  /* 0x000000b6b7b77221 */ /* 0x000fe20000010000 */
[----:B------:R-:W-:-:S02]  /*10c70*/  VIADD R6, R6, 0xffffffff ;  /* 0xffffffff06067836 */ /* 0x000fc40000000000 */
[----:B------:R-:W-:Y:S01]  /*10c80*/  MUFU.EX2 R208, R208 ;  /* 0x000000d000d07308 */ /* 0x000fe20000000800 */
[----:B0-----:R-:W-:Y:S01]  /*10c90*/  F2FP.BF16.F32.PACK_AB R164, R180, R177 ;  /* 0x000000b1b4a4723e */ /* 0x001fe200000010ff */
[----:B------:R-:W-:Y:S01]  /*10ca0*/  FADD.FTZ R168, R168, R21 ;  /* 0x00000015a8a87221 */ /* 0x000fe20000010000 */
[----:B------:R-:W-:Y:S01]  /*10cb0*/  FADD.FTZ R183, R12, R183 ;  /* 0x000000b70cb77221 */ /* 0x000fe20000010000 */
[----:B------:R-:W-:Y:S02]  /*10cc0*/  IMAD.MOV.U32 R12, RZ, RZ, R8 ;  /* 0x000000ffff0c7224 */ /* 0x000fe400078e0008 */
[----:B------:R-:W-:Y:S01]  /*10cd0*/  FADD.FTZ R169, R169, R168 ;  /* 0x000000a8a9a97221 */ /* 0x000fe20000010000 */
[----:B------:R-:W-:Y:S01]  /*10ce0*/  FADD.FTZ R186, R186, R183 ;  /* 0x000000b7baba7221 */ /* 0x000fe20000010000 */
[----:B------:R-:W0:Y:S01]  /*10cf0*/  MUFU.EX2 R209, R209 ;  /* 0x000000d100d17308 */ /* 0x000e220000000800 */
        /* <DEDUP_REMOVED lines=11> */
[----:B0-----:R-:W-:Y:S01]  /*10db0*/  F2FP.BF16.F32.PACK_AB R165, R209, R208 ;  /* 0x000000d0d1a5723e */ /* 0x001fe200000010ff */
        /* <DEDUP_REMOVED lines=17> */
[----:B------:R-:W-:Y:S01]  /*10ed0*/  UIADD3 UR6, UR6, 0x180, URZ ;  /* 0x0000018006067890 */ /* 0x000fe2000fffe03f */
[----:B------:R-:W-:Y:S01]  /*10ee0*/  FADD.FTZ R5, R211, R210 ;  /* 0x000000d2d3057221 */ /* 0x000fe20000010000 */
[----:B------:R-:W-:Y:S01]  /*10ef0*/  UMOV UR7, 0x40000040 ;  /* 0x4000004000077882 */ /* 0x000fe20000000000 */
[----:B------:R-:W-:Y:S01]  /*10f00*/  MOV R10, R7 ;  /* 0x00000007000a7202 */ /* 0x000fe20000000f00 */
[----:B------:R-:W-:Y:S02]  /*10f10*/  WARPGROUP.DEPBAR.LE gsb0, 0x0 ;  /* 0x00008000000079c5 */ /* 0x000fe40000010000 */
[----:B------:R-:W-:-:S15]  /*10f20*/  WARPGROUP.ARRIVE ;  /* 0x00000000000079c5 */ /* 0x000fde0000000000 */
[----:B------:R-:W-:-:S06]  /*10f30*/  NOP ;  /* 0x0000000000007918 */ /* 0x000fcc0000000000 */
        /* <DEDUP_REMOVED lines=23> */
.L_x_2479:
[----:B------:R-:W1:Y:S01]  /*110b0*/  SHFL.BFLY PT, R3, R4, 0x2, 0x1f ;  /* 0x0c401f0004037f89 */ /* 0x000e6200000e0000 */
[----:B------:R-:W-:Y:S02]  /*110c0*/  IMAD.MOV R13, RZ, RZ, -R22 ;  /* 0x000000ffff0d7224 */ /* 0x000fe400078e0a16 */
[----:B------:R-:W-:Y:S01]  /*110d0*/  IMAD.MOV.U32 R11, RZ, RZ, RZ ;  /* 0x000000ffff0b7224 */ /* 0x000fe200078e00ff */
[----:B------:R-:W3:Y:S01]  /*110e0*/  SHFL.BFLY PT, R6, R5, 0x2, 0x1f ;  /* 0x0c401f0005067f89 */ /* 0x000ee200000e0000 */
[----:B------:R-:W-:Y:S01]  /*110f0*/  VIADD R198, R198, 0x1 ;  /* 0x00000001c6c67836 */ /* 0x000fe20000000000 */
[----:B------:R-:W-:Y:S08]  /*11100*/  BAR.ARV 0x8, 0xa0 ;  /* 0x0202800000007b1d */ /* 0x000ff00000002000 */
[----:B------:R-:W-:Y:S01]  /*11110*/  BAR.SYNC.DEFER_BLOCKING 0xf, 0x100 ;  /* 0x03c4000000007b1d */ /* 0x000fe20000010000 */
[----:B------:R-:W-:Y:S01]  /*11120*/  ISETP.NE.AND P0, PT, R16, R13, PT ;  /* 0x0000000d1000720c */ /* 0x000fe20003f05270 */
[----:B-1----:R-:W-:Y:S01]  /*11130*/  FADD.FTZ R3, R3, R4 ;  /* 0x0000000403037221 */ /* 0x002fe20000010000 */
[----:B------:R-:W-:Y:S01]  /*11140*/  MOV R4, RZ ;  /* 0x000000ff00047202 */ /* 0x000fe20000000f00 */
[----:B---3--:R-:W-:-:S03]  /*11150*/  FADD.FTZ R6, R6, R5 ;  /* 0x0000000506067221 */ /* 0x008fc60000010000 */
[----:B------:R-:W1:Y:S04]  /*11160*/  SHFL.BFLY PT, R0, R3, 0x1, 0x1f ;  /* 0x0c201f0003007f89 */ /* 0x000e6800000e0000 */
[----:B------:R-:W3:Y:S01]  /*11170*/  SHFL.BFLY PT, R9, R6, 0x1, 0x1f ;  /* 0x0c201f0006097f89 */ /* 0x000ee200000e0000 */
[----:B-1----:R-:W-:Y:S01]  /*11180*/  FADD.FTZ R17, R3, R0 ;  /* 0x0000000003117221 */ /* 0x002fe20000010000 */
[----:B------:R-:W-:Y:S01]  /*11190*/  IMAD.U32 R0, RZ, RZ, UR36 ;  /* 0x00000024ff007e24 */ /* 0x000fe2000f8e00ff */
[----:B------:R-:W-:Y:S01]  /*111a0*/  UIADD3 UR36, UR36, 0x1, URZ ;  /* 0x0000000124247890 */ /* 0x000fe2000fffe03f */
[----:B------:R-:W-:Y:S02]  /*111b0*/  IMAD.MOV.U32 R3, RZ, RZ, -0x800000 ;  /* 0xff800000ff037424 */ /* 0x000fe400078e00ff */
[----:B---3--:R-:W-:Y:S01]  /*111c0*/  FADD.FTZ R18, R6, R9 ;  /* 0x0000000906127221 */ /* 0x008fe20000010000 */
[----:B------:R-:W-:Y:S01]  /*111d0*/  FSETP.NE.FTZ.AND P1, PT, R17, RZ, PT ;  /* 0x000000ff1100720b */ /* 0x000fe20003f35000 */
[----:B------:R-:W-:Y:S01]  /*111e0*/  @!P0 IMAD R0, R0, 0x40, R19 ;  /* 0x0000004000008824 */ /* 0x000fe200078e0213 */
[----:B------:R-:W-:Y:S01]  /*111f0*/  UISETP.NE.AND UP0, UPT, UR36, 0x2, UPT ;  /* 0x000000022400788c */ /* 0x000fe2000bf05270 */
[----:B------:R-:W-:Y:S01]  /*11200*/  IMAD.U32 R6, RZ, RZ, UR11 ;  /* 0x0000000bff067e24 */ /* 0x000fe2000f8e00ff */
[----:B------:R-:W-:-:S02]  /*11210*/  FSETP.NE.FTZ.AND P2, PT, R18, RZ, PT ;  /* 0x000000ff1200720b */ /* 0x000fc40003f55000 */
[----:B------:R-:W-:Y:S01]  /*11220*/  @!P0 LEA R5, R0, UR37, 0x2 ;  /* 0x0000002500058c11 */ /* 0x000fe2000f8e10ff */
[----:B------:R-:W-:Y:S01]  /*11230*/  USEL UR4, URZ, 0x1, UP0 ;  /* 0x000000013f047887 */ /* 0x000fe20008000000 */
[----:B------:R-:W-:Y:S01]  /*11240*/  IMAD.MOV.U32 R0, RZ, RZ, -0x800000 ;  /* 0xff800000ff007424 */ /* 0x000fe200078e00ff */
[----:B------:R-:W-:-:S04]  /*11250*/  USEL UR36, UR36, URZ, UP0 ;  /* 0x0000003f24247287 */ /* 0x000fc80008000000 */
[----:B------:R-:W1:Y:S01]  /*11260*/  @P1 MUFU.RCP R11, R17 ;  /* 0x00000011000b1308 */ /* 0x000e620000001000 */
[----:B------:R-:W-:Y:S01]  /*11270*/  @P1 FMUL.FTZ R6, R6, 0.69314718246459960938 ;  /* 0x3f31721806061820 */ /* 0x000fe20000410000 */
[----:B------:R-:W-:-:S06]  /*11280*/  LOP3.LUT R2, R2, UR4, RZ, 0x3c, !PT ;  /* 0x0000000402027c12 */ /* 0x000fcc000f8e3cff */
[----:B------:R-:W3:Y:S08]  /*11290*/  @P2 MUFU.RCP R4, R18 ;  /* 0x0000001200042308 */ /* 0x000ef00000001000 */
[----:B------:R-:W4:Y:S01]  /*112a0*/  @P1 MUFU.LG2 R17, R17 ;  /* 0x0000001100111308 */ /* 0x000f220000000c00 */
[----:B-1----:R-:W-:Y:S01]  /*112b0*/  @!P0 STS [R5+0x38400], R11 ;  /* 0x0384000b05008388 */ /* 0x002fe20000000800 */
[----:B------:R-:W-:Y:S01]  /*112c0*/  FMUL.FTZ R171, R24, R11 ;  /* 0x0000000b18ab7220 */ /* 0x000fe20000410000 */
[----:B------:R-:W-:-:S02]  /*112d0*/  IMAD.U32 R24, RZ, RZ, UR11 ;  /* 0x0000000bff187e24 */ /* 0x000fc4000f8e00ff */
[-C--:B------:R-:W-:Y:S01]  /*112e0*/  FMUL.FTZ R169, R25, R11.reuse ;  /* 0x0000000b19a97220 */ /* 0x080fe20000410000 */
[-C--:B------:R-:W-:Y:S01]  /*112f0*/  FMUL.FTZ R170, R28, R11.reuse ;  /* 0x0000000b1caa7220 */ /* 0x080fe20000410000 */
[-C--:B--2---:R-:W-:Y:S01]  /*11300*/  FMUL.FTZ R20, R29, R11.reuse ;  /* 0x0000000b1d147220 */ /* 0x084fe20000410000 */
[----:B------:R-:W-:Y:S01]  /*11310*/  @P2 FMUL.FTZ R24, R24, 0.69314718246459960938 ;  /* 0x3f31721818182820 */ /* 0x000fe20000410000 */
[----:B------:R-:W1:Y:S01]  /*11320*/  @P2 MUFU.LG2 R18, R18 ;  /* 0x0000001200122308 */ /* 0x000e620000000c00 */
[----:B---3--:R2:W-:Y:S01]  /*11330*/  @!P0 STS [R5+0x38420], R4 ;  /* 0x0384200405008388 */ /* 0x0085e20000000800 */
[-C--:B0-----:R-:W-:Y:S01]  /*11340*/  FMUL.FTZ R167, R32, R11.reuse ;  /* 0x0000000b20a77220 */ /* 0x081fe20000410000 */
        /* <DEDUP_REMOVED lines=129> */
.L_x_2417:
[----:B------:R-:W0:Y:S08]  /*11b60*/  S2UR UR4, SR_CgaCtaId ;  /* 0x00000000000479c3 */ /* 0x000e300000008800 */
[----:B------:R-:W-:Y:S06]  /*11b70*/  BAR.SYNC.DEFER_BLOCKING 0x5, 0x120 ;  /* 0x0144800000007b1d */ /* 0x000fec0000010000 */
[----:B------:R-:W-:Y:S01]  /*11b80*/  UMOV UR37, 0x400 ;  /* 0x0000040000257882 */ /* 0x000fe20000000000 */
[----:B------:R-:W-:Y:S01]  /*11b90*/  BSSY B0, `(.L_x_2497) ;  /* 0x000027a000007945 */ /* 0x000fe20003800000 */
[----:B0-----:R-:W-:-:S09]  /*11ba0*/  ULEA UR37, UR4, UR37, 0x18 ;  /* 0x0000002504257291 */ /* 0x001fd2000f8ec03f */
[----:B------:R-:W0:Y:S01]  /*11bb0*/  LDS.128 R184, [UR37+0x388d0] ;  /* 0x0388d025ffb87984 */ /* 0x000e220008000c00 */
[----:B------:R-:W-:Y:S06]  /*11bc0*/  BAR.ARV 0x4, 0x120 ;  /* 0x0104800000007b1d */ /* 0x000fec0000002000 */
[----:B------:R-:W-:Y:S05]  /*11bd0*/  @P0 BRA `(.L_x_2498) ;  /* 0x0000001c00340947 */ /* 0x000fea0003800000 */
[----:B------:R-:W1:Y:S08]  /*11be0*/  S2UR UR6, SR_SWINHI ;  /* 0x00000000000679c3 */ /* 0x000e700000002f00 */
[----:B------:R-:W-:Y:S01]  /*11bf0*/  BAR.SYNC.DEFER_BLOCKING 0x1, 0x100 ;  /* 0x0044000000007b1d */ /* 0x000fe20000010000 */
[----:B------:R-:W-:Y:S02]  /*11c00*/  F2FP.BF16.F32.PACK_AB R5, R27, R5 ;  /* 0x000000051b05723e */ /* 0x000fe400000010ff */
[----:B------:R-:W-:-:S02]  /*11c10*/  F2FP.BF16.F32.PACK_AB R9, R35, R9 ;  /* 0x000000092309723e */ /* 0x000fc400000010ff */
        /* <DEDUP_REMOVED lines=12> */
[----:B------:R-:W-:Y:S01]  /*11ce0*/  F2FP.BF16.F32.PACK_AB R65, R67, R66 ;  /* 0x000000424341723e */ /* 0x000fe200000010ff */
        /* <DEDUP_REMOVED lines=15> */
[----:B------:R-:W-:Y:S02]  /*11de0*/  LOP3.LUT R24, R4, R175, RZ, 0x3c, !PT ;  /* 0x000000af04187212 */ /* 0x000fe400078e3cff */
[C---:B------:R-:W-:Y:S02]  /*11df0*/  IADD3 R203, P5, R6.reuse, 0x2040, RZ ;  /* 0x0000204006cb7810 */ /* 0x040fe40007fbe0ff */
[----:B------:R-:W-:Y:S02]  /*11e00*/  LOP3.LUT R4, R183, 0x380, RZ, 0xc0, !PT ;  /* 0x00000380b7047812 */ /* 0x000fe400078ec0ff */
[C---:B------:R-:W-:Y:S01]  /*11e10*/  IADD3 R179, P4, R6.reuse, 0x60, RZ ;  /* 0x0000006006b37810 */ /* 0x040fe20007f9e0ff */
[----:B------:R-:W-:Y:S01]  /*11e20*/  IMAD.X R45, RZ, RZ, R7, P5 ;  /* 0x000000ffff2d7224 */ /* 0x000fe200028e0607 */
[----:B------:R-:W-:-:S02]  /*11e30*/  IADD3 R181, P3, R6, 0x2000, RZ ;  /* 0x0000200006b57810 */ /* 0x000fc40007f7e0ff */
[C---:B------:R-:W-:Y:S01]  /*11e40*/  IADD3 R205, P2, R6.reuse, 0x2060, RZ ;  /* 0x0000206006cd7810 */ /* 0x040fe20007f5e0ff */
[--C-:B------:R-:W-:Y:S01]  /*11e50*/  IMAD.X R33, RZ, RZ, R7.reuse, P4 ;  /* 0x000000ffff217224 */ /* 0x100fe200020e0607 */
[----:B------:R-:W-:Y:S01]  /*11e60*/  IADD3 R207, P1, R6, 0x4000, RZ ;  /* 0x0000400006cf7810 */ /* 0x000fe20007f3e0ff */
[--C-:B------:R-:W-:Y:S01]  /*11e70*/  IMAD.X R37, RZ, RZ, R7.reuse, P3 ;  /* 0x000000ffff257224 */ /* 0x100fe200018e0607 */
[----:B------:R-:W-:Y:S01]  /*11e80*/  SHF.R.U64 R21, R21, 0x3, RZ ;  /* 0x0000000315157819 */ /* 0x000fe200000012ff */
[--C-:B------:R-:W-:Y:S01]  /*11e90*/  IMAD.X R95, RZ, RZ, R7.reuse, P2 ;  /* 0x000000ffff5f7224 */ /* 0x100fe200010e0607 */
[----:B------:R-:W-:Y:S01]  /*11ea0*/  SHF.R.U64 R4, R4, 0x3, RZ ;  /* 0x0000000304047819 */ /* 0x000fe200000012ff */
[----:B------:R-:W-:Y:S01]  /*11eb0*/  IMAD.X R99, RZ, RZ, R7, P1 ;  /* 0x000000ffff637224 */ /* 0x000fe200008e0607 */
[----:B------:R-:W-:Y:S02]  /*11ec0*/  IADD3 R209, P0, R6, 0x4020, RZ ;  /* 0x0000402006d17810 */ /* 0x000fe40007f1e0ff */
[----:B------:R-:W-:-:S02]  /*11ed0*/  IADD3.X R41, RZ, R7, RZ, P6, !PT ;  /* 0x00000007ff297210 */ /* 0x000fc400037fe4ff */
[C---:B------:R-:W-:Y:S01]  /*11ee0*/  IADD3 R8, P5, R6.reuse, 0x6020, RZ ;  /* 0x0000602006087810 */ /* 0x040fe20007fbe0ff */
[--C-:B------:R-:W-:Y:S01]  /*11ef0*/  IMAD.X R103, RZ, RZ, R7.reuse, P0 ;  /* 0x000000ffff677224 */ /* 0x100fe200000e0607 */
[C---:B------:R-:W-:Y:S02]  /*11f00*/  IADD3 R211, P4, R6.reuse, 0x4040, RZ ;  /* 0x0000404006d37810 */ /* 0x040fe40007f9e0ff */
[C---:B------:R-:W-:Y:S01]  /*11f10*/  IADD3 R213, P3, R6.reuse, 0x4060, RZ ;  /* 0x0000406006d57810 */ /* 0x040fe20007f7e0ff */
[--C-:B------:R-:W-:Y:S01]  /*11f20*/  IMAD.X R119, RZ, RZ, R7.reuse, P5 ;  /* 0x000000ffff777224 */ /* 0x100fe200028e0607 */
[C---:B------:R-:W-:Y:S01]  /*11f30*/  IADD3 R215, P6, R6.reuse, 0x6000, RZ ;  /* 0x0000600006d77810 */ /* 0x040fe20007fde0ff */
[--C-:B------:R-:W-:Y:S01]  /*11f40*/  IMAD.X R107, RZ, RZ, R7.reuse, P4 ;  /* 0x000000ffff6b7224 */ /* 0x100fe200020e0607 */
[C---:B------:R-:W-:Y:S02]  /*11f50*/  IADD3 R17, P2, R6.reuse, 0x6040, RZ ;  /* 0x0000604006117810 */ /* 0x040fe40007f5e0ff */
[----:B------:R-:W-:Y:S01]  /*11f60*/  IADD3 R18, P1, R6, 0x6060, RZ ;  /* 0x0000606006127810 */ /* 0x000fe20007f3e0ff */
[--C-:B------:R-:W-:Y:S01]  /*11f70*/  IMAD.X R115, RZ, RZ, R7.reuse, P6 ;  /* 0x000000ffff737224 */ /* 0x100fe200030e0607 */
[----:B------:R-:W-:Y:S01]  /*11f80*/  LOP3.LUT R6, R21, R6, RZ, 0x3c, !PT ;  /* 0x0000000615067212 */ /* 0x000fe200078e3cff */
[--C-:B------:R-:W-:Y:S01]  /*11f90*/  IMAD.X R123, RZ, RZ, R7.reuse, P2 ;  /* 0x000000ffff7b7224 */ /* 0x100fe200010e0607 */
[----:B------:R-:W-:Y:S01]  /*11fa0*/  LOP3.LUT R40, R4, R183, RZ, 0x3c, !PT ;  /* 0x000000b704287212 */ /* 0x000fe200078e3cff */
[----:B------:R-:W-:Y:S01]  /*11fb0*/  IMAD.X R21, RZ, RZ, R7, P1 ;  /* 0x000000ffff157224 */ /* 0x000fe200008e0607 */
[----:B------:R-:W-:-:S02]  /*11fc0*/  LOP3.LUT R4, R209, 0x380, RZ, 0xc0, !PT ;  /* 0x00000380d1047812 */ /* 0x000fc400078ec0ff */
[----:B------:R-:W-:Y:S02]  /*11fd0*/  LOP3.LUT R27, R8, 0x380, RZ, 0xc0, !PT ;  /* 0x00000380081b7812 */ /* 0x000fe400078ec0ff */
[-C--:B------:R-:W-:Y:S02]  /*11fe0*/  IADD3.X R111, RZ, R7.reuse, RZ, P3, !PT ;  /* 0x00000007ff6f7210 */ /* 0x080fe40001ffe4ff */
[----:B------:R-:W-:Y:S02]  /*11ff0*/  LOP3.LUT R28, R177, 0x380, RZ, 0xc0, !PT ;  /* 0x00000380b11c7812 */ /* 0x000fe400078ec0ff */
[----:B------:R-:W-:Y:S02]  /*12000*/  MOV R168, R6 ;  /* 0x0000000600a87202 */ /* 0x000fe40000000f00 */
[----:B------:R-:W-:Y:S02]  /*12010*/  SHF.R.U64 R4, R4, 0x3, RZ ;  /* 0x0000000304047819 */ /* 0x000fe400000012ff */
[----:B------:R-:W-:-:S02]  /*12020*/  LOP3.LUT R7, R17, 0x380, RZ, 0xc0, !PT ;  /* 0x0000038011077812 */ /* 0x000fc400078ec0ff */
[----:B------:R-:W-:Y:S02]  /*12030*/  SHF.R.U64 R27, R27, 0x3, RZ ;  /* 0x000000031b1b7819 */ /* 0x000fe400000012ff */
[----:B------:R-:W-:Y:S02]  /*12040*/  SHF.R.U64 R28, R28, 0x3, RZ ;  /* 0x000000031c1c7819 */ /* 0x000fe400000012ff */
[----:B------:R-:W-:Y:S02]  /*12050*/  F2FP.BF16.F32.PACK_AB R6, R20, R170 ;  /* 0x000000aa1406723e */ /* 0x000fe400000010ff */
[----:B------:R-:W-:Y:S02]  /*12060*/  LOP3.LUT R102, R4, R209, RZ, 0x3c, !PT ;  /* 0x000000d104667212 */ /* 0x000fe400078e3cff */
[----:B------:R-:W-:Y:S02]  /*12070*/  SHF.R.U64 R20, R7, 0x3, RZ ;  /* 0x0000000307147819 */ /* 0x000fe400000012ff */
[----:B------:R-:W-:-:S02]  /*12080*/  F2FP.BF16.F32.PACK_AB R4, R169, R171 ;  /* 0x000000aba904723e */ /* 0x000fc400000010ff */
[----:B------:R-:W-:Y:S02]  /*12090*/  F2FP.BF16.F32.PACK_AB R7, R31, R30 ;  /* 0x0000001e1f07723e */ /* 0x000fe400000010ff */
[----:B------:R-:W-:Y:S02]  /*120a0*/  LOP3.LUT R118, R27, R8, RZ, 0x3c, !PT ;  /* 0x000000081b767212 */ /* 0x000fe400078e3cff */
[----:B------:R-:W-:Y:S01]  /*120b0*/  MOV R27, R24 ;  /* 0x00000018001b7202 */ /* 0x000fe20000000f00 */
[----:B------:R1:W-:Y:S01]  /*120c0*/  STSM.16.M88.4 [R168], R4 ;  /* 0x00000004a8007844 */ /* 0x0003e20000000200 */
[----:B------:R-:W-:Y:S02]  /*120d0*/  F2FP.BF16.F32.PACK_AB R8, R162, R167 ;  /* 0x000000a7a208723e */ /* 0x000fe400000010ff */
[----:B------:R-:W-:Y:S02]  /*120e0*/  LOP3.LUT R28, R28, R177, RZ, 0x3c, !PT ;  /* 0x000000b11c1c7212 */ /* 0x000fe400078e3cff */
[----:B------:R-:W-:Y:S01]  /*120f0*/  LOP3.LUT R32, R179, 0x380, RZ, 0xc0, !PT ;  /* 0x00000380b3207812 */ /* 0x000fe200078ec0ff */
[----:B------:R2:W-:Y:S01]  /*12100*/  STSM.16.M88.4 [R27], R8 ;  /* 0x000000081b007844 */ /* 0x0005e20000000200 */
[----:B------:R-:W-:-:S02]  /*12110*/  MOV R28, R28 ;  /* 0x0000001c001c7202 */ /* 0x000fc40000000f00 */
[----:B------:R-:W-:Y:S02]  /*12120*/  LOP3.LUT R36, R181, 0x380, RZ, 0xc0, !PT ;  /* 0x00000380b5247812 */ /* 0x000fe400078ec0ff */
[----:B------:R-:W-:Y:S02]  /*12130*/  LOP3.LUT R44, R203, 0x380, RZ, 0xc0, !PT ;  /* 0x00000380cb2c7812 */ /* 0x000fe400078ec0ff */
[----:B------:R-:W-:Y:S02]  /*12140*/  SHF.R.U64 R32, R32, 0x3, RZ ;  /* 0x0000000320207819 */ /* 0x000fe400000012ff */
[----:B------:R-:W-:Y:S02]  /*12150*/  LOP3.LUT R94, R205, 0x380, RZ, 0xc0, !PT ;  /* 0x00000380cd5e7812 */ /* 0x000fe400078ec0ff */
[----:B-1----:R-:W-:Y:S02]  /*12160*/  F2FP.BF16.F32.PACK_AB R4, R155, R160 ;  /* 0x000000a09b04723e */ /* 0x002fe400000010ff */
[----:B------:R-:W-:-:S02]  /*12170*/  F2FP.BF16.F32.PACK_AB R5, R43, R42 ;  /* 0x0000002a2b05723e */ /* 0x000fc400000010ff */
[----:B------:R-:W-:Y:S01]  /*12180*/  F2FP.BF16.F32.PACK_AB R6, R12, R157 ;  /* 0x0000009d0c06723e */ /* 0x000fe200000010ff */
[----:B--2---:R-:W1:Y:S01]  /*12190*/  LDC.64 R8, c[0x0][0xce0] ;  /* 0x00033800ff087b82 */ /* 0x004e620000000a00 */
[----:B------:R-:W-:Y:S02]  /*121a0*/  F2FP.BF16.F32.PACK_AB R7, R47, R46 ;  /* 0x0000002e2f07723e */ /* 0x000fe400000010ff */
[----:B------:R-:W-:Y:S02]  /*121b0*/  SHF.R.U64 R36, R36, 0x3, RZ ;  /* 0x0000000324247819 */ /* 0x000fe400000012ff */
[----:B------:R-:W-:Y:S01]  /*121c0*/  LOP3.LUT R98, R207, 0x380, RZ, 0xc0, !PT ;  /* 0x00000380cf627812 */ /* 0x000fe200078ec0ff */
[----:B------:R2:W-:Y:S01]  /*121d0*/  STSM.16.M88.4 [R28], R4 ;  /* 0x000000041c007844 */ /* 0x0005e20000000200 */
[----:B------:R-:W-:Y:S02]  /*121e0*/  LOP3.LUT R106, R211, 0x380, RZ, 0xc0, !PT ;  /* 0x00000380d36a7812 */ /* 0x000fe400078ec0ff */
[----:B------:R-:W-:-:S02]  /*121f0*/  SHF.R.U64 R44, R44, 0x3, RZ ;  /* 0x000000032c2c7819 */ /* 0x000fc400000012ff */
[----:B------:R-:W-:Y:S02]  /*12200*/  LOP3.LUT R114, R215, 0x380, RZ, 0xc0, !PT ;  /* 0x00000380d7727812 */ /* 0x000fe400078ec0ff */
[----:B------:R-:W-:Y:S02]  /*12210*/  LOP3.LUT R32, R32, R179, RZ, 0x3c, !PT ;  /* 0x000000b320207212 */ /* 0x000fe400078e3cff */
[----:B------:R-:W-:Y:S02]  /*12220*/  SHF.R.U64 R94, R94, 0x3, RZ ;  /* 0x000000035e5e7819 */ /* 0x000fe400000012ff */
[----:B------:R-:W-:Y:S02]  /*12230*/  LOP3.LUT R110, R213, 0x380, RZ, 0xc0, !PT ;  /* 0x00000380d56e7812 */ /* 0x000fe400078ec0ff */
[----:B------:R-:W-:Y:S02]  /*12240*/  LOP3.LUT R36, R36, R181, RZ, 0x3c, !PT ;  /* 0x000000b524247212 */ /* 0x000fe400078e3cff */
[----:B------:R-:W-:Y:S01]  /*12250*/  SHF.R.U64 R98, R98, 0x3, RZ ;  /* 0x0000000362627819 */ /* 0x000fe200000012ff */
[----:B--2---:R-:W2:Y:S01]  /*12260*/  LDC.64 R6, c[0x0][0xcd8] ;  /* 0x00033600ff067b82 */ /* 0x004ea20000000a00 */
[----:B------:R-:W-:-:S02]  /*12270*/  SHF.R.U64 R106, R106, 0x3, RZ ;  /* 0x000000036a6a7819 */ /* 0x000fc400000012ff */
[----:B-1----:R-:W-:Y:S02]  /*12280*/  ISETP.NE.U32.AND P6, PT, R8, RZ, PT ;  /* 0x000000ff0800720c */ /* 0x002fe40003fc5070 */
[----:B------:R-:W-:Y:S02]  /*12290*/  LOP3.LUT R169, R18, 0x380, RZ, 0xc0, !PT ;  /* 0x0000038012a97812 */ /* 0x000fe400078ec0ff */
[----:B------:R-:W-:Y:S01]  /*122a0*/  LOP3.LUT R44, R44, R203, RZ, 0x3c, !PT ;  /* 0x000000cb2c2c7212 */ /* 0x000fe200078e3cff */
[----:B------:R-:W1:Y:S01]  /*122b0*/  LDC.64 R4, c[0x0][0xcd8] ;  /* 0x00033600ff047b82 */ /* 0x000e620000000a00 */
[----:B------:R-:W-:Y:S02]  /*122c0*/  SHF.R.U64 R114, R114, 0x3, RZ ;  /* 0x0000000372727819 */ /* 0x000fe400000012ff */
[----:B------:R-:W-:Y:S02]  /*122d0*/  F2FP.BF16.F32.PACK_AB R12, R49, R14 ;  /* 0x0000000e310c723e */ /* 0x000fe400000010ff */
[----:B------:R-:W-:-:S02]  /*122e0*/  LOP3.LUT R94, R94, R205, RZ, 0x3c, !PT ;  /* 0x000000cd5e5e7212 */ /* 0x000fc400078e3cff */
[----:B------:R-:W-:Y:S02]  /*122f0*/  SHF.R.U64 R110, R110, 0x3, RZ ;  /* 0x000000036e6e7819 */ /* 0x000fe400000012ff */
[----:B------:R-:W-:Y:S02]  /*12300*/  MOV R32, R32 ;  /* 0x0000002000207202 */ /* 0x000fe40000000f00 */
[----:B------:R-:W-:Y:S02]  /*12310*/  F2FP.BF16.F32.PACK_AB R14, R53, R52 ;  /* 0x00000034350e723e */ /* 0x000fe400000010ff */
[----:B------:R-:W-:Y:S02]  /*12320*/  ISETP.NE.AND.EX P6, PT, R9, RZ, PT, P6 ;  /* 0x000000ff0900720c */ /* 0x000fe40003fc5360 */
[----:B------:R-:W-:Y:S01]  /*12330*/  LOP3.LUT R98, R98, R207, RZ, 0x3c, !PT ;  /* 0x000000cf62627212 */ /* 0x000fe200078e3cff */
[----:B------:R-:W-:Y:S01]  /*12340*/  STSM.16.M88.4 [R32], R12 ;  /* 0x0000000c20007844 */ /* 0x000fe20000000200 */
[----:B------:R-:W-:-:S02]  /*12350*/  MOV R36, R36 ;  /* 0x0000002400247202 */ /* 0x000fc40000000f00 */
[----:B--2---:R-:W-:Y:S02]  /*12360*/  ISETP.NE.U32.AND P0, PT, R6, RZ, PT ;  /* 0x000000ff0600720c */ /* 0x004fe40003f05070 */
[----:B------:R-:W-:Y:S01]  /*12370*/  LOP3.LUT R106, R106, R211, RZ, 0x3c, !PT ;  /* 0x000000d36a6a7212 */ /* 0x000fe200078e3cff */
[----:B------:R-:W-:Y:S01]  /*12380*/  STSM.16.M88.4 [R36], R56 ;  /* 0x0000003824007844 */ /* 0x000fe20000000200 */
[----:B------:R-:W-:Y:S02]  /*12390*/  SHF.R.U64 R169, R169, 0x3, RZ ;  /* 0x00000003a9a97819 */ /* 0x000fe400000012ff */
[----:B------:R-:W-:Y:S02]  /*123a0*/  MOV R40, R40 ;  /* 0x0000002800287202 */ /* 0x000fe40000000f00 */
[----:B------:R-:W-:Y:S02]  /*123b0*/  F2FP.BF16.F32.PACK_AB R80, R81, R80 ;  /* 0x000000505150723e */ /* 0x000fe400000010ff */
[----:B------:R-:W-:Y:S01]  /*123c0*/  LOP3.LUT R114, R114, R215, RZ, 0x3c, !PT ;  /* 0x000000d772727212 */ /* 0x000fe200078e3cff */
[----:B------:R-:W-:Y:S01]  /*123d0*/  STSM.16.M88.4 [R40], R64 ;  /* 0x0000004028007844 */ /* 0x000fe20000000200 */
[----:B------:R-:W-:-:S02]  /*123e0*/  MOV R44, R44 ;  /* 0x0000002c002c7202 */ /* 0x000fc40000000f00 */
[----:B------:R-:W-:Y:S02]  /*123f0*/  F2FP.BF16.F32.PACK_AB R74, R77, R76 ;  /* 0x0000004c4d4a723e */ /* 0x000fe400000010ff */
[----:B------:R-:W-:Y:S02]  /*12400*/  F2FP.BF16.F32.PACK_AB R75, R79, R78 ;  /* 0x0000004e4f4b723e */ /* 0x000fe400000010ff */
[----:B------:R-:W-:Y:S02]  /*12410*/  F2FP.BF16.F32.PACK_AB R81, R83, R82 ;  /* 0x000000525351723e */ /* 0x000fe400000010ff */
[----:B------:R-:W-:Y:S01]  /*12420*/  F2FP.BF16.F32.PACK_AB R88, R89, R88 ;  /* 0x000000585958723e */ /* 0x000fe200000010ff */
[----:B------:R-:W-:Y:S01]  /*12430*/  STSM.16.M88.4 [R44], R72 ;  /* 0x000000482c007844 */ /* 0x000fe20000000200 */
[----:B------:R-:W-:Y:S02]  /*12440*/  LOP3.LUT R110, R110, R213, RZ, 0x3c, !PT ;  /* 0x000000d56e6e7212 */ /* 0x000fe400078e3cff */
[----:B------:R-:W-:-:S02]  /*12450*/  LOP3.LUT R122, R20, R17, RZ, 0x3c, !PT ;  /* 0x00000011147a7212 */ /* 0x000fc400078e3cff */
[----:B------:R-:W-:Y:S02]  /*12460*/  MOV R94, R94 ;  /* 0x0000005e005e7202 */ /* 0x000fe40000000f00 */
        /* <DEDUP_REMOVED lines=8> */
[----:B------:R-:W-:Y:S01]  /*124f0*/  ISETP.NE.AND.EX P0, PT, R7, RZ, PT, P0 ;  /* 0x000000ff0700720c */ /* 0x000fe20003f05300 */
[----:B-1----:R-:W-:Y:S01]  /*12500*/  IMAD.WIDE R6, R196, 0x4, R4 ;  /* 0x00000004c4067825 */ /* 0x002fe200078e0204 */
[----:B------:R-:W-:Y:S01]  /*12510*/  LOP3.LUT R20, R169, R18, RZ, 0x3c, !PT ;  /* 0x00000012a9147212 */ /* 0x000fe200078e3cff */
[----:B------:R-:W-:Y:S01]  /*12520*/  STSM.16.M88.4 [R25], R88 ;  /* 0x0000005819007844 */ /* 0x000fe20000000200 */
[----:B------:R-:W-:Y:S02]  /*12530*/  MOV R102, R102 ;  /* 0x0000006600667202 */ /* 0x000fe40000000f00 */
[----:B------:R-:W-:-:S02]  /*12540*/  MOV R24, R106 ;  /* 0x0000006a00187202 */ /* 0x000fc40000000f00 */
[----:B------:R-:W-:Y:S02]  /*12550*/  F2FP.BF16.F32.PACK_AB R97, R48, R38 ;  /* 0x000000263061723e */ /* 0x000fe400000010ff */
        /* <DEDUP_REMOVED lines=8> */
[----:B------:R-:W-:Y:S02]  /*125e0*/  F2FP.BF16.F32.PACK_AB R112, R113, R112 ;  /* 0x000000707170723e */ /* 0x000fe400000010ff */
[----:B------:R-:W-:Y:S01]  /*125f0*/  LEA R5, R194, R191, 0x6 ;  /* 0x000000bfc2057211 */ /* 0x000fe200078e30ff */
[----:B------:R-:W-:Y:S01]  /*12600*/  STSM.16.M88.4 [R24], R104 ;  /* 0x0000006818007844 */ /* 0x000fe20000000200 */
[----:B------:R-:W-:Y:S02]  /*12610*/  MOV R110, R110 ;  /* 0x0000006e006e7202 */ /* 0x000fe40000000f00 */
[----:B------:R-:W-:-:S02]  /*12620*/  MOV R17, R122 ;  /* 0x0000007a00117202 */ /* 0x000fc40000000f00 */
[----:B------:R-:W-:Y:S02]  /*12630*/  F2FP.BF16.F32.PACK_AB R113, R159, R158 ;  /* 0x0000009e9f71723e */ /* 0x000fe400000010ff */
[----:B------:R-:W-:Y:S02]  /*12640*/  F2FP.BF16.F32.PACK_AB R114, R117, R116 ;  /* 0x000000747572723e */ /* 0x000fe400000010ff */
[----:B------:R-:W-:Y:S02]  /*12650*/  F2FP.BF16.F32.PACK_AB R115, R163, R161 ;  /* 0x000000a1a373723e */ /* 0x000fe400000010ff */
[----:B------:R-:W-:Y:S02]  /*12660*/  F2FP.BF16.F32.PACK_AB R120, R121, R120 ;  /* 0x000000787978723e */ /* 0x000fe400000010ff */
[----:B------:R-:W-:Y:S02]  /*12670*/  F2FP.BF16.F32.PACK_AB R128, R129, R128 ;  /* 0x000000808180723e */ /* 0x000fe400000010ff */
[----:B------:R-:W-:-:S02]  /*12680*/  F2FP.BF16.F32.PACK_AB R136, R137, R136 ;  /* 0x000000888988723e */ /* 0x000fc400000010ff */
[----:B------:R-:W-:Y:S02]  /*12690*/  MOV R118, R118 ;  /* 0x0000007600767202 */ /* 0x000fe40000000f00 */
[----:B------:R-:W-:Y:S01]  /*126a0*/  F2FP.BF16.F32.PACK_AB R144, R145, R144 ;  /* 0x000000909190723e */ /* 0x000fe200000010ff */
[----:B------:R-:W-:Y:S01]  /*126b0*/  IMAD.WIDE R172, R5, 0x2, R172 ;  /* 0x0000000205ac7825 */ /* 0x000fe200078e02ac */
[----:B------:R-:W-:Y:S01]  /*126c0*/  F2FP.BF16.F32.PACK_AB R121, R165, R164 ;  /* 0x000000a4a579723e */ /* 0x000fe200000010ff */
[----:B------:R-:W-:Y:S01]  /*126d0*/  STSM.16.M88.4 [R110], R112 ;  /* 0x000000706e007844 */ /* 0x000fe20000000200 */
[----:B------:R-:W-:Y:S01]  /*126e0*/  F2FP.BF16.F32.PACK_AB R122, R125, R124 ;  /* 0x0000007c7d7a723e */ /* 0x000fe200000010ff */
[----:B------:R-:W1:Y:S01]  /*126f0*/  @P6 LDC.64 R4, c[0x0][0xce0] ;  /* 0x00033800ff046b82 */ /* 0x000e620000000a00 */
[----:B------:R-:W-:Y:S02]  /*12700*/  F2FP.BF16.F32.PACK_AB R123, R127, R126 ;  /* 0x0000007e7f7b723e */ /* 0x000fe400000010ff */
[----:B------:R-:W-:-:S02]  /*12710*/  F2FP.BF16.F32.PACK_AB R129, R131, R130 ;  /* 0x000000828381723e */ /* 0x000fc400000010ff */
[----:B------:R-:W-:Y:S01]  /*12720*/  F2FP.BF16.F32.PACK_AB R130, R133, R132 ;  /* 0x000000848582723e */ /* 0x000fe200000010ff */
[----:B------:R2:W-:Y:S01]  /*12730*/  STSM.16.M88.4 [R18], R120 ;  /* 0x0000007812007844 */ /* 0x0005e20000000200 */
[----:B------:R-:W-:Y:S02]  /*12740*/  F2FP.BF16.F32.PACK_AB R131, R135, R134 ;  /* 0x000000868783723e */ /* 0x000fe400000010ff */
[----:B------:R-:W-:Y:S02]  /*12750*/  F2FP.BF16.F32.PACK_AB R137, R139, R138 ;  /* 0x0000008a8b89723e */ /* 0x000fe400000010ff */
[----:B------:R-:W-:Y:S01]  /*12760*/  F2FP.BF16.F32.PACK_AB R138, R141, R140 ;  /* 0x0000008c8d8a723e */ /* 0x000fe200000010ff */
[----:B------:R3:W-:Y:S01]  /*12770*/  STSM.16.M88.4 [R118], R128 ;  /* 0x0000008076007844 */ /* 0x0007e20000000200 */
[----:B------:R-:W-:Y:S02]  /*12780*/  F2FP.BF16.F32.PACK_AB R139, R143, R142 ;  /* 0x0000008e8f8b723e */ /* 0x000fe400000010ff */
[----:B------:R-:W-:-:S02]  /*12790*/  F2FP.BF16.F32.PACK_AB R145, R147, R146 ;  /* 0x000000929391723e */ /* 0x000fc400000010ff */
[----:B------:R-:W-:Y:S01]  /*127a0*/  MOV R20, R20 ;  /* 0x0000001400147202 */ /* 0x000fe20000000f00 */
[----:B------:R3:W-:Y:S01]  /*127b0*/  STSM.16.M88.4 [R17], R136 ;  /* 0x0000008811007844 */ /* 0x0007e20000000200 */
[----:B------:R-:W-:Y:S02]  /*127c0*/  F2FP.BF16.F32.PACK_AB R146, R149, R148 ;  /* 0x000000949592723e */ /* 0x000fe400000010ff */
[----:B------:R-:W-:Y:S01]  /*127d0*/  F2FP.BF16.F32.PACK_AB R147, R151, R150 ;  /* 0x000000969793723e */ /* 0x000fe200000010ff */
[----:B------:R-:W4:Y:S01]  /*127e0*/  LDC R76, c[0x0][0xb88] ;  /* 0x0002e200ff4c7b82 */ /* 0x000f220000000800 */
[C---:B------:R-:W-:Y:S01]  /*127f0*/  IADD3 R9, P1, R172.reuse, 0x1000, RZ ;  /* 0x00001000ac097810 */ /* 0x040fe20007f3e0ff */
[----:B--2---:R-:W-:Y:S02]  /*12800*/  IMAD.MOV.U32 R18, RZ, RZ, RZ ;  /* 0x000000ffff127224 */ /* 0x004fe400078e00ff */
[----:B------:R3:W-:Y:S04]  /*12810*/  STSM.16.M88.4 [R20], R144 ;  /* 0x0000009014007844 */ /* 0x0007e80000000200 */
[----:B------:R-:W-:Y:S01]  /*12820*/  BAR.SYNC.DEFER_BLOCKING 0x1, 0x100 ;  /* 0x0044000000007b1d */ /* 0x000fe20000010000 */
[----:B------:R-:W-:-:S02]  /*12830*/  IADD3 R13, P2, R172, 0x2000, RZ ;  /* 0x00002000ac0d7810 */ /* 0x000fc40007f5e0ff */
[C---:B------:R-:W-:Y:S02]  /*12840*/  IADD3 R25, P3, R172.reuse, 0x3000, RZ ;  /* 0x00003000ac197810 */ /* 0x040fe40007f7e0ff */
[----:B------:R-:W-:Y:S02]  /*12850*/  IADD3 R33, P4, R172, 0x4000, RZ ;  /* 0x00004000ac217810 */ /* 0x000fe40007f9e0ff */
[----:B------:R-:W-:Y:S02]  /*12860*/  LOP3.LUT R8, R9, 0x380, RZ, 0xc0, !PT ;  /* 0x0000038009087812 */ /* 0x000fe400078ec0ff */
[----:B------:R-:W-:Y:S02]  /*12870*/  LOP3.LUT R12, R13, 0x380, RZ, 0xc0, !PT ;  /* 0x000003800d0c7812 */ /* 0x000fe400078ec0ff */
[----:B------:R-:W-:Y:S02]  /*12880*/  LOP3.LUT R24, R25, 0x380, RZ, 0xc0, !PT ;  /* 0x0000038019187812 */ /* 0x000fe400078ec0ff */
[----:B------:R-:W-:-:S02]  /*12890*/  LOP3.LUT R32, R33, 0x380, RZ, 0xc0, !PT ;  /* 0x0000038021207812 */ /* 0x000fc400078ec0ff */
[----:B------:R-:W-:Y:S02]  /*128a0*/  SHF.R.U64 R8, R8, 0x3, RZ ;  /* 0x0000000308087819 */ /* 0x000fe400000012ff */
[----:B------:R-:W-:Y:S02]  /*128b0*/  SHF.R.U64 R12, R12, 0x3, RZ ;  /* 0x000000030c0c7819 */ /* 0x000fe400000012ff */
        /* <DEDUP_REMOVED lines=10> */
[----:B------:R-:W-:Y:S01]  /*12960*/  IADD3 R29, P5, R172, 0x5000, RZ ;  /* 0x00005000ac1d7810 */ /* 0x000fe20007fbe0ff */
[----:B-1----:R-:W-:Y:S01]  /*12970*/  @P6 IMAD.WIDE R4, R196, 0x4, R4 ;  /* 0x00000004c4046825 */ /* 0x002fe200078e0204 */
[C---:B------:R-:W-:Y:S01]  /*12980*/  IADD3 R41, P1, R172.reuse, 0x6000, RZ ;  /* 0x00006000ac297810 */ /* 0x040fe20007f3e0ff */
[----:B------:R3:W5:Y:S01]  /*12990*/  @P0 LDG.E R18, desc[UR8][R6.64] ;  /* 0x0000000806120981 */ /* 0x000762000c1e1900 */
[----:B------:R-:W-:-:S02]  /*129a0*/  IADD3 R37, P2, R172, 0x7000, RZ ;  /* 0x00007000ac257810 */ /* 0x000fc40007f5e0ff */
[C---:B------:R-:W-:Y:S01]  /*129b0*/  IADD3 R53, P3, R172.reuse, 0x8000, RZ ;  /* 0x00008000ac357810 */ /* 0x040fe20007f7e0ff */
[----:B----4-:R3:W5:Y:S01]  /*129c0*/  @P6 LDG.E R76, desc[UR8][R4.64] ;  /* 0x00000008044c6981 */ /* 0x010762000c1e1900 */
[----:B------:R-:W-:Y:S02]  /*129d0*/  IADD3 R45, P4, R172, 0x9000, RZ ;  /* 0x00009000ac2d7810 */ /* 0x000fe40007f9e0ff */
[----:B------:R-:W-:Y:S02]  /*129e0*/  P2R R10, PR, RZ, 0x20 ;  /* 0x00000020ff0a7803 */ /* 0x000fe40000000000 */
[----:B------:R-:W-:Y:S02]  /*129f0*/  LOP3.LUT R28, R29, 0x380, RZ, 0xc0, !PT ;  /* 0x000003801d1c7812 */ /* 0x000fe400078ec0ff */
[----:B------:R-:W-:Y:S02]  /*12a00*/  LOP3.LUT R40, R41, 0x380, RZ, 0xc0, !PT ;  /* 0x0000038029287812 */ /* 0x000fe400078ec0ff */
[----:B------:R-:W-:-:S02]  /*12a10*/  LOP3.LUT R36, R37, 0x380, RZ, 0xc0, !PT ;  /* 0x0000038025247812 */ /* 0x000fc400078ec0ff */
[----:B------:R-:W-:Y:S02]  /*12a20*/  LOP3.LUT R52, R53, 0x380, RZ, 0xc0, !PT ;  /* 0x0000038035347812 */ /* 0x000fe400078ec0ff */
[----:B------:R-:W-:Y:S02]  /*12a30*/  LOP3.LUT R44, R45, 0x380, RZ, 0xc0, !PT ;  /* 0x000003802d2c7812 */ /* 0x000fe400078ec0ff */
[----:B------:R-:W-:Y:S02]  /*12a40*/  IADD3 R57, P5, R172, 0xa000, RZ ;  /* 0x0000a000ac397810 */ /* 0x000fe40007fbe0ff */
[----:B------:R-:W-:Y:S02]  /*12a50*/  SHF.R.U64 R28, R28, 0x3, RZ ;  /* 0x000000031c1c7819 */ /* 0x000fe400000012ff */
[----:B------:R-:W-:Y:S02]  /*12a60*/  SHF.R.U64 R40, R40, 0x3, RZ ;  /* 0x0000000328287819 */ /* 0x000fe400000012ff */
[----:B------:R-:W-:-:S02]  /*12a70*/  SHF.R.U64 R36, R36, 0x3, RZ ;  /* 0x0000000324247819 */ /* 0x000fc400000012ff */
[----:B------:R-:W-:Y:S02]  /*12a80*/  SHF.R.U64 R52, R52, 0x3, RZ ;  /* 0x0000000334347819 */ /* 0x000fe400000012ff */
[----:B------:R-:W-:Y:S02]  /*12a90*/  SHF.R.U64 R44, R44, 0x3, RZ ;  /* 0x000000032c2c7819 */ /* 0x000fe400000012ff */
[----:B------:R-:W-:Y:S02]  /*12aa0*/  LOP3.LUT R56, R57, 0x380, RZ, 0xc0, !PT ;  /* 0x0000038039387812 */ /* 0x000fe400078ec0ff */
[----:B------:R-:W-:Y:S02]  /*12ab0*/  LOP3.LUT R28, R28, R29, RZ, 0x3c, !PT ;  /* 0x0000001d1c1c7212 */ /* 0x000fe400078e3cff */
[----:B------:R-:W-:Y:S02]  /*12ac0*/  LOP3.LUT R40, R40, R41, RZ, 0x3c, !PT ;  /* 0x0000002928287212 */ /* 0x000fe400078e3cff */
[----:B------:R-:W-:-:S02]  /*12ad0*/  LOP3.LUT R36, R36, R37, RZ, 0x3c, !PT ;  /* 0x0000002524247212 */ /* 0x000fc400078e3cff */
[----:B------:R-:W-:Y:S02]  /*12ae0*/  LOP3.LUT R52, R52, R53, RZ, 0x3c, !PT ;  /* 0x0000003534347212 */ /* 0x000fe400078e3cff */
[----:B------:R-:W-:Y:S02]  /*12af0*/  LOP3.LUT R44, R44, R45, RZ, 0x3c, !PT ;  /* 0x0000002d2c2c7212 */ /* 0x000fe400078e3cff */
[----:B------:R-:W-:Y:S01]  /*12b00*/  SHF.R.U64 R56, R56, 0x3, RZ ;  /* 0x0000000338387819 */ /* 0x000fe200000012ff */
[----:B---3--:R-:W-:Y:S06]  /*12b10*/  @P6 BRA `(.L_x_2499) ;  /* 0x0000000000146947 */ /* 0x008fec0003800000 */
[----:B------:R-:W-:Y:S05]  /*12b20*/  @!P0 BRA `(.L_x_2499) ;  /* 0x0000000000108947 */ /* 0x000fea0003800000 */
[----:B------:R-:W-:Y:S02]  /*12b30*/  ULDC.64 UR4, c[0x0][0x208] ;  /* 0x0000820000047ab9 */ /* 0x000fe40000000a00 */
[----:B------:R-:W2:Y:S04]  /*12b40*/  LDG.E R5, desc[UR4][R6.64] ;  /* 0x0000000406057981 */ /* 0x000ea8000c1e1900 */
[----:B-----5:R-:W2:Y:S02]  /*12b50*/  LDG.E R76, desc[UR4][R6.64+0x4] ;  /* 0x00000404064c7981 */ /* 0x020ea4000c1e1900 */
[----:B--2---:R-:W-:-:S07]  /*12b60*/  IMAD.IADD R76, R76, 0x1, -R5 ;  /* 0x000000014c4c7824 */ /* 0x004fce00078e0a05 */
.L_x_2499:
[----:B------:R-:W1:Y:S01]  /*12b70*/  SHFL.IDX PT, R4, R199, RZ, 0x1f ;  /* 0x00001fffc7047589 */ /* 0x000e6200000e0000 */
        /* <DEDUP_REMOVED lines=18> */
[----:B-1----:R-:W-:Y:S02]  /*12ca0*/  ISETP.NE.AND P4, PT, R4, RZ, PT ;  /* 0x000000ff0400720c */ /* 0x002fe40003f85270 */
        /* <DEDUP_REMOVED lines=9> */
[----:B------:R-:W-:Y:S02]  /*12d40*/  LOP3.LUT R48, R48, R49, RZ, 0x3c, !PT ;  /* 0x0000003130307212 */ /* 0x000fe400078e3cff */
[----:B------:R-:W-:Y:S01]  /*12d50*/  LOP3.LUT R64, R64, R65, RZ, 0x3c, !PT ;  /* 0x0000004140407212 */ /* 0x000fe200078e3cff */
[--C-:B------:R-:W-:Y:S01]  /*12d60*/  IMAD.X R65, RZ, RZ, R173.reuse, P1 ;  /* 0x000000ffff417224 */ /* 0x100fe200008e06ad */
[----:B------:R-:W-:Y:S01]  /*12d70*/  LOP3.LUT R60, R60, R61, RZ, 0x3c, !PT ;  /* 0x0000003d3c3c7212 */ /* 0x000fe200078e3cff */
[--C-:B------:R-:W-:Y:S01]  /*12d80*/  IMAD.X R61, RZ, RZ, R173.reuse, P2 ;  /* 0x000000ffff3d7224 */ /* 0x100fe200010e06ad */
[----:B------:R-:W-:Y:S01]  /*12d90*/  LOP3.LUT R72, R72, R73, RZ, 0x3c, !PT ;  /* 0x0000004948487212 */ /* 0x000fe200078e3cff */
[----:B------:R-:W-:Y:S01]  /*12da0*/  IMAD.X R73, RZ, RZ, R173, P3 ;  /* 0x000000ffff497224 */ /* 0x000fe200018e06ad */
[----:B------:R-:W-:-:S02]  /*12db0*/  IADD3.X R49, RZ, R173, RZ, P6, !PT ;  /* 0x000000adff317210 */ /* 0x000fc400037fe4ff */
[----:B------:R-:W-:Y:S02]  /*12dc0*/  LOP3.LUT R172, R7, R172, RZ, 0x3c, !PT ;  /* 0x000000ac07ac7212 */ /* 0x000fe400078e3cff */
        /* <DEDUP_REMOVED lines=8> */
[----:B------:R-:W-:Y:S01]  /*12e50*/  IMAD R6, R78, UR4, RZ ;  /* 0x000000044e067c24 */ /* 0x000fe2000f8e02ff */
[----:B------:R-:W-:Y:S01]  /*12e60*/  ULDC.64 UR6, c[0x0][0x208] ;  /* 0x0000820000067ab9 */ /* 0x000fe20000000a00 */
[----:B------:R-:W-:Y:S02]  /*12e70*/  IMAD.MOV.U32 R4, RZ, RZ, R18 ;  /* 0x000000ffff047224 */ /* 0x000fe400078e0012 */
[C---:B------:R-:W-:Y:S02]  /*12e80*/  IMAD R7, R193.reuse, UR5, R6 ;  /* 0x00000005c1077c24 */ /* 0x040fe4000f8e0206 */
[----:B------:R-:W-:Y:S01]  /*12e90*/  IMAD.WIDE.U32 R4, R193, UR4, R4 ;  /* 0x00000004c1047c25 */ /* 0x000fe2000f8e0004 */
[----:B------:R-:W-:-:S03]  /*12ea0*/  ULDC.64 UR4, c[0x0][0xc78] ;  /* 0x00031e0000047ab9 */ /* 0x000fc60000000a00 */
[----:B------:R-:W-:Y:S02]  /*12eb0*/  IMAD.IADD R5, R5, 0x1, R7 ;  /* 0x0000000105057824 */ /* 0x000fe400078e0207 */
[----:B------:R-:W-:Y:S02]  /*12ec0*/  IMAD.MOV R7, RZ, RZ, -R22 ;  /* 0x000000ffff077224 */ /* 0x000fe400078e0a16 */
[----:B------:R-:W-:Y:S02]  /*12ed0*/  IMAD R15, R197, 0x40, R19 ;  /* 0x00000040c50f7824 */ /* 0x000fe400078e0213 */
[----:B------:R-:W-:Y:S01]  /*12ee0*/  IMAD R6, R80, UR4, RZ ;  /* 0x0000000450067c24 */ /* 0x000fe2000f8e02ff */
[----:B------:R-:W-:Y:S01]  /*12ef0*/  ISETP.NE.AND P0, PT, R16, R7, PT ;  /* 0x000000071000720c */ /* 0x000fe20003f05270 */
[----:B------:R-:W-:Y:S01]  /*12f00*/  IMAD.WIDE.U32 R4, R79, UR4, R4 ;  /* 0x000000044f047c25 */ /* 0x000fe2000f8e0004 */
[----:B------:R-:W-:Y:S02]  /*12f10*/  SHF.R.S32.HI R11, RZ, 0x1f, R15 ;  /* 0x0000001fff0b7819 */ /* 0x000fe4000001140f */
[C---:B------:R-:W-:Y:S01]  /*12f20*/  ISETP.GE.OR P1, PT, R15.reuse, R76, P0 ;  /* 0x0000004c0f00720c */ /* 0x040fe20000726670 */
[----:B------:R-:W-:-:S02]  /*12f30*/  VIADD R7, R15, 0x8 ;  /* 0x000000080f077836 */ /* 0x000fc40000000000 */
[----:B------:R-:W-:Y:S01]  /*12f40*/  IMAD R10, R79, UR5, R6 ;  /* 0x000000054f0a7c24 */ /* 0x000fe2000f8e0206 */
[----:B------:R-:W-:Y:S01]  /*12f50*/  IADD3 R6, P2, R15, R4, RZ ;  /* 0x000000040f067210 */ /* 0x000fe20007f5e0ff */
[----:B------:R-:W-:Y:S01]  /*12f60*/  ULDC.64 UR4, c[0x0][0xc40] ;  /* 0x0003100000047ab9 */ /* 0x000fe20000000a00 */
[----:B------:R-:W-:Y:S02]  /*12f70*/  ISETP.GE.OR P0, PT, R7, R76, P0 ;  /* 0x0000004c0700720c */ /* 0x000fe40000706670 */
[----:B------:R-:W-:Y:S02]  /*12f80*/  IADD3.X R11, R11, R5, R10, P2, !PT ;  /* 0x000000050b0b7210 */ /* 0x000fe400017fe40a */
[----:B------:R-:W-:-:S04]  /*12f90*/  LEA R4, P2, R6, UR4, 0x2 ;  /* 0x0000000406047c11 */ /* 0x000fc8000f8410ff */
[----:B------:R-:W-:-:S05]  /*12fa0*/  LEA.HI.X R5, R6, UR5, R11, 0x2, P2 ;  /* 0x0000000506057c11 */ /* 0x000fca00090f140b */
[----:B------:R1:W-:Y:S04]  /*12fb0*/  @!P1 STG.E desc[UR6][R4.64], R3 ;  /* 0x0000000304009986 */ /* 0x0003e8000c101906 */
[----:B------:R1:W-:Y:S02]  /*12fc0*/  @!P0 STG.E desc[UR6][R4.64+0x20], R0 ;  /* 0x0000200004008986 */ /* 0x0003e4000c101906 */
.L_x_2500:
[----:B------:R-:W-:Y:S01]  /*12fd0*/  ULDC.64 UR4, c[0x0][0x208] ;  /* 0x0000820000047ab9 */ /* 0x000fe20000000a00 */
[C---:B-1----:R-:W-:Y:S01]  /*12fe0*/  VIADD R3, R191.reuse, 0x40 ;  /* 0x00000040bf037836 */ /* 0x042fe20000000000 */
[----:B------:R1:W5:Y:S01]  /*12ff0*/  LD.E.128 R4, desc[UR4][R172.64] ;  /* 0x00000004ac047980 */ /* 0x000362000c101d00 */
[C---:B------:R-:W-:Y:S01]  /*13000*/  VIADD R83, R191.reuse, 0xc0 ;  /* 0x000000c0bf537836 */ /* 0x040fe20000000000 */
[C---:B------:R-:W-:Y:S01]  /*13010*/  IADD3 R82, R191.reuse, 0x80, RZ ;  /* 0x00000080bf527810 */ /* 0x040fe20007ffe0ff */
[----:B------:R-:W-:Y:S01]  /*13020*/  ULDC.64 UR6, c[0x0][0xba0] ;  /* 0x0002e80000067ab9 */ /* 0x000fe20000000a00 */
[----:B------:R-:W5:Y:S04]  /*13030*/  LD.E.128 R8, desc[UR4][R8.64] ;  /* 0x0000000408087980 */ /* 0x000f68000c101d00 */
        /* <DEDUP_REMOVED lines=14> */
[----:B------:R-:W-:Y:S01]  /*13120*/  ULDC UR5, c[0x0][0xb8c] ;  /* 0x0002e30000057ab9 */ /* 0x000fe20000000800 */
[----:B------:R-:W-:Y:S01]  /*13130*/  VIADD R84, R191, 0x100 ;  /* 0x00000100bf547836 */ /* 0x000fe20000000000 */
[----:B------:R-:W-:Y:S01]  /*13140*/  ISETP.GE.AND P1, PT, R3, UR5, PT ;  /* 0x0000000503007c0c */ /* 0x000fe2000bf26270 */
[C---:B------:R-:W-:Y:S01]  /*13150*/  VIADD R86, R191.reuse, 0x140 ;  /* 0x00000140bf567836 */ /* 0x040fe20000000000 */
[C---:B------:R-:W-:Y:S01]  /*13160*/  ISETP.GE.AND P0, PT, R191.reuse, UR5, PT ;  /* 0x00000005bf007c0c */ /* 0x040fe2000bf06270 */
[----:B------:R-:W-:Y:S01]  /*13170*/  @!PT LDS RZ, [RZ] ;  /* 0x00000000fffff984 */ /* 0x000fe20000000800 */
[----:B------:R-:W-:Y:S01]  /*13180*/  @!PT LDS RZ, [RZ] ;  /* 0x00000000fffff984 */ /* 0x000fe20000000800 */
[----:B------:R-:W-:Y:S01]  /*13190*/  @!PT LDS RZ, [RZ] ;  /* 0x00000000fffff984 */ /* 0x000fe20000000800 */
[----:B------:R-:W-:Y:S01]  /*131a0*/  @!PT LDS RZ, [RZ] ;  /* 0x00000000fffff984 */ /* 0x000fe20000000800 */
[----:B------:R2:W-:Y:S06]  /*131b0*/  MEMBAR.ALL.CTA ;  /* 0x0000000000007992 */ /* 0x0005ec0000008000 */
[----:B--2---:R-:W2:Y:S01]  /*131c0*/  FENCE.VIEW.ASYNC.S ;  /* 0x00000000000073c6 */ /* 0x004ea20000000000 */
[----:B------:R-:W-:Y:S01]  /*131d0*/  SEL R17, RZ, 0xffffffff, P1 ;  /* 0xffffffffff117807 */ /* 0x000fe20000800000 */
[----:B------:R-:W-:Y:S01]  /*131e0*/  UIADD3 UR4, UR37, 0x38820, URZ ;  /* 0x0003882025047890 */ /* 0x000fe2000fffe03f */
[----:B------:R-:W-:Y:S01]  /*131f0*/  SEL R0, RZ, 0x1, P0 ;  /* 0x00000001ff007807 */ /* 0x000fe20000000000 */
[----:B------:R-:W-:Y:S01]  /*13200*/  VIADD R85, R191, 0x1c0 ;  /* 0x000001c0bf557836 */ /* 0x000fe20000000000 */
[----:B------:R-:W-:Y:S01]  /*13210*/  ISETP.GE.AND P0, PT, R82, UR5, PT ;  /* 0x0000000552007c0c */ /* 0x000fe2000bf06270 */
[----:B------:R-:W-:Y:S01]  /*13220*/  IMAD.SHL.U32 R17, R17, 0x2, RZ ;  /* 0x0000000211117824 */ /* 0x000fe200078e00ff */
[----:B------:R-:W-:Y:S01]  /*13230*/  ISETP.GE.AND P1, PT, R83, UR5, PT ;  /* 0x0000000553007c0c */ /* 0x000fe2000bf26270 */
[----:B------:R-:W-:Y:S01]  /*13240*/  UPRMT UR4, URZ, 0x654, UR4 ;  /* 0x000006543f047896 */ /* 0x000fe20008000004 */
[----:B------:R-:W-:Y:S01]  /*13250*/  SHF.R.S32.HI R21, RZ, 0x1f, R191 ;  /* 0x0000001fff157819 */ /* 0x000fe200000114bf */
[----:B------:R-:W-:Y:S01]  /*13260*/  BSSY B1, `(.L_x_2501) ;  /* 0x0000043000017945 */ /* 0x000fe20003800000 */
[----:B------:R-:W-:-:S02]  /*13270*/  LOP3.LUT R0, R17, 0x2, R0, 0xe2, !PT ;  /* 0x0000000211007812 */ /* 0x000fc400078ee200 */
[----:B------:R-:W-:Y:S02]  /*13280*/  SEL R17, RZ, 0x4, P0 ;  /* 0x00000004ff117807 */ /* 0x000fe40000000000 */
[----:B------:R-:W-:Y:S02]  /*13290*/  SEL R20, RZ, 0x8, P1 ;  /* 0x00000008ff147807 */ /* 0x000fe40000800000 */
[----:B------:R-:W-:Y:S02]  /*132a0*/  ISETP.GE.AND P0, PT, R84, UR5, PT ;  /* 0x0000000554007c0c */ /* 0x000fe4000bf06270 */
[----:B------:R-:W-:Y:S01]  /*132b0*/  LOP3.LUT R0, R20, R0, R17, 0xfe, !PT ;  /* 0x0000000014007212 */ /* 0x000fe200078efe11 */
[----:B------:R-:W-:Y:S01]  /*132c0*/  IMAD R17, R77, UR6, RZ ;  /* 0x000000064d117c24 */ /* 0x000fe2000f8e02ff */
[----:B------:R-:W-:Y:S01]  /*132d0*/  IADD3 R81, R191, 0x180, RZ ;  /* 0x00000180bf517810 */ /* 0x000fe20007ffe0ff */
[----:B------:R-:W-:Y:S01]  /*132e0*/  IMAD.MOV.U32 R20, RZ, RZ, R191 ;  /* 0x000000ffff147224 */ /* 0x000fe200078e00bf */
[----:B------:R-:W-:Y:S01]  /*132f0*/  ISETP.GE.AND P1, PT, R86, UR5, PT ;  /* 0x0000000556007c0c */ /* 0x000fe2000bf26270 */
[C---:B------:R-:W-:Y:S01]  /*13300*/  IMAD R77, R18.reuse, UR7, R17 ;  /* 0x00000007124d7c24 */ /* 0x040fe2000f8e0211 */
[----:B------:R-:W-:Y:S01]  /*13310*/  SEL R17, RZ, 0x10, P0 ;  /* 0x00000010ff117807 */ /* 0x000fe20000000000 */
[----:B------:R-:W-:Y:S01]  /*13320*/  IMAD.WIDE.U32 R20, R18, UR6, R20 ;  /* 0x0000000612147c25 */ /* 0x000fe2000f8e0014 */
[----:B------:R-:W-:Y:S01]  /*13330*/  ISETP.GE.AND P0, PT, R81, UR5, PT ;  /* 0x0000000551007c0c */ /* 0x000fe2000bf06270 */
[----:B------:R-:W-:Y:S01]  /*13340*/  ULDC.64 UR6, c[0x0][0xbe0] ;  /* 0x0002f80000067ab9 */ /* 0x000fe20000000a00 */
[----:B------:R-:W-:Y:S01]  /*13350*/  SEL R18, RZ, 0x20, P1 ;  /* 0x00000020ff127807 */ /* 0x000fe20000800000 */
[----:B------:R-:W-:Y:S01]  /*13360*/  IMAD R81, R197, -0x40, R76 ;  /* 0xffffffc0c5517824 */ /* 0x000fe200078e024c */
[----:B------:R-:W-:Y:S01]  /*13370*/  ISETP.GE.AND P1, PT, R85, UR5, PT ;  /* 0x0000000555007c0c */ /* 0x000fe2000bf26270 */
[----:B------:R-:W-:Y:S01]  /*13380*/  IMAD.IADD R21, R21, 0x1, R77 ;  /* 0x0000000115157824 */ /* 0x000fe200078e024d */
[----:B------:R-:W-:Y:S01]  /*13390*/  LOP3.LUT R17, R18, R0, R17, 0xfe, !PT ;  /* 0x0000000012117212 */ /* 0x000fe200078efe11 */
[----:B------:R-:W-:Y:S01]  /*133a0*/  IMAD R78, R78, UR6, RZ ;  /* 0x000000064e4e7c24 */ /* 0x000fe2000f8e02ff */
[C---:B------:R-:W-:Y:S01]  /*133b0*/  ISETP.GE.AND P2, PT, R194.reuse, R81, PT ;  /* 0x00000051c200720c */ /* 0x040fe20003f46270 */
[C---:B------:R-:W-:Y:S01]  /*133c0*/  IMAD.WIDE.U32 R20, R193.reuse, UR6, R20 ;  /* 0x00000006c1147c25 */ /* 0x040fe2000f8e0014 */
[----:B------:R-:W-:Y:S01]  /*133d0*/  SEL R0, RZ, 0x40, P0 ;  /* 0x00000040ff007807 */ /* 0x000fe20000000000 */
[----:B--2---:R-:W-:Y:S01]  /*133e0*/  SYNCS.ARRIVE.TRANS64.RED.A1T0 RZ, [UR4], RZ ;  /* 0x000000ffffff79a7 */ /* 0x004fe20008100404 */
[----:B------:R-:W-:Y:S01]  /*133f0*/  SHF.R.S32.HI R195, RZ, 0x1f, R194 ;  /* 0x0000001fffc37819 */ /* 0x000fe200000114c2 */
[----:B------:R-:W-:Y:S01]  /*13400*/  IMAD R77, R193, UR7, R78 ;  /* 0x00000007c14d7c24 */ /* 0x000fe2000f8e024e */
[----:B------:R-:W-:Y:S01]  /*13410*/  ULDC.64 UR6, c[0x0][0xbe8] ;  /* 0x0002fa0000067ab9 */ /* 0x000fe20000000a00 */
[----:B------:R-:W-:Y:S01]  /*13420*/  VIADD R18, R194, 0x20 ;  /* 0x00000020c2127836 */ /* 0x000fe20000000000 */
[----:B------:R-:W-:Y:S01]  /*13430*/  LOP3.LUT R0, R17, R0, RZ, 0xfc, !PT ;  /* 0x0000000011007212 */ /* 0x000fe200078efcff */
[----:B------:R-:W-:-:S02]  /*13440*/  IMAD R17, R80, UR6, RZ ;  /* 0x0000000650117c24 */ /* 0x000fc4000f8e02ff */
[----:B------:R-:W-:Y:S01]  /*13450*/  IMAD.IADD R21, R21, 0x1, R77 ;  /* 0x0000000115157824 */ /* 0x000fe200078e024d */
[----:B------:R-:W-:Y:S01]  /*13460*/  ISETP.GE.AND P0, PT, R18, R81, PT ;  /* 0x000000511200720c */ /* 0x000fe20003f06270 */
[C---:B------:R-:W-:Y:S01]  /*13470*/  IMAD R81, R79.reuse, UR7, R17 ;  /* 0x000000074f517c24 */ /* 0x040fe2000f8e0211 */
[----:B------:R-:W-:Y:S01]  /*13480*/  SEL R17, RZ, 0x80, P1 ;  /* 0x00000080ff117807 */ /* 0x000fe20000800000 */
[----:B------:R-:W-:-:S03]  /*13490*/  IMAD.WIDE.U32 R78, R79, UR6, R20 ;  /* 0x000000064f4e7c25 */ /* 0x000fc6000f8e0014 */
[----:B------:R-:W-:Y:S01]  /*134a0*/  LOP3.LUT R17, R0, R17, RZ, 0xfc, !PT ;  /* 0x0000001100117212 */ /* 0x000fe200078efcff */
[----:B------:R-:W-:-:S04]  /*134b0*/  IMAD.WIDE R76, R197, 0x40, R194 ;  /* 0x00000040c54c7825 */ /* 0x000fc800078e02c2 */
[----:B------:R-:W-:Y:S01]  /*134c0*/  IMAD.IADD R85, R79, 0x1, R81 ;  /* 0x000000014f557824 */ /* 0x000fe200078e0251 */
[----:B-1----:R-:W-:Y:S06]  /*134d0*/  @P2 BRA `(.L_x_2502) ;  /* 0x00000000006c2947 */ /* 0x002fec0003800000 */
[----:B------:R-:W-:Y:S01]  /*134e0*/  ULDC.64 UR6, c[0x0][0xbd8] ;  /* 0x0002f60000067ab9 */ /* 0x000fe20000000a00 */
[----:B------:R-:W-:Y:S01]  /*134f0*/  MOV R20, R78 ;  /* 0x0000004e00147202 */ /* 0x000fe20000000f00 */
[----:B------:R-:W-:Y:S01]  /*13500*/  IMAD R81, R77, UR6, RZ ;  /* 0x000000064d517c24 */ /* 0x000fe2000f8e02ff */
[----:B------:R-:W-:Y:S01]  /*13510*/  ISETP.GE.AND P2, PT, R191, UR5, PT ;  /* 0x00000005bf007c0c */ /* 0x000fe2000bf46270 */
[----:B------:R-:W-:Y:S01]  /*13520*/  IMAD.MOV.U32 R21, RZ, RZ, R85 ;  /* 0x000000ffff157224 */ /* 0x000fe200078e0055 */
[----:B------:R-:W-:Y:S01]  /*13530*/  ISETP.GE.AND P3, PT, R3, UR5, PT ;  /* 0x0000000503007c0c */ /* 0x000fe2000bf66270 */
[C---:B------:R-:W-:Y:S01]  /*13540*/  IMAD R81, R76.reuse, UR7, R81 ;  /* 0x000000074c517c24 */ /* 0x040fe2000f8e0251 */
[----:B------:R-:W-:Y:S01]  /*13550*/  ULDC.64 UR8, c[0x0][0x208] ;  /* 0x0000820000087ab9 */ /* 0x000fe20000000a00 */
[----:B------:R-:W-:Y:S01]  /*13560*/  IMAD.WIDE.U32 R20, R76, UR6, R20 ;  /* 0x000000064c147c25 */ /* 0x000fe2000f8e0014 */
[----:B------:R-:W-:Y:S01]  /*13570*/  ULDC.64 UR6, c[0x0][0xb80] ;  /* 0x0002e00000067ab9 */ /* 0x000fe20000000a00 */
[----:B------:R-:W-:-:S02]  /*13580*/  ISETP.GE.AND P4, PT, R86, UR5, PT ;  /* 0x0000000556007c0c */ /* 0x000fc4000bf86270 */
[----:B------:R-:W-:Y:S01]  /*13590*/  IMAD.IADD R21, R21, 0x1, R81 ;  /* 0x0000000115157824 */ /* 0x000fe200078e0251 */
[----:B------:R-:W-:Y:S02]  /*135a0*/  LEA R80, P1, R20, UR6, 0x1 ;  /* 0x0000000614507c11 */ /* 0x000fe4000f8208ff */
[----:B------:R-:W-:Y:S02]  /*135b0*/  LOP3.LUT P5, RZ, R0, 0x40, RZ, 0xc0, !PT ;  /* 0x0000004000ff7812 */ /* 0x000fe400078ac0ff */
[----:B------:R-:W-:Y:S02]  /*135c0*/  LEA.HI.X R81, R20, UR7, R21, 0x1, P1 ;  /* 0x0000000714517c11 */ /* 0x000fe400088f0c15 */
[----:B------:R-:W-:Y:S02]  /*135d0*/  ISETP.GE.AND P1, PT, R82, UR5, PT ;  /* 0x0000000552007c0c */ /* 0x000fe4000bf26270 */
[----:B------:R-:W-:Y:S01]  /*135e0*/  LOP3.LUT P6, RZ, R17, 0x80, RZ, 0xc0, !PT ;  /* 0x0000008011ff7812 */ /* 0x000fe200078cc0ff */
        /* <DEDUP_REMOVED lines=10> */
.L_x_2502:
[----:B------:R-:W-:Y:S05]  /*13690*/  BSYNC B1 ;  /* 0x0000000000017941 */ /* 0x000fea0003800000 */
.L_x_2501:
[----:B------:R-:W-:Y:S05]  /*136a0*/  @P0 BRA `(.L_x_2503) ;  /* 0x0000000c00200947 */ /* 0x000fea0003800000 */
[----:B-1---5:R-:W-:Y:S01]  /*136b0*/  IADD3 R7, P0, R76, 0x20, RZ ;  /* 0x000000204c077810 */ /* 0x022fe20007f1e0ff */
[----:B------:R-:W-:Y:S01]  /*136c0*/  ULDC.64 UR6, c[0x0][0xbd8] ;  /* 0x0002f60000067ab9 */ /* 0x000fe20000000a00 */
[----:B------:R-:W-:Y:S01]  /*136d0*/  IMAD.MOV.U32 R4, RZ, RZ, R78 ;  /* 0x000000ffff047224 */ /* 0x000fe200078e004e */
[----:B------:R-:W-:Y:S01]  /*136e0*/  ISETP.GE.AND P4, PT, R3, UR5, PT ;  /* 0x0000000503007c0c */ /* 0x000fe2000bf86270 */
[----:B------:R-:W-:Y:S01]  /*136f0*/  IMAD.MOV.U32 R5, RZ, RZ, R85 ;  /* 0x000000ffff057224 */ /* 0x000fe200078e0055 */
[----:B------:R-:W-:Y:S01]  /*13700*/  ULDC.64 UR8, c[0x0][0x208] ;  /* 0x0000820000087ab9 */ /* 0x000fe20000000a00 */
[----:B------:R-:W-:Y:S01]  /*13710*/  IMAD.X R76, RZ, RZ, R77, P0 ;  /* 0x000000ffff4c7224 */ /* 0x000fe200000e064d */
        /* <DEDUP_REMOVED lines=9> */
[----:B------:R-:W-:Y:S02]  /*137b0*/  LEA R6, P6, R4, UR6, 0x1 ;  /* 0x0000000604067c11 */ /* 0x000fe4000f8c08ff */
[----:B------:R-:W-:-:S04]  /*137c0*/  IADD3 R3, R5, R3, RZ ;  /* 0x0000000305037210 */ /* 0x000fc80007ffe0ff */
        /* <DEDUP_REMOVED lines=14> */
.L_x_2498:
[----:B------:R-:W1:Y:S01]  /*138b0*/  LDC.64 R6, c[0x0][0xcd8] ;  /* 0x00033600ff067b82 */ /* 0x000e620000000a00 */
[----:B------:R-:W-:Y:S01]  /*138c0*/  IMAD.MOV.U32 R3, RZ, RZ, RZ ;  /* 0x000000ffff037224 */ /* 0x000fe200078e00ff */
[----:B------:R-:W-:Y:S01]  /*138d0*/  ULDC UR6, c[0x0][0xb8c] ;  /* 0x0002e30000067ab9 */ /* 0x000fe20000000800 */
[----:B------:R-:W-:-:S05]  /*138e0*/  ULDC.64 UR4, c[0x0][0x208] ;  /* 0x0000820000047ab9 */ /* 0x000fca0000000a00 */
[----:B------:R-:W2:Y:S01]  /*138f0*/  LDC.64 R4, c[0x0][0xcd8] ;  /* 0x00033600ff047b82 */ /* 0x000ea20000000a00 */
[----:B-1----:R-:W-:-:S04]  /*13900*/  ISETP.NE.U32.AND P0, PT, R6, RZ, PT ;  /* 0x000000ff0600720c */ /* 0x002fc80003f05070 */
[----:B------:R-:W-:-:S03]  /*13910*/  ISETP.NE.AND.EX P0, PT, R7, RZ, PT, P0 ;  /* 0x000000ff0700720c */ /* 0x000fc60003f05300 */
[----:B------:R-:W1:Y:S08]  /*13920*/  LDC.64 R6, c[0x0][0xce0] ;  /* 0x00033800ff067b82 */ /* 0x000e700000000a00 */
[----:B------:R-:W3:Y:S01]  /*13930*/  LDC R0, c[0x0][0xb88] ;  /* 0x0002e200ff007b82 */ /* 0x000ee20000000800 */
[C---:B------:R-:W-:Y:S01]  /*13940*/  VIADD R13, R191.reuse, 0x40 ;  /* 0x00000040bf0d7836 */ /* 0x040fe20000000000 */
[----:B------:R-:W-:Y:S01]  /*13950*/  ISETP.GE.AND P2, PT, R191, UR6, PT ;  /* 0x00000006bf007c0c */ /* 0x000fe2000bf46270 */
[----:B--2---:R-:W-:Y:S01]  /*13960*/  IMAD.WIDE R4, R196, 0x4, R4 ;  /* 0x00000004c4047825 */ /* 0x004fe200078e0204 */
[----:B-1----:R-:W-:-:S04]  /*13970*/  ISETP.NE.U32.AND P1, PT, R6, RZ, PT ;  /* 0x000000ff0600720c */ /* 0x002fc80003f25070 */
[----:B------:R1:W5:Y:S01]  /*13980*/  @P0 LDG.E R3, desc[UR4][R4.64] ;  /* 0x0000000404030981 */ /* 0x000362000c1e1900 */
[----:B------:R-:W-:-:S13]  /*13990*/  ISETP.NE.AND.EX P1, PT, R7, RZ, PT, P1 ;  /* 0x000000ff0700720c */ /* 0x000fda0003f25310 */
[----:B------:R-:W2:Y:S01]  /*139a0*/  @P1 LDC.64 R6, c[0x0][0xce0] ;  /* 0x00033800ff061b82 */ /* 0x000ea20000000a00 */
[----:B------:R-:W-:-:S04]  /*139b0*/  ISETP.GE.AND P3, PT, R13, UR6, PT ;  /* 0x000000060d007c0c */ /* 0x000fc8000bf66270 */
[----:B------:R-:W-:Y:S02]  /*139c0*/  SEL R9, RZ, 0xffffffff, P3 ;  /* 0xffffffffff097807 */ /* 0x000fe40001800000 */
[----:B------:R-:W-:-:S03]  /*139d0*/  SEL R8, RZ, 0x1, P2 ;  /* 0x00000001ff087807 */ /* 0x000fc60001000000 */
[----:B------:R-:W-:-:S05]  /*139e0*/  IMAD.SHL.U32 R9, R9, 0x2, RZ ;  /* 0x0000000209097824 */ /* 0x000fca00078e00ff */
[----:B------:R-:W-:Y:S01]  /*139f0*/  LOP3.LUT R14, R9, 0x2, R8, 0xe2, !PT ;  /* 0x00000002090e7812 */ /* 0x000fe200078ee208 */
[----:B--2---:R-:W-:-:S05]  /*13a00*/  @P1 IMAD.WIDE R6, R196, 0x4, R6 ;  /* 0x00000004c4061825 */ /* 0x004fca00078e0206 */
[----:B---3--:R1:W5:Y:S01]  /*13a10*/  @P1 LDG.E R0, desc[UR4][R6.64] ;  /* 0x0000000406001981 */ /* 0x008362000c1e1900 */
[----:B------:R-:W-:Y:S05]  /*13a20*/  @P1 BRA `(.L_x_2504) ;  /* 0x0000000000141947 */ /* 0x000fea0003800000 */
[----:B------:R-:W-:Y:S05]  /*13a30*/  @!P0 BRA `(.L_x_2504) ;  /* 0x0000000000108947 */ /* 0x000fea0003800000 */
[----:B------:R-:W-:Y:S02]  /*13a40*/  ULDC.64 UR4, c[0x0][0x208] ;  /* 0x0000820000047ab9 */ /* 0x000fe40000000a00 */
[----:B-1----:R-:W2:Y:S04]  /*13a50*/  LDG.E R7, desc[UR4][R4.64] ;  /* 0x0000000404077981 */ /* 0x002ea8000c1e1900 */
[----:B-----5:R-:W2:Y:S02]  /*13a60*/  LDG.E R0, desc[UR4][R4.64+0x4] ;  /* 0x0000040404007981 */ /* 0x020ea4000c1e1900 */
[----:B--2---:R-:W-:-:S07]  /*13a70*/  IMAD.IADD R0, R0, 0x1, -R7 ;  /* 0x0000000100007824 */ /* 0x004fce00078e0a07 */
.L_x_2504:
[----:B------:R-:W-:Y:S01]  /*13a80*/  ISETP.GT.AND P1, PT, R201, 0x3f, PT ;  /* 0x0000003fc900780c */ /* 0x000fe20003f24270 */
[C---:B------:R-:W-:Y:S01]  /*13a90*/  VIADD R17, R191.reuse, 0x80 ;  /* 0x00000080bf117836 */ /* 0x040fe20000000000 */
[C---:B------:R-:W-:Y:S01]  /*13aa0*/  IADD3 R18, R191.reuse, 0xc0, RZ ;  /* 0x000000c0bf127810 */ /* 0x040fe20007ffe0ff */
[----:B------:R-:W-:Y:S01]  /*13ab0*/  BSSY B1, `(.L_x_2505) ;  /* 0x0000023000017945 */ /* 0x000fe20003800000 */
[----:B-1----:R-:W-:Y:S01]  /*13ac0*/  SHF.R.S32.HI R4, RZ, 0x1f, R196 ;  /* 0x0000001fff047819 */ /* 0x002fe200000114c4 */
[----:B------:R-:W-:Y:S01]  /*13ad0*/  VIADD R24, R191, 0x100 ;  /* 0x00000100bf187836 */ /* 0x000fe20000000000 */
[----:B------:R-:W-:Y:S01]  /*13ae0*/  ISETP.GE.AND P2, PT, R17, UR6, PT ;  /* 0x0000000611007c0c */ /* 0x000fe2000bf46270 */
[----:B------:R-:W-:Y:S01]  /*13af0*/  VIADD R25, R191, 0x140 ;  /* 0x00000140bf197836 */ /* 0x000fe20000000000 */
[----:B------:R-:W-:Y:S02]  /*13b00*/  ISETP.GE.AND P3, PT, R18, UR6, PT ;  /* 0x0000000612007c0c */ /* 0x000fe4000bf66270 */
[----:B------:R-:W-:-:S02]  /*13b10*/  SHF.R.S32.HI R9, RZ, 0x1f, R193 ;  /* 0x0000001fff097819 */ /* 0x000fc400000114c1 */
[----:B------:R-:W-:Y:S02]  /*13b20*/  SHF.R.S32.HI R12, RZ, 0x1f, R191 ;  /* 0x0000001fff0c7819 */ /* 0x000fe400000114bf */
[----:B------:R-:W-:Y:S02]  /*13b30*/  SEL R11, R196, RZ, !P0 ;  /* 0x000000ffc40b7207 */ /* 0x000fe40004000000 */
[----:B------:R-:W-:Y:S02]  /*13b40*/  SEL R10, R4, RZ, !P0 ;  /* 0x000000ff040a7207 */ /* 0x000fe40004000000 */
[----:B-----5:R-:W-:Y:S01]  /*13b50*/  SHF.R.S32.HI R8, RZ, 0x1f, R3 ;  /* 0x0000001fff087819 */ /* 0x020fe20000011403 */
[----:B------:R-:W-:Y:S06]  /*13b60*/  @P1 BRA `(.L_x_2506) ;  /* 0x00000000005c1947 */ /* 0x000fec0003800000 */
[----:B------:R-:W1:Y:S02]  /*13b70*/  S2R R5, SR_TID.X ;  /* 0x0000000000057919 */ /* 0x000e640000002100 */
[----:B-1----:R-:W-:-:S04]  /*13b80*/  IMAD R4, R197, 0x40, R5 ;  /* 0x00000040c5047824 */ /* 0x002fc800078e0205 */
[----:B------:R-:W-:-:S05]  /*13b90*/  VIADD R5, R4, 0xffffff80 ;  /* 0xffffff8004057836 */ /* 0x000fca0000000000 */
[----:B------:R-:W-:-:S13]  /*13ba0*/  ISETP.GE.AND P0, PT, R5, R0, PT ;  /* 0x000000000500720c */ /* 0x000fda0003f06270 */
[----:B------:R-:W-:Y:S05]  /*13bb0*/  @P0 BRA `(.L_x_2506) ;  /* 0x0000000000480947 */ /* 0x000fea0003800000 */
[----:B------:R-:W-:Y:S01]  /*13bc0*/  IADD3 R4, P0, R5, R3, RZ ;  /* 0x0000000305047210 */ /* 0x000fe20007f1e0ff */
[----:B------:R-:W-:Y:S01]  /*13bd0*/  ULDC.64 UR4, c[0x0][0xc70] ;  /* 0x00031c0000047ab9 */ /* 0x000fe20000000a00 */
[----:B------:R-:W-:Y:S01]  /*13be0*/  ULDC.64 UR8, c[0x0][0x208] ;  /* 0x0000820000087ab9 */ /* 0x000fe20000000a00 */
        /* <DEDUP_REMOVED lines=15> */
.L_x_2506:
[----:B------:R-:W-:Y:S05]  /*13ce0*/  BSYNC B1 ;  /* 0x0000000000017941 */ /* 0x000fea0003800000 */
.L_x_2505:
[----:B------:R-:W-:Y:S01]  /*13cf0*/  ULDC.64 UR4, c[0x0][0xba0] ;  /* 0x0002e80000047ab9 */ /* 0x000fe20000000a00 */
[----:B------:R-:W-:Y:S01]  /*13d00*/  IMAD.MOV.U32 R4, RZ, RZ, R191 ;  /* 0x000000ffff047224 */ /* 0x000fe200078e00bf */
[----:B-1----:R-:W-:Y:S01]  /*13d10*/  SEL R7, RZ, 0x4, P2 ;  /* 0x00000004ff077807 */ /* 0x002fe20001000000 */
[----:B------:R-:W-:Y:S01]  /*13d20*/  IMAD.MOV.U32 R5, RZ, RZ, R12 ;  /* 0x000000ffff057224 */ /* 0x000fe200078e000c */
[----:B------:R-:W-:Y:S01]  /*13d30*/  ISETP.GE.AND P0, PT, R24, UR6, PT ;  /* 0x0000000618007c0c */ /* 0x000fe2000bf06270 */
[----:B------:R-:W-:Y:S01]  /*13d40*/  IMAD R6, R8, UR4, RZ ;  /* 0x0000000408067c24 */ /* 0x000fe2000f8e02ff */
[----:B------:R-:W-:Y:S01]  /*13d50*/  SEL R8, RZ, 0x8, P3 ;  /* 0x00000008ff087807 */ /* 0x000fe20001800000 */
[----:B------:R-:W-:Y:S01]  /*13d60*/  IMAD.WIDE.U32 R4, R3, UR4, R4 ;  /* 0x0000000403047c25 */ /* 0x000fe2000f8e0004 */
[----:B------:R-:W-:Y:S01]  /*13d70*/  ISETP.GE.AND P1, PT, R25, UR6, PT ;  /* 0x0000000619007c0c */ /* 0x000fe2000bf26270 */
[----:B------:R-:W-:Y:S01]  /*13d80*/  BSSY B1, `(.L_x_2507) ;  /* 0x000003c000017945 */ /* 0x000fe20003800000 */
[----:B------:R-:W-:Y:S01]  /*13d90*/  LOP3.LUT R7, R8, R14, R7, 0xfe, !PT ;  /* 0x0000000e08077212 */ /* 0x000fe200078efe07 */
[----:B------:R-:W-:Y:S01]  /*13da0*/  IMAD R3, R3, UR5, R6 ;  /* 0x0000000503037c24 */ /* 0x000fe2000f8e0206 */
[----:B------:R-:W-:Y:S01]  /*13db0*/  SEL R8, RZ, 0x10, P0 ;  /* 0x00000010ff087807 */ /* 0x000fe20000000000 */
[----:B------:R-:W-:Y:S01]  /*13dc0*/  VIADD R6, R191, 0x180 ;  /* 0x00000180bf067836 */ /* 0x000fe20000000000 */
[----:B------:R-:W-:Y:S01]  /*13dd0*/  SEL R12, RZ, 0x20, P1 ;  /* 0x00000020ff0c7807 */ /* 0x000fe20000800000 */
[----:B------:R-:W-:Y:S01]  /*13de0*/  ULDC.64 UR4, c[0x0][0xbe0] ;  /* 0x0002f80000047ab9 */ /* 0x000fe20000000a00 */
[----:B------:R-:W-:-:S02]  /*13df0*/  IMAD.IADD R5, R5, 0x1, R3 ;  /* 0x0000000105057824 */ /* 0x000fc400078e0203 */
[----:B------:R-:W-:Y:S01]  /*13e00*/  ISETP.GE.AND P0, PT, R6, UR6, PT ;  /* 0x0000000606007c0c */ /* 0x000fe2000bf06270 */
[----:B------:R-:W-:Y:S01]  /*13e10*/  IMAD R6, R9, UR4, RZ ;  /* 0x0000000409067c24 */ /* 0x000fe2000f8e02ff */
[----:B------:R-:W-:Y:S01]  /*13e20*/  LOP3.LUT R9, R12, R7, R8, 0xfe, !PT ;  /* 0x000000070c097212 */ /* 0x000fe200078efe08 */
[----:B------:R-:W-:Y:S01]  /*13e30*/  IMAD.WIDE.U32 R4, R193, UR4, R4 ;  /* 0x00000004c1047c25 */ /* 0x000fe2000f8e0004 */
[----:B------:R-:W-:-:S03]  /*13e40*/  IADD3 R7, R191, 0x1c0, RZ ;  /* 0x000001c0bf077810 */ /* 0x000fc60007ffe0ff */
[----:B------:R-:W-:Y:S01]  /*13e50*/  IMAD R3, R193, UR5, R6 ;  /* 0x00000005c1037c24 */ /* 0x000fe2000f8e0206 */
[----:B------:R-:W-:Y:S01]  /*13e60*/  ISETP.GE.AND P2, PT, R7, UR6, PT ;  /* 0x0000000607007c0c */ /* 0x000fe2000bf46270 */
[----:B------:R-:W-:Y:S01]  /*13e70*/  IMAD R7, R197, -0x40, R0 ;  /* 0xffffffc0c5077824 */ /* 0x000fe200078e0200 */
[----:B------:R-:W-:Y:S01]  /*13e80*/  SEL R6, RZ, 0x40, P0 ;  /* 0x00000040ff067807 */ /* 0x000fe20000000000 */
[C---:B------:R-:W-:Y:S01]  /*13e90*/  VIADD R0, R194.reuse, 0x20 ;  /* 0x00000020c2007836 */ /* 0x040fe20000000000 */
[----:B------:R-:W-:Y:S01]  /*13ea0*/  ULDC.64 UR4, c[0x0][0xbe8] ;  /* 0x0002fa0000047ab9 */ /* 0x000fe20000000a00 */
[----:B------:R-:W-:Y:S01]  /*13eb0*/  IMAD.IADD R5, R5, 0x1, R3 ;  /* 0x0000000105057824 */ /* 0x000fe200078e0203 */
[-C--:B------:R-:W-:Y:S01]  /*13ec0*/  ISETP.GE.AND P1, PT, R194, R7.reuse, PT ;  /* 0x00000007c200720c */ /* 0x080fe20003f26270 */
[----:B------:R-:W-:Y:S01]  /*13ed0*/  IMAD.MOV.U32 R8, RZ, RZ, R194 ;  /* 0x000000ffff087224 */ /* 0x000fe200078e00c2 */
[----:B------:R-:W-:Y:S01]  /*13ee0*/  ISETP.GE.AND P0, PT, R0, R7, PT ;  /* 0x000000070000720c */ /* 0x000fe20003f06270 */
[----:B------:R-:W-:Y:S01]  /*13ef0*/  IMAD R0, R10, UR4, RZ ;  /* 0x000000040a007c24 */ /* 0x000fe2000f8e02ff */
[----:B------:R-:W-:Y:S01]  /*13f00*/  LOP3.LUT R15, R9, R6, RZ, 0xfc, !PT ;  /* 0x00000006090f7212 */ /* 0x000fe200078efcff */
[----:B------:R-:W-:Y:S01]  /*13f10*/  IMAD.WIDE.U32 R6, R11, UR4, R4 ;  /* 0x000000040b067c25 */ /* 0x000fe2000f8e0004 */
[----:B------:R-:W-:-:S03]  /*13f20*/  SHF.R.S32.HI R9, RZ, 0x1f, R194 ;  /* 0x0000001fff097819 */ /* 0x000fc600000114c2 */
[----:B------:R-:W-:Y:S01]  /*13f30*/  IMAD R3, R11, UR5, R0 ;  /* 0x000000050b037c24 */ /* 0x000fe2000f8e0200 */
        /* <DEDUP_REMOVED lines=18> */
[----:B------:R-:W-:Y:S02]  /*14060*/  ISETP.GE.AND P3, PT, R24, UR6, PT ;  /* 0x0000000618007c0c */ /* 0x000fe4000bf66270 */
[----:B------:R-:W-:Y:S02]  /*14070*/  LEA.HI.X R21, R4, UR5, R3, 0x1, P1 ;  /* 0x0000000504157c11 */ /* 0x000fe400088f0c03 */
[----:B------:R-:W-:Y:S02]  /*14080*/  ISETP.GE.AND P1, PT, R17, UR6, PT ;  /* 0x0000000611007c0c */ /* 0x000fe4000bf26270 */
[----:B------:R-:W-:Y:S01]  /*14090*/  ISETP.GE.AND P2, PT, R25, UR6, PT ;  /* 0x0000000619007c0c */ /* 0x000fe2000bf46270 */
        /* <DEDUP_REMOVED lines=10> */
.L_x_2508:
[----:B------:R-:W-:Y:S05]  /*14140*/  BSYNC B1 ;  /* 0x0000000000017941 */ /* 0x000fea0003800000 */
.L_x_2507:
        /* <DEDUP_REMOVED lines=30> */
.L_x_2503:
[----:B------:R-:W-:Y:S05]  /*14330*/  BSYNC B0 ;  /* 0x0000000000007941 */ /* 0x000fea0003800000 */
.L_x_2497:
[----:B------:R-:W-:Y:S02]  /*14340*/  ULDC UR4, c[0x0][0xd14] ;  /* 0x0003450000047ab9 */ /* 0x000fe40000000800 */
[----:B0-----:R-:W-:-:S13]  /*14350*/  ISETP.GE.AND P0, PT, R187, UR4, PT ;  /* 0x00000004bb007c0c */ /* 0x001fda000bf06270 */
[----:B------:R-:W-:Y:S05]  /*14360*/  @!P0 BRA `(.L_x_2509) ;  /* 0xfffffec800f88947 */ /* 0x000fea000383ffff */
[----:B------:R-:W-:Y:S05]  /*14370*/  EXIT ;  /* 0x000000000000794d */ /* 0x000fea0003800000 */
.L_x_2405:
        /* <DEDUP_REMOVED lines=62> */
.L_x_2514:
        /* <DEDUP_REMOVED lines=16> */
.L_x_2513:
[----:B------:R-:W-:Y:S05]  /*14860*/  BSYNC B0 ;  /* 0x0000000000007941 */ /* 0x000fea0003800000 */
.L_x_2512:
        /* <DEDUP_REMOVED lines=25> */
.L_x_2510:
[----:B------:R-:W-:Y:S01]  /*14a00*/  IMAD.IADD R7, R5, 0x1, -R2 ;  /* 0x0000000105077824 */ /* 0x000fe200078e0a02 */
[----:B------:R-:W-:-:S03]  /*14a10*/  ULDC.64 UR8, c[0x0][0x208] ;  /* 0x0000820000087ab9 */ /* 0x000fc60000000a00 */
        /* <DEDUP_REMOVED lines=19> */
.L_x_2515:
        /* <DEDUP_REMOVED lines=25> */
[----:B------:R-:W-:Y:S02]  /*14ce0*/  VIADDMNMX R8, R3, UR4, R8, PT ;  /* 0x0000000403087c46 */ /* 0x000fe4000b800108 */
[----:B------:R-:W-:Y:S02]  /*14cf0*/  IADD3 R4, R5, R4, RZ ;  /* 0x0000000405047210 */ /* 0x000fe40007ffe0ff */
[----:B------:R-:W-:-:S04]  /*14d00*/  IABS R7, R8 ;  /* 0x0000000800077213 */ /* 0x000fc80000000000 */
[----:B------:R-:W1:Y:S08]  /*14d10*/  I2F.RP R10, R7 ;  /* 0x00000007000a7306 */ /* 0x000e700000209400 */
[----:B-1----:R-:W1:Y:S02]  /*14d20*/  MUFU.RCP R10, R10 ;  /* 0x0000000a000a7308 */ /* 0x002e640000001000 */
[----:B-1----:R-:W-:-:S06]  /*14d30*/  VIADD R2, R10, 0xffffffe ;  /* 0x0ffffffe0a027836 */ /* 0x002fcc0000000000 */
[----:B------:R1:W2:Y:S02]  /*14d40*/  F2I.FTZ.U32.TRUNC.NTZ R3, R2 ;  /* 0x0000000200037305 */ /* 0x0002a4000021f000 */
[----:B-1----:R-:W-:Y:S01]  /*14d50*/  MOV R2, RZ ;  /* 0x000000ff00027202 */ /* 0x002fe20000000f00 */
[----:B--2---:R-:W-:-:S04]  /*14d60*/  IMAD.MOV R6, RZ, RZ, -R3 ;  /* 0x000000ffff067224 */ /* 0x004fc800078e0a03 */
        /* <DEDUP_REMOVED lines=22> */
.L_x_2511:
[----:B------:R-:W-:Y:S02]  /*14ed0*/  IMAD.MOV.U32 R17, RZ, RZ, RZ ;  /* 0x000000ffff117224 */ /* 0x000fe400078e00ff */
[----:B------:R-:W-:Y:S02]  /*14ee0*/  IMAD.U32 R16, RZ, RZ, UR6 ;  /* 0x00000006ff107e24 */ /* 0x000fe4000f8e00ff */
[----:B------:R-:W-:-:S07]  /*14ef0*/  IMAD.MOV.U32 R18, RZ, RZ, RZ ;  /* 0x000000ffff127224 */ /* 0x000fce00078e00ff */
.L_x_2516:
[----:B------:R-:W1:Y:S01]  /*14f00*/  S2R R2, SR_TID.X ;  /* 0x0000000000027919 */ /* 0x000e620000002100 */
[----:B------:R-:W-:Y:S01]  /*14f10*/  UMOV UR4, URZ ;  /* 0x0000003f00047c82 */ /* 0x000fe20008000000 */
        /* <DEDUP_REMOVED lines=10> */
[----:B------:R1:W-:Y:S02]  /*14fc0*/  STL [R1+0x4], R0 ;  /* 0x0000040001007387 */ /* 0x0003e40000100800 */
[----:B-1----:R-:W-:-:S05]  /*14fd0*/  IMAD.U32 R0, RZ, RZ, UR4 ;  /* 0x00000004ff007e24 */ /* 0x002fca000f8e00ff */
[----:B------:R1:W-:Y:S01]  /*14fe0*/  STL [R1+0x1c], R0 ;  /* 0x00001c0001007387 */ /* 0x0003e20000100800 */
[----:B------:R-:W-:Y:S05]  /*14ff0*/  @P0 BRA `(.L_x_2517) ;  /* 0x00000048003c0947 */ /* 0x000fea0003800000 */
[----:B------:R-:W-:Y:S01]  /*15000*/  ULDC UR4, c[0x0][0xc] ;  /* 0x0000030000047ab9 */ /* 0x000fe20000000800 */
[----:B------:R-:W-:Y:S01]  /*15010*/  IMAD.MOV.U32 R2, RZ, RZ, 0x1 ;  /* 0x00000001ff027424 */ /* 0x000fe200078e00ff */
[----:B------:R-:W-:Y:S01]  /*15020*/  ULDC.64 UR54, c[0x0][0x198] ;  /* 0x0000660000367ab9 */ /* 0x000fe20000000a00 */
[----:B-1----:R-:W-:Y:S01]  /*15030*/  IMAD.U32 R0, RZ, RZ, UR4 ;  /* 0x00000004ff007e24 */ /* 0x002fe2000f8e00ff */
[----:B------:R-:W-:Y:S02]  /*15040*/  UMOV UR4, URZ ;  /* 0x0000003f00047c82 */ /* 0x000fe40008000000 */
[----:B------:R-:W-:Y:S04]  /*15050*/  STL [R1+0x4], R2 ;  /* 0x0000040201007387 */ /* 0x000fe80000100800 */
[----:B------:R-:W-:Y:S04]  /*15060*/  STL [R1], RZ ;  /* 0x000000ff01007387 */ /* 0x000fe80000100800 */
[----:B------:R1:W-:Y:S02]  /*15070*/  STL [R1+0x20], R0 ;  /* 0x0000200001007387 */ /* 0x0003e40000100800 */
[----:B-1----:R-:W-:-:S05]  /*15080*/  IMAD.U32 R0, RZ, RZ, UR4 ;  /* 0x00000004ff007e24 */ /* 0x002fca000f8e00ff */
[----:B------:R1:W-:Y:S02]  /*15090*/  STL [R1+0x1c], R0 ;  /* 0x00001c0001007387 */ /* 0x0003e40000100800 */
.L_x_2591:
[----:B------:R-:W-:Y:S05]  /*150a0*/  YIELD ;  /* 0x0000000000007946 */ /* 0x000fea0003800000 */
[----:B------:R-:W-:Y:S01]  /*150b0*/  ULDC.64 UR4, c[0x0][0xb20] ;  /* 0x0002c80000047ab9 */ /* 0x000fe20000000a00 */
[----:B-1----:R-:W-:Y:S01]  /*150c0*/  IMAD.MOV.U32 R0, RZ, RZ, RZ ;  /* 0x000000ffff007224 */ /* 0x002fe200078e00ff */
[----:B------:R-:W-:Y:S01]  /*150d0*/  ISETP.NE.U32.AND P0, PT, RZ, UR4, PT ;  /* 0x00000004ff007c0c */ /* 0x000fe2000bf05070 */
[----:B------:R-:W-:-:S03]  /*150e0*/  ULDC.64 UR6, c[0x0][0x208] ;  /* 0x0000820000067ab9 */ /* 0x000fc60000000a00 */
        /* <DEDUP_REMOVED lines=8> */
[----:B------:R-:W-:Y:S01]  /*15170*/  MOV R4, RZ ;  /* 0x000000ff00047202 */ /* 0x000fe20000000f00 */
[----:B-1----:R-:W1:Y:S02]  /*15180*/  LDC.64 R2, c[0x0][0xaf8] ;  /* 0x0002be00ff027b82 */ /* 0x002e640000000a00 */
[----:B-1----:R-:W-:-:S08]  /*15190*/  IMAD.WIDE R2, R19, 0x4, R2 ;  /* 0x0000000413027825 */ /* 0x002fd000078e0202 */
[----:B------:R-:W2:Y:S01]  /*151a0*/  @P2 LDG.E R4, desc[UR6][R2.64] ;  /* 0x0000000602042981 */ /* 0x000ea2000c1e1900 */
[----:B------:R-:W-:Y:S01]  /*151b0*/  ISETP.NE.U32.AND P1, PT, RZ, UR4, PT ;  /* 0x00000004ff007c0c */ /* 0x000fe2000bf25070 */
[----:B------:R-:W-:Y:S02]  /*151c0*/  ULDC UR4, c[0x0][0x288] ;  /* 0x0000a20000047ab9 */ /* 0x000fe40000000800 */
[----:B------:R-:W-:Y:S01]  /*151d0*/  IMAD.U32 R6, RZ, RZ, UR4 ;  /* 0x00000004ff067e24 */ /* 0x000fe2000f8e00ff */
[----:B------:R-:W-:Y:S01]  /*151e0*/  ISETP.NE.AND.EX P1, PT, RZ, UR5, PT, P1 ;  /* 0x00000005ff007c0c */ /* 0x000fe2000bf25310 */
[----:B------:R-:W-:Y:S02]  /*151f0*/  ULDC.64 UR4, c[0x0][0x3f8] ;  /* 0x0000fe0000047ab9 */ /* 0x000fe40000000a00 */
[----:B------:R-:W-:-:S03]  /*15200*/  UISETP.NE.U32.AND UP0, UPT, UR4, URZ, UPT ;  /* 0x0000003f0400728c */ /* 0x000fc6000bf05070 */
[----:B------:R-:W-:Y:S01]  /*15210*/  ULDC UR4, c[0x0][0x404] ;  /* 0x0001010000047ab9 */ /* 0x000fe20000000800 */
[----:B------:R-:W-:-:S03]  /*15220*/  UISETP.NE.AND.EX UP0, UPT, UR5, URZ, UPT, UP0 ;  /* 0x0000003f0500728c */ /* 0x000fc6000bf05300 */
[----:B------:R-:W-:Y:S01]  /*15230*/  ULDC UR5, c[0x0][0x2e0] ;  /* 0x0000b80000057ab9 */ /* 0x000fe20000000800 */
[----:B------:R-:W-:-:S04]  /*15240*/  USEL UR4, UR4, 0x1, UP0 ;  /* 0x0000000104047887 */ /* 0x000fc80008000000 */
[----:B------:R-:W-:Y:S01]  /*15250*/  UIMAD UR4, UR4, UR5, URZ ;  /* 0x00000005040472a4 */ /* 0x000fe2000f8e023f */
[----:B--2---:R1:W-:Y:S02]  /*15260*/  STL [R1+0x18], R4 ;  /* 0x0000180401007387 */ /* 0x0043e40000100800 */
[----:B-1----:R-:W1:Y:S02]  /*15270*/  @P1 LDC.64 R4, c[0x0][0xb10] ;  /* 0x0002c400ff041b82 */ /* 0x002e640000000a00 */
[----:B-1----:R-:W-:-:S05]  /*15280*/  @P1 IMAD.WIDE R4, R19, 0x4, R4 ;  /* 0x0000000413041825 */ /* 0x002fca00078e0204 */
[----:B------:R1:W5:Y:S01]  /*15290*/  @P1 LDG.E R6, desc[UR6][R4.64] ;  /* 0x0000000604061981 */ /* 0x000362000c1e1900 */
[----:B------:R-:W-:Y:S02]  /*152a0*/  ULDC.64 UR6, c[0x0][0xb00] ;  /* 0x0002c00000067ab9 */ /* 0x000fe40000000a00 */
[----:B------:R-:W-:-:S04]  /*152b0*/  ISETP.NE.U32.AND P0, PT, RZ, UR6, PT ;  /* 0x00000006ff007c0c */ /* 0x000fc8000bf05070 */
[----:B------:R-:W-:Y:S01]  /*152c0*/  ISETP.NE.AND.EX P0, PT, RZ, UR7, PT, P0 ;  /* 0x00000007ff007c0c */ /* 0x000fe2000bf05300 */
[----:B-1----:R-:W-:Y:S01]  /*152d0*/  IMAD.U32 R4, RZ, RZ, UR4 ;  /* 0x00000004ff047e24 */ /* 0x002fe2000f8e00ff */
[----:B------:R-:W-:Y:S11]  /*152e0*/  @P1 BRA `(.L_x_2518) ;  /* 0x0000000000141947 */ /* 0x000ff60003800000 */
[----:B------:R-:W-:Y:S05]  /*152f0*/  @!P2 BRA `(.L_x_2518) ;  /* 0x000000000010a947 */ /* 0x000fea0003800000 */
[----:B------:R-:W-:Y:S02]  /*15300*/  ULDC.64 UR4, c[0x0][0x208] ;  /* 0x0000820000047ab9 */ /* 0x000fe40000000a00 */
[----:B------:R-:W2:Y:S04]  /*15310*/  LDG.E R5, desc[UR4][R2.64] ;  /* 0x0000000402057981 */ /* 0x000ea8000c1e1900 */
[----:B-----5:R-:W2:Y:S02]  /*15320*/  LDG.E R6, desc[UR4][R2.64+0x4] ;  /* 0x0000040402067981 */ /* 0x020ea4000c1e1900 */
[----:B--2---:R-:W-:-:S07]  /*15330*/  IMAD.IADD R6, R6, 0x1, -R5 ;  /* 0x0000000106067824 */ /* 0x004fce00078e0a05 */
.L_x_2518:
[----:B------:R-:W1:Y:S01]  /*15340*/  LDC.64 R2, c[0x0][0xb00] ;  /* 0x0002c000ff027b82 */ /* 0x000e620000000a00 */
[----:B------:R-:W-:Y:S01]  /*15350*/  IMAD.MOV.U32 R5, RZ, RZ, RZ ;  /* 0x000000ffff057224 */ /* 0x000fe200078e00ff */
[----:B------:R-:W-:Y:S01]  /*15360*/  ULDC.64 UR4, c[0x0][0x208] ;  /* 0x0000820000047ab9 */ /* 0x000fe20000000a00 */
[----:B-1----:R-:W-:-:S05]  /*15370*/  IMAD.WIDE R2, R19, 0x4, R2 ;  /* 0x0000000413027825 */ /* 0x002fca00078e0202 */
[----:B------:R-:W2:Y:S01]  /*15380*/  @P0 LDG.E R5, desc[UR4][R2.64] ;  /* 0x0000000402050981 */ /* 0x000ea2000c1e1900 */
[----:B------:R-:W-:Y:S02]  /*15390*/  ULDC.64 UR4, c[0x0][0xb18] ;  /* 0x0002c60000047ab9 */ /* 0x000fe40000000a00 */
[----:B------:R-:W-:-:S04]  /*153a0*/  ISETP.NE.U32.AND P1, PT, RZ, UR4, PT ;  /* 0x00000004ff007c0c */ /* 0x000fc8000bf25070 */
[----:B------:R-:W-:Y:S01]  /*153b0*/  ISETP.NE.AND.EX P1, PT, RZ, UR5, PT, P1 ;  /* 0x00000005ff007c0c */ /* 0x000fe2000bf25310 */
[----:B--2--5:R-:W-:-:S05]  /*153c0*/  IMAD.IADD R5, R5, 0x1, R0 ;  /* 0x0000000105057824 */ /* 0x024fca00078e0200 */
[----:B------:R1:W-:Y:S07]  /*153d0*/  STL [R1+0x8], R5 ;  /* 0x0000080501007387 */ /* 0x0003ee0000100800 */
[----:B------:R-:W-:Y:S05]  /*153e0*/  @!P1 BRA `(.L_x_2519) ;  /* 0x0000000000149947 */ /* 0x000fea0003800000 */
[----:B------:R-:W2:Y:S01]  /*153f0*/  LDC.64 R2, c[0x0][0xb18] ;  /* 0x0002c600ff027b82 */ /* 0x000ea20000000a00 */
[----:B------:R-:W-:Y:S01]  /*15400*/  ULDC.64 UR4, c[0x0][0x208] ;  /* 0x0000820000047ab9 */ /* 0x000fe20000000a00 */
[----:B--2---:R-:W-:-:S05]  /*15410*/  IMAD.WIDE R2, R19, 0x4, R2 ;  /* 0x0000000413027825 */ /* 0x004fca00078e0202 */
[----:B------:R2:W5:Y:S01]  /*15420*/  LDG.E R4, desc[UR4][R2.64] ;  /* 0x0000000402047981 */ /* 0x000562000c1e1900 */
[----:B------:R-:W-:Y:S05]  /*15430*/  BRA `(.L_x_2520) ;  /* 0x0000000000147947 */ /* 0x000fea0003800000 */
.L_x_2519:
[----:B------:R-:W-:Y:S05]  /*15440*/  @!P0 BRA `(.L_x_2520) ;  /* 0x0000000000108947 */ /* 0x000fea0003800000 */
[----:B------:R-:W-:Y:S02]  /*15450*/  ULDC.64 UR4, c[0x0][0x208] ;  /* 0x0000820000047ab9 */ /* 0x000fe40000000a00 */
[----:B-1----:R-:W2:Y:S04]  /*15460*/  LDG.E R5, desc[UR4][R2.64] ;  /* 0x0000000402057981 */ /* 0x002ea8000c1e1900 */
[----:B------:R-:W2:Y:S02]  /*15470*/  LDG.E R4, desc[UR4][R2.64+0x4] ;  /* 0x0000040402047981 */ /* 0x000ea4000c1e1900 */
[----:B--2---:R-:W-:-:S07]  /*15480*/  IADD3 R4, -R5, R4, RZ ;  /* 0x0000000405047210 */ /* 0x004fce0007ffe1ff */
.L_x_2520:
        /* <DEDUP_REMOVED lines=9> */
[----:B------:R-:W-:-:S11]  /*15520*/  VIADD R8, R7, 0xffffffff ;  /* 0xffffffff07087836 */ /* 0x000fd60000000000 */
[----:B------:R-:W-:Y:S05]  /*15530*/  @P1 BRA `(.L_x_2523) ;  /* 0x00000000001c1947 */ /* 0x000fea0003800000 */
[----:B------:R-:W-:Y:S01]  /*15540*/  ISETP.NE.AND P1, PT, R3, 0x1, PT ;  /* 0x000000010300780c */ /* 0x000fe20003f25270 */
[----:B------:R-:W-:-:S12]  /*15550*/  IMAD.MOV R7, RZ, RZ, -R7 ;  /* 0x000000ffff077224 */ /* 0x000fd800078e0a07 */
[----:B-1----:R-:W1:Y:S02]  /*15560*/  @P1 LDC.64 R4, c[0x0][0xae0] ;  /* 0x0002b800ff041b82 */ /* 0x002e640000000a00 */
[----:B-1----:R-:W-:-:S05]  /*15570*/  @P1 IMAD.HI.U32 R4, R7, R4, RZ ;  /* 0x0000000407041227 */ /* 0x002fca00078e00ff */
[----:B------:R-:W-:-:S04]  /*15580*/  @P1 SHF.R.U32.HI R7, RZ, R5, R4 ;  /* 0x00000005ff071219 */ /* 0x000fc80000011604 */
[----:B------:R-:W-:Y:S01]  /*15590*/  LOP3.LUT R8, RZ, R7, RZ, 0x33, !PT ;  /* 0x00000007ff087212 */ /* 0x000fe200078e33ff */
[----:B------:R-:W-:Y:S06]  /*155a0*/  BRA `(.L_x_2524) ;  /* 0x0000000000107947 */ /* 0x000fec0003800000 */
.L_x_2523:
[----:B------:R-:W-:-:S13]  /*155b0*/  ISETP.NE.AND P1, PT, R3, 0x1, PT ;  /* 0x000000010300780c */ /* 0x000fda0003f25270 */
[----:B-1----:R-:W1:Y:S02]  /*155c0*/  @P1 LDC.64 R4, c[0x0][0xae0] ;  /* 0x0002b800ff041b82 */ /* 0x002e640000000a00 */
[----:B-1----:R-:W-:-:S05]  /*155d0*/  @P1 IMAD.HI.U32 R4, R8, R4, RZ ;  /* 0x0000000408041227 */ /* 0x002fca00078e00ff */
[----:B------:R-:W-:-:S07]  /*155e0*/  @P1 SHF.R.U32.HI R8, RZ, R5, R4 ;  /* 0x00000005ff081219 */ /* 0x000fce0000011604 */
.L_x_2524:
[----:B------:R-:W-:Y:S05]  /*155f0*/  BSYNC B0 ;  /* 0x0000000000007941 */ /* 0x000fea0003800000 */
.L_x_2522:
[----:B------:R-:W-:-:S05]  /*15600*/  IMAD R5, R8, R3, R3 ;  /* 0x0000000308057224 */ /* 0x000fca00078e0203 */
[----:B------:R-:W-:-:S07]  /*15610*/  VIMNMX R2, R2, R5, PT ;  /* 0x0000000502027248 */ /* 0x000fce0003fe0100 */
.L_x_2521:
[----:B------:R-:W-:Y:S01]  /*15620*/  VIADD R2, R2, 0x3f ;  /* 0x0000003f02027836 */ /* 0x000fe20000000000 */
[C---:B------:R-:W-:Y:S01]  /*15630*/  IADD3 R4, R0.reuse, 0x3f, RZ ;  /* 0x0000003f00047810 */ /* 0x040fe20007ffe0ff */
[----:B------:R-:W-:Y:S01]  /*15640*/  IMAD R7, R17, 0x40, -R6 ;  /* 0x0000004011077824 */ /* 0x000fe200078e0a06 */
[----:B------:R-:W-:Y:S02]  /*15650*/  ULDC UR4, c[0x0][0xad4] ;  /* 0x0002b50000047ab9 */ /* 0x000fe40000000800 */
[----:B-1----:R-:W-:Y:S01]  /*15660*/  SHF.R.S32.HI R5, RZ, 0x1f, R2 ;  /* 0x0000001fff057819 */ /* 0x002fe20000011402 */
[----:B------:R-:W-:-:S03]  /*15670*/  IMAD.IADD R7, R0, 0x1, R7 ;  /* 0x0000000100077824 */ /* 0x000fc600078e0207 */
[----:B------:R-:W-:Y:S01]  /*15680*/  LEA.HI R2, R5, R2, RZ, 0x6 ;  /* 0x0000000205027211 */ /* 0x000fe200078f30ff */
[----:B------:R-:W-:Y:S01]  /*15690*/  VIADD R0, R7, -UR4 ;  /* 0x8000000407007c36 */ /* 0x000fe20008000000 */
[----:B------:R-:W-:Y:S02]  /*156a0*/  SHF.R.S32.HI R5, RZ, 0x1f, R4 ;  /* 0x0000001fff057819 */ /* 0x000fe40000011404 */
[----:B------:R-:W-:Y:S02]  /*156b0*/  SHF.R.S32.HI R2, RZ, 0x6, R2 ;  /* 0x00000006ff027819 */ /* 0x000fe40000011402 */
[----:B------:R-:W-:-:S04]  /*156c0*/  LEA.HI R5, R5, R4, RZ, 0x6 ;  /* 0x0000000405057211 */ /* 0x000fc800078f30ff */
[----:B------:R-:W-:-:S04]  /*156d0*/  SHF.R.S32.HI R5, RZ, 0x6, R5 ;  /* 0x00000006ff057819 */ /* 0x000fc80000011405 */
[----:B------:R-:W-:-:S05]  /*156e0*/  VIMNMX R8, R5, R2, PT ;  /* 0x0000000205087248 */ /* 0x000fca0003fe0100 */
[----:B------:R1:W-:Y:S01]  /*156f0*/  STL [R1+0x14], R8 ;  /* 0x0000140801007387 */ /* 0x0003e20000100800 */
[----:B------:R-:W-:Y:S05]  /*15700*/  @!P0 BRA `(.L_x_2525) ;  /* 0x0000000000488947 */ /* 0x000fea0003800000 */
[----:B------:R-:W-:Y:S01]  /*15710*/  IMAD.MOV.U32 R2, RZ, RZ, R7 ;  /* 0x000000ffff027224 */ /* 0x000fe200078e0007 */
[----:B------:R-:W-:Y:S04]  /*15720*/  BSSY B0, `(.L_x_2526) ;  /* 0x000000e000007945 */ /* 0x000fe80003800000 */
        /* <DEDUP_REMOVED lines=9> */
.L_x_2527:
[----:B------:R-:W-:-:S13]  /*157c0*/  ISETP.NE.AND P0, PT, R3, 0x1, PT ;  /* 0x000000010300780c */ /* 0x000fda0003f05270 */
[----:B------:R-:W2:Y:S02]  /*157d0*/  @P0 LDC.64 R4, c[0x0][0xae0] ;  /* 0x0002b800ff040b82 */ /* 0x000ea40000000a00 */
[----:B--2---:R-:W-:-:S05]  /*157e0*/  @P0 IMAD.HI.U32 R4, R2, R4, RZ ;  /* 0x0000000402040227 */ /* 0x004fca00078e00ff */
[----:B------:R-:W-:-:S07]  /*157f0*/  @P0 SHF.R.U32.HI R2, RZ, R5, R4 ;  /* 0x00000005ff020219 */ /* 0x000fce0000011604 */
.L_x_2528:
[----:B------:R-:W-:Y:S05]  /*15800*/  BSYNC B0 ;  /* 0x0000000000007941 */ /* 0x000fea0003800000 */
.L_x_2526:
[----:B------:R-:W-:-:S05]  /*15810*/  IMAD R3, R2, R3, RZ ;  /* 0x0000000302037224 */ /* 0x000fca00078e02ff */
[----:B------:R-:W-:-:S07]  /*15820*/  VIMNMX R0, R0, R3, !PT ;  /* 0x0000000300007248 */ /* 0x000fce0007fe0100 */
.L_x_2525:
        /* <DEDUP_REMOVED lines=12> */
[----:B------:R-:W2:Y:S01]  /*158f0*/  LDL R2, [R1+0x20] ;  /* 0x0000200001027983 */ /* 0x000ea20000100800 */
        /* <DEDUP_REMOVED lines=13> */
[----:B---3--:R-:W-:Y:S01]  /*159d0*/  IADD3 R16, R0, UR5, R7 ;  /* 0x0000000500107c10 */ /* 0x008fe2000fffe007 */
[----:B------:R-:W-:Y:S06]  /*159e0*/  BRA `(.L_x_2531) ;  /* 0x0000003000ac7947 */ /* 0x000fec0003800000 */
.L_x_2530:
        /* <DEDUP_REMOVED lines=11> */
[----:B------:R-:W-:Y:S01]  /*15aa0*/  MOV R4, UR6 ;  /* 0x0000000600047c02 */ /* 0x000fe20008000f00 */
[----:B------:R-:W-:Y:S01]  /*15ab0*/  IMAD.U32 R5, RZ, RZ, UR7 ;  /* 0x00000007ff057e24 */ /* 0x000fe2000f8e00ff */
[----:B------:R-:W2:Y:S01]  /*15ac0*/  LDC.64 R2, c[0x4][R2] ;  /* 0x0100000002027b82 */ /* 0x000ea20000000a00 */
[----:B------:R-:W-:Y:S01]  /*15ad0*/  IMAD.U32 R6, RZ, RZ, UR8 ;  /* 0x00000008ff067e24 */ /* 0x000fe2000f8e00ff */
[----:B-1----:R-:W-:Y:S01]  /*15ae0*/  MOV R8, 0x70 ;  /* 0x0000007000087802 */ /* 0x002fe20000000f00 */
[----:B------:R-:W-:Y:S02]  /*15af0*/  IMAD.U32 R7, RZ, RZ, UR9 ;  /* 0x00000009ff077e24 */ /* 0x000fe4000f8e00ff */
[----:B------:R-:W-:-:S02]  /*15b00*/  IMAD.U32 R10, RZ, RZ, UR4 ;  /* 0x00000004ff0a7e24 */ /* 0x000fc4000f8e00ff */
[----:B------:R-:W-:Y:S02]  /*15b10*/  IMAD.U32 R11, RZ, RZ, UR5 ;  /* 0x00000005ff0b7e24 */ /* 0x000fe4000f8e00ff */
[----:B------:R-:W-:Y:S02]  /*15b20*/  IMAD.MOV.U32 R12, RZ, RZ, 0x1 ;  /* 0x00000001ff0c7424 */ /* 0x000fe400078e00ff */
[----:B0-----:R-:W-:-:S07]  /*15b30*/  IMAD.MOV.U32 R13, RZ, RZ, RZ ;  /* 0x000000ffff0d7224 */ /* 0x001fce00078e00ff */
[----:B------:R-:W-:-:S07]  /*15b40*/  LEPC R20, `(.L_x_2532) ;  /* 0x000000001014794e */ /* 0x000fce0000000000 */
[----:B--2---:R-:W-:Y:S05]  /*15b50*/  CALL.ABS.NOINC R2 ;  /* 0x0000000002007343 */ /* 0x004fea0003c00000 */
.L_x_2532:
        /* <DEDUP_REMOVED lines=9> */
[----:B------:R-:W-:Y:S01]  /*15bf0*/  IMAD.U32 R4, RZ, RZ, UR6 ;  /* 0x00000006ff047e24 */ /* 0x000fe2000f8e00ff */
[----:B------:R-:W-:Y:S01]  /*15c00*/  MOV R6, UR8 ;  /* 0x0000000800067c02 */ /* 0x000fe20008000f00 */
[----:B------:R-:W-:Y:S01]  /*15c10*/  IMAD.U32 R5, RZ, RZ, UR7 ;  /* 0x00000007ff057e24 */ /* 0x000fe2000f8e00ff */
[----:B0-----:R-:W-:Y:S01]  /*15c20*/  MOV R13, RZ ;  /* 0x000000ff000d7202 */ /* 0x001fe20000000f00 */
[----:B------:R-:W-:Y:S02]  /*15c30*/  IMAD.U32 R7, RZ, RZ, UR9 ;  /* 0x00000009ff077e24 */ /* 0x000fe4000f8e00ff */
[----:B------:R-:W-:-:S02]  /*15c40*/  IMAD.U32 R10, RZ, RZ, UR4 ;  /* 0x00000004ff0a7e24 */ /* 0x000fc4000f8e00ff */
[----:B------:R-:W-:Y:S02]  /*15c50*/  IMAD.U32 R11, RZ, RZ, UR5 ;  /* 0x00000005ff0b7e24 */ /* 0x000fe4000f8e00ff */
[----:B-1----:R-:W-:Y:S02]  /*15c60*/  IMAD.MOV.U32 R8, RZ, RZ, 0x70 ;  /* 0x00000070ff087424 */ /* 0x002fe400078e00ff */
[----:B--2---:R-:W-:-:S07]  /*15c70*/  IMAD.MOV.U32 R12, RZ, RZ, 0x1 ;  /* 0x00000001ff0c7424 */ /* 0x004fce00078e00ff */
[----:B------:R-:W-:-:S07]  /*15c80*/  LEPC R20, `(.L_x_2534) ;  /* 0x000000001014794e */ /* 0x000fce0000000000 */
[----:B---3--:R-:W-:Y:S05]  /*15c90*/  CALL.ABS.NOINC R2 ;  /* 0x0000000002007343 */ /* 0x008fea0003c00000 */
.L_x_2534:
        /* <DEDUP_REMOVED lines=16> */
.L_x_2533:
[----:B------:R-:W2:Y:S01]  /*15da0*/  LDL.LU R7, [R1+0x18] ;  /* 0x0000180001077983 */ /* 0x000ea20000300800 */
[----:B------:R-:W3:Y:S01]  /*15db0*/  LDC R0, c[0x0][0x428] ;  /* 0x00010a00ff007b82 */ /* 0x000ee20000000800 */
[----:B------:R-:W-:Y:S01]  /*15dc0*/  ULDC.64 UR4, c[0x0][0xaf0] ;  /* 0x0002bc0000047ab9 */ /* 0x000fe20000000a00 */
[----:B------:R-:W-:Y:S01]  /*15dd0*/  IMAD.MOV.U32 R4, RZ, RZ, R19 ;  /* 0x000000ffff047224 */ /* 0x000fe200078e0013 */
[----:B------:R-:W4:Y:S01]  /*15de0*/  S2R R6, SR_TID.X ;  /* 0x0000000000067919 */ /* 0x000f220000002100 */
[----:B------:R-:W-:Y:S01]  /*15df0*/  ULDC.64 UR6, c[0x0][0x208] ;  /* 0x0000820000067ab9 */ /* 0x000fe20000000a00 */
[----:B---3--:R-:W-:Y:S01]  /*15e00*/  ISETP.NE.AND P0, PT, R0, 0x1, PT ;  /* 0x000000010000780c */ /* 0x008fe20003f05270 */
[----:B------:R-:W-:Y:S01]  /*15e10*/  IMAD.MOV.U32 R0, RZ, RZ, R18 ;  /* 0x000000ffff007224 */ /* 0x000fe200078e0012 */
[----:B----4-:R-:W-:-:S11]  /*15e20*/  LOP3.LUT R6, R6, 0x1f, RZ, 0xc0, !PT ;  /* 0x0000001f06067812 */ /* 0x010fd600078ec0ff */
[----:B------:R-:W3:Y:S08]  /*15e30*/  @P0 LDC R3, c[0x0][0x42c] ;  /* 0x00010b00ff030b82 */ /* 0x000ef00000000800 */
[----:B------:R-:W4:Y:S01]  /*15e40*/  @P0 LDC R5, c[0x0][0x430] ;  /* 0x00010c00ff050b82 */ /* 0x000f220000000800 */
[----:B---3--:R-:W-:-:S05]  /*15e50*/  @P0 IMAD.HI.U32 R2, R18, R3, RZ ;  /* 0x0000000312020227 */ /* 0x008fca00078e00ff */
[----:B----4-:R-:W-:Y:S02]  /*15e60*/  @P0 SHF.R.U32.HI R0, RZ, R5, R2 ;  /* 0x00000005ff000219 */ /* 0x010fe40000011602 */
[----:B------:R-:W-:-:S04]  /*15e70*/  ISETP.NE.U32.AND P0, PT, RZ, UR4, PT ;  /* 0x00000004ff007c0c */ /* 0x000fc8000bf05070 */
[----:B------:R-:W-:Y:S01]  /*15e80*/  ISETP.NE.AND.EX P0, PT, RZ, UR5, PT, P0 ;  /* 0x00000005ff007c0c */ /* 0x000fe2000bf05300 */
[----:B------:R-:W-:-:S12]  /*15e90*/  ULDC.64 UR4, c[0x0][0xaf8] ;  /* 0x0002be0000047ab9 */ /* 0x000fd80000000a00 */
[----:B------:R-:W3:Y:S01]  /*15ea0*/  @P0 LDC.64 R2, c[0x0][0xaf0] ;  /* 0x0002bc00ff020b82 */ /* 0x000ee20000000a00 */
[----:B------:R-:W-:-:S04]  /*15eb0*/  ISETP.NE.AND P6, PT, R6, RZ, PT ;  /* 0x000000ff0600720c */ /* 0x000fc80003fc5270 */
[----:B------:R-:W-:-:S09]  /*15ec0*/  PLOP3.LUT P1, PT, P6, PT, PT, 0x8, 0x0 ;  /* 0x000000000000781c */ /* 0x000fd2000372e170 */
[----:B------:R-:W-:Y:S01]  /*15ed0*/  VOTEU.ALL UP1, P6 ;  /* 0x00000000003f7886 */ /* 0x000fe20003020000 */
[----:B---3--:R-:W-:-:S05]  /*15ee0*/  @P0 IMAD.WIDE R2, R19, 0x4, R2 ;  /* 0x0000000413020825 */ /* 0x008fca00078e0202 */
[----:B------:R3:W5:Y:S01]  /*15ef0*/  @P0 LDG.E R4, desc[UR6][R2.64] ;  /* 0x0000000602040981 */ /* 0x000762000c1e1900 */
[----:B------:R-:W-:Y:S01]  /*15f00*/  ISETP.NE.U32.AND P0, PT, RZ, UR4, PT ;  /* 0x00000004ff007c0c */ /* 0x000fe2000bf05070 */
[----:B------:R-:W-:-:S03]  /*15f10*/  @!UP1 UIADD3 UR8, UP0, UR54, 0x270, URZ ;  /* 0x0000027036089890 */ /* 0x000fc6000ff1e03f */
[----:B------:R-:W-:Y:S01]  /*15f20*/  ISETP.NE.AND.EX P0, PT, RZ, UR5, PT, P0 ;  /* 0x00000005ff007c0c */ /* 0x000fe2000bf05300 */
[----:B------:R-:W-:-:S03]  /*15f30*/  @!UP1 UIADD3.X UR9, URZ, UR55, URZ, UP0, !UPT ;  /* 0x000000373f099290 */ /* 0x000fc600087fe43f */
[----:B------:R-:W-:Y:S01]  /*15f40*/  SEL R6, R19, RZ, !P0 ;  /* 0x000000ff13067207 */ /* 0x000fe20004000000 */
[----:B------:R-:W-:Y:S01]  /*15f50*/  VOTEU.ALL UP0, P6 ;  /* 0x00000000003f7886 */ /* 0x000fe20003000000 */
[----:B--23--:R-:W-:-:S07]  /*15f60*/  LEA R17, R17, R7, 0x6 ;  /* 0x0000000711117211 */ /* 0x00cfce00078e30ff */
.L_x_2535:
        /* <DEDUP_REMOVED lines=9> */
[----:B--2---:R-:W-:Y:S05]  /*16000*/  @P1 BRA.U.ANY `(.L_x_2535) ;  /* 0xfffffffd00d81947 */ /* 0x004fea000393ffff */
[----:B------:R-:W1:Y:S01]  /*16010*/  LDL R5, [R1+0x14] ;  /* 0x0000140001057983 */ /* 0x000e620000100800 */
[----:B------:R-:W2:Y:S01]  /*16020*/  LDC.64 R2, c[0x0][0x3f8] ;  /* 0x0000fe00ff027b82 */ /* 0x000ea20000000a00 */
[----:B------:R-:W-:Y:S02]  /*16030*/  ULDC.64 UR4, c[0x0][0xb00] ;  /* 0x0002c00000047ab9 */ /* 0x000fe40000000a00 */
[----:B--2---:R-:W-:Y:S01]  /*16040*/  LOP3.LUT P0, RZ, R2, UR4, RZ, 0xfc, !PT ;  /* 0x0000000402ff7c12 */ /* 0x004fe2000f80fcff */
[----:B------:R-:W-:-:S03]  /*16050*/  UMOV UR4, 0xffffffff ;  /* 0xffffffff00047882 */ /* 0x000fc60000000000 */
[----:B------:R-:W-:-:S04]  /*16060*/  LOP3.LUT P0, RZ, R3, UR5, RZ, 0xfc, P0 ;  /* 0x0000000503ff7c12 */ /* 0x000fc8000800fcff */
[----:B-----5:R-:W-:Y:S01]  /*16070*/  SEL R7, R4, RZ, !P0 ;  /* 0x000000ff04077207 */ /* 0x020fe20004000000 */
[----:B-1----:R-:W-:Y:S01]  /*16080*/  VIADD R8, R5, 0xffffffff ;  /* 0xffffffff05087836 */ /* 0x002fe20000000000 */
[----:B------:R-:W-:Y:S07]  /*16090*/  BRA.DIV UR4, `(.L_x_2536) ;  /* 0x0000003e04f07947 */ /* 0x000fee000b800000 */
.L_x_2607:
[----:B------:R-:W-:Y:S01]  /*160a0*/  UMOV UR4, 0xffffffff ;  /* 0xffffffff00047882 */ /* 0x000fe20000000000 */
[----:B------:R-:W-:Y:S02]  /*160b0*/  SHF.R.S32.HI R5, RZ, 0x1f, R4 ;  /* 0x0000001fff057819 */ /* 0x000fe40000011404 */
[----:B------:R-:W-:Y:S05]  /*160c0*/  BRA.DIV UR4, `(.L_x_2537) ;  /* 0x0000004204187947 */ /* 0x000fea000b800000 */
[----:B------:R-:W-:-:S13]  /*160d0*/  ELECT P6, URZ, PT ;  /* 0x00000000003f782f */ /* 0x000fda00038c0000 */
.L_x_2610:
        /* <DEDUP_REMOVED lines=8> */
[----:B-1----:R-:W-:-:S13]  /*16160*/  ISETP.NE.AND P0, PT, R12, 0x1, PT ;  /* 0x000000010c00780c */ /* 0x002fda0003f05270 */
[----:B------:R-:W1:Y:S02]  /*16170*/  @P0 LDC.64 R10, c[0x0][0x420] ;  /* 0x00010800ff0a0b82 */ /* 0x000e640000000a00 */
[----:B-1----:R-:W-:-:S05]  /*16180*/  @P0 IMAD.HI.U32 R10, R8, R10, RZ ;  /* 0x0000000a080a0227 */ /* 0x002fca00078e00ff */
[----:B------:R-:W-:-:S04]  /*16190*/  @P0 SHF.R.U32.HI R7, RZ, R11, R10 ;  /* 0x0000000bff070219 */ /* 0x000fc8000001160a */
[--C-:B------:R-:W-:Y:S01]  /*161a0*/  SHF.R.S32.HI R11, RZ, 0x1f, R7.reuse ;  /* 0x0000001fff0b7819 */ /* 0x100fe20000011407 */
[--C-:B------:R-:W-:Y:S02]  /*161b0*/  IMAD.MOV R9, RZ, RZ, -R7.reuse ;  /* 0x000000ffff097224 */ /* 0x100fe400078e0a07 */
[----:B------:R-:W-:Y:S02]  /*161c0*/  IMAD.MOV.U32 R10, RZ, RZ, R7 ;  /* 0x000000ffff0a7224 */ /* 0x000fe400078e0007 */
        /* <DEDUP_REMOVED lines=8> */
.L_x_2539:
[----:B------:R-:W2:Y:S01]  /*16250*/  LDL R9, [R1] ;  /* 0x0000000001097983 */ /* 0x000ea20000100800 */
[----:B------:R-:W-:-:S03]  /*16260*/  MOV R11, 0x400 ;  /* 0x00000400000b7802 */ /* 0x000fc60000000f00 */
[----:B------:R-:W3:Y:S01]  /*16270*/  LDL R10, [R1+0x4] ;  /* 0x00000400010a7983 */ /* 0x000ee20000100800 */
[----:B-1----:R-:W1:Y:S02]  /*16280*/  S2R R12, SR_CgaCtaId ;  /* 0x00000000000c7919 */ /* 0x002e640000008800 */
[----:B-1----:R-:W-:-:S04]  /*16290*/  LEA R11, R12, R11, 0x18 ;  /* 0x0000000b0c0b7211 */ /* 0x002fc800078ec0ff */
[----:B--2---:R-:W-:Y:S02]  /*162a0*/  LEA R9, R9, R11, 0x3 ;  /* 0x0000000b09097211 */ /* 0x004fe400078e18ff */
[----:B---3--:R-:W-:-:S04]  /*162b0*/  SHF.L.U32 R10, R10, 0x1f, RZ ;  /* 0x0000001f0a0a7819 */ /* 0x008fc800000006ff */
[----:B------:R-:W1:Y:S02]  /*162c0*/  SYNCS.PHASECHK.TRANS64.TRYWAIT P0, [R9+URZ+0x38840], R10 ;  /* 0x0388400a090075a7 */ /* 0x000e64000800017f */
[----:B-1----:R-:W-:Y:S05]  /*162d0*/  @!P0 BRA `(.L_x_2540) ;  /* 0x0000003c00b48947 */ /* 0x002fea0003800000 */
.L_x_2611:
        /* <DEDUP_REMOVED lines=11> */
.L_x_2541:
        /* <DEDUP_REMOVED lines=22> */
.L_x_2538:
[----:B------:R-:W1:Y:S01]  /*164f0*/  S2R R12, SR_CgaCtaId ;  /* 0x00000000000c7919 */ /* 0x000e620000008800 */
[----:B------:R-:W-:Y:S05]  /*16500*/  WARPSYNC.ALL ;  /* 0x0000000000007948 */ /* 0x000fea0003800000 */
[----:B------:R-:W-:Y:S01]  /*16510*/  BAR.SYNC.DEFER_BLOCKING 0x8, 0xa0 ;  /* 0x0202800000007b1d */ /* 0x000fe20000010000 */
[----:B------:R-:W-:Y:S02]  /*16520*/  ELECT P0, URZ, PT ;  /* 0x00000000003f782f */ /* 0x000fe40003800000 */
[----:B------:R-:W-:-:S03]  /*16530*/  MOV R11, 0x400 ;  /* 0x00000400000b7802 */ /* 0x000fc60000000f00 */
[----:B------:R-:W-:Y:S01]  /*16540*/  BSSY B0, `(.L_x_2542) ;  /* 0x000004c000007945 */ /* 0x000fe20003800000 */
[----:B-1----:R-:W-:-:S07]  /*16550*/  LEA R11, R12, R11, 0x18 ;  /* 0x0000000b0c0b7211 */ /* 0x002fce00078ec0ff */
        /* <DEDUP_REMOVED lines=20> */
[----:B-1----:R-:W-:Y:S01]  /*166a0*/  IMAD.MOV.U32 R6, RZ, RZ, 0x10000 ;  /* 0x00010000ff067424 */ /* 0x002fe200078e00ff */
        /* <DEDUP_REMOVED lines=24> */
[----:B--2---:R-:W-:Y:S01]  /*16830*/  MOV R6, UR47 ;  /* 0x0000002f00067c02 */ /* 0x004fe20008000f00 */
        /* <DEDUP_REMOVED lines=20> */
[----:B-1----:R-:W-:Y:S01]  /*16980*/  R2UR UR42, R10 ;  /* 0x000000000a2a72ca */ /* 0x002fe200000e0000 */
[----:B------:R-:W-:-:S02]  /*16990*/  UIADD3 UR40, UR16, 0x2e400, URZ ;  /* 0x0002e40010287890 */ /* 0x000fc4000fffe03f */
[----:B------:R-:W-:-:S10]  /*169a0*/  UIADD3 UR16, UR16, 0x34400, URZ ;  /* 0x0003440010107890 */ /* 0x000fd4000fffe03f */
[----:B------:R2:W-:Y:S01]  /*169b0*/  UTMALDG.4D [UR40], [UR4], desc[UR6] ;  /* 0x00000628040075b4 */ /* 0x0005e20008019000 */
[----:B------:R2:W-:Y:S01]  /*169c0*/  UTMALDG.4D [UR32], [UR4], desc[UR6] ;  /* 0x00000620040075b4 */ /* 0x0005e20008019000 */
[----:B------:R2:W-:Y:S01]  /*169d0*/  UTMALDG.4D [UR24], [UR4], desc[UR6] ;  /* 0x00000618040075b4 */ /* 0x0005e20008019000 */
[----:B------:R2:W-:Y:S02]  /*169e0*/  UTMALDG.4D [UR16], [UR4], desc[UR6] ;  /* 0x00000610040075b4 */ /* 0x0005e40008019000 */
[----:B--2---:R-:W-:Y:S01]  /*169f0*/  NOP ;  /* 0x0000000000007918 */ /* 0x004fe20000000000 */
.L_x_2543:
[----:B------:R-:W-:Y:S05]  /*16a00*/  BSYNC B0 ;  /* 0x0000000000007941 */ /* 0x000fea0003800000 */
.L_x_2542:
[----:B------:R-:W2:Y:S02]  /*16a10*/  LDL.LU R6, [R1+0x1c] ;  /* 0x00001c0001067983 */ /* 0x000ea40000300800 */
[----:B--2---:R-:W-:-:S13]  /*16a20*/  R2UR UR5, R6 ;  /* 0x00000000060572ca */ /* 0x004fda00000e0000 */
[----:B------:R-:W-:-:S04]  /*16a30*/  UIADD3 UR5, UR5, 0x1, URZ ;  /* 0x0000000105057890 */ /* 0x000fc8000fffe03f */
[----:B------:R-:W-:Y:S02]  /*16a40*/  ULEA.HI UR4, UR5, UR5, URZ, 0x1 ;  /* 0x0000000505047291 */ /* 0x000fe4000f8f083f */
[----:B------:R-:W-:Y:S02]  /*16a50*/  IMAD.U32 R6, RZ, RZ, UR5 ;  /* 0x00000005ff067e24 */ /* 0x000fe4000f8e00ff */
[----:B------:R-:W-:-:S03]  /*16a60*/  ULOP3.LUT UR4, UR4, 0xfffffffe, URZ, 0xc0, !UPT ;  /* 0xfffffffe04047892 */ /* 0x000fc6000f8ec03f */
[----:B------:R1:W-:Y:S01]  /*16a70*/  STL [R1+0x1c], R6 ;  /* 0x00001c0601007387 */ /* 0x0003e20000100800 */
[----:B------:R-:W-:-:S06]  /*16a80*/  UIADD3 UR4, UR5, -UR4, URZ ;  /* 0x8000000405047290 */ /* 0x000fcc000fffe03f */
[----:B-1----:R-:W-:-:S04]  /*16a90*/  MOV R6, UR4 ;  /* 0x0000000400067c02 */ /* 0x002fc80008000f00 */
[----:B------:R-:W-:-:S04]  /*16aa0*/  SHF.L.U32 R6, R6, 0x1f, RZ ;  /* 0x0000001f06067819 */ /* 0x000fc800000006ff */
[----:B------:R-:W1:Y:S02]  /*16ab0*/  SYNCS.PHASECHK.TRANS64.TRYWAIT P0, [R11+URZ+0x38820], R6 ;  /* 0x038820060b0075a7 */ /* 0x000e64000800017f */
[----:B-1----:R-:W-:Y:S05]  /*16ac0*/  @!P0 BRA `(.L_x_2544) ;  /* 0x0000003400cc8947 */ /* 0x002fea0003800000 */
.L_x_2612:
[----:B------:R-:W-:Y:S01]  /*16ad0*/  ULDC.64 UR38, c[0x0][0x3f8] ;  /* 0x0000fe0000267ab9 */ /* 0x000fe20000000a00 */
[----:B------:R-:W-:Y:S01]  /*16ae0*/  ULDC.64 UR46, c[0x0][0x408] ;  /* 0x00010200002e7ab9 */ /* 0x000fe20000000a00 */
        /* <DEDUP_REMOVED lines=11> */
.L_x_2613:
        /* <DEDUP_REMOVED lines=11> */
.L_x_2548:
        /* <DEDUP_REMOVED lines=43> */
[----:B------:R-:W-:-:S02]  /*16f00*/  UMOV UR10, UR21 ;  /* 0x00000015000a7c82 */ /* 0x000fc40008000000 */
[----:B------:R1:W-:Y:S01]  /*16f10*/  UTMALDG.4D [UR8], [UR4], desc[UR6] ;  /* 0x00000608040075b4 */ /* 0x0003e20008019000 */
        /* <DEDUP_REMOVED lines=12> */
.L_x_2546:
[----:B------:R-:W-:Y:S05]  /*16fe0*/  BSYNC B0 ;  /* 0x0000000000007941 */ /* 0x000fea0003800000 */
.L_x_2545:
[----:B-1----:R-:W2:Y:S04]  /*16ff0*/  LDL R9, [R1+0x14] ;  /* 0x0000140001097983 */ /* 0x002ea80000100800 */
[----:B------:R-:W3:Y:S01]  /*17000*/  LDL R6, [R1+0xc] ;  /* 0x00000c0001067983 */ /* 0x000ee20000100800 */
[----:B------:R-:W-:Y:S01]  /*17010*/  BSSY B0, `(.L_x_2549) ;  /* 0x00001aa000007945 */ /* 0x000fe20003800000 */
[----:B--2---:R-:W-:-:S05]  /*17020*/  VIADD R8, R9, 0xfffffffe ;  /* 0xfffffffe09087836 */ /* 0x004fca0000000000 */
[----:B---3--:R-:W-:-:S13]  /*17030*/  ISETP.GE.AND P0, PT, R8, R6, PT ;  /* 0x000000060800720c */ /* 0x008fda0003f06270 */
[----:B------:R-:W-:Y:S05]  /*17040*/  @!P0 BRA `(.L_x_2550) ;  /* 0x0000001800988947 */ /* 0x000fea0003800000 */
[----:B------:R-:W-:Y:S01]  /*17050*/  LOP3.LUT R10, RZ, R6, RZ, 0x33, !PT ;  /* 0x00000006ff0a7212 */ /* 0x000fe200078e33ff */
[----:B------:R-:W-:Y:S01]  /*17060*/  IMAD.MOV R6, RZ, RZ, -R9 ;  /* 0x000000ffff067224 */ /* 0x000fe200078e0a09 */
[----:B------:R-:W-:Y:S04]  /*17070*/  BSSY B1, `(.L_x_2551) ;  /* 0x0000090000017945 */ /* 0x000fe80003800000 */
[----:B------:R-:W-:-:S04]  /*17080*/  VIADDMNMX R10, R6, 0x1, R10, !PT ;  /* 0x00000001060a7846 */ /* 0x000fc8000780010a */
[----:B------:R-:W-:-:S04]  /*17090*/  IADD3 R6, R9, R10, RZ ;  /* 0x0000000a09067210 */ /* 0x000fc80007ffe0ff */
        /* <DEDUP_REMOVED lines=32> */
[----:B------:R-:W-:Y:S01]  /*172a0*/  LEA.HI.X R3, R6, R3, R11, 0x2, P0 ;  /* 0x0000000306037211 */ /* 0x000fe200000f140b */
[----:B------:R-:W-:-:S04]  /*172b0*/  IMAD.MOV R6, RZ, RZ, -R9 ;  /* 0x000000ffff067224 */ /* 0x000fc800078e0a09 */
[----:B------:R1:W5:Y:S01]  /*172c0*/  LDG.E R7, desc[UR6][R2.64] ;  /* 0x0000000602077981 */ /* 0x000362000c1e1900 */
[----:B------:R-:W-:-:S07]  /*172d0*/  IMAD R8, R12, R6, R8 ;  /* 0x000000060c087224 */ /* 0x000fce00078e0208 */
.L_x_2555:
[----:B-1----:R-:W1:Y:S01]  /*172e0*/  S2R R3, SR_CgaCtaId ;  /* 0x0000000000037919 */ /* 0x002e620000008800 */
[----:B------:R-:W-:-:S04]  /*172f0*/  MOV R2, 0x400 ;  /* 0x0000040000027802 */ /* 0x000fc80000000f00 */
[----:B-1----:R-:W-:Y:S02]  /*17300*/  LEA R2, R3, R2, 0x18 ;  /* 0x0000000203027211 */ /* 0x002fe400078ec0ff */
[----:B------:R-:W-:Y:S02]  /*17310*/  SHF.L.U32 R3, R13, 0x1f, RZ ;  /* 0x0000001f0d037819 */ /* 0x000fe400000006ff */
[----:B------:R-:W-:-:S04]  /*17320*/  LEA R2, R14, R2, 0x3 ;  /* 0x000000020e027211 */ /* 0x000fc800078e18ff */
[----:B------:R-:W1:Y:S02]  /*17330*/  SYNCS.PHASECHK.TRANS64.TRYWAIT P0, [R2+URZ+0x38840], R3 ;  /* 0x03884003020075a7 */ /* 0x000e64000800017f */
[----:B-1----:R-:W-:Y:S05]  /*17340*/  @!P0 BRA `(.L_x_2556) ;  /* 0x0000002c00e08947 */ /* 0x002fea0003800000 */
.L_x_2614:
        /* <DEDUP_REMOVED lines=11> */
.L_x_2557:
        /* <DEDUP_REMOVED lines=22> */
.L_x_2615:
        /* <DEDUP_REMOVED lines=8> */
.L_x_2559:
        /* <DEDUP_REMOVED lines=54> */
.L_x_2554:
[----:B------:R-:W-:Y:S05]  /*17940*/  BSYNC B2 ;  /* 0x0000000000027941 */ /* 0x000fea0003800000 */
.L_x_2553:
[----:B------:R-:W2:Y:S02]  /*17950*/  LDL R2, [R1+0x14] ;  /* 0x0000140001027983 */ /* 0x000ea40000100800 */
[----:B--2---:R-:W-:-:S07]  /*17960*/  IADD3 R8, R2, -0x3, RZ ;  /* 0xfffffffd02087810 */ /* 0x004fce0007ffe0ff */
.L_x_2552:
[----:B------:R-:W-:Y:S05]  /*17970*/  BSYNC B1 ;  /* 0x0000000000017941 */ /* 0x000fea0003800000 */
.L_x_2551:
[----:B------:R-:W2:Y:S01]  /*17980*/  LDL.LU R2, [R1+0x14] ;  /* 0x0000140001027983 */ /* 0x000ea20000300800 */
[----:B------:R-:W-:Y:S01]  /*17990*/  VIADD R10, R10, 0xfffffffe ;  /* 0xfffffffe0a0a7836 */ /* 0x000fe20000000000 */
[----:B--2---:R-:W-:-:S04]  /*179a0*/  LOP3.LUT R3, RZ, R2, RZ, 0x33, !PT ;  /* 0x00000002ff037212 */ /* 0x004fc800078e33ff */
[----:B------:R-:W-:-:S13]  /*179b0*/  ISETP.NE.AND P0, PT, R10, R3, PT ;  /* 0x000000030a00720c */ /* 0x000fda0003f05270 */
[----:B------:R-:W-:Y:S05]  /*179c0*/  @!P0 BRA `(.L_x_2550) ;  /* 0x0000001000388947 */ /* 0x000fea0003800000 */
.L_x_2574:
        /* <DEDUP_REMOVED lines=26> */
[----:B------:R-:W-:-:S05]  /*17b70*/  IMAD.WIDE.U32 R2, R4, UR46, R2 ;  /* 0x0000002e04027c25 */ /* 0x000fca000f8e0002 */
[----:B------:R-:W-:Y:S02]  /*17b80*/  IADD3 R3, R6, R3, RZ ;  /* 0x0000000306037210 */ /* 0x000fe40007ffe0ff */
[----:B------:R-:W-:-:S04]  /*17b90*/  LEA R6, P0, R2, UR38, 0x2 ;  /* 0x0000002602067c11 */ /* 0x000fc8000f8010ff */
[----:B------:R-:W-:-:S06]  /*17ba0*/  LEA.HI.X R7, R2, UR39, R3, 0x2, P0 ;  /* 0x0000002702077c11 */ /* 0x000fcc00080f1403 */
[----:B------:R1:W5:Y:S03]  /*17bb0*/  LDG.E R7, desc[UR4][R6.64] ;  /* 0x0000000406077981 */ /* 0x000366000c1e1900 */
.L_x_2562:
[----:B------:R-:W2:Y:S01]  /*17bc0*/  S2R R3, SR_CgaCtaId ;  /* 0x0000000000037919 */ /* 0x000ea20000008800 */
[----:B------:R-:W-:-:S04]  /*17bd0*/  MOV R2, 0x400 ;  /* 0x0000040000027802 */ /* 0x000fc80000000f00 */
[----:B--2---:R-:W-:Y:S02]  /*17be0*/  LEA R2, R3, R2, 0x18 ;  /* 0x0000000203027211 */ /* 0x004fe400078ec0ff */
[----:B------:R-:W-:-:S03]  /*17bf0*/  SHF.L.U32 R3, R10, 0x1f, RZ ;  /* 0x0000001f0a037819 */ /* 0x000fc600000006ff */
[----:B------:R-:W-:-:S04]  /*17c00*/  IMAD R2, R9, 0x8, R2 ;  /* 0x0000000809027824 */ /* 0x000fc800078e0202 */
[----:B------:R-:W2:Y:S02]  /*17c10*/  SYNCS.PHASECHK.TRANS64.TRYWAIT P0, [R2+URZ+0x38840], R3 ;  /* 0x03884003020075a7 */ /* 0x000ea4000800017f */
[----:B--2---:R-:W-:Y:S05]  /*17c20*/  @!P0 BRA `(.L_x_2563) ;  /* 0x0000002400d08947 */ /* 0x004fea0003800000 */
.L_x_2616:
        /* <DEDUP_REMOVED lines=11> */
.L_x_2564:
[----:B------:R-:W3:Y:S01]  /*17ce0*/  LDL R12, [R1+0x8] ;  /* 0x00000800010c7983 */ /* 0x000ee20000100800 */
[----:B-1----:R-:W-:Y:S01]  /*17cf0*/  MOV R6, 0x400 ;  /* 0x0000040000067802 */ /* 0x002fe20000000f00 */
        /* <DEDUP_REMOVED lines=19> */
.L_x_2617:
        /* <DEDUP_REMOVED lines=8> */
.L_x_2566:
        /* <DEDUP_REMOVED lines=17> */
[----:B-1----:R-:W-:-:S04]  /*17fc0*/  LEA R3, R11, R3, 0x18 ;  /* 0x000000030b037211 */ /* 0x002fc800078ec0ff */
[----:B------:R-:W-:-:S04]  /*17fd0*/  LEA R2, R9, R3, 0x10 ;  /* 0x0000000309027211 */ /* 0x000fc800078e80ff */
        /* <DEDUP_REMOVED lines=34> */
.L_x_2561:
[----:B------:R-:W-:Y:S05]  /*18200*/  BSYNC B1 ;  /* 0x0000000000017941 */ /* 0x000fea0003800000 */
.L_x_2560:
[----:B------:R-:W-:Y:S01]  /*18210*/  VIADD R9, R9, 0x1 ;  /* 0x0000000109097836 */ /* 0x000fe20000000000 */
[----:B------:R-:W-:Y:S04]  /*18220*/  BSSY B1, `(.L_x_2567) ;  /* 0x0000084000017945 */ /* 0x000fe80003800000 */
        /* <DEDUP_REMOVED lines=8> */
[----:B------:R-:W-:Y:S01]  /*182b0*/  ISETP.NE.U32.AND P0, PT, RZ, UR38, PT ;  /* 0x00000026ff007c0c */ /* 0x000fe2000bf05070 */
[----:B------:R-:W-:-:S03]  /*182c0*/  IMAD.MOV.U32 R10, RZ, RZ, R9 ;  /* 0x000000ffff0a7224 */ /* 0x000fc600078e0009 */
        /* <DEDUP_REMOVED lines=19> */
.L_x_2569:
[----:B------:R-:W3:Y:S01]  /*18400*/  S2R R3, SR_CgaCtaId ;  /* 0x0000000000037919 */ /* 0x000ee20000008800 */
[----:B------:R-:W-:-:S04]  /*18410*/  MOV R2, 0x400 ;  /* 0x0000040000027802 */ /* 0x000fc80000000f00 */
[----:B---3--:R-:W-:Y:S02]  /*18420*/  LEA R2, R3, R2, 0x18 ;  /* 0x0000000203027211 */ /* 0x008fe400078ec0ff */
[----:B------:R-:W-:-:S03]  /*18430*/  SHF.L.U32 R3, R11, 0x1f, RZ ;  /* 0x0000001f0b037819 */ /* 0x000fc600000006ff */
[----:B------:R-:W-:-:S04]  /*18440*/  IMAD R2, R12, 0x8, R2 ;  /* 0x000000080c027824 */ /* 0x000fc800078e0202 */
[----:B------:R-:W3:Y:S02]  /*18450*/  SYNCS.PHASECHK.TRANS64.TRYWAIT P0, [R2+URZ+0x38840], R3 ;  /* 0x03884003020075a7 */ /* 0x000ee4000800017f */
[----:B---3--:R-:W-:Y:S05]  /*18460*/  @!P0 BRA `(.L_x_2570) ;  /* 0x0000001c00e88947 */ /* 0x008fea0003800000 */
.L_x_2618:
        /* <DEDUP_REMOVED lines=11> */
.L_x_2571:
[----:B--2---:R-:W2:Y:S01]  /*18520*/  LDL R6, [R1] ;  /* 0x0000000001067983 */ /* 0x004ea20000100800 */
        /* <DEDUP_REMOVED lines=21> */
.L_x_2619:
[----:B------:R-:W-:Y:S05]  /*18680*/  @P0 BRA `(.L_x_2573) ;  /* 0x00000000001c0947 */ /* 0x000fea0003800000 */
[----:B------:R-:W1:Y:S01]  /*18690*/  S2R R10, SR_TID.X ;  /* 0x00000000000a7919 */ /* 0x000e620000002100 */
[----:B0--3--:R-:W-:-:S04]  /*186a0*/  IMAD.MOV.U32 R3, RZ, RZ, 0x10000 ;  /* 0x00010000ff037424 */ /* 0x009fc800078e00ff */
[----:B------:R2:W-:Y:S01]  /*186b0*/  SYNCS.ARRIVE.TRANS64 RZ, [R2+URZ+0x38850], R3 ;  /* 0x0388500302ff79a7 */ /* 0x0005e2000800003f */
[----:B-1----:R-:W-:-:S04]  /*186c0*/  LOP3.LUT R10, R10, 0x1f, RZ, 0xc0, !PT ;  /* 0x0000001f0a0a7812 */ /* 0x002fc800078ec0ff */
[----:B------:R-:W-:-:S13]  /*186d0*/  ISETP.NE.AND P1, PT, R10, RZ, PT ;  /* 0x000000ff0a00720c */ /* 0x000fda0003f25270 */
[----:B--2---:R-:W-:Y:S05]  /*186e0*/  @!P1 BRA `(.L_x_2573) ;  /* 0x0000000000049947 */ /* 0x004fea0003800000 */
[----:B------:R-:W-:Y:S01]  /*186f0*/  BPT.TRAP 0x1 ;  /* 0x000000040000795c */ /* 0x000fe20000300000 */
.L_x_2573:
        /* <DEDUP_REMOVED lines=54> */
.L_x_2568:
[----:B------:R-:W-:Y:S05]  /*18a60*/  BSYNC B1 ;  /* 0x0000000000017941 */ /* 0x000fea0003800000 */
.L_x_2567:
[----:B------:R-:W2:Y:S01]  /*18a70*/  LDL R2, [R1+0xc] ;  /* 0x00000c0001027983 */ /* 0x000ea20000100800 */
[----:B------:R-:W-:Y:S01]  /*18a80*/  VIADD R8, R8, 0xfffffffe ;  /* 0xfffffffe08087836 */ /* 0x000fe20000000000 */
[----:B--2---:R-:W-:-:S13]  /*18a90*/  ISETP.GT.AND P0, PT, R9, R2, PT ;  /* 0x000000020900720c */ /* 0x004fda0003f04270 */
[----:B------:R-:W-:Y:S05]  /*18aa0*/  @P0 BRA `(.L_x_2574) ;  /* 0xffffffec00c80947 */ /* 0x000fea000383ffff */
.L_x_2550:
[----:B------:R-:W-:Y:S05]  /*18ab0*/  BSYNC B0 ;  /* 0x0000000000007941 */ /* 0x000fea0003800000 */
.L_x_2549:
        /* <DEDUP_REMOVED lines=26> */
.L_x_2576:
[----:B------:R-:W-:Y:S05]  /*18c60*/  BSYNC B0 ;  /* 0x0000000000007941 */ /* 0x000fea0003800000 */
.L_x_2575:
[----:B--2---:R-:W2:Y:S02]  /*18c70*/  LDL.LU R2, [R1+0x4] ;  /* 0x0000040001027983 */ /* 0x004ea40000300800 */
[----:B--2---:R-:W-:-:S05]  /*18c80*/  LOP3.LUT R2, R2, R0, RZ, 0x3c, !PT ;  /* 0x0000000002027212 */ /* 0x004fca00078e3cff */
[----:B------:R2:W-:Y:S02]  /*18c90*/  STL [R1+0x4], R2 ;  /* 0x0000040201007387 */ /* 0x0005e40000100800 */
.L_x_2531:
[----:B------:R-:W-:Y:S05]  /*18ca0*/  BSYNC B6 ;  /* 0x0000000000067941 */ /* 0x000fea0003800000 */
.L_x_2529:
[----:B------:R-:W-:-:S03]  /*18cb0*/  UMOV UR4, 0xffffffff ;  /* 0xffffffff00047882 */ /* 0x000fc60000000000 */
[----:B------:R-:W-:Y:S05]  /*18cc0*/  BRA.DIV UR4, `(.L_x_2577) ;  /* 0x0000001604f87947 */ /* 0x000fea000b800000 */
[----:B------:R3:W4:Y:S04]  /*18cd0*/  SHFL.IDX PT, R4, R16, RZ, 0x1f ;  /* 0x00001fff10047589 */ /* 0x00072800000e0000 */
[----:B------:R-:W0:Y:S02]  /*18ce0*/  SHFL.IDX PT, R16, R16, 0x1, 0x1f ;  /* 0x00201f0010107f89 */ /* 0x000e2400000e0000 */
.L_x_2623:
[----:B------:R-:W1:Y:S01]  /*18cf0*/  S2R R0, SR_TID.X ;  /* 0x0000000000007919 */ /* 0x000e620000002100 */
[----:B------:R-:W-:Y:S01]  /*18d00*/  ULDC UR4, c[0x0][0xd14] ;  /* 0x0003450000047ab9 */ /* 0x000fe20000000800 */
[----:B------:R-:W-:Y:S01]  /*18d10*/  BSSY B0, `(.L_x_2578) ;  /* 0x000000c000007945 */ /* 0x000fe20003800000 */
[----:B------:R-:W-:Y:S01]  /*18d20*/  IMAD.MOV.U32 R3, RZ, RZ, RZ ;  /* 0x000000ffff037224 */ /* 0x000fe200078e00ff */
[----:B-1----:R-:W-:Y:S01]  /*18d30*/  LOP3.LUT R8, R0, 0x1f, RZ, 0xc0, !PT ;  /* 0x0000001f00087812 */ /* 0x002fe200078ec0ff */
[----:B------:R-:W-:-:S03]  /*18d40*/  IMAD.U32 R0, RZ, RZ, UR4 ;  /* 0x00000004ff007e24 */ /* 0x000fc6000f8e00ff */
[C---:B------:R-:W-:Y:S01]  /*18d50*/  ISETP.NE.AND P0, PT, R8.reuse, 0x1f, PT ;  /* 0x0000001f0800780c */ /* 0x040fe20003f05270 */
[----:B------:R-:W-:-:S05]  /*18d60*/  IMAD.IADD R5, R8, 0x1, R19 ;  /* 0x0000000108057824 */ /* 0x000fca00078e0213 */
[----:B------:R-:W-:-:S13]  /*18d70*/  ISETP.GE.OR P0, PT, R5, R0, !P0 ;  /* 0x000000000500720c */ /* 0x000fda0004706670 */
[----:B------:R-:W-:Y:S05]  /*18d80*/  @P0 BRA `(.L_x_2579) ;  /* 0x0000000000100947 */ /* 0x000fea0003800000 */
[----:B--2---:R-:W1:Y:S01]  /*18d90*/  LDC.64 R2, c[0x0][0xd58] ;  /* 0x00035600ff027b82 */ /* 0x004e620000000a00 */
[----:B------:R-:W-:Y:S01]  /*18da0*/  ULDC.64 UR4, c[0x0][0x208] ;  /* 0x0000820000047ab9 */ /* 0x000fe20000000a00 */
[----:B-1----:R-:W-:-:S06]  /*18db0*/  IMAD.WIDE R2, R5, 0x4, R2 ;  /* 0x0000000405027825 */ /* 0x002fcc00078e0202 */
[----:B------:R1:W5:Y:S02]  /*18dc0*/  LDG.E R3, desc[UR4][R2.64] ;  /* 0x0000000402037981 */ /* 0x000364000c1e1900 */
.L_x_2579:
[----:B------:R-:W-:Y:S05]  /*18dd0*/  BSYNC B0 ;  /* 0x0000000000007941 */ /* 0x000fea0003800000 */
.L_x_2578:
[----:B------:R-:W-:-:S03]  /*18de0*/  UMOV UR4, 0xffffffff ;  /* 0xffffffff00047882 */ /* 0x000fc60000000000 */
[----:B------:R-:W-:Y:S05]  /*18df0*/  BRA.DIV UR4, `(.L_x_2580) ;  /* 0x0000001604f87947 */ /* 0x000fea000b800000 */
        /* <DEDUP_REMOVED lines=17> */
[----:B------:R-:W1:Y:S02]  /*18f10*/  SHFL.UP PT, R14, R7, 0x10, RZ ;  /* 0x06000000070e7989 */ /* 0x000e6400000e00ff */
[----:B-12---:R-:W-:-:S05]  /*18f20*/  SEL R2, R14, RZ, P0 ;  /* 0x000000ff0e027207 */ /* 0x006fca0000000000 */
[----:B------:R-:W-:-:S05]  /*18f30*/  IMAD.IADD R2, R7, 0x1, R2 ;  /* 0x0000000107027824 */ /* 0x000fca00078e0202 */
[----:B------:R0:W1:Y:S02]  /*18f40*/  SHFL.IDX PT, R14, R2, 0x1f, 0x1f ;  /* 0x03e01f00020e7f89 */ /* 0x00006400000e0000 */
.L_x_2631:
[----:B------:R-:W-:Y:S02]  /*18f50*/  ULDC UR4, c[0x0][0xd10] ;  /* 0x0003440000047ab9 */ /* 0x000fe40000000800 */
[----:B------:R-:W-:-:S04]  /*18f60*/  IMAD.U32 R5, RZ, RZ, UR4 ;  /* 0x00000004ff057e24 */ /* 0x000fc8000f8e00ff */
[----:B-1----:R-:W-:-:S05]  /*18f70*/  IMAD R7, R14, R5, RZ ;  /* 0x000000050e077224 */ /* 0x002fca00078e02ff */
[----:B---3--:R-:W-:-:S04]  /*18f80*/  IADD3 R16, R16, R7, RZ ;  /* 0x0000000710107210 */ /* 0x008fc80007ffe0ff */
[----:B----4-:R-:W-:-:S13]  /*18f90*/  ISETP.GT.AND P0, PT, R16, R4, PT ;  /* 0x000000041000720c */ /* 0x010fda0003f04270 */
[----:B------:R-:W-:Y:S05]  /*18fa0*/  @P0 BRA `(.L_x_2581) ;  /* 0x0000000000b80947 */ /* 0x000fea0003800000 */
[----:B------:R-:W1:Y:S02]  /*18fb0*/  LDC R0, c[0x0][0xd14] ;  /* 0x00034500ff007b82 */ /* 0x000e640000000800 */
.L_x_2586:
[----:B------:R-:W-:-:S05]  /*18fc0*/  VIADD R19, R19, 0x1f ;  /* 0x0000001f13137836 */ /* 0x000fca0000000000 */
[----:B-1----:R-:W-:-:S13]  /*18fd0*/  ISETP.GE.AND P0, PT, R19, R0, PT ;  /* 0x000000001300720c */ /* 0x002fda0003f06270 */
        /* <DEDUP_REMOVED lines=9> */
[----:B------:R-:W0:Y:S01]  /*19070*/  LDC.64 R2, c[0x0][0xd58] ;  /* 0x00035600ff027b82 */ /* 0x000e220000000a00 */
[----:B------:R-:W-:Y:S01]  /*19080*/  ULDC.64 UR4, c[0x0][0x208] ;  /* 0x0000820000047ab9 */ /* 0x000fe20000000a00 */
[----:B0-----:R-:W-:-:S06]  /*19090*/  IMAD.WIDE R2, R5, 0x4, R2 ;  /* 0x0000000405027825 */ /* 0x001fcc00078e0202 */
[----:B------:R0:W5:Y:S02]  /*190a0*/  LDG.E R3, desc[UR4][R2.64] ;  /* 0x0000000402037981 */ /* 0x000164000c1e1900 */
.L_x_2584:
[----:B------:R-:W-:Y:S05]  /*190b0*/  BSYNC B0 ;  /* 0x0000000000007941 */ /* 0x000fea0003800000 */
.L_x_2583:
[----:B------:R-:W-:-:S03]  /*190c0*/  UMOV UR4, 0xffffffff ;  /* 0xffffffff00047882 */ /* 0x000fc60000000000 */
[----:B------:R-:W-:Y:S05]  /*190d0*/  BRA.DIV UR4, `(.L_x_2585) ;  /* 0x0000001a04107947 */ /* 0x000fea000b800000 */
[----:B-----5:R-:W1:Y:S01]  /*190e0*/  SHFL.UP PT, R14, R3, 0x1, RZ ;  /* 0x04200000030e7989 */ /* 0x020e6200000e00ff */
[C---:B------:R-:W-:Y:S02]  /*190f0*/  ISETP.NE.AND P0, PT, R7.reuse, RZ, PT ;  /* 0x000000ff0700720c */ /* 0x040fe40003f05270 */
[C---:B------:R-:W-:Y:S02]  /*19100*/  ISETP.GE.U32.AND P1, PT, R7.reuse, 0x2, PT ;  /* 0x000000020700780c */ /* 0x040fe40003f26070 */
[----:B-1----:R-:W-:Y:S02]  /*19110*/  SEL R14, R14, RZ, P0 ;  /* 0x000000ff0e0e7207 */ /* 0x002fe40000000000 */
        /* <DEDUP_REMOVED lines=16> */
[----:B------:R0:W1:Y:S02]  /*19220*/  SHFL.IDX PT, R14, R2, 0x1f, 0x1f ;  /* 0x03e01f00020e7f89 */ /* 0x00006400000e0000 */
.L_x_2639:
[----:B------:R-:W-:Y:S02]  /*19230*/  ULDC UR4, c[0x0][0xd10] ;  /* 0x0003440000047ab9 */ /* 0x000fe40000000800 */
[----:B------:R-:W-:-:S04]  /*19240*/  IMAD.U32 R5, RZ, RZ, UR4 ;  /* 0x00000004ff057e24 */ /* 0x000fc8000f8e00ff */
[----:B-1----:R-:W-:-:S04]  /*19250*/  IMAD R7, R14, R5, RZ ;  /* 0x000000050e077224 */ /* 0x002fc800078e02ff */
[----:B------:R-:W-:-:S05]  /*19260*/  IMAD.IADD R16, R7, 0x1, R16 ;  /* 0x0000000107107824 */ /* 0x000fca00078e0210 */
[----:B------:R-:W-:-:S13]  /*19270*/  ISETP.GT.AND P0, PT, R16, R4, PT ;  /* 0x000000041000720c */ /* 0x000fda0003f04270 */
[----:B------:R-:W-:Y:S05]  /*19280*/  @!P0 BRA `(.L_x_2586) ;  /* 0xfffffffc004c8947 */ /* 0x000fea000383ffff */
.L_x_2581:
[----:B------:R-:W-:Y:S01]  /*19290*/  IMAD.IADD R16, R16, 0x1, -R7 ;  /* 0x0000000110107824 */ /* 0x000fe200078e0a07 */
[----:B------:R-:W-:-:S03]  /*192a0*/  UMOV UR4, 0xffffffff ;  /* 0xffffffff00047882 */ /* 0x000fc60000000000 */
[----:B------:R-:W-:-:S05]  /*192b0*/  IMAD R7, R2, R5, R16 ;  /* 0x0000000502077224 */ /* 0x000fca00078e0210 */
[----:B------:R-:W-:Y:S01]  /*192c0*/  ISETP.GT.AND P6, PT, R7, R4, PT ;  /* 0x000000040700720c */ /* 0x000fe20003fc4270 */
[----:B------:R-:W-:-:S12]  /*192d0*/  BRA.DIV UR4, `(.L_x_2587) ;  /* 0x0000001a04607947 */ /* 0x000fd8000b800000 */
[----:B------:R-:W-:-:S04]  /*192e0*/  VOTE.ANY R6, PT, !P6 ;  /* 0x0000000000067806 */ /* 0x000fc800070e0100 */
[----:B------:R-:W1:Y:S02]  /*192f0*/  POPC R7, R6 ;  /* 0x0000000600077309 */ /* 0x000e640000000000 */
[----:B-1----:R1:W2:Y:S02]  /*19300*/  SHFL.IDX PT, R17, R3, R7, 0x1f ;  /* 0x00001f0703117589 */ /* 0x0022a400000e0000 */
.L_x_2643:
[----:B------:R-:W-:Y:S02]  /*19310*/  ISETP.NE.AND P0, PT, R6, RZ, PT ;  /* 0x000000ff0600720c */ /* 0x000fe40003f05270 */
[----:B------:R-:W-:-:S11]  /*19320*/  MOV R8, RZ ;  /* 0x000000ff00087202 */ /* 0x000fd60000000f00 */
[----:B------:R-:W-:Y:S05]  /*19330*/  @!P0 BRA `(.L_x_2588) ;  /* 0x0000000000108947 */ /* 0x000fea0003800000 */
[----:B------:R-:W-:Y:S01]  /*19340*/  UMOV UR4, 0xffffffff ;  /* 0xffffffff00047882 */ /* 0x000fe20000000000 */
[----:B------:R-:W-:Y:S02]  /*19350*/  VIADD R12, R7, 0xffffffff ;  /* 0xffffffff070c7836 */ /* 0x000fe40000000000 */
[----:B------:R-:W-:Y:S05]  /*19360*/  BRA.DIV UR4, `(.L_x_2589) ;  /* 0x0000001a04847947 */ /* 0x000fea000b800000 */
[----:B------:R3:W4:Y:S02]  /*19370*/  SHFL.IDX PT, R8, R2, R12, 0x1f ;  /* 0x00001f0c02087589 */ /* 0x00072400000e0000 */
.L_x_2588:
[----:B01-3--:R-:W0:Y:S01]  /*19380*/  LDC.64 R2, c[0x0][0xd68] ;  /* 0x00035a00ff027b82 */ /* 0x00be220000000a00 */
[----:B------:R-:W-:Y:S01]  /*19390*/  IMAD.IADD R19, R7, 0x1, R19 ;  /* 0x0000000107137824 */ /* 0x000fe200078e0213 */
[----:B------:R-:W-:-:S03]  /*193a0*/  ULDC.64 UR4, c[0x0][0x208] ;  /* 0x0000820000047ab9 */ /* 0x000fc60000000a00 */
[----:B0-----:R-:W-:-:S05]  /*193b0*/  IMAD.WIDE R2, R19, 0x4, R2 ;  /* 0x0000000413027825 */ /* 0x001fca00078e0202 */
[----:B------:R0:W2:Y:S01]  /*193c0*/  LDG.E R10, desc[UR4][R2.64] ;  /* 0x00000004020a7981 */ /* 0x0000a2000c1e1900 */
[----:B----4-:R-:W-:Y:S02]  /*193d0*/  IMAD R16, R8, R5, R16 ;  /* 0x0000000508107224 */ /* 0x010fe400078e0210 */
[----:B0-----:R-:W-:Y:S02]  /*193e0*/  IMAD.MOV.U32 R2, RZ, RZ, RZ ;  /* 0x000000ffff027224 */ /* 0x001fe400078e00ff */
[----:B--2---:R-:W-:-:S05]  /*193f0*/  IMAD R6, R17, R10, RZ ;  /* 0x0000000a11067224 */ /* 0x004fca00078e02ff */
        /* <DEDUP_REMOVED lines=22> */
[----:B------:R-:W-:Y:S02]  /*19560*/  @!P0 IADD3 R7, -R7, RZ, RZ ;  /* 0x000000ff07078210 */ /* 0x000fe40007ffe1ff */
[----:B------:R-:W-:-:S13]  /*19570*/  ISETP.NE.AND P0, PT, R6, RZ, PT ;  /* 0x000000ff0600720c */ /* 0x000fda0003f05270 */
[----:B------:R-:W-:-:S05]  /*19580*/  @!P0 LOP3.LUT R7, RZ, R6, RZ, 0x33, !PT ;  /* 0x00000006ff078212 */ /* 0x000fca00078e33ff */
[----:B------:R-:W-:Y:S02]  /*19590*/  IMAD R4, R10, R7, RZ ;  /* 0x000000070a047224 */ /* 0x000fe400078e02ff */
[----:B------:R-:W-:Y:S02]  /*195a0*/  IMAD.MOV R7, RZ, RZ, -R7 ;  /* 0x000000ffff077224 */ /* 0x000fe400078e0a07 */
[----:B------:R-:W-:Y:S02]  /*195b0*/  IMAD.MOV R2, RZ, RZ, -R4 ;  /* 0x000000ffff027224 */ /* 0x000fe400078e0a04 */
[----:B------:R-:W-:-:S03]  /*195c0*/  IMAD R6, R6, R7, R9 ;  /* 0x0000000706067224 */ /* 0x000fc600078e0209 */
[----:B------:R-:W-:Y:S01]  /*195d0*/  VIADDMNMX R5, R2, R5, R10, PT ;  /* 0x0000000502057246 */ /* 0x000fe2000380010a */
[----:B------:R-:W-:Y:S02]  /*195e0*/  IMAD.MOV.U32 R2, RZ, RZ, RZ ;  /* 0x000000ffff027224 */ /* 0x000fe400078e00ff */
[----:B------:R-:W-:Y:S01]  /*195f0*/  IMAD.IADD R4, R6, 0x1, R4 ;  /* 0x0000000106047824 */ /* 0x000fe200078e0204 */
        /* <DEDUP_REMOVED lines=10> */
[----:B------:R-:W-:Y:S01]  /*196a0*/  IMAD.HI.U32 R3, R3, R2, RZ ;  /* 0x0000000203037227 */ /* 0x000fe200078e00ff */
[----:B------:R-:W-:-:S05]  /*196b0*/  IADD3 R7, RZ, -R7, RZ ;  /* 0x80000007ff077210 */ /* 0x000fca0007ffe0ff */
        /* <DEDUP_REMOVED lines=10> */
[----:B------:R-:W-:Y:S02]  /*19760*/  @!P0 LOP3.LUT R3, RZ, R5, RZ, 0x33, !PT ;  /* 0x00000005ff038212 */ /* 0x000fe400078e33ff */
[----:B------:R-:W-:Y:S02]  /*19770*/  IADD3 R5, -R5, RZ, RZ ;  /* 0x000000ff05057210 */ /* 0x000fe40007ffe1ff */
[----:B------:R-:W-:-:S03]  /*19780*/  LOP3.LUT R2, RZ, R3, RZ, 0x33, !PT ;  /* 0x00000003ff027212 */ /* 0x000fc600078e33ff */
[----:B------:R-:W-:Y:S02]  /*19790*/  IMAD R18, R3, R5, R4 ;  /* 0x0000000503127224 */ /* 0x000fe400078e0204 */
[----:B------:R-:W-:Y:S01]  /*197a0*/  IMAD.IADD R17, R17, 0x1, R2 ;  /* 0x0000000111117824 */ /* 0x000fe200078e0202 */
[----:B------:R-:W-:Y:S06]  /*197b0*/  BRA `(.L_x_2590) ;  /* 0x00000000001c7947 */ /* 0x000fec0003800000 */
.L_x_2582:
[----:B------:R-:W-:Y:S01]  /*197c0*/  UMOV UR4, URZ ;  /* 0x0000003f00047c82 */ /* 0x000fe20008000000 */
[----:B------:R-:W-:Y:S01]  /*197d0*/  UMOV UR5, URZ ;  /* 0x0000003f00057c82 */ /* 0x000fe20008000000 */
[----:B------:R-:W-:Y:S01]  /*197e0*/  ULDC UR6, c[0x0][0xd14] ;  /* 0x0003450000067ab9 */ /* 0x000fe20000000800 */
[----:B------:R-:W-:Y:S02]  /*197f0*/  IMAD.MOV.U32 R16, RZ, RZ, R4 ;  /* 0x000000ffff107224 */ /* 0x000fe400078e0004 */
[----:B------:R-:W-:Y:S02]  /*19800*/  IMAD.U32 R17, RZ, RZ, UR4 ;  /* 0x00000004ff117e24 */ /* 0x000fe4000f8e00ff */
[----:B------:R-:W-:Y:S02]  /*19810*/  IMAD.U32 R18, RZ, RZ, UR5 ;  /* 0x00000005ff127e24 */ /* 0x000fe4000f8e00ff */
[----:B------:R-:W-:-:S07]  /*19820*/  IMAD.U32 R19, RZ, RZ, UR6 ;  /* 0x00000006ff137e24 */ /* 0x000fce000f8e00ff */
.L_x_2590:
        /* <DEDUP_REMOVED lines=12> */
.L_x_2517:
[----:B-1----:R-:W3:Y:S01]  /*198f0*/  LDL R0, [R1+0x1c] ;  /* 0x00001c0001007983 */ /* 0x002ee20000100800 */
[----:B------:R-:W1:Y:S01]  /*19900*/  S2R R3, SR_CgaCtaId ;  /* 0x0000000000037919 */ /* 0x000e620000008800 */
[----:B---3--:R-:W-:Y:S02]  /*19910*/  R2UR UR4, R0 ;  /* 0x00000000000472ca */ /* 0x008fe400000e0000 */
[----:B------:R-:W-:-:S04]  /*19920*/  MOV R0, 0x400 ;  /* 0x0000040000007802 */ /* 0x000fc80000000f00 */
[----:B-1----:R-:W-:-:S07]  /*19930*/  LEA R0, R3, R0, 0x18 ;  /* 0x0000000003007211 */ /* 0x002fce00078ec0ff */
[----:B------:R-:W-:-:S04]  /*19940*/  UIADD3 UR4, UR4, 0x1, URZ ;  /* 0x0000000104047890 */ /* 0x000fc8000fffe03f */
[----:B------:R-:W-:-:S04]  /*19950*/  ULEA.HI UR5, UR4, UR4, URZ, 0x1 ;  /* 0x0000000404057291 */ /* 0x000fc8000f8f083f */
[----:B------:R-:W-:-:S04]  /*19960*/  ULOP3.LUT UR5, UR5, 0xfffffffe, URZ, 0xc0, !UPT ;  /* 0xfffffffe05057892 */ /* 0x000fc8000f8ec03f */
[----:B------:R-:W-:-:S06]  /*19970*/  UIADD3 UR5, UR4, -UR5, URZ ;  /* 0x8000000504057290 */ /* 0x000fcc000fffe03f */
[----:B------:R-:W-:-:S04]  /*19980*/  MOV R3, UR5 ;  /* 0x0000000500037c02 */ /* 0x000fc80008000f00 */
[----:B------:R-:W-:-:S04]  /*19990*/  SHF.L.U32 R3, R3, 0x1f, RZ ;  /* 0x0000001f03037819 */ /* 0x000fc800000006ff */
[----:B------:R-:W1:Y:S02]  /*199a0*/  SYNCS.PHASECHK.TRANS64.TRYWAIT P0, [R0+URZ+0x38820], R3 ;  /* 0x03882003000075a7 */ /* 0x000e64000800017f */
[----:B-1----:R-:W-:Y:S05]  /*199b0*/  @!P0 BRA `(.L_x_2592) ;  /* 0x0000001400188947 */ /* 0x002fea0003800000 */
.L_x_2646:
[----:B------:R-:W-:-:S03]  /*199c0*/  UMOV UR4, 0xffffffff ;  /* 0xffffffff00047882 */ /* 0x000fc60000000000 */
[----:B------:R-:W-:Y:S05]  /*199d0*/  BRA.DIV UR4, `(.L_x_2593) ;  /* 0x0000001604247947 */ /* 0x000fea000b800000 */
[----:B--2---:R-:W2:Y:S02]  /*199e0*/  S2R R2, SR_TID.X ;  /* 0x0000000000027919 */ /* 0x004ea40000002100 */
[----:B--2---:R-:W-:-:S04]  /*199f0*/  SHF.R.U32.HI R2, RZ, 0x5, R2 ;  /* 0x00000005ff027819 */ /* 0x004fc80000011602 */
[----:B------:R-:W-:-:S05]  /*19a00*/  LOP3.LUT R2, R2, 0x3, RZ, 0xc0, !PT ;  /* 0x0000000302027812 */ /* 0x000fca00078ec0ff */
[----:B------:R2:W3:Y:S02]  /*19a10*/  SHFL.IDX PT, R14, R2, RZ, 0x1f ;  /* 0x00001fff020e7589 */ /* 0x0004e400000e0000 */
.L_x_2649:
[----:B---3--:R-:W-:Y:S01]  /*19a20*/  ISETP.NE.AND P0, PT, R14, RZ, PT ;  /* 0x000000ff0e00720c */ /* 0x008fe20003f05270 */
[----:B------:R-:W-:-:S12]  /*19a30*/  BSSY B0, `(.L_x_2594) ;  /* 0x0000027000007945 */ /* 0x000fd80003800000 */
[----:B------:R-:W-:Y:S05]  /*19a40*/  @P0 BRA `(.L_x_2595) ;  /* 0x0000000000940947 */ /* 0x000fea0003800000 */
[----:B------:R-:W-:-:S03]  /*19a50*/  UMOV UR4, 0xffffffff ;  /* 0xffffffff00047882 */ /* 0x000fc60000000000 */
[----:B------:R-:W-:Y:S05]  /*19a60*/  BRA.DIV UR4, `(.L_x_2596) ;  /* 0x0000001604347947 */ /* 0x000fea000b800000 */
[----:B------:R-:W-:-:S13]  /*19a70*/  ELECT P6, URZ, PT ;  /* 0x00000000003f782f */ /* 0x000fda00038c0000 */
.L_x_2652:
[----:B------:R-:W-:Y:S05]  /*19a80*/  @!P6 BRA `(.L_x_2595) ;  /* 0x000000000084e947 */ /* 0x000fea0003800000 */
[----:B--2---:R-:W2:Y:S02]  /*19a90*/  LDL.LU R2, [R1+0x24] ;  /* 0x0000240001027983 */ /* 0x004ea40000300800 */
[----:B--2---:R-:W-:-:S04]  /*19aa0*/  LOP3.LUT R2, R2, 0x2, RZ, 0xfc, !PT ;  /* 0x0000000202027812 */ /* 0x004fc800078efcff */
[----:B------:R-:W-:-:S13]  /*19ab0*/  ISETP.NE.AND P2, PT, R2, 0x3, PT ;  /* 0x000000030200780c */ /* 0x000fda0003f45270 */
[----:B------:R-:W-:Y:S05]  /*19ac0*/  @!P2 BRA `(.L_x_2597) ;  /* 0x000000000004a947 */ /* 0x000fea0003800000 */
[----:B------:R-:W-:Y:S01]  /*19ad0*/  BPT.TRAP 0x1 ;  /* 0x000000040000795c */ /* 0x000fe20000300000 */
.L_x_2597:
[----:B-1----:R-:W2:Y:S04]  /*19ae0*/  LDL R3, [R1] ;  /* 0x0000000001037983 */ /* 0x002ea80000100800 */
[----:B------:R-:W3:Y:S01]  /*19af0*/  LDL.LU R7, [R1+0x4] ;  /* 0x0000040001077983 */ /* 0x000ee20000300800 */
[----:B------:R-:W-:-:S04]  /*19b00*/  VIADD R2, R0, 0x38840 ;  /* 0x0003884000027836 */ /* 0x000fc80000000000 */
        /* <DEDUP_REMOVED lines=11> */
.L_x_2653:
[----:B------:R-:W2:Y:S02]  /*19bc0*/  SYNCS.PHASECHK.TRANS64.TRYWAIT P0, [R7+URZ], R2 ;  /* 0x00000002070075a7 */ /* 0x000ea4000800017f */
[----:B--2---:R-:W-:Y:S05]  /*19bd0*/  @!P0 BRA `(.L_x_2599) ;  /* 0x00000014000c8947 */ /* 0x004fea0003800000 */
.L_x_2654:
[----:B------:R-:W-:Y:S05]  /*19be0*/  @!P2 BRA `(.L_x_2600) ;  /* 0x000000000004a947 */ /* 0x000fea0003800000 */
[----:B------:R-:W-:Y:S01]  /*19bf0*/  BPT.TRAP 0x1 ;  /* 0x000000040000795c */ /* 0x000fe20000300000 */
.L_x_2600:
[----:B------:R-:W3:Y:S01]  /*19c00*/  LDL.LU R4, [R1] ;  /* 0x0000000001047983 */ /* 0x000ee20000300800 */
[----:B------:R-:W-:-:S05]  /*19c10*/  VIADD R0, R0, 0x38860 ;  /* 0x0003886000007836 */ /* 0x000fca0000000000 */
[----:B---3--:R-:W-:-:S04]  /*19c20*/  LEA R4, R4, R0, 0x3 ;  /* 0x0000000004047211 */ /* 0x008fc800078e18ff */
[----:B------:R-:W3:Y:S02]  /*19c30*/  SYNCS.PHASECHK.TRANS64.TRYWAIT P0, [R4+URZ], R5 ;  /* 0x00000005040075a7 */ /* 0x000ee4000800017f */
[----:B---3--:R-:W-:Y:S05]  /*19c40*/  @!P0 BRA `(.L_x_2601) ;  /* 0x0000001400048947 */ /* 0x008fea0003800000 */
.L_x_2655:
[----:B------:R-:W-:-:S07]  /*19c50*/  IMAD R3, R3, 0x8, R0 ;  /* 0x0000000803037824 */ /* 0x000fce00078e0200 */
.L_x_2602:
[----:B----4-:R4:W0:Y:S02]  /*19c60*/  SYNCS.PHASECHK.TRANS64.TRYWAIT P0, [R3+URZ], R2 ;  /* 0x00000002030075a7 */ /* 0x010824000800017f */
[----:B0-----:R-:W-:Y:S05]  /*19c70*/  @!P0 NANOSLEEP.SYNCS 0x989680 ;  /* 0x009896800000895d */ /* 0x001fea0003900000 */
[----:B------:R-:W0:Y:S02]  /*19c80*/  @!P0 SYNCS.PHASECHK.TRANS64 P0, [R3+URZ], R2 ;  /* 0x00000002030085a7 */ /* 0x000e24000800007f */
[----:B0-----:R-:W-:Y:S05]  /*19c90*/  @!P0 BRA `(.L_x_2602) ;  /* 0xfffffffc00f08947 */ /* 0x001fea000383ffff */
.L_x_2595:
[----:B------:R-:W-:Y:S05]  /*19ca0*/  BSYNC B0 ;  /* 0x0000000000007941 */ /* 0x000fea0003800000 */
.L_x_2594:
[----:B------:R-:W-:Y:S05]  /*19cb0*/  EXIT ;  /* 0x000000000000794d */ /* 0x000fea0003800000 */
.L_x_2427:
[----:B0-----:R-:W-:-:S04]  /*19cc0*/  IMAD.U32 R0, RZ, RZ, UR37 ;  /* 0x00000025ff007e24 */ /* 0x001fc8000f8e00ff */
[----:B------:R0:W1:Y:S03]  /*19cd0*/  SYNCS.PHASECHK.TRANS64.TRYWAIT P1, [R0+URZ+0x38800], R3 ;  /* 0x03880003000075a7 */ /* 0x000066000802017f */
[----:B-1----:R-:W-:Y:S05]  /*19ce0*/  @!P1 NANOSLEEP.SYNCS 0x989680 ;  /* 0x009896800000995d */ /* 0x002fea0003900000 */
[----:B------:R-:W1:Y:S02]  /*19cf0*/  @!P1 SYNCS.PHASECHK.TRANS64 P1, [R0+URZ+0x38800], R3 ;  /* 0x03880003000095a7 */ /* 0x000e64000802007f */
[----:B-1----:R-:W-:Y:S05]  /*19d00*/  @!P1 BRA `(.L_x_2427) ;  /* 0xfffffffc00ec9947 */ /* 0x002fea000383ffff */
[----:B------:R-:W-:Y:S05]  /*19d10*/  BRA `(.L_x_2603) ;  /* 0xfffffe9c00b87947 */ /* 0x000fea000383ffff */
.L_x_2431:
[----:B--2---:R2:W3:Y:S02]  /*19d20*/  SYNCS.PHASECHK.TRANS64.TRYWAIT P1, [R4+URZ+0x38830], R5 ;  /* 0x03883005040075a7 */ /* 0x0044e4000802017f */
[----:B---3--:R-:W-:Y:S05]  /*19d30*/  @!P1 NANOSLEEP.SYNCS 0x989680 ;  /* 0x009896800000995d */ /* 0x008fea0003900000 */
[----:B------:R-:W3:Y:S02]  /*19d40*/  @!P1 SYNCS.PHASECHK.TRANS64 P1, [R4+URZ+0x38830], R5 ;  /* 0x03883005040095a7 */ /* 0x000ee4000802007f */
[----:B---3--:R-:W-:Y:S05]  /*19d50*/  @!P1 BRA `(.L_x_2431) ;  /* 0xfffffffc00f09947 */ /* 0x008fea000383ffff */
[----:B------:R-:W-:Y:S05]  /*19d60*/  BRA `(.L_x_2430) ;  /* 0xfffffe9c00d07947 */ /* 0x000fea000383ffff */
.L_x_2432:
[----:B0-----:R-:W-:-:S04]  /*19d70*/  IMAD.U32 R6, RZ, RZ, UR37 ;  /* 0x00000025ff067e24 */ /* 0x001fc8000f8e00ff */
[----:B------:R0:W3:Y:S03]  /*19d80*/  SYNCS.PHASECHK.TRANS64.TRYWAIT P1, [R6+URZ+0x38810], R3 ;  /* 0x03881003060075a7 */ /* 0x0000e6000802017f */
[----:B---3--:R-:W-:Y:S05]  /*19d90*/  @!P1 NANOSLEEP.SYNCS 0x989680 ;  /* 0x009896800000995d */ /* 0x008fea0003900000 */
[----:B------:R-:W3:Y:S02]  /*19da0*/  @!P1 SYNCS.PHASECHK.TRANS64 P1, [R6+URZ+0x38810], R3 ;  /* 0x03881003060095a7 */ /* 0x000ee4000802007f */
[----:B---3--:R-:W-:Y:S05]  /*19db0*/  @!P1 BRA `(.L_x_2432) ;  /* 0xfffffffc00ec9947 */ /* 0x008fea000383ffff */
[----:B------:R-:W-:Y:S05]  /*19dc0*/  BRA `(.L_x_2604) ;  /* 0xfffffea000587947 */ /* 0x000fea000383ffff */
.L_x_2436:
[----:B----4-:R4:W0:Y:S02]  /*19dd0*/  SYNCS.PHASECHK.TRANS64.TRYWAIT P1, [R4+URZ+0x38850], R5 ;  /* 0x03885005040075a7 */ /* 0x010824000802017f */
[----:B0-----:R-:W-:Y:S05]  /*19de0*/  @!P1 NANOSLEEP.SYNCS 0x989680 ;  /* 0x009896800000995d */ /* 0x001fea0003900000 */
[----:B------:R-:W0:Y:S02]  /*19df0*/  @!P1 SYNCS.PHASECHK.TRANS64 P1, [R4+URZ+0x38850], R5 ;  /* 0x03885005040095a7 */ /* 0x000e24000802007f */
[----:B0-----:R-:W-:Y:S05]  /*19e00*/  @!P1 BRA `(.L_x_2436) ;  /* 0xfffffffc00f09947 */ /* 0x001fea000383ffff */
[----:B------:R-:W-:Y:S05]  /*19e10*/  BRA `(.L_x_2435) ;  /* 0xfffffea000647947 */ /* 0x000fea000383ffff */
.L_x_2452:
[----:B-1----:R-:W-:-:S04]  /*19e20*/  IMAD.U32 R15, RZ, RZ, UR7 ;  /* 0x00000007ff0f7e24 */ /* 0x002fc8000f8e00ff */
[----:B------:R1:W2:Y:S03]  /*19e30*/  SYNCS.PHASECHK.TRANS64.TRYWAIT P2, [R15+URZ+0x38830], R10 ;  /* 0x0388300a0f0075a7 */ /* 0x0002a6000804017f */
[----:B--2---:R-:W-:Y:S05]  /*19e40*/  @!P2 NANOSLEEP.SYNCS 0x989680 ;  /* 0x009896800000a95d */ /* 0x004fea0003900000 */
[----:B------:R-:W2:Y:S02]  /*19e50*/  @!P2 SYNCS.PHASECHK.TRANS64 P2, [R15+URZ+0x38830], R10 ;  /* 0x0388300a0f00a5a7 */ /* 0x000ea4000804007f */
[----:B--2---:R-:W-:Y:S05]  /*19e60*/  @!P2 BRA `(.L_x_2452) ;  /* 0xfffffffc00eca947 */ /* 0x004fea000383ffff */
[----:B------:R-:W-:Y:S05]  /*19e70*/  BRA `(.L_x_2451) ;  /* 0xfffffed000bc7947 */ /* 0x000fea000383ffff */
.L_x_2456:
[----:B-1----:R-:W-:-:S04]  /*19e80*/  IMAD.U32 R15, RZ, RZ, UR7 ;  /* 0x00000007ff0f7e24 */ /* 0x002fc8000f8e00ff */
[----:B------:R1:W3:Y:S03]  /*19e90*/  SYNCS.PHASECHK.TRANS64.TRYWAIT P2, [R15+URZ+0x38850], R10 ;  /* 0x0388500a0f0075a7 */ /* 0x0002e6000804017f */
[----:B---3--:R-:W-:Y:S05]  /*19ea0*/  @!P2 NANOSLEEP.SYNCS 0x989680 ;  /* 0x009896800000a95d */ /* 0x008fea0003900000 */
[----:B------:R-:W3:Y:S02]  /*19eb0*/  @!P2 SYNCS.PHASECHK.TRANS64 P2, [R15+URZ+0x38850], R10 ;  /* 0x0388500a0f00a5a7 */ /* 0x000ee4000804007f */
[----:B---3--:R-:W-:Y:S05]  /*19ec0*/  @!P2 BRA `(.L_x_2456) ;  /* 0xfffffffc00eca947 */ /* 0x008fea000383ffff */
[----:B------:R-:W-:Y:S05]  /*19ed0*/  BRA `(.L_x_2455) ;  /* 0xfffffed4003c7947 */ /* 0x000fea000383ffff */
.L_x_2473:
[----:B-1----:R-:W-:-:S04]  /*19ee0*/  MOV R8, UR6 ;  /* 0x0000000600087c02 */ /* 0x002fc80008000f00 */
[----:B------:R1:W2:Y:S03]  /*19ef0*/  SYNCS.PHASECHK.TRANS64.TRYWAIT P3, [R8+URZ+0x38830], R7 ;  /* 0x03883007080075a7 */ /* 0x0002a6000806017f */
[----:B--2---:R-:W-:Y:S05]  /*19f00*/  @!P3 NANOSLEEP.SYNCS 0x989680 ;  /* 0x009896800000b95d */ /* 0x004fea0003900000 */
[----:B------:R-:W2:Y:S02]  /*19f10*/  @!P3 SYNCS.PHASECHK.TRANS64 P3, [R8+URZ+0x38830], R7 ;  /* 0x038830070800b5a7 */ /* 0x000ea4000806007f */
[----:B--2---:R-:W-:Y:S05]  /*19f20*/  @!P3 BRA `(.L_x_2473) ;  /* 0xfffffffc00ecb947 */ /* 0x004fea000383ffff */
[----:B------:R-:W-:Y:S05]  /*19f30*/  BRA `(.L_x_2472) ;  /* 0xffffff0c00247947 */ /* 0x000fea000383ffff */
.L_x_2477:
[----:B-1----:R-:W-:-:S04]  /*19f40*/  IMAD.U32 R8, RZ, RZ, UR6 ;  /* 0x00000006ff087e24 */ /* 0x002fc8000f8e00ff */
[----:B------:R1:W3:Y:S03]  /*19f50*/  SYNCS.PHASECHK.TRANS64.TRYWAIT P3, [R8+URZ+0x38850], R7 ;  /* 0x03885007080075a7 */ /* 0x0002e6000806017f */
[----:B---3--:R-:W-:Y:S05]  /*19f60*/  @!P3 NANOSLEEP.SYNCS 0x989680 ;  /* 0x009896800000b95d */ /* 0x008fea0003900000 */
[----:B------:R-:W3:Y:S02]  /*19f70*/  @!P3 SYNCS.PHASECHK.TRANS64 P3, [R8+URZ+0x38850], R7 ;  /* 0x038850070800b5a7 */ /* 0x000ee4000806007f */
[----:B---3--:R-:W-:Y:S05]  /*19f80*/  @!P3 BRA `(.L_x_2477) ;  /* 0xfffffffc00ecb947 */ /* 0x008fea000383ffff */
[----:B------:R-:W-:Y:S05]  /*19f90*/  BRA `(.L_x_2476) ;  /* 0xffffff0c00a47947 */ /* 0x000fea000383ffff */
.L_x_2483:
[----:B--2---:R-:W-:-:S04]  /*19fa0*/  IMAD.U32 R8, RZ, RZ, UR7 ;  /* 0x00000007ff087e24 */ /* 0x004fc8000f8e00ff */
[----:B------:R2:W3:Y:S03]  /*19fb0*/  SYNCS.PHASECHK.TRANS64.TRYWAIT P2, [R8+URZ+0x38830], R7 ;  /* 0x03883007080075a7 */ /* 0x0004e6000804017f */
[----:B---3--:R-:W-:Y:S05]  /*19fc0*/  @!P2 NANOSLEEP.SYNCS 0x989680 ;  /* 0x009896800000a95d */ /* 0x008fea0003900000 */
[----:B------:R-:W3:Y:S02]  /*19fd0*/  @!P2 SYNCS.PHASECHK.TRANS64 P2, [R8+URZ+0x38830], R7 ;  /* 0x038830070800a5a7 */ /* 0x000ee4000804007f */
[----:B---3--:R-:W-:Y:S05]  /*19fe0*/  @!P2 BRA `(.L_x_2483) ;  /* 0xfffffffc00eca947 */ /* 0x008fea000383ffff */
[----:B------:R-:W-:Y:S05]  /*19ff0*/  BRA `(.L_x_2482) ;  /* 0xffffff38007c7947 */ /* 0x000fea000383ffff */
.L_x_2487:
[----:B--2---:R-:W-:-:S04]  /*1a000*/  IMAD.U32 R8, RZ, RZ, UR7 ;  /* 0x00000007ff087e24 */ /* 0x004fc8000f8e00ff */
[----:B------:R2:W3:Y:S03]  /*1a010*/  SYNCS.PHASECHK.TRANS64.TRYWAIT P2, [R8+URZ+0x38850], R7 ;  /* 0x03885007080075a7 */ /* 0x0004e6000804017f */
[----:B---3--:R-:W-:Y:S05]  /*1a020*/  @!P2 NANOSLEEP.SYNCS 0x989680 ;  /* 0x009896800000a95d */ /* 0x008fea0003900000 */
[----:B------:R-:W3:Y:S02]  /*1a030*/  @!P2 SYNCS.PHASECHK.TRANS64 P2, [R8+URZ+0x38850], R7 ;  /* 0x038850070800a5a7 */ /* 0x000ee4000804007f */
[----:B---3--:R-:W-:Y:S05]  /*1a040*/  @!P2 BRA `(.L_x_2487) ;  /* 0xfffffffc00eca947 */ /* 0x008fea000383ffff */
[----:B------:R-:W-:Y:S05]  /*1a050*/  BRA `(.L_x_2486) ;  /* 0xffffff3800fc7947 */ /* 0x000fea000383ffff */
.L_x_2536:
[----:B------:R-:W1:Y:S01]  /*1a060*/  S2R R5, SR_TID.X ;  /* 0x0000000000057919 */ /* 0x000e620000002100 */
[----:B------:R-:W-:Y:S01]  /*1a070*/  BSSY B0, `(.L_x_2605) ;  /* 0x000000a000007945 */ /* 0x000fe20003800000 */
[----:B------:R-:W-:Y:S01]  /*1a080*/  IMAD.MOV.U32 R12, RZ, RZ, RZ ;  /* 0x000000ffff0c7224 */ /* 0x000fe200078e00ff */
[----:B------:R-:W-:Y:S01]  /*1a090*/  MOV R11, 0x1f ;  /* 0x0000001f000b7802 */ /* 0x000fe20000000f00 */
[----:B------:R-:W-:Y:S01]  /*1a0a0*/  IMAD.MOV.U32 R15, RZ, RZ, -0x1 ;  /* 0xffffffffff0f7424 */ /* 0x000fe200078e00ff */
[----:B-1----:R-:W-:-:S04]  /*1a0b0*/  SHF.R.U32.HI R5, RZ, 0x5, R5 ;  /* 0x00000005ff057819 */ /* 0x002fc80000011605 */
[----:B------:R-:W-:-:S05]  /*1a0c0*/  LOP3.LUT R5, R5, 0x3, RZ, 0xc0, !PT ;  /* 0x0000000305057812 */ /* 0x000fca00078ec0ff */
[----:B0-----:R-:W-:-:S07]  /*1a0d0*/  IMAD.MOV.U32 R13, RZ, RZ, R5 ;  /* 0x000000ffff0d7224 */ /* 0x001fce00078e0005 */
[----:B------:R-:W-:Y:S05]  /*1a0e0*/  WARPSYNC.COLLECTIVE R15, `(.L_x_2606) ;  /* 0x000000000f087348 */ /* 0x000fea0003c00000 */
[----:B------:R0:W1:Y:S02]  /*1a0f0*/  SHFL.IDX P6, R14, R13, R12, R11 ;  /* 0x0000000c0d0e7389 */ /* 0x00006400000c000b */
[----:B01----:R-:W-:Y:S01]  /*1a100*/  ENDCOLLECTIVE ;  /* 0x000000000000791b */ /* 0x003fe20003800000 */
.L_x_2606:
[----:B------:R-:W-:Y:S05]  /*1a110*/  BSYNC B0 ;  /* 0x0000000000007941 */ /* 0x000fea0003800000 */
.L_x_2605:
[----:B------:R-:W-:Y:S05]  /*1a120*/  BRA `(.L_x_2607) ;  /* 0xffffffbc00dc7947 */ /* 0x000fea000383ffff */
.L_x_2537:
[----:B------:R-:W-:Y:S01]  /*1a130*/  BSSY B0, `(.L_x_2608) ;  /* 0x0000006000007945 */ /* 0x000fe20003800000 */
[----:B------:R-:W-:-:S07]  /*1a140*/  IMAD.MOV.U32 R15, RZ, RZ, -0x1 ;  /* 0xffffffffff0f7424 */ /* 0x000fce00078e00ff */
[----:B0-----:R-:W-:Y:S05]  /*1a150*/  WARPSYNC.COLLECTIVE R15, `(.L_x_2609) ;  /* 0x000000000f0c7348 */ /* 0x001fea0003c00000 */
[----:B------:R-:W-:Y:S02]  /*1a160*/  ELECT P6, UR62, PT ;  /* 0x00000000003e782f */ /* 0x000fe400038c0000 */
[----:B------:R-:W-:Y:S01]  /*1a170*/  MOV R14, UR62 ;  /* 0x0000003e000e7c02 */ /* 0x000fe20008000f00 */
[----:B0-----:R-:W-:Y:S10]  /*1a180*/  ENDCOLLECTIVE ;  /* 0x000000000000791b */ /* 0x001ff40003800000 */
.L_x_2609:
[----:B------:R-:W-:Y:S05]  /*1a190*/  BSYNC B0 ;  /* 0x0000000000007941 */ /* 0x000fea0003800000 */
.L_x_2608:
[----:B------:R-:W-:Y:S05]  /*1a1a0*/  BRA `(.L_x_2610) ;  /* 0xffffffbc00cc7947 */ /* 0x000fea000383ffff */
.L_x_2540:
[----:B-1----:R1:W2:Y:S02]  /*1a1b0*/  SYNCS.PHASECHK.TRANS64.TRYWAIT P0, [R9+URZ+0x38840], R10 ;  /* 0x0388400a090075a7 */ /* 0x0022a4000800017f */
[----:B--2---:R-:W-:Y:S05]  /*1a1c0*/  @!P0 NANOSLEEP.SYNCS 0x989680 ;  /* 0x009896800000895d */ /* 0x004fea0003900000 */
[----:B------:R-:W2:Y:S02]  /*1a1d0*/  @!P0 SYNCS.PHASECHK.TRANS64 P0, [R9+URZ+0x38840], R10 ;  /* 0x0388400a090085a7 */ /* 0x000ea4000800007f */
[----:B--2---:R-:W-:Y:S05]  /*1a1e0*/  @!P0 BRA `(.L_x_2540) ;  /* 0xfffffffc00f08947 */ /* 0x004fea000383ffff */
[----:B------:R-:W-:Y:S05]  /*1a1f0*/  BRA `(.L_x_2611) ;  /* 0xffffffc000387947 */ /* 0x000fea000383ffff */
.L_x_2544:
        /* <DEDUP_REMOVED lines=8> */
.L_x_2547:
[----:B-1----:R1:W2:Y:S02]  /*1a280*/  SYNCS.PHASECHK.TRANS64.TRYWAIT P0, [R6+URZ+0x38860], R9 ;  /* 0x03886009060075a7 */ /* 0x0022a4000800017f */
[----:B--2---:R-:W-:Y:S05]  /*1a290*/  @!P0 NANOSLEEP.SYNCS 0x989680 ;  /* 0x009896800000895d */ /* 0x004fea0003900000 */
[----:B------:R-:W2:Y:S02]  /*1a2a0*/  @!P0 SYNCS.PHASECHK.TRANS64 P0, [R6+URZ+0x38860], R9 ;  /* 0x03886009060085a7 */ /* 0x000ea4000800007f */
[----:B--2---:R-:W-:Y:S05]  /*1a2b0*/  @!P0 BRA `(.L_x_2547) ;  /* 0xfffffffc00f08947 */ /* 0x004fea000383ffff */
[----:B------:R-:W-:Y:S05]  /*1a2c0*/  BRA `(.L_x_2613) ;  /* 0xffffffc800347947 */ /* 0x000fea000383ffff */
.L_x_2556:
[----:B-1----:R1:W2:Y:S02]  /*1a2d0*/  SYNCS.PHASECHK.TRANS64.TRYWAIT P0, [R2+URZ+0x38840], R3 ;  /* 0x03884003020075a7 */ /* 0x0022a4000800017f */
[----:B--2---:R-:W-:Y:S05]  /*1a2e0*/  @!P0 NANOSLEEP.SYNCS 0x989680 ;  /* 0x009896800000895d */ /* 0x004fea0003900000 */
[----:B------:R-:W2:Y:S02]  /*1a2f0*/  @!P0 SYNCS.PHASECHK.TRANS64 P0, [R2+URZ+0x38840], R3 ;  /* 0x03884003020085a7 */ /* 0x000ea4000800007f */
[----:B--2---:R-:W-:Y:S05]  /*1a300*/  @!P0 BRA `(.L_x_2556) ;  /* 0xfffffffc00f08947 */ /* 0x004fea000383ffff */
[----:B------:R-:W-:Y:S05]  /*1a310*/  BRA `(.L_x_2614) ;  /* 0xffffffd0000c7947 */ /* 0x000fea000383ffff */
.L_x_2558:
[----:B--2---:R2:W3:Y:S02]  /*1a320*/  SYNCS.PHASECHK.TRANS64.TRYWAIT P0, [R2+URZ+0x38860], R3 ;  /* 0x03886003020075a7 */ /* 0x0044e4000800017f */
[----:B---3--:R-:W-:Y:S05]  /*1a330*/  @!P0 NANOSLEEP.SYNCS 0x989680 ;  /* 0x009896800000895d */ /* 0x008fea0003900000 */
[----:B------:R-:W3:Y:S02]  /*1a340*/  @!P0 SYNCS.PHASECHK.TRANS64 P0, [R2+URZ+0x38860], R3 ;  /* 0x03886003020085a7 */ /* 0x000ee4000800007f */
[----:B---3--:R-:W-:Y:S05]  /*1a350*/  @!P0 BRA `(.L_x_2558) ;  /* 0xfffffffc00f08947 */ /* 0x008fea000383ffff */
[----:B------:R-:W-:Y:S05]  /*1a360*/  BRA `(.L_x_2615) ;  /* 0xffffffd0007c7947 */ /* 0x000fea000383ffff */
.L_x_2563:
[----:B--2---:R2:W3:Y:S02]  /*1a370*/  SYNCS.PHASECHK.TRANS64.TRYWAIT P0, [R2+URZ+0x38840], R3 ;  /* 0x03884003020075a7 */ /* 0x0044e4000800017f */
[----:B---3--:R-:W-:Y:S05]  /*1a380*/  @!P0 NANOSLEEP.SYNCS 0x989680 ;  /* 0x009896800000895d */ /* 0x008fea0003900000 */
[----:B------:R-:W3:Y:S02]  /*1a390*/  @!P0 SYNCS.PHASECHK.TRANS64 P0, [R2+URZ+0x38840], R3 ;  /* 0x03884003020085a7 */ /* 0x000ee4000800007f */
[----:B---3--:R-:W-:Y:S05]  /*1a3a0*/  @!P0 BRA `(.L_x_2563) ;  /* 0xfffffffc00f08947 */ /* 0x008fea000383ffff */
[----:B------:R-:W-:Y:S05]  /*1a3b0*/  BRA `(.L_x_2616) ;  /* 0xffffffd8001c7947 */ /* 0x000fea000383ffff */
.L_x_2565:
[----:B0-----:R0:W1:Y:S02]  /*1a3c0*/  SYNCS.PHASECHK.TRANS64.TRYWAIT P1, [R2+URZ+0x38860], R3 ;  /* 0x03886003020075a7 */ /* 0x001064000802017f */
[----:B-1----:R-:W-:Y:S05]  /*1a3d0*/  @!P1 NANOSLEEP.SYNCS 0x989680 ;  /* 0x009896800000995d */ /* 0x002fea0003900000 */
[----:B------:R-:W1:Y:S02]  /*1a3e0*/  @!P1 SYNCS.PHASECHK.TRANS64 P1, [R2+URZ+0x38860], R3 ;  /* 0x03886003020095a7 */ /* 0x000e64000802007f */
[----:B-1----:R-:W-:Y:S05]  /*1a3f0*/  @!P1 BRA `(.L_x_2565) ;  /* 0xfffffffc00f09947 */ /* 0x002fea000383ffff */
[----:B------:R-:W-:Y:S05]  /*1a400*/  BRA `(.L_x_2617) ;  /* 0xffffffd800887947 */ /* 0x000fea000383ffff */
.L_x_2570:
[----:B---3--:R3:W4:Y:S02]  /*1a410*/  SYNCS.PHASECHK.TRANS64.TRYWAIT P0, [R2+URZ+0x38840], R3 ;  /* 0x03884003020075a7 */ /* 0x008724000800017f */
[----:B----4-:R-:W-:Y:S05]  /*1a420*/  @!P0 NANOSLEEP.SYNCS 0x989680 ;  /* 0x009896800000895d */ /* 0x010fea0003900000 */
[----:B------:R-:W4:Y:S02]  /*1a430*/  @!P0 SYNCS.PHASECHK.TRANS64 P0, [R2+URZ+0x38840], R3 ;  /* 0x03884003020085a7 */ /* 0x000f24000800007f */
[----:B----4-:R-:W-:Y:S05]  /*1a440*/  @!P0 BRA `(.L_x_2570) ;  /* 0xfffffffc00f08947 */ /* 0x010fea000383ffff */
[----:B------:R-:W-:Y:S05]  /*1a450*/  BRA `(.L_x_2618) ;  /* 0xffffffe000047947 */ /* 0x000fea000383ffff */
.L_x_2572:
[----:B0-----:R0:W1:Y:S02]  /*1a460*/  SYNCS.PHASECHK.TRANS64.TRYWAIT P1, [R2+URZ+0x38860], R3 ;  /* 0x03886003020075a7 */ /* 0x001064000802017f */
[----:B-1----:R-:W-:Y:S05]  /*1a470*/  @!P1 NANOSLEEP.SYNCS 0x989680 ;  /* 0x009896800000995d */ /* 0x002fea0003900000 */
[----:B------:R-:W1:Y:S02]  /*1a480*/  @!P1 SYNCS.PHASECHK.TRANS64 P1, [R2+URZ+0x38860], R3 ;  /* 0x03886003020095a7 */ /* 0x000e64000802007f */
[----:B-1----:R-:W-:Y:S05]  /*1a490*/  @!P1 BRA `(.L_x_2572) ;  /* 0xfffffffc00f09947 */ /* 0x002fea000383ffff */
[----:B------:R-:W-:Y:S05]  /*1a4a0*/  BRA `(.L_x_2619) ;  /* 0xffffffe000747947 */ /* 0x000fea000383ffff */
.L_x_2577:
[----:B------:R-:W-:Y:S01]  /*1a4b0*/  BSSY B0, `(.L_x_2620) ;  /* 0x0000008000007945 */ /* 0x000fe20003800000 */
[----:B0-----:R-:W-:Y:S01]  /*1a4c0*/  IMAD.MOV.U32 R13, RZ, RZ, R16 ;  /* 0x000000ffff0d7224 */ /* 0x001fe200078e0010 */
[----:B------:R-:W-:Y:S01]  /*1a4d0*/  MOV R15, 0xffffffff ;  /* 0xffffffff000f7802 */ /* 0x000fe20000000f00 */
[----:B-1----:R-:W-:Y:S02]  /*1a4e0*/  IMAD.MOV.U32 R12, RZ, RZ, RZ ;  /* 0x000000ffff0c7224 */ /* 0x002fe400078e00ff */
[----:B------:R-:W-:-:S07]  /*1a4f0*/  IMAD.MOV.U32 R11, RZ, RZ, 0x1f ;  /* 0x0000001fff0b7424 */ /* 0x000fce00078e00ff */
[----:B--2---:R-:W-:Y:S05]  /*1a500*/  WARPSYNC.COLLECTIVE R15, `(.L_x_2621) ;  /* 0x000000000f087348 */ /* 0x004fea0003c00000 */
[----:B------:R0:W1:Y:S02]  /*1a510*/  SHFL.IDX P6, R14, R13, R12, R11 ;  /* 0x0000000c0d0e7389 */ /* 0x00006400000c000b */
[----:B012---:R-:W-:Y:S01]  /*1a520*/  ENDCOLLECTIVE ;  /* 0x000000000000791b */ /* 0x007fe20003800000 */
.L_x_2621:
[----:B------:R-:W-:Y:S05]  /*1a530*/  BSYNC B0 ;  /* 0x0000000000007941 */ /* 0x000fea0003800000 */
.L_x_2620:
        /* <DEDUP_REMOVED lines=8> */
.L_x_2622:
[----:B------:R-:W-:Y:S01]  /*1a5c0*/  MOV R16, R14 ;  /* 0x0000000e00107202 */ /* 0x000fe20000000f00 */
[----:B------:R-:W-:Y:S06]  /*1a5d0*/  BRA `(.L_x_2623) ;  /* 0xffffffe400c47947 */ /* 0x000fec000383ffff */
.L_x_2580:
        /* <DEDUP_REMOVED lines=8> */
.L_x_2625:
[----:B------:R-:W-:Y:S05]  /*1a660*/  BSYNC B0 ;  /* 0x0000000000007941 */ /* 0x000fea0003800000 */
.L_x_2624:
        /* <DEDUP_REMOVED lines=10> */
.L_x_2626:
        /* <DEDUP_REMOVED lines=8> */
.L_x_2627:
        /* <DEDUP_REMOVED lines=8> */
.L_x_2628:
        /* <DEDUP_REMOVED lines=8> */
.L_x_2629:
        /* <DEDUP_REMOVED lines=8> */
.L_x_2630:
[----:B------:R-:W-:Y:S05]  /*1a910*/  BRA `(.L_x_2631) ;  /* 0xffffffe4008c7947 */ /* 0x000fea000383ffff */
.L_x_2585:
[----:B------:R-:W-:Y:S01]  /*1a920*/  BSSY B0, `(.L_x_2632) ;  /* 0x0000008000007945 */ /* 0x000fe20003800000 */
[----:B-----5:R-:W-:Y:S01]  /*1a930*/  IMAD.MOV.U32 R13, RZ, RZ, R3 ;  /* 0x000000ffff0d7224 */ /* 0x020fe200078e0003 */
[----:B------:R-:W-:Y:S01]  /*1a940*/  MOV R11, RZ ;  /* 0x000000ff000b7202 */ /* 0x000fe20000000f00 */
[----:B------:R-:W-:Y:S02]  /*1a950*/  IMAD.MOV.U32 R12, RZ, RZ, 0x1 ;  /* 0x00000001ff0c7424 */ /* 0x000fe400078e00ff */
[----:B------:R-:W-:-:S07]  /*1a960*/  IMAD.MOV.U32 R15, RZ, RZ, -0x1 ;  /* 0xffffffffff0f7424 */ /* 0x000fce00078e00ff */
[----:B0-----:R-:W-:Y:S05]  /*1a970*/  WARPSYNC.COLLECTIVE R15, `(.L_x_2633) ;  /* 0x000000000f087348 */ /* 0x001fea0003c00000 */
[----:B------:R1:W2:Y:S02]  /*1a980*/  SHFL.UP P6, R14, R13, R12, R11 ;  /* 0x0400000c0d0e7389 */ /* 0x0002a400000c000b */
[----:B012---:R-:W-:Y:S01]  /*1a990*/  ENDCOLLECTIVE ;  /* 0x000000000000791b */ /* 0x007fe20003800000 */
.L_x_2633:
[----:B------:R-:W-:Y:S05]  /*1a9a0*/  BSYNC B0 ;  /* 0x0000000000007941 */ /* 0x000fea0003800000 */
.L_x_2632:
        /* <DEDUP_REMOVED lines=10> */
.L_x_2634:
        /* <DEDUP_REMOVED lines=8> */
.L_x_2635:
        /* <DEDUP_REMOVED lines=8> */
.L_x_2636:
        /* <DEDUP_REMOVED lines=8> */
.L_x_2637:
[----:B------:R-:W-:Y:S01]  /*1abd0*/  IMAD.MOV.U32 R12, RZ, RZ, 0x1f ;  /* 0x0000001fff0c7424 */ /* 0x000fe200078e00ff */
[----:B------:R-:W-:Y:S02]  /*1abe0*/  MOV R11, 0x1f ;  /* 0x0000001f000b7802 */ /* 0x000fe40000000f00 */
[----:B------:R-:W-:-:S05]  /*1abf0*/  SEL R5, R14, RZ, P0 ;  /* 0x000000ff0e057207 */ /* 0x000fca0000000000 */
[----:B------:R-:W-:-:S04]  /*1ac00*/  IMAD.IADD R2, R6, 0x1, R5 ;  /* 0x0000000106027824 */ /* 0x000fc800078e0205 */
[----:B------:R-:W-:-:S07]  /*1ac10*/  IMAD.MOV.U32 R13, RZ, RZ, R2 ;  /* 0x000000ffff0d7224 */ /* 0x000fce00078e0002 */
[----:B------:R-:W-:Y:S05]  /*1ac20*/  WARPSYNC.COLLECTIVE R15, `(.L_x_2638) ;  /* 0x000000000f087348 */ /* 0x000fea0003c00000 */
[----:B------:R0:W1:Y:S02]  /*1ac30*/  SHFL.IDX P6, R14, R13, R12, R11 ;  /* 0x0000000c0d0e7389 */ /* 0x00006400000c000b */
[----:B01----:R-:W-:Y:S01]  /*1ac40*/  ENDCOLLECTIVE ;  /* 0x000000000000791b */ /* 0x003fe20003800000 */
.L_x_2638:
[----:B------:R-:W-:Y:S05]  /*1ac50*/  BRA `(.L_x_2639) ;  /* 0xffffffe400747947 */ /* 0x000fea000383ffff */
.L_x_2587:
[----:B------:R-:W-:Y:S01]  /*1ac60*/  BSSY B0, `(.L_x_2640) ;  /* 0x0000006000007945 */ /* 0x000fe20003800000 */
[----:B------:R-:W-:Y:S01]  /*1ac70*/  PLOP3.LUT P6, PT, P6, PT, PT, 0x8, 0x0 ;  /* 0x000000000000781c */ /* 0x000fe200037ce170 */
[----:B------:R-:W-:-:S12]  /*1ac80*/  IMAD.MOV.U32 R15, RZ, RZ, -0x1 ;  /* 0xffffffffff0f7424 */ /* 0x000fd800078e00ff */
[----:B0-----:R-:W-:Y:S05]  /*1ac90*/  WARPSYNC.COLLECTIVE R15, `(.L_x_2641) ;  /* 0x000000000f087348 */ /* 0x001fea0003c00000 */
[----:B------:R-:W-:Y:S01]  /*1aca0*/  VOTE.ANY R14, PT, P6 ;  /* 0x00000000000e7806 */ /* 0x000fe200030e0100 */
[----:B0-----:R-:W-:Y:S06]  /*1acb0*/  ENDCOLLECTIVE ;  /* 0x000000000000791b */ /* 0x001fec0003800000 */
.L_x_2641:
[----:B------:R-:W-:Y:S05]  /*1acc0*/  BSYNC B0 ;  /* 0x0000000000007941 */ /* 0x000fea0003800000 */
.L_x_2640:
        /* <DEDUP_REMOVED lines=9> */
.L_x_2642:
[----:B------:R-:W-:Y:S01]  /*1ad60*/  IMAD.MOV.U32 R17, RZ, RZ, R14 ;  /* 0x000000ffff117224 */ /* 0x000fe200078e000e */
[----:B------:R-:W-:Y:S06]  /*1ad70*/  BRA `(.L_x_2643) ;  /* 0xffffffe400647947 */ /* 0x000fec000383ffff */
.L_x_2589:
[----:B------:R-:W-:Y:S01]  /*1ad80*/  BSSY B0, `(.L_x_2644) ;  /* 0x0000007000007945 */ /* 0x000fe20003800000 */
[----:B------:R-:W-:Y:S02]  /*1ad90*/  IMAD.MOV.U32 R13, RZ, RZ, R2 ;  /* 0x000000ffff0d7224 */ /* 0x000fe400078e0002 */
[----:B------:R-:W-:Y:S02]  /*1ada0*/  IMAD.MOV.U32 R11, RZ, RZ, 0x1f ;  /* 0x0000001fff0b7424 */ /* 0x000fe400078e00ff */
[----:B------:R-:W-:-:S07]  /*1adb0*/  IMAD.MOV.U32 R15, RZ, RZ, -0x1 ;  /* 0xffffffffff0f7424 */ /* 0x000fce00078e00ff */
[----:B012---:R-:W-:Y:S05]  /*1adc0*/  WARPSYNC.COLLECTIVE R15, `(.L_x_2645) ;  /* 0x000000000f087348 */ /* 0x007fea0003c00000 */
[----:B------:R3:W4:Y:S02]  /*1add0*/  SHFL.IDX P6, R14, R13, R12, R11 ;  /* 0x0000000c0d0e7389 */ /* 0x00072400000c000b */
[----:B01234-:R-:W-:Y:S01]  /*1ade0*/  ENDCOLLECTIVE ;  /* 0x000000000000791b */ /* 0x01ffe20003800000 */
.L_x_2645:
[----:B------:R-:W-:Y:S05]  /*1adf0*/  BSYNC B0 ;  /* 0x0000000000007941 */ /* 0x000fea0003800000 */
.L_x_2644:
[----:B------:R-:W-:Y:S01]  /*1ae00*/  IMAD.MOV.U32 R8, RZ, RZ, R14 ;  /* 0x000000ffff087224 */ /* 0x000fe200078e000e */
[----:B------:R-:W-:Y:S06]  /*1ae10*/  BRA `(.L_x_2588) ;  /* 0xffffffe400587947 */ /* 0x000fec000383ffff */
.L_x_2592:
[----:B-1----:R1:W3:Y:S02]  /*1ae20*/  SYNCS.PHASECHK.TRANS64.TRYWAIT P0, [R0+URZ+0x38820], R3 ;  /* 0x03882003000075a7 */ /* 0x0022e4000800017f */
[----:B---3--:R-:W-:Y:S05]  /*1ae30*/  @!P0 NANOSLEEP.SYNCS 0x989680 ;  /* 0x009896800000895d */ /* 0x008fea0003900000 */
[----:B------:R-:W3:Y:S02]  /*1ae40*/  @!P0 SYNCS.PHASECHK.TRANS64 P0, [R0+URZ+0x38820], R3 ;  /* 0x03882003000085a7 */ /* 0x000ee4000800007f */
[----:B---3--:R-:W-:Y:S05]  /*1ae50*/  @!P0 BRA `(.L_x_2592) ;  /* 0xfffffffc00f08947 */ /* 0x008fea000383ffff */
[----:B------:R-:W-:Y:S05]  /*1ae60*/  BRA `(.L_x_2646) ;  /* 0xffffffe800d47947 */ /* 0x000fea000383ffff */
.L_x_2593:
[----:B--2---:R-:W2:Y:S01]  /*1ae70*/  S2R R2, SR_TID.X ;  /* 0x0000000000027919 */ /* 0x004ea20000002100 */
[----:B------:R-:W-:Y:S01]  /*1ae80*/  BSSY B0, `(.L_x_2647) ;  /* 0x000000a000007945 */ /* 0x000fe20003800000 */
[----:B------:R-:W-:Y:S02]  /*1ae90*/  IMAD.MOV.U32 R12, RZ, RZ, RZ ;  /* 0x000000ffff0c7224 */ /* 0x000fe400078e00ff */
[----:B------:R-:W-:Y:S02]  /*1aea0*/  IMAD.MOV.U32 R11, RZ, RZ, 0x1f ;  /* 0x0000001fff0b7424 */ /* 0x000fe400078e00ff */
[----:B------:R-:W-:Y:S01]  /*1aeb0*/  IMAD.MOV.U32 R15, RZ, RZ, -0x1 ;  /* 0xffffffffff0f7424 */ /* 0x000fe200078e00ff */
[----:B--2---:R-:W-:-:S04]  /*1aec0*/  SHF.R.U32.HI R2, RZ, 0x5, R2 ;  /* 0x00000005ff027819 */ /* 0x004fc80000011602 */
[----:B------:R-:W-:-:S04]  /*1aed0*/  LOP3.LUT R2, R2, 0x3, RZ, 0xc0, !PT ;  /* 0x0000000302027812 */ /* 0x000fc800078ec0ff */
[----:B0-----:R-:W-:-:S07]  /*1aee0*/  MOV R13, R2 ;  /* 0x00000002000d7202 */ /* 0x001fce0000000f00 */
[----:B-1----:R-:W-:Y:S05]  /*1aef0*/  WARPSYNC.COLLECTIVE R15, `(.L_x_2648) ;  /* 0x000000000f087348 */ /* 0x002fea0003c00000 */
[----:B------:R0:W2:Y:S02]  /*1af00*/  SHFL.IDX P6, R14, R13, R12, R11 ;  /* 0x0000000c0d0e7389 */ /* 0x0000a400000c000b */
[----:B012---:R-:W-:Y:S01]  /*1af10*/  ENDCOLLECTIVE ;  /* 0x000000000000791b */ /* 0x007fe20003800000 */
.L_x_2648:
[----:B------:R-:W-:Y:S05]  /*1af20*/  BSYNC B0 ;  /* 0x0000000000007941 */ /* 0x000fea0003800000 */
.L_x_2647:
[----:B------:R-:W-:Y:S05]  /*1af30*/  BRA `(.L_x_2649) ;  /* 0xffffffe800b87947 */ /* 0x000fea000383ffff */
.L_x_2596:
[----:B------:R-:W-:Y:S01]  /*1af40*/  BSSY B1, `(.L_x_2650) ;  /* 0x0000006000017945 */ /* 0x000fe20003800000 */
[----:B------:R-:W-:-:S07]  /*1af50*/  IMAD.MOV.U32 R15, RZ, RZ, -0x1 ;  /* 0xffffffffff0f7424 */ /* 0x000fce00078e00ff */
[----:B012---:R-:W-:Y:S05]  /*1af60*/  WARPSYNC.COLLECTIVE R15, `(.L_x_2651) ;  /* 0x000000000f0c7348 */ /* 0x007fea0003c00000 */
[----:B------:R-:W-:Y:S02]  /*1af70*/  ELECT P6, UR62, PT ;  /* 0x00000000003e782f */ /* 0x000fe400038c0000 */
[----:B------:R-:W-:Y:S01]  /*1af80*/  MOV R14, UR62 ;  /* 0x0000003e000e7c02 */ /* 0x000fe20008000f00 */
[----:B012---:R-:W-:Y:S10]  /*1af90*/  ENDCOLLECTIVE ;  /* 0x000000000000791b */ /* 0x007ff40003800000 */
.L_x_2651:
[----:B------:R-:W-:Y:S05]  /*1afa0*/  BSYNC B1 ;  /* 0x0000000000017941 */ /* 0x000fea0003800000 */
.L_x_2650:
[----:B------:R-:W-:Y:S05]  /*1afb0*/  BRA `(.L_x_2652) ;  /* 0xffffffe800b07947 */ /* 0x000fea000383ffff */
.L_x_2598:
[----:B-1----:R1:W2:Y:S02]  /*1afc0*/  SYNCS.PHASECHK.TRANS64.TRYWAIT P0, [R6+URZ], R5 ;  /* 0x00000005060075a7 */ /* 0x0022a4000800017f */
[----:B--2---:R-:W-:Y:S05]  /*1afd0*/  @!P0 NANOSLEEP.SYNCS 0x989680 ;  /* 0x009896800000895d */ /* 0x004fea0003900000 */
[----:B------:R-:W2:Y:S02]  /*1afe0*/  @!P0 SYNCS.PHASECHK.TRANS64 P0, [R6+URZ], R5 ;  /* 0x00000005060085a7 */ /* 0x000ea4000800007f */
[----:B--2---:R-:W-:Y:S05]  /*1aff0*/  @!P0 BRA `(.L_x_2598) ;  /* 0xfffffffc00f08947 */ /* 0x004fea000383ffff */
[----:B------:R-:W-:Y:S05]  /*1b000*/  BRA `(.L_x_2653) ;  /* 0xffffffe800ec7947 */ /* 0x000fea000383ffff */
.L_x_2599:
[----:B--2---:R2:W3:Y:S02]  /*1b010*/  SYNCS.PHASECHK.TRANS64.TRYWAIT P0, [R7+URZ], R2 ;  /* 0x00000002070075a7 */ /* 0x0044e4000800017f */
[----:B---3--:R-:W-:Y:S05]  /*1b020*/  @!P0 NANOSLEEP.SYNCS 0x989680 ;  /* 0x009896800000895d */ /* 0x008fea0003900000 */
[----:B------:R-:W3:Y:S02]  /*1b030*/  @!P0 SYNCS.PHASECHK.TRANS64 P0, [R7+URZ], R2 ;  /* 0x00000002070085a7 */ /* 0x000ee4000800007f */
[----:B---3--:R-:W-:Y:S05]  /*1b040*/  @!P0 BRA `(.L_x_2599) ;  /* 0xfffffffc00f08947 */ /* 0x008fea000383ffff */
[----:B------:R-:W-:Y:S05]  /*1b050*/  BRA `(.L_x_2654) ;  /* 0xffffffe800e07947 */ /* 0x000fea000383ffff */
.L_x_2601:
[----:B---3--:R3:W4:Y:S02]  /*1b060*/  SYNCS.PHASECHK.TRANS64.TRYWAIT P0, [R4+URZ], R5 ;  /* 0x00000005040075a7 */ /* 0x008724000800017f */
[----:B----4-:R-:W-:Y:S05]  /*1b070*/  @!P0 NANOSLEEP.SYNCS 0x989680 ;  /* 0x009896800000895d */ /* 0x010fea0003900000 */
[----:B------:R-:W4:Y:S02]  /*1b080*/  @!P0 SYNCS.PHASECHK.TRANS64 P0, [R4+URZ], R5 ;  /* 0x00000005040085a7 */ /* 0x000f24000800007f */
[----:B----4-:R-:W-:Y:S05]  /*1b090*/  @!P0 BRA `(.L_x_2601) ;  /* 0xfffffffc00f08947 */ /* 0x010fea000383ffff */
[----:B------:R-:W-:Y:S05]  /*1b0a0*/  BRA `(.L_x_2655) ;  /* 0xffffffe800e87947 */ /* 0x000fea000383ffff */
.L_x_2656:
        /* <DEDUP_REMOVED lines=13> */
.L_x_4559:


//--------------------- .text._ZN7cutlass13device_kernelIN5flash11enable_sm90INS1_16FlashAttnFwdSm90INS1_25CollectiveMainloopFwdSm90ILi2EN4cute5tupleIJNS5_1CILi1EEES8_S8_EEENS6_IJNS7_ILi64EEESA_SA_EEELi512ENS_10bfloat16_tEfNS_4arch4Sm90ELb0ELb1ELb1ELb1ELb0ELb1ELb1ELb0ELb0ELb0ELb0ELb0EEENS1_21CollectiveEpilogueFwdINS6_IJSA_NS7_ILi512EEESA_EEES9_SC_SE_Li256ELb1ELb0ELb0ELb0EEENS1_36VarlenDynamicPersistentTileSchedulerILi64ELi64ELi256ELi32ELb0ELb0ELb1ELb1ELb0ELb1EEEEEEEEEvNT_6ParamsE --------------------------
	.section	.text._ZN7cutlass13device_kernelIN5flash11enable_sm90INS1_16FlashAttnFwdSm90INS1_25CollectiveMainloopFwdSm90ILi2EN4cute5tupleIJNS5_1CILi1EEES8_S8_EEENS6_IJNS7_ILi64EEESA_SA_EEELi512ENS_10bfloat16_tEfNS_4arch4Sm90ELb0ELb1ELb1ELb1ELb0ELb1ELb1ELb0ELb0ELb0ELb0ELb0EEENS1_21CollectiveEpilogueFwdINS6_IJSA_NS7_ILi512EEESA_EEES9_SC_SE_Li256ELb1ELb0ELb0ELb0EEENS1_36VarlenDynamicPersistentTileSchedulerILi64ELi64ELi256ELi32ELb0ELb0ELb1ELb1ELb0ELb1EEEEEEEEEvNT_6ParamsE,"ax",@progbits
	.align	128
.text._ZN7cutlass13device_kernelIN5flash11enable_sm90INS1_16FlashAttnFwdSm90INS1_25CollectiveMainloopFwdSm90ILi2EN4cute5tupleIJNS5_1CILi1EEES8_S8_EEENS6_IJNS7_ILi64EEESA_SA_EEELi512ENS_10bfloat16_tEfNS_4arch4Sm90ELb0ELb1ELb1ELb1ELb0ELb1ELb1ELb0ELb0ELb0ELb0ELb0EEENS1_21CollectiveEpilogueFwdINS6_IJSA_NS7_ILi512EEESA_EEES9_SC_SE_Li256ELb1ELb0ELb0ELb0EEENS1_36VarlenDynamicPersistentTileSchedulerILi64ELi64ELi256ELi32ELb0ELb0ELb1ELb1ELb0ELb1EEEEEEEEEvNT_6ParamsE:
        .type           _ZN7cutlass13device_kernelIN5flash11enable_sm90INS1_16FlashAttnFwdSm90INS1_25CollectiveMainloopFwdSm90ILi2EN4cute5tupleIJNS5_1CILi1EEES8_S8_EEENS6_IJNS7_ILi64EEESA_SA_EEELi512ENS_10bfloat16_tEfNS_4arch4Sm90ELb0ELb1ELb1ELb1ELb0ELb1ELb1ELb0ELb0ELb0ELb0ELb0EEENS1_21CollectiveEpilogueFwdINS6_IJSA_NS7_ILi512EEESA_EEES9_SC_SE_Li256ELb1ELb0ELb0ELb0EEENS1_36VarlenDynamicPersistentTileSchedulerILi64ELi64ELi256ELi32ELb0ELb0ELb1ELb1ELb0ELb1EEEEEEEEEvNT_6ParamsE,@function
        .size           _ZN7cutlass13device_kernelIN5flash11enable_sm90INS1_16FlashAttnFwdSm90INS1_25CollectiveMainloopFwdSm90ILi2EN4cute5tupleIJNS5_1CILi1EEES8_S8_EEENS6_IJNS7_ILi64EEESA_SA_EEELi512ENS_10bfloat16_tEfNS_4arch4Sm90ELb0ELb1ELb1ELb1ELb0ELb1ELb1ELb0ELb0ELb0ELb0ELb0EEENS1_21CollectiveEpilogueFwdINS6_IJSA_NS7_ILi512EEESA_EEES9_SC_SE_Li256ELb1ELb0ELb0ELb0EEENS1_36VarlenDynamicPersistentTileSchedulerILi64ELi64ELi256ELi32ELb0ELb0ELb1ELb1ELb0ELb1EEEEEEEEEvNT_6ParamsE,(.L_x_4560 - _ZN7cutlass13device_kernelIN5flash11enable_sm90INS1_16FlashAttnFwdSm90INS1_25CollectiveMainloopFwdSm90ILi2EN4cute5tupleIJNS5_1CILi1EEES8_S8_EEENS6_IJNS7_ILi64EEESA_SA_EEELi512ENS_10bfloat16_tEfNS_4arch4Sm90ELb0ELb1ELb1ELb1ELb0ELb1ELb1ELb0ELb0ELb0ELb0ELb0EEENS1_21CollectiveEpilogueFwdINS6_IJSA_NS7_ILi512EEESA_EEES9_SC_SE_Li256ELb1ELb0ELb0ELb0EEENS1_36VarlenDynamicPersistentTileSchedulerILi64ELi64ELi256ELi32ELb0ELb0ELb1ELb1ELb0ELb1EEEEEEEEEvNT_6ParamsE)
        .other          _ZN7cutlass13device_kernelIN5flash11enable_sm90INS1_16FlashAttnFwdSm90INS1_25CollectiveMainloopFwdSm90ILi2EN4cute5tupleIJNS5_1CILi1EEES8_S8_EEENS6_IJNS7_ILi64EEESA_SA_EEELi512ENS_10bfloat16_tEfNS_4arch4Sm90ELb0ELb1ELb1ELb1ELb0ELb1ELb1ELb0ELb0ELb0ELb0ELb0EEENS1_21CollectiveEpilogueFwdINS6_IJSA_NS7_ILi512EEESA_EEES9_SC_SE_Li256ELb1ELb0ELb0ELb0EEENS1_36VarlenDynamicPersistentTileSchedulerILi64ELi64ELi256ELi32ELb0ELb0ELb1ELb1ELb0ELb1EEEEEEEEEvNT_6ParamsE,@"STO_CUDA_ENTRY STV_DEFAULT"
_ZN7cutlass13device_kernelIN5flash11enable_sm90INS1_16FlashAttnFwdSm90INS1_25CollectiveMainloopFwdSm90ILi2EN4cute5tupleIJNS5_1CILi1EEES8_S8_EEENS6_IJNS7_ILi64EEESA_SA_EEELi512ENS_10bfloat16_tEfNS_4arch4Sm90ELb0ELb1ELb1ELb1ELb0ELb1ELb1ELb0ELb0ELb0ELb0ELb0EEENS1_21CollectiveEpilogueFwdINS6_IJSA_NS7_ILi512EEESA_EEES9_SC_SE_Li256ELb1ELb0ELb0ELb0EEENS1_36VarlenDynamicPersistentTileSchedulerILi64ELi64ELi256ELi32ELb0ELb0ELb1ELb1ELb0ELb1EEEEEEEEEvNT_6ParamsE:
[----:B------:R-:W0:Y:S02]  /*0000*/  LDC R1, c[0x0][0x28] ;  /* 0x00000a00ff017b82 */ /* 0x000e240000000800 */
[----:B0-----:R-:W-:Y:S01]  /*0010*/  VIADD R1, R1, 0xffffffc8 ;  /* 0xffffffc801017836 */ /* 0x001fe20000000000 */
[----:B------:R-:W0:Y:S01]  /*0020*/  S2R R3, SR_TID.X ;  /* 0x0000000000037919 */ /* 0x000e220000002100 */
[----:B------:R-:W-:Y:S01]  /*0030*/  ELECT P0, URZ, PT ;  /* 0x00000000003f782f */ /* 0x000fe20003800000 */
[----:B------:R-:W-:Y:S01]  /*0040*/  BSSY B0, `(.L_x_2657) ;  /* 0x000001a000007945 */ /* 0x000fe20003800000 */
[--C-:B0-----:R-:W-:Y:S02]  /*0050*/  SHF.R.U32.HI R0, RZ, 0x5, R3.reuse ;  /* 0x00000005ff007819 */ /* 0x101fe40000011603 */
[----:B------:R-:W-:-:S03]  /*0060*/  SHF.R.U32.HI R4, RZ, 0x7, R3 ;  /* 0x00000007ff047819 */ /* 0x000fc60000011603 */
        /* <DEDUP_REMOVED lines=23> */
.L_x_2658:
[----:B------:R-:W-:Y:S05]  /*01e0*/  BSYNC B0 ;  /* 0x0000000000007941 */ /* 0x000fea0003800000 */
.L_x_2657:
[----:B------:R-:W0:Y:S01]  /*01f0*/  SHFL.IDX PT, R4, R4, RZ, 0x1f ;  /* 0x00001fff04047589 */ /* 0x000e2200000e0000 */
[----:B------:R-:W-:Y:S01]  /*0200*/  VOTEU.ANY UP0, P0 ;  /* 0x00000000003f7886 */ /* 0x000fe20000000100 */
[----:B------:R-:W-:Y:S01]  /*0210*/  UMOV UR4, 0x1 ;  /* 0x0000000100047882 */ /* 0x000fe20000000000 */
[----:B------:R-:W-:Y:S01]  /*0220*/  UMOV UR7, 0x100 ;  /* 0x0000010000077882 */ /* 0x000fe20000000000 */
[----:B------:R-:W1:Y:S01]  /*0230*/  SHFL.IDX PT, R2, R0, RZ, 0x1f ;  /* 0x00001fff00027589 */ /* 0x000e6200000e0000 */
[----:B------:R-:W-:Y:S01]  /*0240*/  VOTEU.ANY UP1, P0 ;  /* 0x00000000003f7886 */ /* 0x000fe20000020100 */
[----:B------:R-:W2:Y:S01]  /*0250*/  @UP0 S2UR UR8, SR_CgaCtaId ;  /* 0x00000000000809c3 */ /* 0x000ea20000008800 */
[----:B------:R-:W-:Y:S01]  /*0260*/  @UP0 UMOV UR6, 0x400 ;  /* 0x0000040000060882 */ /* 0x000fe20000000000 */
[----:B------:R-:W-:-:S04]  /*0270*/  @UP0 UIADD3 UR4, -UR4, 0x100000, URZ ;  /* 0x0010000004040890 */ /* 0x000fc8000fffe13f */
[----:B------:R-:W-:Y:S02]  /*0280*/  @UP0 USHF.L.U32 UR5, UR4, 0xb, URZ ;  /* 0x0000000b04050899 */ /* 0x000fe4000800063f */
[----:B------:R-:W-:Y:S01]  /*0290*/  @UP0 USHF.L.U32 UR4, UR4, 0x1, URZ ;  /* 0x0000000104040899 */ /* 0x000fe2000800063f */
[----:B------:R-:W-:Y:S01]  /*02a0*/  VOTEU.ANY UP2, P0 ;  /* 0x00000000003f7886 */ /* 0x000fe20000040100 */
[----:B------:R-:W-:Y:S01]  /*02b0*/  VOTEU.ANY UP3, P0 ;  /* 0x00000000003f7886 */ /* 0x000fe20000060100 */
[----:B0-----:R-:W-:Y:S02]  /*02c0*/  R2UR UR9, R4 ;  /* 0x00000000040972ca */ /* 0x001fe400000e0000 */
[----:B-1----:R-:W-:Y:S01]  /*02d0*/  ISETP.NE.AND P1, PT, R2, RZ, PT ;  /* 0x000000ff0200720c */ /* 0x002fe20003f25270 */
[----:B--2---:R-:W-:Y:S02]  /*02e0*/  @UP0 ULEA UR8, UR8, UR6, 0x18 ;  /* 0x0000000608080291 */ /* 0x004fe4000f8ec03f */
[----:B------:R-:W-:-:S04]  /*02f0*/  @UP0 UIADD3 UR6, -UR7, 0x100000, URZ ;  /* 0x0010000007060890 */ /* 0x000fc8000fffe13f */
[----:B------:R-:W-:Y:S02]  /*0300*/  @UP0 USHF.L.U32 UR7, UR6, 0xb, URZ ;  /* 0x0000000b06070899 */ /* 0x000fe4000800063f */
[----:B------:R-:W-:Y:S02]  /*0310*/  @UP0 USHF.L.U32 UR6, UR6, 0x1, URZ ;  /* 0x0000000106060899 */ /* 0x000fe4000800063f */
[----:B------:R-:W-:Y:S01]  /*0320*/  IMAD.U32 R4, RZ, RZ, UR9 ;  /* 0x00000009ff047e24 */ /* 0x000fe2000f8e00ff */
[----:B------:R-:W-:-:S04]  /*0330*/  UISETP.NE.AND UP0, UPT, UR9, URZ, UPT ;  /* 0x0000003f0900728c */ /* 0x000fc8000bf05270 */
[----:B------:R0:W-:Y:S04]  /*0340*/  STL [R1+0x2c], R4 ;  /* 0x00002c0401007387 */ /* 0x0001e80000100800 */
[----:B------:R-:W1:Y:S02]  /*0350*/  FENCE.VIEW.ASYNC.S ;  /* 0x00000000000073c6 */ /* 0x000e640000000000 */
[----:B-1----:R0:W1:Y:S01]  /*0360*/  @UP1 SYNCS.EXCH.64 URZ, [UR8+0x38800], UR4 ;  /* 0x03880004083f15b2 */ /* 0x0020620008000100 */
[----:B------:R0:W2:Y:S01]  /*0370*/  @UP2 SYNCS.EXCH.64 URZ, [UR8+0x38810], UR4 ;  /* 0x03881004083f25b2 */ /* 0x0000a20008000100 */
[----:B------:R0:W3:Y:S01]  /*0380*/  @UP3 SYNCS.EXCH.64 URZ, [UR8+0x38820], UR6 ;  /* 0x03882006083f35b2 */ /* 0x0000e20008000100 */
        /* <DEDUP_REMOVED lines=14> */
[----:B----4-:R-:W-:Y:S01]  /*0470*/  NOP ;  /* 0x0000000000007918 */ /* 0x010fe20000000000 */
.L_x_2659:
[----:B------:R-:W4:Y:S01]  /*0480*/  SHFL.IDX PT, R2, R0, RZ, 0x1f ;  /* 0x00001fff00027589 */ /* 0x000f2200000e0000 */
[----:B------:R-:W-:Y:S01]  /*0490*/  NOP ;  /* 0x0000000000007918 */ /* 0x000fe20000000000 */
[----:B----4-:R-:W-:-:S13]  /*04a0*/  ISETP.NE.AND P0, PT, R2, RZ, PT ;  /* 0x000000ff0200720c */ /* 0x010fda0003f05270 */
        /* <DEDUP_REMOVED lines=18> */
[----:B----4-:R-:W-:Y:S01]  /*05d0*/  NOP ;  /* 0x0000000000007918 */ /* 0x010fe20000000000 */
.L_x_2660:
[----:B------:R-:W4:Y:S01]  /*05e0*/  SHFL.IDX PT, R2, R0, RZ, 0x1f ;  /* 0x00001fff00027589 */ /* 0x000f2200000e0000 */
[----:B------:R-:W-:Y:S01]  /*05f0*/  NOP ;  /* 0x0000000000007918 */ /* 0x000fe20000000000 */
[----:B----4-:R-:W-:-:S13]  /*0600*/  ISETP.NE.AND P0, PT, R2, RZ, PT ;  /* 0x000000ff0200720c */ /* 0x010fda0003f05270 */
        /* <DEDUP_REMOVED lines=15> */
.L_x_2661:
        /* <DEDUP_REMOVED lines=22> */
.L_x_2662:
        /* <DEDUP_REMOVED lines=22> */
.L_x_2663:
[----:B0-----:R-:W-:Y:S01]  /*09c0*/  UMOV UR4, 0x1 ;  /* 0x0000000100047882 */ /* 0x001fe20000000000 */
[----:B------:R-:W-:Y:S01]  /*09d0*/  PLOP3.LUT P0, PT, PT, PT, UP0, 0x80, 0x0 ;  /* 0x000000000000781c */ /* 0x000fe20003f0f008 */
[----:B------:R-:W-:Y:S01]  /*09e0*/  USEL UR4, UR4, 0x2, !UP0 ;  /* 0x0000000204047887 */ /* 0x000fe2000c000000 */
[----:B------:R-:W-:Y:S01]  /*09f0*/  NOP ;  /* 0x0000000000007918 */ /* 0x000fe20000000000 */
[----:B------:R-:W-:Y:S01]  /*0a00*/  ULDC.64 UR54, c[0x0][0x208] ;  /* 0x0000820000367ab9 */ /* 0x000fe20000000a00 */
[----:B------:R-:W-:Y:S03]  /*0a10*/  BSSY B8, `(.L_x_2664) ;  /* 0x0002305000087945 */ /* 0x000fe60003800000 */
[----:B------:R-:W-:-:S05]  /*0a20*/  IMAD.U32 R2, RZ, RZ, UR4 ;  /* 0x00000004ff027e24 */ /* 0x000fca000f8e00ff */
[----:B------:R0:W-:Y:S01]  /*0a30*/  STL [R1+0x30], R2 ;  /* 0x0000300201007387 */ /* 0x0001e20000100800 */
[----:B-123--:R-:W-:Y:S06]  /*0a40*/  BAR.SYNC.DEFER_BLOCKING 0x0 ;  /* 0x0000000000007b1d */ /* 0x00efec0000010000 */
[----:B------:R-:W-:Y:S05]  /*0a50*/  @!P0 BRA `(.L_x_2665) ;  /* 0x000001c000888947 */ /* 0x000fea0003800000 */
.L_x_2666:
[----:B------:R-:W-:-:S08]  /*0a60*/  NOP ;  /* 0x0000000000007918 */ /* 0x000fd00000000000 */
[----:B------:R-:W1:Y:S02]  /*0a70*/  USETMAXREG.TRY_ALLOC.CTAPOOL UP0, 0xf0 ;  /* 0x000000f0000079c8 */ /* 0x000e640008000600 */
[----:B-1----:R-:W-:-:S13]  /*0a80*/  PLOP3.LUT P0, PT, PT, PT, UP0, 0x80, 0x0 ;  /* 0x000000000000781c */ /* 0x002fda0003f0f008 */
[----:B------:R-:W-:Y:S05]  /*0a90*/  @!P0 BRA `(.L_x_2666) ;  /* 0xfffffffc00f08947 */ /* 0x000fea000383ffff */
[----:B------:R-:W-:Y:S01]  /*0aa0*/  SHF.R.U32.HI R0, RZ, 0x7, R3 ;  /* 0x00000007ff007819 */ /* 0x000fe20000011603 */
[----:B------:R-:W1:Y:S01]  /*0ab0*/  S2UR UR5, SR_CgaCtaId ;  /* 0x00000000000579c3 */ /* 0x000e620000008800 */
[----:B------:R-:W-:Y:S02]  /*0ac0*/  UMOV UR4, 0x400 ;  /* 0x0000040000047882 */ /* 0x000fe40000000000 */
[----:B------:R-:W-:-:S13]  /*0ad0*/  ISETP.NE.AND P0, PT, R0, 0x1, PT ;  /* 0x000000010000780c */ /* 0x000fda0003f05270 */
[----:B------:R-:W-:Y:S06]  /*0ae0*/  @!P0 BAR.ARV 0x8, 0xa0 ;  /* 0x0202800000008b1d */ /* 0x000fec0000002000 */
[----:B------:R-:W-:Y:S01]  /*0af0*/  ISETP.GE.U32.AND P0, PT, R3, 0x100, PT ;  /* 0x000001000300780c */ /* 0x000fe20003f06070 */
[----:B-1----:R-:W-:-:S06]  /*0b00*/  ULEA UR4, UR5, UR4, 0x18 ;  /* 0x0000000405047291 */ /* 0x002fcc000f8ec03f */
[----:B------:R-:W-:Y:S01]  /*0b10*/  IMAD.U32 R18, RZ, RZ, UR4 ;  /* 0x00000004ff127e24 */ /* 0x000fe2000f8e00ff */
[----:B------:R-:W-:-:S05]  /*0b20*/  ULDC UR4, c[0x0][0xd14] ;  /* 0x0003450000047ab9 */ /* 0x000fca0000000800 */
[----:B------:R-:W-:Y:S08]  /*0b30*/  @P0 BAR.ARV 0xf, 0x100 ;  /* 0x03c4000000000b1d */ /* 0x000ff00000002000 */
[----:B------:R-:W-:Y:S06]  /*0b40*/  BAR.SYNC.DEFER_BLOCKING 0x5, 0x120 ;  /* 0x0144800000007b1d */ /* 0x000fec0000010000 */
[----:B------:R-:W1:Y:S02]  /*0b50*/  LDS.128 R188, [R18+0x388d0] ;  /* 0x0388d00012bc7984 */ /* 0x000e640000000c00 */
[----:B------:R-:W-:Y:S06]  /*0b60*/  BAR.ARV 0x4, 0x120 ;  /* 0x0104800000007b1d */ /* 0x000fec0000002000 */
[----:B-1----:R-:W-:-:S13]  /*0b70*/  ISETP.GE.AND P0, PT, R191, UR4, PT ;  /* 0x00000004bf007c0c */ /* 0x002fda000bf06270 */
[----:B------:R-:W-:Y:S05]  /*0b80*/  @P0 BRA `(.L_x_2667) ;  /* 0x0000022c00b40947 */ /* 0x000fea0003800000 */
[----:B------:R-:W2:Y:S01]  /*0b90*/  LDL R0, [R1+0x30] ;  /* 0x0000300001007983 */ /* 0x000ea20000100800 */
[----:B------:R-:W-:Y:S01]  /*0ba0*/  VIADD R233, R3, 0xffffff80 ;  /* 0xffffff8003e97836 */ /* 0x000fe20000000000 */
[----:B------:R-:W-:Y:S01]  /*0bb0*/  MOV R19, RZ ;  /* 0x000000ff00137202 */ /* 0x000fe20000000f00 */
[----:B------:R-:W-:Y:S02]  /*0bc0*/  IMAD.MOV.U32 R208, RZ, RZ, 0x40 ;  /* 0x00000040ffd07424 */ /* 0x000fe400078e00ff */
[----:B------:R-:W-:Y:S02]  /*0bd0*/  IMAD.MOV.U32 R187, RZ, RZ, RZ ;  /* 0x000000ffffbb7224 */ /* 0x000fe400078e00ff */
[----:B------:R-:W-:Y:S02]  /*0be0*/  IMAD.MOV.U32 R192, RZ, RZ, RZ ;  /* 0x000000ffffc07224 */ /* 0x000fe400078e00ff */
[----:B------:R-:W-:Y:S02]  /*0bf0*/  IMAD.MOV.U32 R22, RZ, RZ, RZ ;  /* 0x000000ffff167224 */ /* 0x000fe400078e00ff */
[----:B------:R-:W-:Y:S01]  /*0c00*/  IMAD.MOV.U32 R218, RZ, RZ, RZ ;  /* 0x000000ffffda7224 */ /* 0x000fe200078e00ff */
[----:B--2---:R-:W-:-:S02]  /*0c10*/  R2UR UR4, R0 ;  /* 0x00000000000472ca */ /* 0x004fc400000e0000 */
[----:B------:R-:W-:-:S04]  /*0c20*/  SHF.R.S32.HI R0, RZ, 0x1f, R233 ;  /* 0x0000001fff007819 */ /* 0x000fc800000114e9 */
[CC--:B------:R-:W-:Y:S02]  /*0c30*/  LEA.HI R3, R0.reuse, R233.reuse, RZ, 0x4 ;  /* 0x000000e900037211 */ /* 0x0c0fe400078f20ff */
[CC--:B0-----:R-:W-:Y:S02]  /*0c40*/  LEA.HI R2, R0.reuse, R233.reuse, RZ, 0x7 ;  /* 0x000000e900027211 */ /* 0x0c1fe400078f38ff */
[----:B------:R-:W-:Y:S02]  /*0c50*/  LOP3.LUT R4, R3, 0xfffffff0, RZ, 0xc0, !PT ;  /* 0xfffffff003047812 */ /* 0x000fe400078ec0ff */
[----:B------:R-:W-:Y:S01]  /*0c60*/  LEA.HI R5, R0, R233, RZ, 0x5 ;  /* 0x000000e900057211 */ /* 0x000fe200078f28ff */
[----:B------:R-:W-:Y:S01]  /*0c70*/  ULOP3.LUT UR36, UR4, 0x1, URZ, 0xfc, !UPT ;  /* 0x0000000104247892 */ /* 0x000fe2000f8efc3f */
[----:B------:R-:W-:Y:S01]  /*0c80*/  LOP3.LUT R6, R2, 0xffffff80, RZ, 0xc0, !PT ;  /* 0xffffff8002067812 */ /* 0x000fe200078ec0ff */
[----:B------:R-:W-:Y:S01]  /*0c90*/  IMAD.IADD R4, R233, 0x1, -R4 ;  /* 0x00000001e9047824 */ /* 0x000fe200078e0a04 */
[----:B------:R-:W-:-:S02]  /*0ca0*/  SHF.R.S32.HI R213, RZ, 0x5, R5 ;  /* 0x00000005ffd57819 */ /* 0x000fc40000011405 */
[----:B------:R-:W-:Y:S01]  /*0cb0*/  SHF.R.S32.HI R8, RZ, 0x1f, R5 ;  /* 0x0000001fff087819 */ /* 0x000fe20000011405 */
[----:B------:R-:W-:Y:S01]  /*0cc0*/  IMAD.IADD R7, R233, 0x1, -R6 ;  /* 0x00000001e9077824 */ /* 0x000fe200078e0a06 */
[----:B------:R-:W-:Y:S02]  /*0cd0*/  SHF.R.S32.HI R5, RZ, 0x1f, R4 ;  /* 0x0000001fff057819 */ /* 0x000fe40000011404 */
[----:B------:R-:W-:Y:S02]  /*0ce0*/  SHF.R.S32.HI R6, RZ, 0x4, R3 ;  /* 0x00000004ff067819 */ /* 0x000fe40000011403 */
[----:B------:R-:W-:Y:S02]  /*0cf0*/  LEA.HI R11, R5, R4, RZ, 0x3 ;  /* 0x00000004050b7211 */ /* 0x000fe400078f18ff */
[----:B------:R-:W-:Y:S02]  /*0d00*/  LEA.HI R3, R3, R6, RZ, 0x1 ;  /* 0x0000000603037211 */ /* 0x000fe400078f08ff */
[----:B------:R-:W-:-:S02]  /*0d10*/  LEA.HI R8, R8, R213, RZ, 0x2 ;  /* 0x000000d508087211 */ /* 0x000fc400078f10ff */
[C---:B------:R-:W-:Y:S01]  /*0d20*/  LOP3.LUT R13, R11.reuse, 0xfffffff8, RZ, 0xc0, !PT ;  /* 0xfffffff80b0d7812 */ /* 0x040fe200078ec0ff */
[----:B------:R-:W-:Y:S01]  /*0d30*/  IMAD.SHL.U32 R11, R11, 0x40, RZ ;  /* 0x000000400b0b7824 */ /* 0x000fe200078e00ff */
[----:B------:R-:W-:Y:S02]  /*0d40*/  SHF.R.S32.HI R221, RZ, 0x7, R2 ;  /* 0x00000007ffdd7819 */ /* 0x000fe40000011402 */
[----:B------:R-:W-:Y:S01]  /*0d50*/  LOP3.LUT R3, R3, 0x1ffffffe, RZ, 0xc0, !PT ;  /* 0x1ffffffe03037812 */ /* 0x000fe200078ec0ff */
[----:B------:R-:W-:Y:S01]  /*0d60*/  IMAD.IADD R13, R4, 0x1, -R13 ;  /* 0x00000001040d7824 */ /* 0x000fe200078e0a0d */
[----:B------:R-:W-:Y:S01]  /*0d70*/  LOP3.LUT R8, R8, 0x3ffffc, RZ, 0xc0, !PT ;  /* 0x003ffffc08087812 */ /* 0x000fe200078ec0ff */
[----:B------:R-:W-:Y:S01]  /*0d80*/  IMAD R15, R221, 0x100, R4 ;  /* 0x00000100dd0f7824 */ /* 0x000fe200078e0204 */
[----:B------:R-:W-:Y:S01]  /*0d90*/  SHF.R.S32.HI R10, RZ, 0x1f, R7 ;  /* 0x0000001fff0a7819 */ /* 0x000fe20000011407 */
[----:B------:R-:W-:Y:S01]  /*0da0*/  IMAD.IADD R3, R6, 0x1, -R3 ;  /* 0x0000000106037824 */ /* 0x000fe200078e0a03 */
[----:B------:R-:W-:Y:S01]  /*0db0*/  R2P PR, R13, 0x6 ;  /* 0x000000060d007804 */ /* 0x000fe20000000000 */
[----:B------:R-:W-:Y:S01]  /*0dc0*/  IMAD.IADD R8, R213, 0x1, -R8 ;  /* 0x00000001d5087824 */ /* 0x000fe200078e0a08 */
[CC--:B------:R-:W-:Y:S01]  /*0dd0*/  LEA.HI R5, R10.reuse, R7.reuse, RZ, 0x2 ;  /* 0x000000070a057211 */ /* 0x0c0fe200078f10ff */
[----:B------:R-:W-:Y:S01]  /*0de0*/  IMAD.SHL.U32 R4, R13, 0x40, RZ ;  /* 0x000000400d047824 */ /* 0x000fe200078e00ff */
[----:B------:R-:W-:Y:S01]  /*0df0*/  LEA.HI R10, R10, R7, RZ, 0x5 ;  /* 0x000000070a0a7211 */ /* 0x000fe200078f28ff */
[----:B------:R-:W-:Y:S01]  /*0e00*/  IMAD R8, R8, 0x10, R15 ;  /* 0x0000001008087824 */ /* 0x000fe200078e020f */
[----:B------:R-:W-:Y:S01]  /*0e10*/  SHF.R.S32.HI R9, RZ, 0x2, R5 ;  /* 0x00000002ff097819 */ /* 0x000fe20000011405 */
[----:B------:R-:W-:Y:S01]  /*0e20*/  IMAD.SHL.U32 R3, R3, 0x8, RZ ;  /* 0x0000000803037824 */ /* 0x000fe200078e00ff */
[----:B------:R-:W-:-:S02]  /*0e30*/  LOP3.LUT R4, R4, 0x1c0, RZ, 0xc0, !PT ;  /* 0x000001c004047812 */ /* 0x000fc400078ec0ff */
[----:B------:R-:W-:Y:S01]  /*0e40*/  SHF.R.S32.HI R12, RZ, 0x1f, R5 ;  /* 0x0000001fff0c7819 */ /* 0x000fe20000011405 */
[--C-:B------:R-:W-:Y:S01]  /*0e50*/  IMAD.U32 R232, R8, 0x40, R3.reuse ;  /* 0x0000004008e87824 */ /* 0x100fe200078e0003 */
[----:B------:R-:W-:Y:S02]  /*0e60*/  LOP3.LUT R3, R4, 0x8, R3, 0xf8, !PT ;  /* 0x0000000804037812 */ /* 0x000fe400078ef803 */
[----:B------:R-:W-:Y:S02]  /*0e70*/  SHF.R.U32.HI R6, RZ, 0x3, R4 ;  /* 0x00000003ff067819 */ /* 0x000fe40000011604 */
[----:B------:R-:W-:Y:S02]  /*0e80*/  LOP3.LUT R4, R11, 0x7ffffe00, RZ, 0xc0, !PT ;  /* 0x7ffffe000b047812 */ /* 0x000fe400078ec0ff */
[----:B------:R-:W-:Y:S02]  /*0e90*/  LOP3.LUT R3, R3, R6, RZ, 0x3c, !PT ;  /* 0x0000000603037212 */ /* 0x000fe400078e3cff */
[----:B------:R-:W-:Y:S01]  /*0ea0*/  LOP3.LUT R8, R5, 0x7ffffffc, RZ, 0xc0, !PT ;  /* 0x7ffffffc05087812 */ /* 0x000fe200078ec0ff */
[----:B------:R-:W-:Y:S01]  /*0eb0*/  IMAD R4, R213, 0x400, R4 ;  /* 0x00000400d5047824 */ /* 0x000fe200078e0204 */
[----:B------:R-:W-:-:S02]  /*0ec0*/  LEA.HI R12, R12, R9, RZ, 0x3 ;  /* 0x000000090c0c7211 */ /* 0x000fc400078f18ff */
[----:B------:R-:W-:Y:S01]  /*0ed0*/  LEA.HI R2, R2, R221, RZ, 0x1 ;  /* 0x000000dd02027211 */ /* 0x000fe200078f08ff */
[----:B------:R-:W-:Y:S01]  /*0ee0*/  IMAD.IADD R3, R4, 0x1, R3 ;  /* 0x0000000104037824 */ /* 0x000fe200078e0203 */
[CC--:B------:R-:W-:Y:S01]  /*0ef0*/  LEA.HI R4, R0.reuse, R233.reuse, RZ, 0x3 ;  /* 0x000000e900047211 */ /* 0x0c0fe200078f18ff */
[----:B------:R-:W-:Y:S01]  /*0f00*/  IMAD.IADD R8, R7, 0x1, -R8 ;  /* 0x0000000107087824 */ /* 0x000fe200078e0a08 */
[----:B------:R-:W-:Y:S01]  /*0f10*/  LEA.HI R0, R0, R233, RZ, 0x2 ;  /* 0x000000e900007211 */ /* 0x000fe200078f10ff */
[----:B------:R-:W-:Y:S01]  /*0f20*/  IMAD R196, R3, 0x2, R18 ;  /* 0x0000000203c47824 */ /* 0x000fe200078e0212 */
[----:B------:R-:W-:Y:S01]  /*0f30*/  SHF.R.S32.HI R214, RZ, 0x3, R4 ;  /* 0x00000003ffd67819 */ /* 0x000fe20000011404 */
[----:B------:R-:W-:Y:S01]  /*0f40*/  IMAD.SHL.U32 R185, R8, 0x2, RZ ;  /* 0x0000000208b97824 */ /* 0x000fe200078e00ff */
[--C-:B------:R-:W-:Y:S01]  /*0f50*/  SHF.R.S32.HI R186, RZ, 0x2, R0.reuse ;  /* 0x00000002ffba7819 */ /* 0x100fe20000011400 */
[----:B------:R-:W-:Y:S01]  /*0f60*/  VIADD R209, R196, 0x36400 ;  /* 0x00036400c4d17836 */ /* 0x000fe20000000000 */
[----:B------:R-:W-:Y:S01]  /*0f70*/  LOP3.LUT R220, R0, 0xfffffffc, RZ, 0xc0, !PT ;  /* 0xfffffffc00dc7812 */ /* 0x000fe200078ec0ff */
[----:B------:R-:W-:Y:S01]  /*0f80*/  VIADD R197, R196, 0x36420 ;  /* 0x00036420c4c57836 */ /* 0x000fe20000000000 */
[----:B------:R-:W-:Y:S01]  /*0f90*/  SHF.R.S32.HI R5, RZ, 0x1f, R0 ;  /* 0x0000001fff057819 */ /* 0x000fe20000011400 */
[----:B------:R-:W-:Y:S01]  /*0fa0*/  VIADD R234, R186, 0x20 ;  /* 0x00000020baea7836 */ /* 0x000fe20000000000 */
[----:B------:R-:W-:Y:S01]  /*0fb0*/  LOP3.LUT R12, R12, 0xfffffff8, RZ, 0xc0, !PT ;  /* 0xfffffff80c0c7812 */ /* 0x000fe200078ec0ff */
[----:B------:R-:W-:Y:S01]  /*0fc0*/  IMAD.IADD R220, R233, 0x1, -R220 ;  /* 0x00000001e9dc7824 */ /* 0x000fe200078e0adc */
[----:B------:R-:W-:Y:S01]  /*0fd0*/  LOP3.LUT R4, R4, 0x1ffffff8, RZ, 0xc0, !PT ;  /* 0x1ffffff804047812 */ /* 0x000fe200078ec0ff */
[----:B------:R-:W-:Y:S01]  /*0fe0*/  IMAD.SHL.U32 R230, R234, 0x40, RZ ;  /* 0x00000040eae67824 */ /* 0x000fe200078e00ff */
[----:B------:R-:W-:Y:S01]  /*0ff0*/  SHF.R.S32.HI R7, RZ, 0x1f, R234 ;  /* 0x0000001fff077819 */ /* 0x000fe200000114ea */
[----:B------:R-:W-:Y:S01]  /*1000*/  IMAD.SHL.U32 R16, R220, 0x8, RZ ;  /* 0x00000008dc107824 */ /* 0x000fe200078e00ff */
[----:B------:R-:W-:Y:S01]  /*1010*/  LEA.HI R5, R5, R186, RZ, 0x3 ;  /* 0x000000ba05057211 */ /* 0x000fe200078f18ff */
[----:B------:R-:W-:Y:S01]  /*1020*/  IMAD.IADD R193, R9, 0x1, -R12 ;  /* 0x0000000109c17824 */ /* 0x000fe200078e0a0c */
[----:B------:R-:W-:Y:S01]  /*1030*/  LEA.HI R7, R7, R234, RZ, 0x3 ;  /* 0x000000ea07077211 */ /* 0x000fe200078f18ff */
[----:B------:R-:W-:Y:S01]  /*1040*/  IMAD.IADD R4, R233, 0x1, -R4 ;  /* 0x00000001e9047824 */ /* 0x000fe200078e0a04 */
[----:B------:R-:W-:Y:S01]  /*1050*/  LOP3.LUT R230, R230, 0x1c0, RZ, 0xc0, !PT ;  /* 0x000001c0e6e67812 */ /* 0x000fe200078ec0ff */
[----:B------:R-:W-:Y:S01]  /*1060*/  @P1 VIADD R197, R209, 0xffffffe0 ;  /* 0xffffffe0d1c51836 */ /* 0x000fe20000000000 */
[----:B------:R-:W-:Y:S01]  /*1070*/  LOP3.LUT R2, R2, 0xfffffe, RZ, 0xc0, !PT ;  /* 0x00fffffe02027812 */ /* 0x000fe200078ec0ff */
[----:B------:R-:W-:Y:S01]  /*1080*/  IMAD.SHL.U32 R7, R7, 0x40, RZ ;  /* 0x0000004007077824 */ /* 0x000fe200078e00ff */
[----:B------:R-:W-:Y:S01]  /*1090*/  LOP3.LUT R0, R230, 0x38, R16, 0xf8, !PT ;  /* 0x00000038e6007812 */ /* 0x000fe200078ef810 */
[----:B------:R-:W-:Y:S01]  /*10a0*/  IMAD.SHL.U32 R211, R4, 0x8, RZ ;  /* 0x0000000804d37824 */ /* 0x000fe200078e00ff */
        /* <DEDUP_REMOVED lines=15> */
.L_x_2877:
[----:B------:R-:W-:Y:S01]  /*11a0*/  ULDC.64 UR4, c[0x0][0xb20] ;  /* 0x0002c80000047ab9 */ /* 0x000fe20000000a00 */
[----:B0-23-5:R-:W0:Y:S01]  /*11b0*/  LDC.64 R4, c[0x0][0xb00] ;  /* 0x0002c000ff047b82 */ /* 0x02de220000000a00 */
        /* <DEDUP_REMOVED lines=10> */
[----:B------:R-:W1:Y:S01]  /*1260*/  @P0 LDC.64 R2, c[0x0][0xb20] ;  /* 0x0002c800ff020b82 */ /* 0x000e620000000a00 */
[----:B------:R-:W-:Y:S01]  /*1270*/  ISETP.NE.AND.EX P3, PT, RZ, UR5, PT, P3 ;  /* 0x00000005ff007c0c */ /* 0x000fe2000bf65330 */
[----:B0-----:R-:W-:-:S06]  /*1280*/  IMAD.WIDE R8, R191, 0x4, R4 ;  /* 0x00000004bf087825 */ /* 0x001fcc00078e0204 */
[----:B------:R-:W0:Y:S01]  /*1290*/  @P1 LDC.64 R6, c[0x0][0xb10] ;  /* 0x0002c400ff061b82 */ /* 0x000e220000000a00 */
[----:B------:R-:W-:Y:S02]  /*12a0*/  ULDC UR4, c[0x0][0x288] ;  /* 0x0000a20000047ab9 */ /* 0x000fe40000000800 */
[----:B------:R-:W-:Y:S01]  /*12b0*/  IMAD.U32 R184, RZ, RZ, UR4 ;  /* 0x00000004ffb87e24 */ /* 0x000fe2000f8e00ff */
        /* <DEDUP_REMOVED lines=27> */
[----:B--2---:R-:W-:-:S07]  /*1470*/  IADD3 R184, -R184, R5, RZ ;  /* 0x00000005b8b87210 */ /* 0x004fce0007ffe1ff */
.L_x_2668:
[----:B------:R-:W-:Y:S02]  /*1480*/  IMAD.U32 R32, RZ, RZ, UR5 ;  /* 0x00000005ff207e24 */ /* 0x000fe4000f8e00ff */
[----:B------:R-:W-:Y:S01]  /*1490*/  IMAD.U32 R24, RZ, RZ, UR4 ;  /* 0x00000004ff187e24 */ /* 0x000fe2000f8e00ff */
[----:B------:R-:W-:Y:S06]  /*14a0*/  @!P2 BRA `(.L_x_2669) ;  /* 0x000000000010a947 */ /* 0x000fec0003800000 */
[----:B------:R-:W0:Y:S02]  /*14b0*/  LDC.64 R2, c[0x0][0xb18] ;  /* 0x0002c600ff027b82 */ /* 0x000e240000000a00 */
[----:B0-----:R-:W-:-:S05]  /*14c0*/  IMAD.WIDE R2, R191, 0x4, R2 ;  /* 0x00000004bf027825 */ /* 0x001fca00078e0202 */
[----:B------:R0:W5:Y:S01]  /*14d0*/  LDG.E R24, desc[UR54][R2.64] ;  /* 0x0000003602187981 */ /* 0x000162000c1e1900 */
[----:B------:R-:W-:Y:S05]  /*14e0*/  BRA `(.L_x_2670) ;  /* 0x0000000000107947 */ /* 0x000fea0003800000 */
.L_x_2669:
[----:B------:R-:W-:Y:S05]  /*14f0*/  @!P3 BRA `(.L_x_2670) ;  /* 0x00000000000cb947 */ /* 0x000fea0003800000 */
[----:B------:R-:W2:Y:S04]  /*1500*/  LDG.E R3, desc[UR54][R8.64] ;  /* 0x0000003608037981 */ /* 0x000ea8000c1e1900 */
[----:B------:R-:W2:Y:S02]  /*1510*/  LDG.E R24, desc[UR54][R8.64+0x4] ;  /* 0x0000043608187981 */ /* 0x000ea4000c1e1900 */
[----:B--2---:R-:W-:-:S07]  /*1520*/  IMAD.IADD R24, R24, 0x1, -R3 ;  /* 0x0000000118187824 */ /* 0x004fce00078e0a03 */
.L_x_2670:
        /* <DEDUP_REMOVED lines=13> */
[----:B--2---:R-:W-:-:S04]  /*1600*/  @P1 IMAD.WIDE R4, R191, 0x4, R4 ;  /* 0x00000004bf041825 */ /* 0x004fc800078e0204 */
[----:B------:R-:W-:Y:S01]  /*1610*/  IMAD.IADD R11, R24, 0x1, -R11 ;  /* 0x00000001180b7824 */ /* 0x000fe200078e0a0b */
[----:B------:R0:W5:Y:S01]  /*1620*/  @P1 LDG.E R33, desc[UR54][R4.64] ;  /* 0x0000003604211981 */ /* 0x000162000c1e1900 */
[----:B-1----:R-:W-:Y:S02]  /*1630*/  ISETP.GE.AND P1, PT, R9, 0x1, PT ;  /* 0x000000010900780c */ /* 0x002fe40003f26270 */
[----:B------:R-:W-:Y:S01]  /*1640*/  LEA R47, R189, 0x40, 0x6 ;  /* 0x00000040bd2f7811 */ /* 0x000fe200078e30ff */
[----:B---3--:R-:W-:-:S04]  /*1650*/  @P0 IMAD.IADD R32, R7, 0x1, -R0 ;  /* 0x0000000107200824 */ /* 0x008fc800078e0a00 */
[----:B------:R-:W-:-:S04]  /*1660*/  IMAD.IADD R23, R11, 0x1, R32 ;  /* 0x000000010b177824 */ /* 0x000fc800078e0220 */
[C---:B------:R-:W-:Y:S01]  /*1670*/  VIADD R0, R23.reuse, 0x3f ;  /* 0x0000003f17007836 */ /* 0x040fe20000000000 */
[----:B------:R-:W-:-:S04]  /*1680*/  IADD3 R47, R23, R47, -R184 ;  /* 0x0000002f172f7210 */ /* 0x000fc80007ffe8b8 */
        /* <DEDUP_REMOVED lines=16> */
.L_x_2673:
[----:B------:R-:W-:-:S13]  /*1790*/  ISETP.NE.AND P0, PT, R9, 0x1, PT ;  /* 0x000000010900780c */ /* 0x000fda0003f05270 */
[----:B------:R-:W0:Y:S02]  /*17a0*/  @P0 LDC.64 R4, c[0x0][0xae0] ;  /* 0x0002b800ff040b82 */ /* 0x000e240000000a00 */
[----:B0-----:R-:W-:-:S05]  /*17b0*/  @P0 IMAD.HI.U32 R4, R2, R4, RZ ;  /* 0x0000000402040227 */ /* 0x001fca00078e00ff */
[----:B------:R-:W-:-:S07]  /*17c0*/  @P0 SHF.R.U32.HI R2, RZ, R5, R4 ;  /* 0x00000005ff020219 */ /* 0x000fce0000011604 */
.L_x_2674:
[----:B------:R-:W-:Y:S05]  /*17d0*/  BSYNC B0 ;  /* 0x0000000000007941 */ /* 0x000fea0003800000 */
.L_x_2672:
[----:B------:R-:W-:-:S05]  /*17e0*/  IMAD R3, R2, R9, R9 ;  /* 0x0000000902037224 */ /* 0x000fca00078e0209 */
[----:B------:R-:W-:-:S07]  /*17f0*/  VIMNMX R0, R0, R3, PT ;  /* 0x0000000300007248 */ /* 0x000fce0003fe0100 */
.L_x_2671:
        /* <DEDUP_REMOVED lines=15> */
.L_x_2677:
[----:B------:R-:W-:Y:S01]  /*18f0*/  ISETP.NE.AND P0, PT, R9, 0x1, PT ;  /* 0x000000010900780c */ /* 0x000fe20003f05270 */
[----:B------:R-:W-:-:S12]  /*1900*/  IMAD.MOV.U32 R4, RZ, RZ, R45 ;  /* 0x000000ffff047224 */ /* 0x000fd800078e002d */
[----:B------:R-:W0:Y:S02]  /*1910*/  @P0 LDC.64 R6, c[0x0][0xae0] ;  /* 0x0002b800ff060b82 */ /* 0x000e240000000a00 */
[----:B0-----:R-:W-:-:S05]  /*1920*/  @P0 IMAD.HI.U32 R6, R45, R6, RZ ;  /* 0x000000062d060227 */ /* 0x001fca00078e00ff */
[----:B------:R-:W-:-:S07]  /*1930*/  @P0 SHF.R.U32.HI R4, RZ, R7, R6 ;  /* 0x00000007ff040219 */ /* 0x000fce0000011606 */
.L_x_2678:
[----:B------:R-:W-:Y:S05]  /*1940*/  BSYNC B0 ;  /* 0x0000000000007941 */ /* 0x000fea0003800000 */
.L_x_2676:
[----:B------:R-:W-:-:S05]  /*1950*/  IMAD R3, R4, R9, RZ ;  /* 0x0000000904037224 */ /* 0x000fca00078e02ff */
[----:B------:R-:W-:-:S07]  /*1960*/  VIMNMX R2, R2, R3, !PT ;  /* 0x0000000302027248 */ /* 0x000fce0007fe0100 */
.L_x_2675:
        /* <DEDUP_REMOVED lines=10> */
[--C-:B------:R-:W-:Y:S02]  /*1a10*/  IMAD R5, R5, 0x40, -R11.reuse ;  /* 0x0000004005057824 */ /* 0x100fe400078e0a0b */
[----:B------:R-:W-:-:S03]  /*1a20*/  IMAD R3, R0, 0x40, -R11 ;  /* 0x0000004000037824 */ /* 0x000fc600078e0a0b */
        /* <DEDUP_REMOVED lines=31> */
.L_x_2681:
[----:B------:R-:W-:Y:S05]  /*1c20*/  BSYNC B6 ;  /* 0x0000000000067941 */ /* 0x000fea0003800000 */
.L_x_2680:
        /* <DEDUP_REMOVED lines=20> */
.L_x_2683:
[----:B------:R-:W-:Y:S05]  /*1d70*/  BSYNC B6 ;  /* 0x0000000000067941 */ /* 0x000fea0003800000 */
.L_x_2682:
[----:B------:R-:W-:Y:S01]  /*1d80*/  ULDC.64 UR4, c[0x0][0xaf0] ;  /* 0x0002bc0000047ab9 */ /* 0x000fe20000000a00 */
[----:B------:R-:W0:Y:S01]  /*1d90*/  LDC R0, c[0x0][0x428] ;  /* 0x00010a00ff007b82 */ /* 0x000e220000000800 */
[----:B------:R-:W-:-:S07]  /*1da0*/  ISETP.NE.U32.AND P0, PT, RZ, UR4, PT ;  /* 0x00000004ff007c0c */ /* 0x000fce000bf05070 */
[----:B------:R-:W1:Y:S01]  /*1db0*/  LDC.64 R52, c[0x0][0x2f0] ;  /* 0x0000bc00ff347b82 */ /* 0x000e620000000a00 */
[----:B------:R-:W-:Y:S01]  /*1dc0*/  ISETP.NE.AND.EX P0, PT, RZ, UR5, PT, P0 ;  /* 0x00000005ff007c0c */ /* 0x000fe2000bf05300 */
[----:B------:R-:W-:Y:S01]  /*1dd0*/  IMAD.IADD R25, R25, 0x1, R24 ;  /* 0x0000000119197824 */ /* 0x000fe200078e0218 */
[----:B------:R-:W-:Y:S01]  /*1de0*/  ULDC.64 UR8, c[0x0][0xb00] ;  /* 0x0002c00000087ab9 */ /* 0x000fe20000000a00 */
[----:B------:R-:W-:Y:S01]  /*1df0*/  ULDC.64 UR4, c[0x0][0x2f8] ;  /* 0x0000be0000047ab9 */ /* 0x000fe20000000a00 */
[----:B------:R-:W-:-:S03]  /*1e00*/  ULDC.64 UR6, c[0x0][0x320] ;  /* 0x0000c80000067ab9 */ /* 0x000fc60000000a00 */
[----:B------:R-:W2:Y:S08]  /*1e10*/  LDC.64 R26, c[0x0][0x3d8] ;  /* 0x0000f600ff1a7b82 */ /* 0x000eb00000000a00 */
[----:B------:R-:W3:Y:S08]  /*1e20*/  @P0 LDC.64 R2, c[0x0][0xaf0] ;  /* 0x0002bc00ff020b82 */ /* 0x000ef00000000a00 */
[----:B------:R-:W4:Y:S01]  /*1e30*/  LDC R63, c[0x0][0x3d4] ;  /* 0x0000f500ff3f7b82 */ /* 0x000f220000000800 */
[----:B------:R-:W2:Y:S07]  /*1e40*/  S2R R20, SR_TID.X ;  /* 0x0000000000147919 */ /* 0x000eae0000002100 */
[----:B------:R-:W2:Y:S01]  /*1e50*/  LDC.64 R58, c[0x0][0x3e8] ;  /* 0x0000fa00ff3a7b82 */ /* 0x000ea20000000a00 */
[----:B---3--:R-:W-:-:S07]  /*1e60*/  @P0 IMAD.WIDE R2, R191, 0x4, R2 ;  /* 0x00000004bf020825 */ /* 0x008fce00078e0202 */
[----:B------:R-:W3:Y:S01]  /*1e70*/  LDC R60, c[0x0][0x2e4] ;  /* 0x0000b900ff3c7b82 */ /* 0x000ee20000000800 */
[----:B------:R2:W3:Y:S01]  /*1e80*/  @P0 LDG.E R191, desc[UR54][R2.64] ;  /* 0x0000003602bf0981 */ /* 0x0004e2000c1e1900 */
[----:B0-----:R-:W-:Y:S01]  /*1e90*/  ISETP.NE.AND P0, PT, R0, 0x1, PT ;  /* 0x000000010000780c */ /* 0x001fe20003f05270 */
[----:B------:R-:W-:Y:S01]  /*1ea0*/  IMAD.SHL.U32 R40, R220, 0x4, RZ ;  /* 0x00000004dc287824 */ /* 0x000fe200078e00ff */
[----:B------:R-:W-:Y:S01]  /*1eb0*/  SHF.R.S32.HI R13, RZ, 0x1f, R25 ;  /* 0x0000001fff0d7819 */ /* 0x000fe20000011419 */
[----:B------:R-:W-:Y:S01]  /*1ec0*/  IMAD.SHL.U32 R57, R194, 0x40, RZ ;  /* 0x00000040c2397824 */ /* 0x000fe200078e00ff */
[C---:B----4-:R-:W-:Y:S01]  /*1ed0*/  ISETP.GE.AND P1, PT, R16.reuse, R63, PT ;  /* 0x0000003f1000720c */ /* 0x050fe20003f26270 */
[----:B------:R-:W-:Y:S01]  /*1ee0*/  VIADD R76, R16, 0x20 ;  /* 0x00000020104c7836 */ /* 0x000fe20000000000 */
[----:B------:R-:W-:Y:S01]  /*1ef0*/  SHF.R.S32.HI R41, RZ, 0x1f, R40 ;  /* 0x0000001fff297819 */ /* 0x000fe20000011428 */
[-C--:B-1----:R-:W-:Y:S01]  /*1f00*/  IMAD R4, R13, R52.reuse, RZ ;  /* 0x000000340d047224 */ /* 0x082fe200078e02ff */
[----:B------:R-:W-:Y:S01]  /*1f10*/  SEL R11, R63, RZ, P1 ;  /* 0x000000ff3f0b7207 */ /* 0x000fe20000800000 */
[----:B--2---:R-:W-:Y:S01]  /*1f20*/  IMAD.WIDE.U32 R2, R25, R52, RZ ;  /* 0x0000003419027225 */ /* 0x004fe200078e00ff */
[----:B------:R-:W-:-:S02]  /*1f30*/  LOP3.LUT R57, R57, 0x1c0, RZ, 0xc0, !PT ;  /* 0x000001c039397812 */ /* 0x000fc400078ec0ff */
[----:B------:R-:W-:Y:S01]  /*1f40*/  SHF.R.U32.HI R20, RZ, 0x7, R20 ;  /* 0x00000007ff147819 */ /* 0x000fe20000011614 */
[----:B------:R-:W0:Y:S01]  /*1f50*/  @P0 LDC R5, c[0x0][0x42c] ;  /* 0x00010b00ff050b82 */ /* 0x000e220000000800 */
[----:B------:R-:W-:Y:S01]  /*1f60*/  IMAD.IADD R11, R16, 0x1, R11 ;  /* 0x00000001100b7824 */ /* 0x000fe200078e020b */
[C---:B------:R-:W-:Y:S01]  /*1f70*/  SHF.L.U64.HI R54, R58.reuse, 0x6, R59 ;  /* 0x000000063a367819 */ /* 0x040fe2000001023b */
[----:B------:R-:W-:Y:S01]  /*1f80*/  IMAD.SHL.U32 R56, R58, 0x40, RZ ;  /* 0x000000403a387824 */ /* 0x000fe200078e00ff */
[----:B------:R-:W-:Y:S01]  /*1f90*/  SHF.R.U32.HI R61, RZ, 0x3, R57 ;  /* 0x00000003ff3d7819 */ /* 0x000fe20000011639 */
[----:B------:R-:W-:Y:S01]  /*1fa0*/  IMAD.SHL.U32 R55, R26, 0x40, RZ ;  /* 0x000000401a377824 */ /* 0x000fe200078e00ff */
[----:B------:R-:W-:Y:S01]  /*1fb0*/  SHF.R.S32.HI R50, RZ, 0x1f, R11 ;  /* 0x0000001fff327819 */ /* 0x000fe2000001140b */
[----:B------:R-:W-:Y:S01]  /*1fc0*/  IMAD.SHL.U32 R63, R63, 0x2, RZ ;  /* 0x000000023f3f7824 */ /* 0x000fe200078e00ff */
[----:B------:R-:W1:Y:S01]  /*1fd0*/  @P0 LDC R7, c[0x0][0x430] ;  /* 0x00010c00ff070b82 */ /* 0x000e620000000800 */
[----:B------:R-:W-:-:S02]  /*1fe0*/  P2R R72, PR, RZ, 0x2 ;  /* 0x00000002ff487803 */ /* 0x000fc40000000000 */
[----:B------:R-:W-:Y:S02]  /*1ff0*/  LEA.HI R50, R50, R11, RZ, 0x3 ;  /* 0x0000000b32327211 */ /* 0x000fe400078f18ff */
[----:B------:R-:W-:Y:S02]  /*2000*/  SHF.L.U64.HI R51, R52, 0x6, R53 ;  /* 0x0000000634337819 */ /* 0x000fe40000010235 */
[----:B------:R-:W-:-:S04]  /*2010*/  LOP3.LUT R67, R50, 0xfffffff8, RZ, 0xc0, !PT ;  /* 0xfffffff832437812 */ /* 0x000fc800078ec0ff */
[----:B------:R-:W-:Y:S01]  /*2020*/  SHF.R.S32.HI R71, RZ, 0x1f, R67 ;  /* 0x0000001fff477819 */ /* 0x000fe20000011443 */
[----:B0-----:R-:W-:-:S04]  /*2030*/  @P0 IMAD.HI.U32 R0, R190, R5, RZ ;  /* 0x00000005be000227 */ /* 0x001fc800078e00ff */
[----:B------:R-:W-:Y:S01]  /*2040*/  IMAD R5, R25, R53, R4 ;  /* 0x0000003519057224 */ /* 0x000fe200078e0204 */
[----:B-1----:R-:W-:-:S03]  /*2050*/  @P0 SHF.R.U32.HI R190, RZ, R7, R0 ;  /* 0x00000007ffbe0219 */ /* 0x002fc60000011600 */
[----:B------:R-:W-:Y:S01]  /*2060*/  IMAD.IADD R3, R3, 0x1, R5 ;  /* 0x0000000103037824 */ /* 0x000fe200078e0205 */
[----:B------:R-:W-:Y:S02]  /*2070*/  ISETP.NE.U32.AND P0, PT, RZ, UR8, PT ;  /* 0x00000008ff007c0c */ /* 0x000fe4000bf05070 */
[----:B------:R-:W-:Y:S01]  /*2080*/  SHF.R.S32.HI R0, RZ, 0x1f, R190 ;  /* 0x0000001fff007819 */ /* 0x000fe200000114be */
[----:B------:R-:W-:Y:S01]  /*2090*/  IMAD.WIDE.U32 R2, R190, UR4, R2 ;  /* 0x00000004be027c25 */ /* 0x000fe2000f8e0002 */
[----:B------:R-:W-:-:S03]  /*20a0*/  ISETP.NE.AND.EX P0, PT, RZ, UR9, PT, P0 ;  /* 0x00000009ff007c0c */ /* 0x000fc6000bf05300 */
[C---:B------:R-:W-:Y:S02]  /*20b0*/  IMAD R5, R0.reuse, UR4, RZ ;  /* 0x0000000400057c24 */ /* 0x040fe4000f8e02ff */
[----:B------:R-:W-:Y:S02]  /*20c0*/  IMAD R9, R0, UR6, RZ ;  /* 0x0000000600097c24 */ /* 0x000fe4000f8e02ff */
[C---:B------:R-:W-:Y:S01]  /*20d0*/  IMAD R7, R190.reuse, UR5, R5 ;  /* 0x00000005be077c24 */ /* 0x040fe2000f8e0205 */
[----:B------:R-:W-:Y:S01]  /*20e0*/  ULDC.64 UR4, c[0x0][0x300] ;  /* 0x0000c00000047ab9 */ /* 0x000fe20000000a00 */
[C---:B------:R-:W-:Y:S02]  /*20f0*/  IMAD R9, R190.reuse, UR7, R9 ;  /* 0x00000007be097c24 */ /* 0x040fe4000f8e0209 */
[----:B------:R-:W-:Y:S02]  /*2100*/  IMAD.IADD R3, R3, 0x1, R7 ;  /* 0x0000000103037824 */ /* 0x000fe400078e0207 */
[----:B------:R-:W-:-:S04]  /*2110*/  IMAD.WIDE.U32 R4, R190, UR6, R16 ;  /* 0x00000006be047c25 */ /* 0x000fc8000f8e0010 */
[----:B------:R-:W-:Y:S01]  /*2120*/  IMAD.IADD R5, R5, 0x1, R9 ;  /* 0x0000000105057824 */ /* 0x000fe200078e0209 */
[----:B---3--:R-:W-:Y:S02]  /*2130*/  SHF.R.S32.HI R0, RZ, 0x1f, R191 ;  /* 0x0000001fff007819 */ /* 0x008fe400000114bf */
[----:B------:R-:W-:Y:S02]  /*2140*/  SEL R39, R191, RZ, !P0 ;  /* 0x000000ffbf277207 */ /* 0x000fe40004000000 */
[----:B------:R-:W-:-:S03]  /*2150*/  SEL R0, R0, RZ, !P0 ;  /* 0x000000ff00007207 */ /* 0x000fc60004000000 */
[----:B------:R-:W-:-:S04]  /*2160*/  IMAD.WIDE.U32 R42, R39, UR4, R2 ;  /* 0x00000004272a7c25 */ /* 0x000fc8000f8e0002 */
[----:B------:R-:W-:Y:S02]  /*2170*/  IMAD R6, R0, UR4, RZ ;  /* 0x0000000400067c24 */ /* 0x000fe4000f8e02ff */
[----:B------:R-:W-:-:S04]  /*2180*/  IMAD.WIDE.U32 R2, R186, R52, R16 ;  /* 0x00000034ba027225 */ /* 0x000fc800078e0010 */
[----:B------:R-:W-:Y:S01]  /*2190*/  IMAD R7, R39, UR5, R6 ;  /* 0x0000000527077c24 */ /* 0x000fe2000f8e0206 */
[----:B------:R-:W-:Y:S01]  /*21a0*/  ULDC.64 UR4, c[0x0][0x328] ;  /* 0x0000ca0000047ab9 */ /* 0x000fe20000000a00 */
[----:B------:R-:W-:Y:S01]  /*21b0*/  IMAD R6, R226, R52, RZ ;  /* 0x00000034e2067224 */ /* 0x000fe200078e02ff */
[----:B------:R-:W-:Y:S01]  /*21c0*/  IADD3 R46, P0, R42, R2, RZ ;  /* 0x000000022a2e7210 */ /* 0x000fe20007f1e0ff */
[----:B------:R-:W-:Y:S01]  /*21d0*/  IMAD R8, R0, UR4, RZ ;  /* 0x0000000400087c24 */ /* 0x000fe2000f8e02ff */
[----:B------:R-:W-:Y:S01]  /*21e0*/  SHF.L.U32 R52, R52, 0x6, RZ ;  /* 0x0000000634347819 */ /* 0x000fe200000006ff */
[----:B------:R-:W-:Y:S01]  /*21f0*/  IMAD R9, R186, R53, R6 ;  /* 0x00000035ba097224 */ /* 0x000fe200078e0206 */
[----:B------:R-:W-:Y:S01]  /*2200*/  SHF.L.U64.HI R53, R26, 0x6, R27 ;  /* 0x000000061a357819 */ /* 0x000fe2000001021b */
[----:B------:R-:W-:Y:S02]  /*2210*/  IMAD.IADD R0, R43, 0x1, R7 ;  /* 0x000000012b007824 */ /* 0x000fe400078e0207 */
[----:B------:R-:W-:-:S02]  /*2220*/  IMAD R2, R226, R26, RZ ;  /* 0x0000001ae2027224 */ /* 0x000fc400078e02ff */
[----:B------:R-:W-:Y:S01]  /*2230*/  IMAD.WIDE.U32 R6, R186, R26, R16 ;  /* 0x0000001aba067225 */ /* 0x000fe200078e0010 */
[----:B------:R-:W-:-:S03]  /*2240*/  IADD3.X R48, R0, R3, R9, P0, !PT ;  /* 0x0000000300307210 */ /* 0x000fc600007fe409 */
[C---:B------:R-:W-:Y:S02]  /*2250*/  IMAD R15, R186.reuse, R27, R2 ;  /* 0x0000001bba0f7224 */ /* 0x040fe400078e0202 */
[----:B------:R-:W-:-:S04]  /*2260*/  IMAD.WIDE.U32 R2, R186, R26, R40 ;  /* 0x0000001aba027225 */ /* 0x000fc800078e0028 */
[C---:B------:R-:W-:Y:S02]  /*2270*/  IMAD R73, R39.reuse, UR5, R8 ;  /* 0x0000000527497c24 */ /* 0x040fe4000f8e0208 */
[----:B------:R-:W-:Y:S01]  /*2280*/  IMAD.WIDE.U32 R38, R39, UR4, R4 ;  /* 0x0000000427267c25 */ /* 0x000fe2000f8e0004 */
[----:B------:R-:W-:Y:S02]  /*2290*/  ULDC UR4, c[0x0][0x2e4] ;  /* 0x0000b90000047ab9 */ /* 0x000fe40000000800 */
[----:B------:R-:W-:Y:S01]  /*22a0*/  ISETP.GE.AND P0, PT, R16, UR4, PT ;  /* 0x0000000410007c0c */ /* 0x000fe2000bf06270 */
[----:B------:R-:W-:Y:S01]  /*22b0*/  IMAD.IADD R7, R15, 0x1, R7 ;  /* 0x000000010f077824 */ /* 0x000fe200078e0207 */
[----:B------:R-:W-:Y:S01]  /*22c0*/  ISETP.GE.AND P1, PT, R76, UR4, PT ;  /* 0x000000044c007c0c */ /* 0x000fe2000bf26270 */
[----:B------:R-:W-:Y:S01]  /*22d0*/  IMAD.IADD R3, R3, 0x1, R15 ;  /* 0x0000000103037824 */ /* 0x000fe200078e020f */
[----:B-----5:R-:W-:Y:S01]  /*22e0*/  SHF.R.S32.HI R15, RZ, 0x1f, R33 ;  /* 0x0000001fff0f7819 */ /* 0x020fe20000011421 */
[----:B------:R-:W-:-:S02]  /*22f0*/  IMAD R4, R226, R58, RZ ;  /* 0x0000003ae2047224 */ /* 0x000fc400078e02ff */
[----:B------:R-:W-:-:S04]  /*2300*/  IMAD.WIDE.U32 R8, R186, R58, R16 ;  /* 0x0000003aba087225 */ /* 0x000fc800078e0010 */
[C---:B------:R-:W-:Y:S02]  /*2310*/  IMAD R21, R186.reuse, R59, R4 ;  /* 0x0000003bba157224 */ /* 0x040fe400078e0204 */
[----:B------:R-:W-:-:S04]  /*2320*/  IMAD.WIDE.U32 R4, R186, R58, R40 ;  /* 0x0000003aba047225 */ /* 0x000fc800078e0028 */
[----:B------:R-:W-:Y:S02]  /*2330*/  IMAD R10, R15, R26, RZ ;  /* 0x0000001a0f0a7224 */ /* 0x000fe400078e02ff */
[----:B------:R-:W-:Y:S02]  /*2340*/  IMAD.IADD R9, R21, 0x1, R9 ;  /* 0x0000000115097824 */ /* 0x000fe400078e0209 */
[----:B------:R-:W-:Y:S02]  /*2350*/  IMAD.IADD R5, R5, 0x1, R21 ;  /* 0x0000000105057824 */ /* 0x000fe400078e0215 */
[----:B------:R-:W-:Y:S02]  /*2360*/  IMAD R11, R33, R27, R10 ;  /* 0x0000001b210b7224 */ /* 0x000fe400078e020a */
[-C--:B------:R-:W-:Y:S02]  /*2370*/  IMAD R10, R15, R58.reuse, RZ ;  /* 0x0000003a0f0a7224 */ /* 0x080fe400078e02ff */
[----:B------:R-:W-:-:S04]  /*2380*/  IMAD.WIDE.U32 R30, R33, R58, R8 ;  /* 0x0000003a211e7225 */ /* 0x000fc800078e0008 */
[----:B------:R-:W-:Y:S01]  /*2390*/  IMAD.WIDE.U32 R28, R33, R58, R4 ;  /* 0x0000003a211c7225 */ /* 0x000fe200078e0004 */
[----:B------:R-:W-:-:S03]  /*23a0*/  LOP3.LUT R4, R57, 0x18, R16, 0xf8, !PT ;  /* 0x0000001839047812 */ /* 0x000fc600078ef810 */
[C---:B------:R-:W-:Y:S01]  /*23b0*/  IMAD R69, R33.reuse, R59, R10 ;  /* 0x0000003b21457224 */ /* 0x040fe200078e020a */
[----:B------:R-:W-:Y:S01]  /*23c0*/  LOP3.LUT R4, R4, R61, RZ, 0x3c, !PT ;  /* 0x0000003d04047212 */ /* 0x000fe200078e3cff */
[----:B------:R-:W-:Y:S01]  /*23d0*/  VIADD R58, R20, 0x8 ;  /* 0x00000008143a7836 */ /* 0x000fe20000000000 */
[----:B------:R-:W0:Y:S01]  /*23e0*/  LDC R59, c[0x0][0x3d4] ;  /* 0x0000f500ff3b7b82 */ /* 0x000e220000000800 */
[----:B------:R-:W-:Y:S01]  /*23f0*/  IMAD.WIDE.U32 R34, R33, R26, R2 ;  /* 0x0000001a21227225 */ /* 0x000fe200078e0002 */
[----:B------:R-:W-:-:S03]  /*2400*/  IADD3 R2, P2, R186, R25, RZ ;  /* 0x00000019ba027210 */ /* 0x000fc60007f5e0ff */
[----:B------:R-:W-:Y:S01]  /*2410*/  IMAD R62, R213, 0x200, R4 ;  /* 0x00000200d53e7824 */ /* 0x000fe200078e0204 */
[----:B------:R-:W-:Y:S01]  /*2420*/  LOP3.LUT R4, R57, 0x38, R50, 0xf8, !PT ;  /* 0x0000003839047812 */ /* 0x000fe200078ef832 */
[----:B------:R-:W-:Y:S01]  /*2430*/  IMAD.WIDE.U32 R36, R33, R26, R6 ;  /* 0x0000001a21247225 */ /* 0x000fe200078e0006 */
[----:B------:R-:W1:Y:S02]  /*2440*/  LDC.64 R20, c[0x0][0x2d8] ;  /* 0x0000b600ff147b82 */ /* 0x000e640000000a00 */
[----:B------:R-:W-:Y:S01]  /*2450*/  LOP3.LUT R4, R4, R61, RZ, 0x3c, !PT ;  /* 0x0000003d04047212 */ /* 0x000fe200078e3cff */
[----:B------:R-:W-:Y:S02]  /*2460*/  IMAD.IADD R65, R69, 0x1, R31 ;  /* 0x0000000145417824 */ /* 0x000fe400078e021f */
[----:B------:R-:W-:Y:S02]  /*2470*/  IMAD.X R3, R226, 0x1, R13, P2 ;  /* 0x00000001e2037824 */ /* 0x000fe400010e060d */
[----:B------:R-:W-:-:S02]  /*2480*/  IMAD.IADD R64, R11, 0x1, R37 ;  /* 0x000000010b407824 */ /* 0x000fc400078e0225 */
[----:B------:R-:W-:Y:S02]  /*2490*/  IMAD.IADD R66, R35, 0x1, R11 ;  /* 0x0000000123427824 */ /* 0x000fe400078e020b */
[----:B------:R-:W-:Y:S02]  /*24a0*/  IMAD.IADD R69, R29, 0x1, R69 ;  /* 0x000000011d457824 */ /* 0x000fe400078e0245 */
[----:B------:R-:W-:Y:S02]  /*24b0*/  IMAD R68, R213, 0x200, R4 ;  /* 0x00000200d5447824 */ /* 0x000fe400078e0204 */
[----:B------:R-:W-:-:S07]  /*24c0*/  IMAD.IADD R73, R39, 0x1, R73 ;  /* 0x0000000127497824 */ /* 0x000fce00078e0249 */
.L_x_2713:
[----:B------:R-:W-:Y:S01]  /*24d0*/  VIADD R49, R49, 0xffffffff ;  /* 0xffffffff31317836 */ /* 0x000fe20000000000 */
[----:B0-----:R-:W-:Y:S01]  /*24e0*/  ISETP.GE.AND P3, PT, R59, 0x1, PT ;  /* 0x000000013b00780c */ /* 0x001fe20003f66270 */
[----:B---34-:R-:W-:Y:S01]  /*24f0*/  IMAD.SHL.U32 R15, R187, 0x1000, RZ ;  /* 0x00001000bb0f7824 */ /* 0x018fe200078e00ff */
[----:B------:R-:W-:Y:S05]  /*2500*/  YIELD ;  /* 0x0000000000007946 */ /* 0x000fea0003800000 */
[----:B------:R-:W-:Y:S01]  /*2510*/  SHF.R.S32.HI R77, RZ, 0x1f, R49 ;  /* 0x0000001fff4d7819 */ /* 0x000fe20000011431 */
[-C--:B------:R-:W-:Y:S01]  /*2520*/  IMAD R5, R51, R49.reuse, RZ ;  /* 0x0000003133057224 */ /* 0x080fe200078e02ff */
[----:B------:R-:W-:Y:S01]  /*2530*/  BSSY B0, `(.L_x_2684) ;  /* 0x0000190000007945 */ /* 0x000fe20003800000 */
[----:B------:R-:W-:-:S04]  /*2540*/  IMAD.WIDE.U32 R24, R52, R49, RZ ;  /* 0x0000003134187225 */ /* 0x000fc800078e00ff */
[----:B------:R-:W-:Y:S01]  /*2550*/  IMAD R5, R77, R52, R5 ;  /* 0x000000344d057224 */ /* 0x000fe200078e0205 */
[----:B-1----:R-:W-:-:S03]  /*2560*/  IADD3 R4, P2, R46, R24, RZ ;  /* 0x000000182e047210 */ /* 0x002fc60007f5e0ff */
[----:B------:R-:W-:Y:S01]  /*2570*/  IMAD.IADD R79, R25, 0x1, R5 ;  /* 0x00000001194f7824 */ /* 0x000fe200078e0205 */
[----:B-1----:R-:W-:Y:S01]  /*2580*/  LEA R12, P4, R4, R20, 0x1 ;  /* 0x00000014040c7211 */ /* 0x002fe200078808ff */
        /* <DEDUP_REMOVED lines=22> */
[----:B------:R-:W-:Y:S01]  /*26f0*/  IADD3 R7, P3, R34, R4, RZ ;  /* 0x0000000422077210 */ /* 0x000fe20007f7e0ff */
[----:B------:R-:W-:Y:S01]  /*2700*/  IMAD R9, R54, R49, RZ ;  /* 0x0000003136097224 */ /* 0x000fe200078e02ff */
[----:B------:R-:W-:Y:S01]  /*2710*/  ULDC.64 UR4, c[0x0][0x3c8] ;  /* 0x0000f20000047ab9 */ /* 0x000fe20000000a00 */
[----:B------:R-:W-:Y:S01]  /*2720*/  IMAD.MOV.U32 R4, RZ, RZ, R28 ;  /* 0x000000ffff047224 */ /* 0x000fe200078e001c */
[----:B------:R-:W-:Y:S01]  /*2730*/  ULDC.64 UR6, c[0x0][0x3e0] ;  /* 0x0000f80000067ab9 */ /* 0x000fe20000000a00 */
[----:B------:R-:W-:Y:S01]  /*2740*/  IMAD.MOV.U32 R5, RZ, RZ, R69 ;  /* 0x000000ffff057224 */ /* 0x000fe200078e0045 */
[----:B------:R-:W-:Y:S01]  /*2750*/  IADD3 R8, R40, 0x10, RZ ;  /* 0x0000001028087810 */ /* 0x000fe20007ffe0ff */
[-C--:B------:R-:W-:Y:S02]  /*2760*/  IMAD R9, R77, R56.reuse, R9 ;  /* 0x000000384d097224 */ /* 0x080fe400078e0209 */
[----:B------:R-:W-:-:S04]  /*2770*/  IMAD.WIDE.U32 R4, R49, R56, R4 ;  /* 0x0000003831047225 */ /* 0x000fc800078e0004 */
[----:B------:R-:W-:Y:S01]  /*2780*/  IMAD.X R10, R81, 0x1, R66, P3 ;  /* 0x00000001510a7824 */ /* 0x000fe200018e0642 */
[----:B------:R-:W-:Y:S01]  /*2790*/  LEA R6, P3, R7, UR4, 0x1 ;  /* 0x0000000407067c11 */ /* 0x000fe2000f8608ff */
[----:B------:R-:W-:Y:S01]  /*27a0*/  IMAD.IADD R5, R5, 0x1, R9 ;  /* 0x0000000105057824 */ /* 0x000fe200078e0209 */
[C---:B------:R-:W-:Y:S02]  /*27b0*/  LEA R78, P5, R4.reuse, UR6, 0x1 ;  /* 0x00000006044e7c11 */ /* 0x040fe4000f8a08ff */
        /* <DEDUP_REMOVED lines=10> */
.L_x_2688:
[----:B------:R-:W-:Y:S05]  /*2860*/  BSYNC B1 ;  /* 0x0000000000017941 */ /* 0x000fea0003800000 */
.L_x_2687:
        /* <DEDUP_REMOVED lines=15> */
[----:B------:R-:W-:Y:S02]  /*2960*/  PRMT R83, R83, 0x5410, R6 ;  /* 0x0000541053537816 */ /* 0x000fe40000000006 */
[----:B------:R-:W-:Y:S02]  /*2970*/  PRMT R88, R88, 0x5410, R4 ;  /* 0x0000541058587816 */ /* 0x000fe40000000004 */
[----:B------:R-:W-:Y:S01]  /*2980*/  PRMT R84, R84, 0x5410, R7 ;  /* 0x0000541054547816 */ /* 0x000fe20000000007 */
[----:B------:R-:W-:Y:S06]  /*2990*/  @!P3 BRA `(.L_x_2689) ;  /* 0x000000000004b947 */ /* 0x000fec0003800000 */
[----:B------:R-:W-:Y:S01]  /*29a0*/  BPT.TRAP 0x1 ;  /* 0x000000040000795c */ /* 0x000fe20000300000 */
.L_x_2689:
[----:B------:R-:W-:Y:S01]  /*29b0*/  IMAD R70, R187, 0x8, R18 ;  /* 0x00000008bb467824 */ /* 0x000fe200078e0212 */
[----:B------:R-:W-:Y:S01]  /*29c0*/  SHF.L.U32 R77, R192, 0x1f, RZ ;  /* 0x0000001fc04d7819 */ /* 0x000fe200000006ff */
[----:B------:R-:W-:Y:S03]  /*29d0*/  BSSY B1, `(.L_x_2690) ;  /* 0x0000003000017945 */ /* 0x000fe60003800000 */
[----:B------:R-:W0:Y:S02]  /*29e0*/  SYNCS.PHASECHK.TRANS64.TRYWAIT P5, [R70+URZ+0x38890], R77 ;  /* 0x0388904d460075a7 */ /* 0x000e2400080a017f */
[----:B0-----:R-:W-:Y:S05]  /*29f0*/  @!P5 BRA `(.L_x_2691) ;  /* 0x000002100020d947 */ /* 0x001fea0003800000 */
.L_x_2995:
[----:B------:R-:W-:Y:S05]  /*2a00*/  BSYNC B1 ;  /* 0x0000000000017941 */ /* 0x000fea0003800000 */
.L_x_2690:
[----:B------:R-:W-:Y:S05]  /*2a10*/  @P4 BRA `(.L_x_2692) ;  /* 0x0000001400044947 */ /* 0x000fea0003800000 */
[----:B------:R-:W-:Y:S04]  /*2a20*/  BSSY B1, `(.L_x_2693) ;  /* 0x0000036000017945 */ /* 0x000fe80003800000 */
[----:B------:R-:W-:Y:S05]  /*2a30*/  @P0 BRA `(.L_x_2694) ;  /* 0x0000000000d00947 */ /* 0x000fea0003800000 */
[----:B------:R1:W2:Y:S01]  /*2a40*/  LDS.128 R4, [R14+0x22400] ;  /* 0x022400000e047984 */ /* 0x0002a20000000c00 */
[----:B------:R-:W-:Y:S01]  /*2a50*/  ISETP.GE.AND P4, PT, R40, R59, PT ;  /* 0x0000003b2800720c */ /* 0x000fe20003f86270 */
[----:B------:R-:W-:-:S12]  /*2a60*/  BSSY B2, `(.L_x_2695) ;  /* 0x0000030000027945 */ /* 0x000fd80003800000 */
[----:B-1----:R-:W-:Y:S05]  /*2a70*/  @P4 BRA `(.L_x_2696) ;  /* 0x0000000000b84947 */ /* 0x002fea0003800000 */
[--C-:B------:R-:W-:Y:S01]  /*2a80*/  SHF.R.U64 R74, R26, 0x10, R27.reuse ;  /* 0x000000101a4a7819 */ /* 0x100fe2000000121b */
[----:B--2---:R-:W-:Y:S01]  /*2a90*/  IMAD.U32 R14, R6, 0x10000, RZ ;  /* 0x00010000060e7824 */ /* 0x004fe200078e00ff */
[----:B------:R-:W-:Y:S02]  /*2aa0*/  SHF.R.U32.HI R78, RZ, 0x10, R27 ;  /* 0x00000010ff4e7819 */ /* 0x000fe4000001161b */
[--C-:B------:R-:W-:Y:S02]  /*2ab0*/  SHF.R.U64 R80, R24, 0x10, R25.reuse ;  /* 0x0000001018507819 */ /* 0x100fe40000001219 */
[----:B------:R-:W-:Y:S01]  /*2ac0*/  SHF.R.U32.HI R82, RZ, 0x10, R25 ;  /* 0x00000010ff527819 */ /* 0x000fe20000011619 */
[----:B------:R-:W-:Y:S01]  /*2ad0*/  IMAD.U32 R25, R7, 0x10000, RZ ;  /* 0x0001000007197824 */ /* 0x000fe200078e00ff */
[----:B------:R-:W-:Y:S02]  /*2ae0*/  PRMT R27, R79, 0x5432, R74 ;  /* 0x000054324f1b7816 */ /* 0x000fe4000000004a */
[----:B------:R-:W-:-:S02]  /*2af0*/  LOP3.LUT R26, R7, 0xffff0000, RZ, 0xc0, !PT ;  /* 0xffff0000071a7812 */ /* 0x000fc400078ec0ff */
[----:B------:R-:W-:Y:S02]  /*2b00*/  PRMT R80, R83, 0x5432, R80 ;  /* 0x0000543253507816 */ /* 0x000fe40000000050 */
[----:B------:R-:W-:Y:S02]  /*2b10*/  PRMT R82, R84, 0x5432, R82 ;  /* 0x0000543254527816 */ /* 0x000fe40000000052 */
[----:B------:R-:W-:Y:S02]  /*2b20*/  LOP3.LUT R7, R5, 0xffff0000, RZ, 0xc0, !PT ;  /* 0xffff000005077812 */ /* 0x000fe400078ec0ff */
[----:B------:R-:W-:Y:S01]  /*2b30*/  LOP3.LUT R74, R27, 0xffff0000, RZ, 0xc0, !PT ;  /* 0xffff00001b4a7812 */ /* 0x000fe200078ec0ff */
[----:B------:R-:W-:Y:S01]  /*2b40*/  IMAD.U32 R83, R82, 0x10000, RZ ;  /* 0x0001000052537824 */ /* 0x000fe200078e00ff */
[----:B------:R-:W-:Y:S01]  /*2b50*/  PRMT R78, R81, 0x5432, R78 ;  /* 0x00005432514e7816 */ /* 0x000fe2000000004e */
[----:B------:R-:W-:Y:S01]  /*2b60*/  IMAD.U32 R27, R27, 0x10000, RZ ;  /* 0x000100001b1b7824 */ /* 0x000fe200078e00ff */
[----:B------:R-:W-:Y:S01]  /*2b70*/  LOP3.LUT R81, R80, 0xffff0000, RZ, 0xc0, !PT ;  /* 0xffff000050517812 */ /* 0x000fe200078ec0ff */
[----:B------:R-:W-:Y:S01]  /*2b80*/  FMUL.FTZ R84, R7, R74 ;  /* 0x0000004a07547220 */ /* 0x000fe20000410000 */
[----:B------:R-:W-:Y:S01]  /*2b90*/  LOP3.LUT R24, R6, 0xffff0000, RZ, 0xc0, !PT ;  /* 0xffff000006187812 */ /* 0x000fe200078ec0ff */
[----:B------:R-:W-:Y:S01]  /*2ba0*/  IMAD.U32 R6, R5, 0x10000, RZ ;  /* 0x0001000005067824 */ /* 0x000fe200078e00ff */
[----:B------:R-:W-:Y:S01]  /*2bb0*/  LOP3.LUT R82, R82, 0xffff0000, RZ, 0xc0, !PT ;  /* 0xffff000052527812 */ /* 0x000fe200078ec0ff */
[----:B------:R-:W-:-:S02]  /*2bc0*/  IMAD.U32 R79, R78, 0x10000, RZ ;  /* 0x000100004e4f7824 */ /* 0x000fc400078e00ff */
[----:B------:R-:W-:Y:S01]  /*2bd0*/  FMUL.FTZ R85, R7, R81 ;  /* 0x0000005107557220 */ /* 0x000fe20000410000 */
[----:B------:R-:W-:Y:S01]  /*2be0*/  FMUL.FTZ R7, R24, R83 ;  /* 0x0000005318077220 */ /* 0x000fe20000410000 */
[----:B------:R-:W-:Y:S01]  /*2bf0*/  FFMA.FTZ R84, R6, R81, R84 ;  /* 0x0000005106547223 */ /* 0x000fe20000010054 */
[-C--:B------:R-:W-:Y:S01]  /*2c00*/  FMUL.FTZ R81, R24, R79.reuse ;  /* 0x0000004f18517220 */ /* 0x080fe20000410000 */
[----:B------:R-:W-:Y:S01]  /*2c10*/  LOP3.LUT R78, R78, 0xffff0000, RZ, 0xc0, !PT ;  /* 0xffff00004e4e7812 */ /* 0x000fe200078ec0ff */
[----:B------:R-:W-:Y:S02]  /*2c20*/  IMAD.U32 R5, R4, 0x10000, RZ ;  /* 0x0001000004057824 */ /* 0x000fe400078e00ff */
[----:B------:R-:W-:Y:S01]  /*2c30*/  FFMA.FTZ R79, R14, R79, -R7 ;  /* 0x0000004f0e4f7223 */ /* 0x000fe20000010807 */
[----:B------:R-:W-:Y:S01]  /*2c40*/  LOP3.LUT R4, R4, 0xffff0000, RZ, 0xc0, !PT ;  /* 0xffff000004047812 */ /* 0x000fe200078ec0ff */
[----:B------:R-:W-:Y:S01]  /*2c50*/  FFMA.FTZ R14, R14, R83, R81 ;  /* 0x000000530e0e7223 */ /* 0x000fe20000010051 */
[----:B------:R-:W-:-:S02]  /*2c60*/  IMAD.U32 R80, R80, 0x10000, RZ ;  /* 0x0001000050507824 */ /* 0x000fc400078e00ff */
[C---:B------:R-:W-:Y:S01]  /*2c70*/  FMUL.FTZ R24, R26.reuse, R82 ;  /* 0x000000521a187220 */ /* 0x040fe20000410000 */
[----:B------:R-:W-:Y:S01]  /*2c80*/  FMUL.FTZ R81, R26, R78 ;  /* 0x0000004e1a517220 */ /* 0x000fe20000410000 */
[----:B------:R-:W-:Y:S01]  /*2c90*/  FFMA.FTZ R85, R6, R74, -R85 ;  /* 0x0000004a06557223 */ /* 0x000fe20000010855 */
[C---:B------:R-:W-:Y:S01]  /*2ca0*/  FMUL.FTZ R6, R4.reuse, R80 ;  /* 0x0000005004067220 */ /* 0x040fe20000410000 */
[-C--:B------:R-:W-:Y:S01]  /*2cb0*/  FMUL.FTZ R7, R4, R27.reuse ;  /* 0x0000001b04077220 */ /* 0x080fe20000410000 */
[C---:B------:R-:W-:Y:S01]  /*2cc0*/  FFMA.FTZ R24, R25.reuse, R78, -R24 ;  /* 0x0000004e19187223 */ /* 0x040fe20000010818 */
[----:B------:R-:W-:Y:S01]  /*2cd0*/  FFMA.FTZ R81, R25, R82, R81 ;  /* 0x0000005219517223 */ /* 0x000fe20000010051 */
[C---:B------:R-:W-:Y:S01]  /*2ce0*/  FFMA.FTZ R6, R5.reuse, R27, -R6 ;  /* 0x0000001b05067223 */ /* 0x040fe20000010806 */
[----:B------:R-:W-:Y:S01]  /*2cf0*/  FFMA.FTZ R7, R5, R80, R7 ;  /* 0x0000005005077223 */ /* 0x000fe20000010007 */
[----:B------:R-:W-:Y:S02]  /*2d00*/  F2FP.BF16.F32.PACK_AB R79, R14, R79 ;  /* 0x0000004f0e4f723e */ /* 0x000fe400000010ff */
[----:B------:R-:W-:-:S02]  /*2d10*/  F2FP.BF16.F32.PACK_AB R24, R81, R24 ;  /* 0x000000185118723e */ /* 0x000fc400000010ff */
[----:B------:R-:W-:Y:S01]  /*2d20*/  F2FP.BF16.F32.PACK_AB R4, R7, R6 ;  /* 0x000000060704723e */ /* 0x000fe200000010ff */
[----:B------:R-:W-:Y:S01]  /*2d30*/  IMAD.MOV.U32 R6, RZ, RZ, R79 ;  /* 0x000000ffff067224 */ /* 0x000fe200078e004f */
[----:B------:R-:W-:Y:S01]  /*2d40*/  F2FP.BF16.F32.PACK_AB R5, R84, R85 ;  /* 0x000000555405723e */ /* 0x000fe200000010ff */
[----:B------:R-:W-:-:S07]  /*2d50*/  IMAD.MOV.U32 R7, RZ, RZ, R24 ;  /* 0x000000ffff077224 */ /* 0x000fce00078e0018 */
.L_x_2696:
[----:B------:R-:W-:Y:S05]  /*2d60*/  BSYNC B2 ;  /* 0x0000000000027941 */ /* 0x000fea0003800000 */
.L_x_2695:
[----:B--2---:R1:W-:Y:S02]  /*2d70*/  STG.E.128 desc[UR54][R12.64], R4 ;  /* 0x000000040c007986 */ /* 0x0043e4000c101d36 */
.L_x_2694:
[----:B------:R-:W-:Y:S05]  /*2d80*/  BSYNC B1 ;  /* 0x0000000000017941 */ /* 0x000fea0003800000 */
.L_x_2693:
        /* <DEDUP_REMOVED lines=27> */
[C---:B------:R-:W-:Y:S01]  /*2f40*/  LOP3.LUT R15, R14.reuse, 0xffff0000, RZ, 0xc0, !PT ;  /* 0xffff00000e0f7812 */ /* 0x040fe200078ec0ff */
[----:B------:R-:W-:Y:S01]  /*2f50*/  IMAD.U32 R14, R14, 0x10000, RZ ;  /* 0x000100000e0e7824 */ /* 0x000fe200078e00ff */
[----:B------:R-:W-:Y:S01]  /*2f60*/  LOP3.LUT R9, R6, 0xffff0000, RZ, 0xc0, !PT ;  /* 0xffff000006097812 */ /* 0x000fe200078ec0ff */
[C---:B------:R-:W-:Y:S01]  /*2f70*/  FMUL.FTZ R79, R7.reuse, R27 ;  /* 0x0000001b074f7220 */ /* 0x040fe20000410000 */
[----:B------:R-:W-:Y:S01]  /*2f80*/  LOP3.LUT R74, R74, 0xffff0000, RZ, 0xc0, !PT ;  /* 0xffff00004a4a7812 */ /* 0x000fe200078ec0ff */
[----:B------:R-:W-:Y:S01]  /*2f90*/  FMUL.FTZ R80, R7, R15 ;  /* 0x0000000f07507220 */ /* 0x000fe20000410000 */
[----:B------:R-:W-:Y:S01]  /*2fa0*/  LOP3.LUT R24, R24, 0xffff0000, RZ, 0xc0, !PT ;  /* 0xffff000018187812 */ /* 0x000fe200078ec0ff */
[CC--:B------:R-:W-:Y:S01]  /*2fb0*/  FMUL.FTZ R7, R9.reuse, R78.reuse ;  /* 0x0000004e09077220 */ /* 0x0c0fe20000410000 */
[-C--:B------:R-:W-:Y:S01]  /*2fc0*/  FMUL.FTZ R9, R9, R25.reuse ;  /* 0x0000001909097220 */ /* 0x080fe20000410000 */
[----:B------:R-:W-:Y:S01]  /*2fd0*/  IMAD.U32 R6, R5, 0x10000, RZ ;  /* 0x0001000005067824 */ /* 0x000fe200078e00ff */
[----:B------:R-:W-:Y:S01]  /*2fe0*/  SHF.L.U32 R5, R4, 0x10, RZ ;  /* 0x0000001004057819 */ /* 0x000fe200000006ff */
[C---:B------:R-:W-:Y:S01]  /*2ff0*/  FFMA.FTZ R25, R8.reuse, R25, -R7 ;  /* 0x0000001908197223 */ /* 0x040fe20000010807 */
        /* <DEDUP_REMOVED lines=18> */
.L_x_2698:
[----:B------:R-:W-:Y:S05]  /*3120*/  BSYNC B1 ;  /* 0x0000000000017941 */ /* 0x000fea0003800000 */
.L_x_2697:
[----:B-1----:R2:W-:Y:S01]  /*3130*/  STG.E.128 desc[UR54][R12.64+0x40], R4 ;  /* 0x000040040c007986 */ /* 0x0025e2000c101d36 */
[----:B------:R-:W-:Y:S05]  /*3140*/  BRA `(.L_x_2692) ;  /* 0x0000000c00387947 */ /* 0x000fea0003800000 */
.L_x_2686:
        /* <DEDUP_REMOVED lines=36> */
[----:B------:R-:W-:Y:S01]  /*3390*/  PRMT R92, R12, 0x7610, R92 ;  /* 0x000076100c5c7816 */ /* 0x000fe2000000005c */
[----:B------:R-:W-:Y:S01]  /*33a0*/  IMAD.MOV.U32 R26, RZ, RZ, R9 ;  /* 0x000000ffff1a7224 */ /* 0x000fe200078e0009 */
[----:B------:R-:W-:-:S04]  /*33b0*/  PRMT R93, R13, 0x7610, R93 ;  /* 0x000076100d5d7816 */ /* 0x000fc8000000005d */
[----:B------:R-:W-:Y:S01]  /*33c0*/  PRMT R84, R14, 0x5410, R26 ;  /* 0x000054100e547816 */ /* 0x000fe2000000001a */
[----:B------:R-:W-:Y:S06]  /*33d0*/  @!P3 BRA `(.L_x_2699) ;  /* 0x000000000004b947 */ /* 0x000fec0003800000 */
[----:B------:R-:W-:Y:S01]  /*33e0*/  BPT.TRAP 0x1 ;  /* 0x000000040000795c */ /* 0x000fe20000300000 */
.L_x_2699:
[----:B------:R-:W-:Y:S01]  /*33f0*/  IMAD R70, R187, 0x8, R18 ;  /* 0x00000008bb467824 */ /* 0x000fe200078e0212 */
[----:B------:R-:W-:Y:S01]  /*3400*/  SHF.L.U32 R77, R192, 0x1f, RZ ;  /* 0x0000001fc04d7819 */ /* 0x000fe200000006ff */
[----:B------:R-:W-:Y:S03]  /*3410*/  BSSY B1, `(.L_x_2700) ;  /* 0x0000003000017945 */ /* 0x000fe60003800000 */
[----:B------:R-:W0:Y:S02]  /*3420*/  SYNCS.PHASECHK.TRANS64.TRYWAIT P5, [R70+URZ+0x38890], R77 ;  /* 0x0388904d460075a7 */ /* 0x000e2400080a017f */
[----:B0-----:R-:W-:Y:S05]  /*3430*/  @!P5 BRA `(.L_x_2701) ;  /* 0x0000020400a4d947 */ /* 0x001fea0003800000 */
.L_x_2996:
[----:B------:R-:W-:Y:S05]  /*3440*/  BSYNC B1 ;  /* 0x0000000000017941 */ /* 0x000fea0003800000 */
.L_x_2700:
        /* <DEDUP_REMOVED lines=122> */
.L_x_2703:
[----:B------:R-:W-:Y:S05]  /*3bf0*/  BSYNC B1 ;  /* 0x0000000000017941 */ /* 0x000fea0003800000 */
.L_x_2702:
        /* <DEDUP_REMOVED lines=10> */
.L_x_2685:
[----:B------:R-:W-:-:S06]  /*3ca0*/  UISETP.NE.AND UP0, UPT, UR36, 0x3, UPT ;  /* 0x000000032400788c */ /* 0x000fcc000bf05270 */
[----:B------:R-:W-:-:S13]  /*3cb0*/  PLOP3.LUT P3, PT, PT, PT, UP0, 0x80, 0x0 ;  /* 0x000000000000781c */ /* 0x000fda0003f6f008 */
[----:B------:R-:W-:Y:S05]  /*3cc0*/  @!P3 BRA `(.L_x_2704) ;  /* 0x000000000004b947 */ /* 0x000fea0003800000 */
[----:B------:R-:W-:Y:S01]  /*3cd0*/  BPT.TRAP 0x1 ;  /* 0x000000040000795c */ /* 0x000fe20000300000 */
.L_x_2704:
        /* <DEDUP_REMOVED lines=8> */
.L_x_2997:
[----:B------:R-:W-:Y:S05]  /*3d60*/  BSYNC B1 ;  /* 0x0000000000017941 */ /* 0x000fea0003800000 */
.L_x_2705:
[----:B------:R-:W-:Y:S05]  /*3d70*/  @P4 BRA `(.L_x_2692) ;  /* 0x00000000002c4947 */ /* 0x000fea0003800000 */
[----:B------:R-:W-:Y:S01]  /*3d80*/  @!P1 LOP3.LUT P4, RZ, R194, 0x4, RZ, 0xc0, !PT ;  /* 0x00000004c2ff9812 */ /* 0x000fe2000788c0ff */
[----:B------:R-:W-:Y:S01]  /*3d90*/  @!P1 VIADD R4, R62, 0x20 ;  /* 0x000000203e049836 */ /* 0x000fe20000000000 */
[----:B------:R-:W-:Y:S02]  /*3da0*/  PLOP3.LUT P5, PT, PT, PT, PT, 0x8, 0x0 ;  /* 0x000000000000781c */ /* 0x000fe40003fae170 */
[----:B------:R-:W-:-:S13]  /*3db0*/  @!P1 PLOP3.LUT P5, PT, P4, PT, PT, 0x80, 0x0 ;  /* 0x000000000000981c */ /* 0x000fda00027af070 */
[----:B------:R-:W-:-:S04]  /*3dc0*/  @P5 VIADD R4, R62, 0xffffffe0 ;  /* 0xffffffe03e045836 */ /* 0x000fc80000000000 */
[----:B------:R-:W-:Y:S02]  /*3dd0*/  @!P1 IMAD.IADD R15, R15, 0x1, R4 ;  /* 0x000000010f0f9824 */ /* 0x000fe400078e0204 */
[----:B------:R-:W1:Y:S03]  /*3de0*/  @!P0 LDS.128 R4, [R14+0x22400] ;  /* 0x022400000e048984 */ /* 0x000e660000000c00 */
[----:B------:R-:W-:-:S06]  /*3df0*/  @!P1 LEA R8, R15, R18, 0x1 ;  /* 0x000000120f089211 */ /* 0x000fcc00078e08ff */
[----:B------:R-:W2:Y:S04]  /*3e00*/  @!P1 LDS.128 R8, [R8+0x22400] ;  /* 0x0224000008089984 */ /* 0x000ea80000000c00 */
[----:B-1----:R1:W-:Y:S04]  /*3e10*/  @!P0 STG.E.128 desc[UR54][R12.64], R4 ;  /* 0x000000040c008986 */ /* 0x0023e8000c101d36 */
[----:B--2---:R1:W-:Y:S02]  /*3e20*/  @!P1 STG.E.128 desc[UR54][R12.64+0x40], R8 ;  /* 0x000040080c009986 */ /* 0x0043e4000c101d36 */
.L_x_2692:
[----:B------:R-:W-:Y:S05]  /*3e30*/  BSYNC B0 ;  /* 0x0000000000007941 */ /* 0x000fea0003800000 */
.L_x_2684:
        /* <DEDUP_REMOVED lines=17> */
.L_x_2708:
[----:B------:R-:W-:Y:S05]  /*3f50*/  BSYNC B0 ;  /* 0x0000000000007941 */ /* 0x000fea0003800000 */
.L_x_2707:
[----:B------:R-:W2:Y:S01]  /*3f60*/  SYNCS.PHASECHK.TRANS64.TRYWAIT P5, [R70+URZ+0x388b0], R77 ;  /* 0x0388b04d460075a7 */ /* 0x000ea200080a017f */
[----:B------:R-:W-:Y:S01]  /*3f70*/  BSSY B0, `(.L_x_2709) ;  /* 0x0000003000007945 */ /* 0x000fe20003800000 */
[----:B------:R-:W-:-:S03]  /*3f80*/  ISETP.GE.AND P3, PT, R186, R75, PT ;  /* 0x0000004bba00720c */ /* 0x000fc60003f66270 */
[----:B--2---:R-:W-:Y:S10]  /*3f90*/  @!P5 BRA `(.L_x_2710) ;  /* 0x000001f800f4d947 */ /* 0x004ff40003800000 */
.L_x_2998:
[----:B------:R-:W-:Y:S05]  /*3fa0*/  BSYNC B0 ;  /* 0x0000000000007941 */ /* 0x000fea0003800000 */
.L_x_2709:
        /* <DEDUP_REMOVED lines=15> */
[----:B------:R-:W-:Y:S02]  /*40a0*/  VIADD R4, R16, 0x40 ;  /* 0x0000004010047836 */ /* 0x000fe40000000000 */
[C---:B0-2---:R-:W-:Y:S01]  /*40b0*/  VIADD R77, R9.reuse, 0x20 ;  /* 0x00000020094d7836 */ /* 0x045fe20000000000 */
[----:B------:R-:W-:Y:S01]  /*40c0*/  LEA.HI.X R75, R6, UR5, R5, 0x1, P5 ;  /* 0x00000005064b7c11 */ /* 0x000fe2000a8f0c05 */
[C---:B------:R-:W-:Y:S01]  /*40d0*/  @P3 VIADD R77, R9.reuse, 0xffffffe0 ;  /* 0xffffffe0094d3836 */ /* 0x040fe20000000000 */
[----:B------:R-:W-:Y:S01]  /*40e0*/  ISETP.GE.AND P5, PT, R16, UR4, PT ;  /* 0x0000000410007c0c */ /* 0x000fe2000bfa6270 */
[----:B---3--:R-:W-:Y:S01]  /*40f0*/  IMAD R80, R9, 0x2, R18 ;  /* 0x0000000209507824 */ /* 0x008fe200078e0212 */
[----:B------:R-:W-:Y:S01]  /*4100*/  ISETP.GE.AND P3, PT, R4, UR4, PT ;  /* 0x0000000404007c0c */ /* 0x000fe2000bf66270 */
[----:B------:R-:W-:-:S02]  /*4110*/  VIADD R12, R16, 0x80 ;  /* 0x00000080100c7836 */ /* 0x000fc40000000000 */
[C---:B------:R-:W-:Y:S02]  /*4120*/  VIADD R13, R16.reuse, 0xc0 ;  /* 0x000000c0100d7836 */ /* 0x040fe40000000000 */
[C---:B------:R-:W-:Y:S02]  /*4130*/  VIADD R78, R16.reuse, 0x100 ;  /* 0x00000100104e7836 */ /* 0x040fe40000000000 */
[----:B------:R-:W-:-:S04]  /*4140*/  VIADD R79, R16, 0x140 ;  /* 0x00000140104f7836 */ /* 0x000fc80000000000 */
        /* <DEDUP_REMOVED lines=21> */
[----:B------:R-:W-:Y:S02]  /*42a0*/  IMAD R79, R77, 0x2, R18 ;  /* 0x000000024d4f7824 */ /* 0x000fe400078e0212 */
[----:B------:R-:W-:-:S06]  /*42b0*/  VIADD R77, R16, 0xa0 ;  /* 0x000000a0104d7836 */ /* 0x000fcc0000000000 */
        /* <DEDUP_REMOVED lines=33> */
.L_x_2712:
[----:B------:R-:W-:Y:S05]  /*44d0*/  BSYNC B0 ;  /* 0x0000000000007941 */ /* 0x000fea0003800000 */
.L_x_2711:
        /* <DEDUP_REMOVED lines=16> */
[----:B--2---:R-:W-:Y:S06]  /*45e0*/  @P2 BRA `(.L_x_2713) ;  /* 0xffffffdc00b82947 */ /* 0x004fec000383ffff */
.L_x_2679:
[----:B------:R-:W-:Y:S04]  /*45f0*/  BSSY B0, `(.L_x_2714) ;  /* 0x0000004000007945 */ /* 0x000fe80003800000 */
[----:B------:R-:W-:Y:S05]  /*4600*/  @P3 BRA `(.L_x_2715) ;  /* 0x0000000000083947 */ /* 0x000fea0003800000 */
[----:B------:R-:W0:Y:S02]  /*4610*/  FENCE.VIEW.ASYNC.G ;  /* 0x00000000000073c6 */ /* 0x000e240000000100 */
[----:B0-----:R-:W-:Y:S06]  /*4620*/  BAR.ARV 0xc, 0x120 ;  /* 0x0304800000007b1d */ /* 0x001fec0000002000 */
.L_x_2715:
[----:B------:R-:W-:Y:S05]  /*4630*/  BSYNC B0 ;  /* 0x0000000000007941 */ /* 0x000fea0003800000 */
.L_x_2714:
[----:B------:R-:W2:Y:S01]  /*4640*/  LDL R0, [R1+0x2c] ;  /* 0x00002c0001007983 */ /* 0x000ea20000100800 */
[----:B------:R-:W-:Y:S01]  /*4650*/  BSSY B7, `(.L_x_2716) ;  /* 0x00015ed000077945 */ /* 0x000fe20003800000 */
[----:B--2---:R-:W-:-:S13]  /*4660*/  R2UR UR4, R0 ;  /* 0x00000000000472ca */ /* 0x004fda00000e0000 */
[----:B------:R-:W-:-:S03]  /*4670*/  UISETP.NE.AND UP0, UPT, UR4, 0x1, UPT ;  /* 0x000000010400788c */ /* 0x000fc6000bf05270 */
[----:B------:R-:W-:Y:S02]  /*4680*/  ULDC UR4, c[0x0][0xad8] ;  /* 0x0002b60000047ab9 */ /* 0x000fe40000000800 */
[----:B------:R-:W-:Y:S02]  /*4690*/  IADD3 R0, R47, UR4, RZ ;  /* 0x000000042f007c10 */ /* 0x000fe4000fffe0ff */
[----:B------:R-:W-:-:S13]  /*46a0*/  PLOP3.LUT P0, PT, PT, PT, UP0, 0x80, 0x0 ;  /* 0x000000000000781c */ /* 0x000fda0003f0f008 */
[----:B------:R-:W-:Y:S05]  /*46b0*/  @!P0 BRA `(.L_x_2717) ;  /* 0x0000002000188947 */ /* 0x000fea0003800000 */
[----:B-1----:R-:W0:Y:S02]  /*46c0*/  LDC R4, c[0x0][0xadc] ;  /* 0x0002b700ff047b82 */ /* 0x002e240000000800 */
        /* <DEDUP_REMOVED lines=13> */
.L_x_2720:
[----:B------:R-:W-:-:S13]  /*47a0*/  ISETP.NE.AND P1, PT, R4, 0x1, PT ;  /* 0x000000010400780c */ /* 0x000fda0003f25270 */
[----:B------:R-:W0:Y:S02]  /*47b0*/  @P1 LDC.64 R6, c[0x0][0xae0] ;  /* 0x0002b800ff061b82 */ /* 0x000e240000000a00 */
[----:B0-----:R-:W-:-:S05]  /*47c0*/  @P1 IMAD.HI.U32 R2, R3, R6, RZ ;  /* 0x0000000603021227 */ /* 0x001fca00078e00ff */
[----:B------:R-:W-:-:S07]  /*47d0*/  @P1 SHF.R.U32.HI R3, RZ, R7, R2 ;  /* 0x00000007ff031219 */ /* 0x000fce0000011602 */
.L_x_2721:
[----:B------:R-:W-:Y:S05]  /*47e0*/  BSYNC B0 ;  /* 0x0000000000007941 */ /* 0x000fea0003800000 */
.L_x_2719:
[----:B------:R-:W-:-:S05]  /*47f0*/  IMAD R3, R3, R4, R4 ;  /* 0x0000000403037224 */ /* 0x000fca00078e0204 */
[----:B------:R-:W-:-:S07]  /*4800*/  VIMNMX R0, R0, R3, PT ;  /* 0x0000000300007248 */ /* 0x000fce0003fe0100 */
.L_x_2718:
[----:B------:R-:W-:Y:S01]  /*4810*/  VIADD R0, R0, 0x3f ;  /* 0x0000003f00007836 */ /* 0x000fe20000000000 */
[----:B------:R-:W-:Y:S02]  /*4820*/  ULDC UR4, c[0x0][0xad4] ;  /* 0x0002b50000047ab9 */ /* 0x000fe40000000800 */
[----:B------:R-:W-:Y:S02]  /*4830*/  VIADD R2, R45, -UR4 ;  /* 0x800000042d027c36 */ /* 0x000fe40008000000 */
[----:B------:R-:W-:-:S04]  /*4840*/  SHF.R.S32.HI R3, RZ, 0x1f, R0 ;  /* 0x0000001fff037819 */ /* 0x000fc80000011400 */
[----:B------:R-:W-:-:S04]  /*4850*/  LEA.HI R3, R3, R0, RZ, 0x6 ;  /* 0x0000000003037211 */ /* 0x000fc800078f30ff */
[----:B------:R-:W-:-:S04]  /*4860*/  SHF.R.S32.HI R20, RZ, 0x6, R3 ;  /* 0x00000006ff147819 */ /* 0x000fc80000011403 */
        /* <DEDUP_REMOVED lines=12> */
.L_x_2724:
[----:B------:R-:W-:-:S13]  /*4930*/  ISETP.NE.AND P0, PT, R4, 0x1, PT ;  /* 0x000000010400780c */ /* 0x000fda0003f05270 */
[----:B------:R-:W0:Y:S02]  /*4940*/  @P0 LDC.64 R6, c[0x0][0xae0] ;  /* 0x0002b800ff060b82 */ /* 0x000e240000000a00 */
[----:B0-----:R-:W-:-:S05]  /*4950*/  @P0 IMAD.HI.U32 R6, R45, R6, RZ ;  /* 0x000000062d060227 */ /* 0x001fca00078e00ff */
[----:B------:R-:W-:-:S07]  /*4960*/  @P0 SHF.R.U32.HI R45, RZ, R7, R6 ;  /* 0x00000007ff2d0219 */ /* 0x000fce0000011606 */
.L_x_2725:
[----:B------:R-:W-:Y:S05]  /*4970*/  BSYNC B0 ;  /* 0x0000000000007941 */ /* 0x000fea0003800000 */
.L_x_2723:
[----:B------:R-:W-:-:S05]  /*4980*/  IMAD R45, R45, R4, RZ ;  /* 0x000000042d2d7224 */ /* 0x000fca00078e02ff */
[----:B------:R-:W-:-:S07]  /*4990*/  VIMNMX R2, R2, R45, !PT ;  /* 0x0000002d02027248 */ /* 0x000fce0007fe0100 */
.L_x_2722:
[----:B------:R-:W-:Y:S01]  /*49a0*/  SHF.R.S32.HI R3, RZ, 0x1f, R2 ;  /* 0x0000001fff037819 */ /* 0x000fe20000011402 */
[----:B------:R-:W-:Y:S01]  /*49b0*/  IMAD.MOV.U32 R0, RZ, RZ, RZ ;  /* 0x000000ffff007224 */ /* 0x000fe200078e00ff */
[----:B------:R-:W-:Y:S02]  /*49c0*/  PLOP3.LUT P0, PT, PT, PT, PT, 0x80, 0x0 ;  /* 0x000000000000781c */ /* 0x000fe40003f0f070 */
[----:B------:R-:W-:Y:S02]  /*49d0*/  CS2R R150, SRZ ;  /* 0x0000000000967805 */ /* 0x000fe4000001ff00 */
[----:B------:R-:W-:Y:S02]  /*49e0*/  LEA.HI R4, R3, R2, RZ, 0x6 ;  /* 0x0000000203047211 */ /* 0x000fe400078f30ff */
[----:B------:R-:W-:Y:S02]  /*49f0*/  CS2R R2, SRZ ;  /* 0x0000000000027805 */ /* 0x000fe4000001ff00 */
        /* <DEDUP_REMOVED lines=44> */
[----:B----4-:R-:W-:Y:S02]  /*4cc0*/  CS2R R74, SRZ ;  /* 0x00000000004a7805 */ /* 0x010fe4000001ff00 */
        /* <DEDUP_REMOVED lines=19> */
[----:B------:R-:W-:Y:S01]  /*4e00*/  CS2R R174, SRZ ;  /* 0x0000000000ae7805 */ /* 0x000fe2000001ff00 */
[----:B------:R-:W-:Y:S02]  /*4e10*/  IMAD.MOV.U32 R27, RZ, RZ, RZ ;  /* 0x000000ffff1b7224 */ /* 0x000fe400078e00ff */
[----:B------:R-:W-:Y:S01]  /*4e20*/  IMAD.MOV.U32 R5, RZ, RZ, RZ ;  /* 0x000000ffff057224 */ /* 0x000fe200078e00ff */
[----:B------:R-:W-:Y:S06]  /*4e30*/  @!P1 BRA `(.L_x_2726) ;  /* 0x0000015400b89947 */ /* 0x000fec0003800000 */
[----:B------:R-:W0:Y:S01]  /*4e40*/  SHFL.IDX PT, R0, R221, RZ, 0x1f ;  /* 0x00001fffdd007589 */ /* 0x000e2200000e0000 */
[----:B------:R-:W-:Y:S01]  /*4e50*/  IMAD.MOV.U32 R7, RZ, RZ, 0x40000040 ;  /* 0x40000040ff077424 */ /* 0x000fe200078e00ff */
[----:B------:R-:W-:Y:S01]  /*4e60*/  BSSY B0, `(.L_x_2727) ;  /* 0x00000fc000007945 */ /* 0x000fe20003800000 */
[----:B------:R-:W-:Y:S01]  /*4e70*/  IMAD.MOV.U32 R13, RZ, RZ, 0x40000040 ;  /* 0x40000040ff0d7424 */ /* 0x000fe200078e00ff */
[----:B------:R-:W-:Y:S01]  /*4e80*/  BAR.SYNC.DEFER_BLOCKING 0xe, 0x100 ;  /* 0x0384000000007b1d */ /* 0x000fe20000010000 */
[----:B------:R-:W-:Y:S01]  /*4e90*/  IMAD.MOV.U32 R9, RZ, RZ, 0x40000040 ;  /* 0x40000040ff097424 */ /* 0x000fe200078e00ff */
[----:B------:R-:W-:Y:S01]  /*4ea0*/  R2UR UR7, R7 ;  /* 0x00000000070772ca */ /* 0x000fe200000e0000 */
[----:B------:R-:W-:Y:S01]  /*4eb0*/  IMAD.MOV.U32 R11, RZ, RZ, 0x40000040 ;  /* 0x40000040ff0b7424 */ /* 0x000fe200078e00ff */
[----:B------:R-:W-:Y:S01]  /*4ec0*/  MOV R7, 0x40000040 ;  /* 0x4000004000077802 */ /* 0x000fe20000000f00 */
[----:B------:R-:W-:Y:S02]  /*4ed0*/  IMAD.MOV.U32 R15, RZ, RZ, 0x40000040 ;  /* 0x40000040ff0f7424 */ /* 0x000fe400078e00ff */
[----:B------:R-:W-:Y:S01]  /*4ee0*/  VIADD R5, R20, 0xfffffffe ;  /* 0xfffffffe14057836 */ /* 0x000fe20000000000 */
[----:B------:R-:W1:Y:S04]  /*4ef0*/  S2R R21, SR_TID.X ;  /* 0x0000000000157919 */ /* 0x000e680000002100 */
[----:B------:R-:W-:-:S02]  /*4f00*/  ISETP.GE.AND P0, PT, R5, R4, PT ;  /* 0x000000040500720c */ /* 0x000fc40003f06270 */
        /* <DEDUP_REMOVED lines=13> */
[C---:B------:R-:W-:Y:S01]  /*4fe0*/  VIADD R12, R2.reuse, 0x2 ;  /* 0x00000002020c7836 */ /* 0x040fe20000000000 */
[----:B------:R-:W-:Y:S01]  /*4ff0*/  LOP3.LUT R152, R3, 0x2000000, RZ, 0xfc, !PT ;  /* 0x0200000003987812 */ /* 0x000fe200078efcff */
[----:B------:R-:W-:Y:S01]  /*5000*/  IMAD.MOV.U32 R3, RZ, RZ, 0x40000040 ;  /* 0x40000040ff037424 */ /* 0x000fe200078e00ff */
[----:B-1----:R-:W-:Y:S01]  /*5010*/  LOP3.LUT R21, R21, 0x7f, RZ, 0xc0, !PT ;  /* 0x0000007f15157812 */ /* 0x002fe200078ec0ff */
[----:B------:R-:W-:-:S02]  /*5020*/  VIADD R10, R2, 0x4 ;  /* 0x00000004020a7836 */ /* 0x000fc40000000000 */
[----:B------:R-:W-:Y:S01]  /*5030*/  IMAD R6, R19, 0x1000, R152 ;  /* 0x0000100013067824 */ /* 0x000fe200078e0298 */
[----:B------:R-:W-:Y:S01]  /*5040*/  R2UR UR5, R3 ;  /* 0x00000000030572ca */ /* 0x000fe200000e0000 */
[----:B------:R-:W-:Y:S01]  /*5050*/  VIADD R14, R2, 0x6 ;  /* 0x00000006020e7836 */ /* 0x000fe20000000000 */
[----:B------:R-:W-:Y:S01]  /*5060*/  ISETP.NE.AND P2, PT, R21, RZ, PT ;  /* 0x000000ff1500720c */ /* 0x000fe20003f45270 */
[C---:B------:R-:W-:Y:S01]  /*5070*/  VIADD R8, R6.reuse, 0x80 ;  /* 0x0000008006087836 */ /* 0x040fe20000000000 */
[----:B------:R-:W-:-:S11]  /*5080*/  R2UR UR6, R6 ;  /* 0x00000000060672ca */ /* 0x000fd600000e0000 */
[----:B------:R-:W-:Y:S02]  /*5090*/  @!P2 IMAD R0, R19, 0x8, R18 ;  /* 0x000000081300a824 */ /* 0x000fe400078e0212 */
[----:B------:R-:W-:Y:S01]  /*50a0*/  HGMMA.64x256x16.F32.BF16 R24, gdesc[UR4].tnspB, RZ, !UPT, gsb0 ;  /* 0x43e00000041879f0 */ /* 0x000fe2000c0018ff */
[----:B------:R-:W-:Y:S01]  /*50b0*/  R2UR UR4, R12 ;  /* 0x000000000c0472ca */ /* 0x000fe200000e0000 */
[----:B------:R-:W-:Y:S01]  /*50c0*/  @!P2 VIADD R0, R0, 0x38860 ;  /* 0x000388600000a836 */ /* 0x000fe20000000000 */
[----:B------:R-:W-:Y:S02]  /*50d0*/  R2UR UR5, R13 ;  /* 0x000000000d0572ca */ /* 0x000fe400000e0000 */
[----:B------:R-:W-:Y:S01]  /*50e0*/  R2UR UR6, R8 ;  /* 0x00000000080672ca */ /* 0x000fe200000e0000 */
[C---:B------:R-:W-:Y:S01]  /*50f0*/  VIADD R8, R6.reuse, 0x100 ;  /* 0x0000010006087836 */ /* 0x040fe20000000000 */
[----:B------:R-:W-:Y:S01]  /*5100*/  R2UR UR7, R9 ;  /* 0x00000000090772ca */ /* 0x000fe200000e0000 */
[----:B------:R-:W-:Y:S01]  /*5110*/  IMAD.MOV.U32 R9, RZ, RZ, 0x40000040 ;  /* 0x40000040ff097424 */ /* 0x000fe200078e00ff */
[----:B------:R-:W-:Y:S01]  /*5120*/  @!P2 PRMT R0, RZ, 0x654, R0 ;  /* 0x00000654ff00a816 */ /* 0x000fe20000000000 */
        /* <DEDUP_REMOVED lines=24> */
.L_x_2729:
[----:B------:R-:W-:Y:S01]  /*52b0*/  BAR.SYNC.DEFER_BLOCKING 0xe, 0x100 ;  /* 0x0384000000007b1d */ /* 0x000fe20000010000 */
[C---:B------:R-:W-:Y:S01]  /*52c0*/  IMAD R7, R19.reuse, 0x40, R193 ;  /* 0x0000004013077824 */ /* 0x040fe200078e02c1 */
[----:B------:R-:W-:Y:S01]  /*52d0*/  R2UR UR4, R2 ;  /* 0x00000000020472ca */ /* 0x000fe200000e0000 */
[----:B------:R-:W-:Y:S01]  /*52e0*/  VIADD R19, R19, 0x1 ;  /* 0x0000000113137836 */ /* 0x000fe20000000000 */
[----:B------:R-:W-:Y:S01]  /*52f0*/  R2UR UR5, R3 ;  /* 0x00000000030572ca */ /* 0x000fe200000e0000 */
[----:B01----:R-:W-:Y:S01]  /*5300*/  IMAD R0, R7, 0x4, R18 ;  /* 0x0000000407007824 */ /* 0x003fe200078e0212 */
[----:B------:R-:W-:Y:S01]  /*5310*/  ISETP.GT.AND P1, PT, R5, R4, PT ;  /* 0x000000040500720c */ /* 0x000fe20003f24270 */
[----:B------:R-:W-:Y:S01]  /*5320*/  IMAD.MOV.U32 R7, RZ, RZ, 0x40000040 ;  /* 0x40000040ff077424 */ /* 0x000fe200078e00ff */
[----:B------:R-:W-:Y:S01]  /*5330*/  ISETP.NE.AND P0, PT, R19, 0x2, PT ;  /* 0x000000021300780c */ /* 0x000fe20003f05270 */
[----:B------:R-:W-:-:S03]  /*5340*/  VIADD R5, R5, 0xffffffff ;  /* 0xffffffff05057836 */ /* 0x000fc60000000000 */
[----:B------:R-:W-:Y:S02]  /*5350*/  SEL R19, R19, RZ, P0 ;  /* 0x000000ff13137207 */ /* 0x000fe40000000000 */
[----:B------:R-:W-:Y:S01]  /*5360*/  R2UR UR7, R7 ;  /* 0x00000000070772ca */ /* 0x000fe200000e0000 */
[----:B------:R-:W-:Y:S02]  /*5370*/  IMAD.MOV.U32 R7, RZ, RZ, 0x40000040 ;  /* 0x40000040ff077424 */ /* 0x000fe400078e00ff */
[----:B------:R-:W-:-:S05]  /*5380*/  IMAD R6, R19, 0x1000, R152 ;  /* 0x0000100013067824 */ /* 0x000fca00078e0298 */
[----:B------:R-:W-:Y:S01]  /*5390*/  R2UR UR6, R6 ;  /* 0x00000000060672ca */ /* 0x000fe200000e0000 */
[----:B------:R-:W0:Y:S04]  /*53a0*/  LDS R8, [R0+0x38400] ;  /* 0x0384000000087984 */ /* 0x000e280000000800 */
[----:B------:R1:W2:Y:S02]  /*53b0*/  LDS R9, [R0+0x38420] ;  /* 0x0384200000097984 */ /* 0x0002a40000000800 */
[----:B-1----:R-:W-:-:S04]  /*53c0*/  @!P2 IMAD R0, R19, 0x8, R18 ;  /* 0x000000081300a824 */ /* 0x002fc800078e0212 */
        /* <DEDUP_REMOVED lines=130> */
[----:B------:R-:W-:-:S02]  /*5bf0*/  VIADD R8, R6, 0x80 ;  /* 0x0000008006087836 */ /* 0x000fc40000000000 */
[----:B------:R-:W-:-:S03]  /*5c00*/  IMAD.MOV.U32 R9, RZ, RZ, 0x40000040 ;  /* 0x40000040ff097424 */ /* 0x000fc600078e00ff */
[----:B------:R-:W-:-:S06]  /*5c10*/  WARPGROUP.ARRIVE ;  /* 0x00000000000079c5 */ /* 0x000fcc0000000000 */
        /* <DEDUP_REMOVED lines=22> */
[----:B------:R-:W-:Y:S02]  /*5d80*/  R2UR UR7, R7 ;  /* 0x00000000070772ca */ /* 0x000fe400000e0000 */
[----:B------:R-:W-:-:S04]  /*5d90*/  SEL R7, RZ, 0x1, P0 ;  /* 0x00000001ff077807 */ /* 0x000fc80000000000 */
[----:B------:R-:W-:Y:S01]  /*5da0*/  LOP3.LUT R22, R22, R7, RZ, 0x3c, !PT ;  /* 0x0000000716167212 */ /* 0x000fe200078e3cff */
[----:B------:R-:W-:Y:S02]  /*5db0*/  WARPGROUP.DEPBAR.LE gsb0, 0x0 ;  /* 0x00008000000079c5 */ /* 0x000fe40000010000 */
[----:B------:R-:W-:-:S12]  /*5dc0*/  WARPGROUP.ARRIVE ;  /* 0x00000000000079c5 */ /* 0x000fd80000000000 */
[----:B------:R-:W-:Y:S03]  /*5dd0*/  HGMMA.64x256x16.F32.BF16 R24, gdesc[UR4].tnspB, R24, gsb0 ;  /* 0x43e00000041879f0 */ /* 0x000fe60008001818 */
[----:B------:R-:W-:Y:S02]  /*5de0*/  WARPGROUP.DEPBAR.LE gsb0, 0x0 ;  /* 0x00008000000079c5 */ /* 0x000fe40000010000 */
[----:B------:R-:W-:Y:S06]  /*5df0*/  BAR.ARV 0xf, 0x100 ;  /* 0x03c4000000007b1d */ /* 0x000fec0000002000 */
[----:B------:R1:W-:Y:S01]  /*5e00*/  @!P2 SYNCS.ARRIVE.TRANS64.RED.A1T0 RZ, [R0+URZ], RZ ;  /* 0x000000ff00ffa9a7 */ /* 0x0003e2000810043f */
[----:B------:R-:W-:Y:S05]  /*5e10*/  @P1 BRA `(.L_x_2729) ;  /* 0xfffffff400241947 */ /* 0x000fea000383ffff */
.L_x_2728:
[----:B------:R-:W-:Y:S05]  /*5e20*/  BSYNC B0 ;  /* 0x0000000000007941 */ /* 0x000fea0003800000 */
.L_x_2727:
        /* <DEDUP_REMOVED lines=10> */
[----:B01----:R-:W0:Y:S01]  /*5ed0*/  LDS R0, [R3+0x38420] ;  /* 0x0384200003007984 */ /* 0x003e220000000800 */
[-C--:B--2---:R-:W-:Y:S01]  /*5ee0*/  FMUL.FTZ R173, R25, R2.reuse ;  /* 0x0000000219ad7220 */ /* 0x084fe20000410000 */
[-C--:B------:R-:W-:Y:S01]  /*5ef0*/  FMUL.FTZ R6, R29, R2.reuse ;  /* 0x000000021d067220 */ /* 0x080fe20000410000 */
[-C--:B------:R-:W-:Y:S01]  /*5f00*/  FMUL.FTZ R175, R24, R2.reuse ;  /* 0x0000000218af7220 */ /* 0x080fe20000410000 */
[-C--:B------:R-:W-:Y:S01]  /*5f10*/  FMUL.FTZ R174, R28, R2.reuse ;  /* 0x000000021cae7220 */ /* 0x080fe20000410000 */
[----:B------:R-:W-:Y:S01]  /*5f20*/  FMUL.FTZ R154, R64, R2 ;  /* 0x00000002409a7220 */ /* 0x000fe20000410000 */
[-C--:B0-----:R-:W-:Y:S01]  /*5f30*/  FMUL.FTZ R9, R42, R0.reuse ;  /* 0x000000002a097220 */ /* 0x081fe20000410000 */
        /* <DEDUP_REMOVED lines=126> */
.L_x_2717:
        /* <DEDUP_REMOVED lines=14> */
.L_x_2732:
[----:B------:R-:W-:-:S13]  /*6800*/  ISETP.NE.AND P1, PT, R4, 0x1, PT ;  /* 0x000000010400780c */ /* 0x000fda0003f25270 */
[----:B------:R-:W0:Y:S02]  /*6810*/  @P1 LDC.64 R6, c[0x0][0xae0] ;  /* 0x0002b800ff061b82 */ /* 0x000e240000000a00 */
[----:B0-----:R-:W-:-:S05]  /*6820*/  @P1 IMAD.HI.U32 R2, R3, R6, RZ ;  /* 0x0000000603021227 */ /* 0x001fca00078e00ff */
[----:B------:R-:W-:-:S07]  /*6830*/  @P1 SHF.R.U32.HI R3, RZ, R7, R2 ;  /* 0x00000007ff031219 */ /* 0x000fce0000011602 */
.L_x_2733:
[----:B------:R-:W-:Y:S05]  /*6840*/  BSYNC B0 ;  /* 0x0000000000007941 */ /* 0x000fea0003800000 */
.L_x_2731:
[----:B------:R-:W-:-:S05]  /*6850*/  IMAD R3, R3, R4, R4 ;  /* 0x0000000403037224 */ /* 0x000fca00078e0204 */
[----:B------:R-:W-:-:S07]  /*6860*/  VIMNMX R0, R0, R3, PT ;  /* 0x0000000300007248 */ /* 0x000fce0003fe0100 */
.L_x_2730:
[----:B------:R-:W-:Y:S01]  /*6870*/  IADD3 R0, R0, 0x3f, RZ ;  /* 0x0000003f00007810 */ /* 0x000fe20007ffe0ff */
[----:B------:R-:W-:Y:S02]  /*6880*/  ULDC UR4, c[0x0][0xad4] ;  /* 0x0002b50000047ab9 */ /* 0x000fe40000000800 */
[----:B------:R-:W-:Y:S01]  /*6890*/  VIADD R2, R45, -UR4 ;  /* 0x800000042d027c36 */ /* 0x000fe20008000000 */
        /* <DEDUP_REMOVED lines=15> */
.L_x_2736:
[----:B------:R-:W-:-:S13]  /*6990*/  ISETP.NE.AND P0, PT, R4, 0x1, PT ;  /* 0x000000010400780c */ /* 0x000fda0003f05270 */
[----:B------:R-:W0:Y:S02]  /*69a0*/  @P0 LDC.64 R6, c[0x0][0xae0] ;  /* 0x0002b800ff060b82 */ /* 0x000e240000000a00 */
[----:B0-----:R-:W-:-:S05]  /*69b0*/  @P0 IMAD.HI.U32 R6, R45, R6, RZ ;  /* 0x000000062d060227 */ /* 0x001fca00078e00ff */
[----:B------:R-:W-:-:S07]  /*69c0*/  @P0 SHF.R.U32.HI R45, RZ, R7, R6 ;  /* 0x00000007ff2d0219 */ /* 0x000fce0000011606 */
.L_x_2737:
[----:B------:R-:W-:Y:S05]  /*69d0*/  BSYNC B0 ;  /* 0x0000000000007941 */ /* 0x000fea0003800000 */
.L_x_2735:
[----:B------:R-:W-:-:S05]  /*69e0*/  IMAD R45, R45, R4, RZ ;  /* 0x000000042d2d7224 */ /* 0x000fca00078e02ff */
[----:B------:R-:W-:-:S07]  /*69f0*/  VIMNMX R2, R2, R45, !PT ;  /* 0x0000002d02027248 */ /* 0x000fce0007fe0100 */
.L_x_2734:
        /* <DEDUP_REMOVED lines=103> */
.L_x_2739:
[----:B------:R-:W-:Y:S05]  /*7070*/  BSYNC B6 ;  /* 0x0000000000067941 */ /* 0x000fea0003800000 */
.L_x_2738:
        /* <DEDUP_REMOVED lines=12> */
.L_x_2743:
[----:B-1----:R1:W2:Y:S02]  /*7140*/  SYNCS.PHASECHK.TRANS64.TRYWAIT P0, [R18+URZ+0x38800], R3 ;  /* 0x03880003120075a7 */ /* 0x0022a4000800017f */
[----:B--2---:R-:W-:Y:S05]  /*7150*/  @!P0 NANOSLEEP.SYNCS 0x989680 ;  /* 0x009896800000895d */ /* 0x004fea0003900000 */
[----:B------:R-:W2:Y:S02]  /*7160*/  @!P0 SYNCS.PHASECHK.TRANS64 P0, [R18+URZ+0x38800], R3 ;  /* 0x03880003120085a7 */ /* 0x000ea4000800007f */
[----:B--2---:R-:W-:Y:S05]  /*7170*/  @!P0 BRA `(.L_x_2743) ;  /* 0xfffffffc00f08947 */ /* 0x004fea000383ffff */
.L_x_2742:
[----:B------:R-:W-:Y:S05]  /*7180*/  BSYNC B0 ;  /* 0x0000000000007941 */ /* 0x000fea0003800000 */
.L_x_2741:
[----:B------:R-:W-:Y:S05]  /*7190*/  BRA `(.L_x_2744) ;  /* 0x0000002c00f07947 */ /* 0x000fea0003800000 */
.L_x_2740:
        /* <DEDUP_REMOVED lines=10> */
[-C--:B0-----:R-:W-:Y:S01]  /*7240*/  IMAD R0, R5, R10.reuse, RZ ;  /* 0x0000000a05007224 */ /* 0x081fe200078e02ff */
[----:B------:R-:W-:Y:S01]  /*7250*/  SHF.L.U64.HI R46, R10, 0x5, R11 ;  /* 0x000000050a2e7819 */ /* 0x000fe2000001020b */
[----:B------:R-:W-:Y:S01]  /*7260*/  IMAD.WIDE.U32 R6, R186, R10, R2 ;  /* 0x0000000aba067225 */ /* 0x000fe200078e0002 */
[----:B------:R-:W-:-:S03]  /*7270*/  SHF.L.U32 R45, R10, 0x5, RZ ;  /* 0x000000050a2d7819 */ /* 0x000fc600000006ff */
[----:B------:R-:W-:Y:S02]  /*7280*/  IMAD R12, R226, R10, RZ ;  /* 0x0000000ae20c7224 */ /* 0x000fe400078e02ff */
[-C--:B-1----:R-:W-:Y:S01]  /*7290*/  IMAD R4, R5, R38.reuse, RZ ;  /* 0x0000002605047224 */ /* 0x082fe200078e02ff */
[----:B------:R-:W-:Y:S01]  /*72a0*/  SHF.L.U64.HI R44, R38, 0x5, R39 ;  /* 0x00000005262c7819 */ /* 0x000fe20000010227 */
[-C--:B------:R-:W-:Y:S02]  /*72b0*/  IMAD R5, R226, R38.reuse, RZ ;  /* 0x00000026e2057224 */ /* 0x080fe400078e02ff */
[----:B------:R-:W-:-:S04]  /*72c0*/  IMAD.WIDE.U32 R8, R186, R38, R2 ;  /* 0x00000026ba087225 */ /* 0x000fc800078e0002 */
[C---:B------:R-:W-:Y:S02]  /*72d0*/  IMAD R49, R33.reuse, R39, R4 ;  /* 0x0000002721317224 */ /* 0x040fe400078e0204 */
[----:B------:R-:W-:-:S04]  /*72e0*/  IMAD.WIDE.U32 R40, R33, R38, RZ ;  /* 0x0000002621287225 */ /* 0x000fc800078e00ff */
[----:B------:R-:W-:Y:S01]  /*72f0*/  IMAD R55, R186, R39, R5 ;  /* 0x00000027ba377224 */ /* 0x000fe200078e0205 */
[----:B------:R-:W-:Y:S01]  /*7300*/  IADD3 R29, P4, R8, R40, RZ ;  /* 0x00000028081d7210 */ /* 0x000fe20007f9e0ff */
[----:B------:R-:W-:-:S04]  /*7310*/  IMAD.WIDE.U32 R42, R33, R10, RZ ;  /* 0x0000000a212a7225 */ /* 0x000fc800078e00ff */
[----:B------:R-:W-:Y:S01]  /*7320*/  IMAD R47, R33, R11, R0 ;  /* 0x0000000b212f7224 */ /* 0x000fe200078e0200 */
[----:B------:R-:W-:Y:S01]  /*7330*/  IADD3 R26, P3, R6, R42, RZ ;  /* 0x0000002a061a7210 */ /* 0x000fe20007f7e0ff */
[----:B------:R-:W-:-:S04]  /*7340*/  IMAD.WIDE.U32 R2, R186, R10, R24 ;  /* 0x0000000aba027225 */ /* 0x000fc800078e0018 */
[----:B------:R-:W-:Y:S01]  /*7350*/  IMAD.WIDE.U32 R4, R186, R38, R24 ;  /* 0x00000026ba047225 */ /* 0x000fe200078e0018 */
[----:B------:R-:W-:-:S03]  /*7360*/  IADD3 R48, P1, R2, R42, RZ ;  /* 0x0000002a02307210 */ /* 0x000fc60007f3e0ff */
[----:B------:R-:W-:Y:S01]  /*7370*/  IMAD.IADD R49, R49, 0x1, R41 ;  /* 0x0000000131317824 */ /* 0x000fe200078e0229 */
[----:B------:R-:W-:Y:S01]  /*7380*/  IADD3 R53, P2, R4, R40, RZ ;  /* 0x0000002804357210 */ /* 0x000fe20007f5e0ff */
[----:B------:R-:W-:Y:S02]  /*7390*/  IMAD R12, R186, R11, R12 ;  /* 0x0000000bba0c7224 */ /* 0x000fe400078e020c */
[----:B------:R-:W-:Y:S01]  /*73a0*/  IMAD.IADD R47, R47, 0x1, R43 ;  /* 0x000000012f2f7824 */ /* 0x000fe200078e022b */
[C---:B------:R-:W-:Y:S01]  /*73b0*/  IADD3.X R31, R49.reuse, R55, R9, P4, !PT ;  /* 0x00000037311f7210 */ /* 0x040fe200027fe409 */
[----:B------:R-:W-:Y:S01]  /*73c0*/  IMAD.SHL.U32 R38, R38, 0x20, RZ ;  /* 0x0000002026267824 */ /* 0x000fe200078e00ff */
[----:B------:R-:W-:Y:S02]  /*73d0*/  IADD3.X R55, R49, R5, R55, P2, !PT ;  /* 0x0000000531377210 */ /* 0x000fe400017fe437 */
        /* <DEDUP_REMOVED lines=19> */
.L_x_2746:
[----:B------:R-:W-:Y:S05]  /*7510*/  BSYNC B6 ;  /* 0x0000000000067941 */ /* 0x000fea0003800000 */
.L_x_2745:
[----:B------:R-:W0:Y:S01]  /*7520*/  LDC.64 R4, c[0x0][0x3d8] ;  /* 0x0000f600ff047b82 */ /* 0x000e220000000a00 */
[----:B------:R-:W-:Y:S01]  /*7530*/  SHF.R.S32.HI R7, RZ, 0x1f, R189 ;  /* 0x0000001fff077819 */ /* 0x000fe200000114bd */
[----:B------:R-:W-:Y:S01]  /*7540*/  ULDC.U8 UR4, c[0x0][0x3f0] ;  /* 0x0000fc0000047ab9 */ /* 0x000fe20000000000 */
[----:B------:R-:W-:Y:S01]  /*7550*/  BSSY B0, `(.L_x_2747) ;  /* 0x00002b8000007945 */ /* 0x000fe20003800000 */
[----:B------:R-:W-:-:S04]  /*7560*/  ISETP.NE.AND P0, PT, RZ, UR4, PT ;  /* 0x00000004ff007c0c */ /* 0x000fc8000bf05270 */
[----:B------:R-:W1:Y:S01]  /*7570*/  LDC.64 R2, c[0x0][0x3e8] ;  /* 0x0000fa00ff027b82 */ /* 0x000e620000000a00 */
[----:B0-----:R-:W-:-:S04]  /*7580*/  IMAD R0, R7, R4, RZ ;  /* 0x0000000407007224 */ /* 0x001fc800078e02ff */
[C---:B------:R-:W-:Y:S02]  /*7590*/  IMAD R11, R189.reuse, R5, R0 ;  /* 0x00000005bd0b7224 */ /* 0x040fe400078e0200 */
[----:B------:R-:W-:Y:S02]  /*75a0*/  IMAD R0, R189, -0x40, R184 ;  /* 0xffffffc0bd007824 */ /* 0x000fe400078e02b8 */
[----:B-1----:R-:W-:Y:S02]  /*75b0*/  IMAD R10, R7, R2, RZ ;  /* 0x00000002070a7224 */ /* 0x002fe400078e02ff */
[----:B------:R-:W-:Y:S01]  /*75c0*/  IMAD.WIDE.U32 R6, R189, R4, RZ ;  /* 0x00000004bd067225 */ /* 0x000fe200078e00ff */
[----:B------:R-:W-:-:S03]  /*75d0*/  VIMNMX R59, R0, 0x40, PT ;  /* 0x00000040003b7848 */ /* 0x000fc60003fe0100 */
[----:B------:R-:W-:-:S04]  /*75e0*/  IMAD.WIDE.U32 R8, R189, R2, RZ ;  /* 0x00000002bd087225 */ /* 0x000fc800078e00ff */
[----:B------:R-:W-:Y:S02]  /*75f0*/  IMAD R13, R189, R3, R10 ;  /* 0x00000003bd0d7224 */ /* 0x000fe400078e020a */
[----:B------:R-:W-:Y:S02]  /*7600*/  IMAD.IADD R11, R7, 0x1, R11 ;  /* 0x00000001070b7824 */ /* 0x000fe400078e020b */
[----:B------:R-:W-:Y:S02]  /*7610*/  IMAD.IADD R7, R9, 0x1, R13 ;  /* 0x0000000109077824 */ /* 0x000fe400078e020d */
[C---:B------:R-:W-:Y:S01]  /*7620*/  IMAD.SHL.U32 R57, R6.reuse, 0x40, RZ ;  /* 0x0000004006397824 */ /* 0x040fe200078e00ff */
[----:B------:R-:W-:Y:S01]  /*7630*/  SHF.L.U64.HI R50, R6, 0x6, R11 ;  /* 0x0000000606327819 */ /* 0x000fe2000001020b */
[C---:B------:R-:W-:Y:S01]  /*7640*/  IMAD.SHL.U32 R54, R8.reuse, 0x40, RZ ;  /* 0x0000004008367824 */ /* 0x040fe200078e00ff */
[----:B------:R-:W-:Y:S01]  /*7650*/  SHF.L.U64.HI R52, R8, 0x6, R7 ;  /* 0x0000000608347819 */ /* 0x000fe20000010207 */
[----:B------:R-:W-:Y:S06]  /*7660*/  @!P0 BRA `(.L_x_2748) ;  /* 0x0000001400888947 */ /* 0x000fec0003800000 */
[----:B------:R-:W0:Y:S01]  /*7670*/  LDC R0, c[0x0][0x428] ;  /* 0x00010a00ff007b82 */ /* 0x000e220000000800 */
[----:B------:R-:W-:Y:S01]  /*7680*/  IMAD R7, R189, 0x40, R186 ;  /* 0x00000040bd077824 */ /* 0x000fe200078e02ba */
[-C--:B------:R-:W-:Y:S01]  /*7690*/  ISETP.GE.AND P0, PT, R186, R59.reuse, PT ;  /* 0x0000003bba00720c */ /* 0x080fe20003f06270 */
[----:B------:R-:W-:Y:S01]  /*76a0*/  BSSY B1, `(.L_x_2749) ;  /* 0x000002c000017945 */ /* 0x000fe20003800000 */
[----:B------:R-:W-:Y:S01]  /*76b0*/  ISETP.GE.AND P1, PT, R234, R59, PT ;  /* 0x0000003bea00720c */ /* 0x000fe20003f26270 */
[----:B------:R-:W-:Y:S01]  /*76c0*/  IMAD R39, R220, 0x20, R7 ;  /* 0x00000020dc277824 */ /* 0x000fe200078e0207 */
[----:B------:R-:W-:Y:S01]  /*76d0*/  CS2R R26, SRZ ;  /* 0x00000000001a7805 */ /* 0x000fe2000001ff00 */
        /* <DEDUP_REMOVED lines=10> */
[----:B0-----:R-:W-:-:S13]  /*7780*/  ISETP.NE.AND P2, PT, R0, 0x1, PT ;  /* 0x000000010000780c */ /* 0x001fda0003f45270 */
        /* <DEDUP_REMOVED lines=13> */
[----:B------:R-:W-:Y:S01]  /*7860*/  IMAD.X R30, R50, 0x1, R51, P4 ;  /* 0x00000001321e7824 */ /* 0x000fe200020e0633 */
[----:B------:R-:W-:Y:S01]  /*7870*/  ISETP.GE.AND P3, PT, R24, UR4, PT ;  /* 0x0000000418007c0c */ /* 0x000fe2000bf66270 */
[----:B------:R-:W-:Y:S01]  /*7880*/  ULDC.64 UR8, c[0x0][0x3e0] ;  /* 0x0000f80000087ab9 */ /* 0x000fe20000000a00 */
[----:B------:R-:W-:Y:S01]  /*7890*/  LEA R12, P4, R13, UR6, 0x1 ;  /* 0x000000060d0c7c11 */ /* 0x000fe2000f8808ff */
[----:B------:R-:W-:Y:S01]  /*78a0*/  IMAD.X R15, R52, 0x1, R55, P5 ;  /* 0x00000001340f7824 */ /* 0x000fe200028e0637 */
[----:B------:R-:W-:-:S02]  /*78b0*/  LEA R14, P5, R0, UR8, 0x1 ;  /* 0x00000008000e7c11 */ /* 0x000fc4000f8a08ff */
[----:B------:R-:W-:Y:S02]  /*78c0*/  CS2R R36, SRZ ;  /* 0x0000000000247805 */ /* 0x000fe4000001ff00 */
[----:B------:R-:W-:Y:S02]  /*78d0*/  LEA.HI.X R13, R13, UR7, R30, 0x1, P4 ;  /* 0x000000070d0d7c11 */ /* 0x000fe4000a0f0c1e */
[----:B------:R-:W-:Y:S02]  /*78e0*/  CS2R R32, SRZ ;  /* 0x0000000000207805 */ /* 0x000fe4000001ff00 */
[----:B------:R-:W-:Y:S02]  /*78f0*/  CS2R R34, SRZ ;  /* 0x0000000000227805 */ /* 0x000fe4000001ff00 */
[----:B------:R-:W-:Y:S02]  /*7900*/  CS2R R30, SRZ ;  /* 0x00000000001e7805 */ /* 0x000fe4000001ff00 */
[----:B------:R-:W-:Y:S01]  /*7910*/  LEA.HI.X R15, R0, UR9, R15, 0x1, P5 ;  /* 0x00000009000f7c11 */ /* 0x000fe2000a8f0c0f */
[----:B------:R0:W5:Y:S04]  /*7920*/  @!P3 LDG.E.64 R36, desc[UR54][R12.64] ;  /* 0x000000360c24b981 */ /* 0x000168000c1e1b00 */
[----:B------:R0:W5:Y:S04]  /*7930*/  @!P2 LDG.E.64 R32, desc[UR54][R12.64+0x20] ;  /* 0x000020360c20a981 */ /* 0x000168000c1e1b00 */
[----:B------:R0:W5:Y:S04]  /*7940*/  @!P3 LDG.E.64 R34, desc[UR54][R14.64] ;  /* 0x000000360e22b981 */ /* 0x000168000c1e1b00 */
[----:B------:R0:W5:Y:S02]  /*7950*/  @!P2 LDG.E.64 R30, desc[UR54][R14.64+0x20] ;  /* 0x000020360e1ea981 */ /* 0x000164000c1e1b00 */
.L_x_2750:
[----:B------:R-:W-:Y:S05]  /*7960*/  BSYNC B1 ;  /* 0x0000000000017941 */ /* 0x000fea0003800000 */
.L_x_2749:
        /* <DEDUP_REMOVED lines=24> */
.L_x_2752:
[----:B------:R-:W-:Y:S05]  /*7af0*/  BSYNC B1 ;  /* 0x0000000000017941 */ /* 0x000fea0003800000 */
.L_x_2751:
[----:B------:R-:W-:Y:S01]  /*7b00*/  IMAD.WIDE.U32 R6, R39, R4, R6 ;  /* 0x0000000427067225 */ /* 0x000fe200078e0006 */
[----:B------:R-:W-:Y:S01]  /*7b10*/  LEA.HI R0, R218, R218, RZ, 0x1 ;  /* 0x000000dada007211 */ /* 0x000fe200078f08ff */
[----:B------:R-:W-:Y:S01]  /*7b20*/  ULDC.64 UR4, c[0x0][0x3c8] ;  /* 0x0000f20000047ab9 */ /* 0x000fe20000000a00 */
[----:B------:R-:W-:Y:S01]  /*7b30*/  ULDC.64 UR6, c[0x0][0x3e0] ;  /* 0x0000f80000067ab9 */ /* 0x000fe20000000a00 */
[----:B01----:R-:W-:Y:S01]  /*7b40*/  IMAD.SHL.U32 R12, R194, 0x40, RZ ;  /* 0x00000040c20c7824 */ /* 0x003fe200078e00ff */
[----:B------:R-:W-:Y:S01]  /*7b50*/  LOP3.LUT R13, R0, 0xfffffffe, RZ, 0xc0, !PT ;  /* 0xfffffffe000d7812 */ /* 0x000fe200078ec0ff */
[----:B------:R-:W-:Y:S02]  /*7b60*/  IMAD R4, R41, R4, RZ ;  /* 0x0000000429047224 */ /* 0x000fe400078e02ff */
[----:B------:R-:W-:Y:S01]  /*7b70*/  IMAD.WIDE.U32 R10, R39, R2, R10 ;  /* 0x00000002270a7225 */ /* 0x000fe200078e000a */
[----:B------:R-:W-:-:S03]  /*7b80*/  LOP3.LUT R15, R12, 0x1c0, RZ, 0xc0, !PT ;  /* 0x000001c00c0f7812 */ /* 0x000fc600078ec0ff */
[----:B------:R-:W-:Y:S01]  /*7b90*/  IMAD R2, R41, R2, RZ ;  /* 0x0000000229027224 */ /* 0x000fe200078e02ff */
[----:B------:R-:W-:Y:S01]  /*7ba0*/  LEA R0, P3, R10, UR6, 0x1 ;  /* 0x000000060a007c11 */ /* 0x000fe2000f8608ff */
[C---:B------:R-:W-:Y:S02]  /*7bb0*/  IMAD R5, R39.reuse, R5, R4 ;  /* 0x0000000527057224 */ /* 0x040fe400078e0204 */
[----:B------:R-:W-:Y:S01]  /*7bc0*/  IMAD R39, R39, R3, R2 ;  /* 0x0000000327277224 */ /* 0x000fe200078e0202 */
[----:B------:R-:W-:Y:S01]  /*7bd0*/  LOP3.LUT R2, R15, 0x18, R16, 0xf8, !PT ;  /* 0x000000180f027812 */ /* 0x000fe200078ef810 */
[----:B------:R-:W-:Y:S01]  /*7be0*/  IMAD.IADD R56, R218, 0x1, -R13 ;  /* 0x00000001da387824 */ /* 0x000fe200078e0a0d */
[----:B------:R-:W-:Y:S01]  /*7bf0*/  IADD3 R7, R7, R5, RZ ;  /* 0x0000000507077210 */ /* 0x000fe20007ffe0ff */
[----:B------:R-:W-:Y:S01]  /*7c00*/  IMAD.IADD R5, R11, 0x1, R39 ;  /* 0x000000010b057824 */ /* 0x000fe200078e0227 */
[----:B------:R-:W-:Y:S02]  /*7c10*/  SHF.R.U32.HI R15, RZ, 0x3, R15 ;  /* 0x00000003ff0f7819 */ /* 0x000fe4000001160f */
[----:B------:R-:W-:Y:S01]  /*7c20*/  LEA R3, P2, R6, UR4, 0x1 ;  /* 0x0000000406037c11 */ /* 0x000fe2000f8408ff */
[----:B------:R-:W-:Y:S01]  /*7c30*/  UMOV UR4, 0xffffffff ;  /* 0xffffffff00047882 */ /* 0x000fe20000000000 */
[----:B------:R-:W-:-:S02]  /*7c40*/  LOP3.LUT R38, R2, R15, RZ, 0x3c, !PT ;  /* 0x0000000f02267212 */ /* 0x000fc400078e3cff */
[----:B------:R-:W-:Y:S02]  /*7c50*/  LEA.HI.X R4, R6, UR5, R7, 0x1, P2 ;  /* 0x0000000506047c11 */ /* 0x000fe400090f0c07 */
[----:B------:R-:W-:Y:S02]  /*7c60*/  LEA.HI.X R2, R10, UR7, R5, 0x1, P3 ;  /* 0x000000070a027c11 */ /* 0x000fe400098f0c05 */
[----:B------:R-:W-:Y:S01]  /*7c70*/  SHF.L.U32 R5, R56, 0x1f, RZ ;  /* 0x0000001f38057819 */ /* 0x000fe200000006ff */
[----:B------:R-:W-:Y:S06]  /*7c80*/  BRA.DIV UR4, `(.L_x_2753) ;  /* 0x000001be04cc7947 */ /* 0x000fec000b800000 */
.L_x_3001:
[----:B------:R-:W-:-:S03]  /*7c90*/  UMOV UR4, 0xffffffff ;  /* 0xffffffff00047882 */ /* 0x000fc60000000000 */
[----:B------:R-:W-:Y:S05]  /*7ca0*/  BRA.DIV UR4, `(.L_x_2754) ;  /* 0x000001be04ec7947 */ /* 0x000fea000b800000 */
.L_x_3004:
[----:B------:R-:W-:-:S03]  /*7cb0*/  UMOV UR4, 0xffffffff ;  /* 0xffffffff00047882 */ /* 0x000fc60000000000 */
[----:B------:R-:W-:Y:S05]  /*7cc0*/  BRA.DIV UR4, `(.L_x_2755) ;  /* 0x000001c2040c7947 */ /* 0x000fea000b800000 */
.L_x_3007:
[----:B------:R-:W-:-:S03]  /*7cd0*/  UMOV UR4, 0xffffffff ;  /* 0xffffffff00047882 */ /* 0x000fc60000000000 */
[----:B------:R-:W-:Y:S05]  /*7ce0*/  BRA.DIV UR4, `(.L_x_2756) ;  /* 0x000001c2042c7947 */ /* 0x000fea000b800000 */
.L_x_3010:
[----:B------:R-:W-:-:S03]  /*7cf0*/  UMOV UR4, 0xffffffff ;  /* 0xffffffff00047882 */ /* 0x000fc60000000000 */
[----:B------:R-:W-:Y:S05]  /*7d00*/  BRA.DIV UR4, `(.L_x_2757) ;  /* 0x000001c2044c7947 */ /* 0x000fea000b800000 */
.L_x_3013:
[----:B------:R-:W-:-:S03]  /*7d10*/  UMOV UR4, 0xffffffff ;  /* 0xffffffff00047882 */ /* 0x000fc60000000000 */
[----:B------:R-:W-:Y:S05]  /*7d20*/  BRA.DIV UR4, `(.L_x_2758) ;  /* 0x000001c2046c7947 */ /* 0x000fea000b800000 */
.L_x_3016:
[----:B------:R-:W-:-:S03]  /*7d30*/  UMOV UR4, 0xffffffff ;  /* 0xffffffff00047882 */ /* 0x000fc60000000000 */
[----:B------:R-:W-:Y:S05]  /*7d40*/  BRA.DIV UR4, `(.L_x_2759) ;  /* 0x000001c2048c7947 */ /* 0x000fea000b800000 */
.L_x_3019:
[----:B------:R-:W-:-:S03]  /*7d50*/  UMOV UR4, 0xffffffff ;  /* 0xffffffff00047882 */ /* 0x000fc60000000000 */
[----:B------:R-:W-:Y:S05]  /*7d60*/  BRA.DIV UR4, `(.L_x_2760) ;  /* 0x000001c204ac7947 */ /* 0x000fea000b800000 */
.L_x_3022:
[----:B------:R-:W0:Y:S01]  /*7d70*/  SYNCS.PHASECHK.TRANS64.TRYWAIT P2, [R18+URZ+0x38800], R5 ;  /* 0x03880005120075a7 */ /* 0x000e22000804017f */
[----:B-----5:R-:W-:Y:S01]  /*7d80*/  IMAD.MOV.U32 R3, RZ, RZ, R34 ;  /* 0x000000ffff037224 */ /* 0x020fe200078e0022 */
[----:B------:R-:W-:Y:S01]  /*7d90*/  LOP3.LUT P3, RZ, R194, 0x4, RZ, 0xc0, !PT ;  /* 0x00000004c2ff7812 */ /* 0x000fe2000786c0ff */
[----:B------:R-:W-:Y:S01]  /*7da0*/  IMAD.MOV.U32 R4, RZ, RZ, R35 ;  /* 0x000000ffff047224 */ /* 0x000fe200078e0023 */
[----:B------:R-:W-:Y:S01]  /*7db0*/  BSSY B1, `(.L_x_2761) ;  /* 0x000001e000017945 */ /* 0x000fe20003800000 */
[----:B------:R-:W-:Y:S02]  /*7dc0*/  IMAD.MOV.U32 R0, RZ, RZ, R30 ;  /* 0x000000ffff007224 */ /* 0x000fe400078e001e */
[----:B------:R-:W-:Y:S01]  /*7dd0*/  IMAD.MOV.U32 R2, RZ, RZ, R31 ;  /* 0x000000ffff027224 */ /* 0x000fe200078e001f */
[----:B------:R-:W-:Y:S01]  /*7de0*/  PRMT R10, R4, 0x5410, R3 ;  /* 0x00005410040a7816 */ /* 0x000fe20000000003 */
[----:B------:R-:W-:Y:S02]  /*7df0*/  IMAD R3, R213, 0x200, R38 ;  /* 0x00000200d5037824 */ /* 0x000fe400078e0226 */
[----:B------:R-:W-:Y:S01]  /*7e00*/  IMAD.MOV.U32 R4, RZ, RZ, R37 ;  /* 0x000000ffff047224 */ /* 0x000fe200078e0025 */
[----:B------:R-:W-:Y:S01]  /*7e10*/  PRMT R40, R2, 0x5410, R0 ;  /* 0x0000541002287816 */ /* 0x000fe20000000000 */
[----:B------:R-:W-:-:S02]  /*7e20*/  IMAD.MOV.U32 R0, RZ, RZ, R36 ;  /* 0x000000ffff007224 */ /* 0x000fc400078e0024 */
[----:B------:R-:W-:Y:S02]  /*7e30*/  IMAD.MOV.U32 R6, RZ, RZ, R32 ;  /* 0x000000ffff067224 */ /* 0x000fe400078e0020 */
[----:B------:R-:W-:Y:S01]  /*7e40*/  IMAD R2, R3, 0x2, R18 ;  /* 0x0000000203027824 */ /* 0x000fe200078e0212 */
[----:B------:R-:W-:Y:S01]  /*7e50*/  PRMT R11, R0, 0x5410, R4 ;  /* 0x00005410000b7816 */ /* 0x000fe20000000004 */
[----:B------:R-:W-:Y:S01]  /*7e60*/  IMAD.MOV.U32 R4, RZ, RZ, R33 ;  /* 0x000000ffff047224 */ /* 0x000fe200078e0021 */
[----:B------:R-:W-:Y:S01]  /*7e70*/  PRMT R38, R6, 0x7610, R38 ;  /* 0x0000761006267816 */ /* 0x000fe20000000026 */
[----:B------:R-:W-:Y:S02]  /*7e80*/  IMAD.MOV.U32 R6, RZ, RZ, R26 ;  /* 0x000000ffff067224 */ /* 0x000fe400078e001a */
[----:B------:R-:W-:Y:S01]  /*7e90*/  IMAD.MOV.U32 R7, RZ, RZ, R27 ;  /* 0x000000ffff077224 */ /* 0x000fe200078e001b */
[----:B------:R-:W-:Y:S01]  /*7ea0*/  PRMT R38, R38, 0x5410, R4 ;  /* 0x0000541026267816 */ /* 0x000fe20000000004 */
[----:B------:R-:W-:-:S02]  /*7eb0*/  VIADD R3, R2, 0x20400 ;  /* 0x0002040002037836 */ /* 0x000fc40000000000 */
[----:B------:R-:W-:Y:S01]  /*7ec0*/  VIADD R0, R2, 0x20440 ;  /* 0x0002044002007836 */ /* 0x000fe20000000000 */
[----:B------:R-:W-:Y:S01]  /*7ed0*/  PRMT R41, R7, 0x5410, R6 ;  /* 0x0000541007297816 */ /* 0x000fe20000000006 */
[----:B------:R-:W-:Y:S02]  /*7ee0*/  @P3 VIADD R0, R3, 0xffffffc0 ;  /* 0xffffffc003003836 */ /* 0x000fe40000000000 */
[----:B------:R-:W-:Y:S02]  /*7ef0*/  IMAD.MOV.U32 R3, RZ, RZ, R8 ;  /* 0x000000ffff037224 */ /* 0x000fe400078e0008 */
[----:B------:R-:W-:Y:S02]  /*7f00*/  IMAD.MOV.U32 R4, RZ, RZ, R9 ;  /* 0x000000ffff047224 */ /* 0x000fe400078e0009 */
[----:B------:R-:W-:Y:S02]  /*7f10*/  IMAD.MOV.U32 R6, RZ, RZ, R28 ;  /* 0x000000ffff067224 */ /* 0x000fe400078e001c */
[----:B------:R-:W-:Y:S01]  /*7f20*/  IMAD.MOV.U32 R7, RZ, RZ, R29 ;  /* 0x000000ffff077224 */ /* 0x000fe200078e001d */
[----:B------:R-:W-:Y:S01]  /*7f30*/  PRMT R43, R43, 0x5410, R4 ;  /* 0x000054102b2b7816 */ /* 0x000fe20000000004 */
[----:B------:R-:W-:Y:S01]  /*7f40*/  IMAD.MOV.U32 R4, RZ, RZ, R21 ;  /* 0x000000ffff047224 */ /* 0x000fe200078e0015 */
[----:B------:R-:W-:Y:S01]  /*7f50*/  PRMT R42, R6, 0x5410, R3 ;  /* 0x00005410062a7816 */ /* 0x000fe20000000003 */
[----:B------:R-:W-:Y:S01]  /*7f60*/  IMAD.MOV.U32 R3, RZ, RZ, R20 ;  /* 0x000000ffff037224 */ /* 0x000fe200078e0014 */
[----:B------:R-:W-:Y:S01]  /*7f70*/  PRMT R44, R44, 0x5410, R7 ;  /* 0x000054102c2c7816 */ /* 0x000fe20000000007 */
[----:B0-----:R-:W-:Y:S06]  /*7f80*/  @!P2 BRA `(.L_x_2762) ;  /* 0x000001c0004ca947 */ /* 0x001fec0003800000 */
.L_x_3023:
[----:B------:R-:W-:Y:S05]  /*7f90*/  BSYNC B1 ;  /* 0x0000000000017941 */ /* 0x000fea0003800000 */
.L_x_2761:
        /* <DEDUP_REMOVED lines=13> */
[--C-:B------:R-:W-:Y:S02]  /*8070*/  SHF.R.U32.HI R14, RZ, 0x10, R37.reuse ;  /* 0x00000010ff0e7819 */ /* 0x100fe40000011625 */
        /* <DEDUP_REMOVED lines=11> */
[C---:B------:R-:W-:Y:S01]  /*8130*/  SHF.L.U32 R12, R7.reuse, 0x10, RZ ;  /* 0x00000010070c7819 */ /* 0x040fe200000006ff */
[C---:B------:R-:W-:Y:S01]  /*8140*/  IMAD.U32 R3, R4.reuse, 0x10000, RZ ;  /* 0x0001000004037824 */ /* 0x040fe200078e00ff */
[----:B------:R-:W-:Y:S01]  /*8150*/  LOP3.LUT R7, R7, 0xffff0000, RZ, 0xc0, !PT ;  /* 0xffff000007077812 */ /* 0x000fe200078ec0ff */
[CC--:B------:R-:W-:Y:S01]  /*8160*/  FMUL.FTZ R37, R11.reuse, R36.reuse ;  /* 0x000000240b257220 */ /* 0x0c0fe20000410000 */
[----:B------:R-:W-:Y:S01]  /*8170*/  FMUL.FTZ R11, R11, R15 ;  /* 0x0000000f0b0b7220 */ /* 0x000fe20000410000 */
[----:B------:R-:W-:Y:S01]  /*8180*/  IMAD.U32 R6, R5, 0x10000, RZ ;  /* 0x0001000005067824 */ /* 0x000fe200078e00ff */
[----:B------:R-:W-:Y:S01]  /*8190*/  LOP3.LUT R4, R4, 0xffff0000, RZ, 0xc0, !PT ;  /* 0xffff000004047812 */ /* 0x000fe200078ec0ff */
[C---:B------:R-:W-:Y:S01]  /*81a0*/  FMUL.FTZ R39, R7.reuse, R35 ;  /* 0x0000002307277220 */ /* 0x040fe20000410000 */
[C---:B------:R-:W-:Y:S01]  /*81b0*/  FFMA.FTZ R36, R10.reuse, R36, R11 ;  /* 0x000000240a247223 */ /* 0x040fe2000001000b */
[----:B------:R-:W-:Y:S01]  /*81c0*/  FFMA.FTZ R37, R10, R15, -R37 ;  /* 0x0000000f0a257223 */ /* 0x000fe20000010825 */
[-C--:B------:R-:W-:Y:S01]  /*81d0*/  FMUL.FTZ R11, R7, R14.reuse ;  /* 0x0000000e070b7220 */ /* 0x080fe20000410000 */
[C---:B------:R-:W-:Y:S01]  /*81e0*/  IMAD.U32 R10, R34.reuse, 0x10000, RZ ;  /* 0x00010000220a7824 */ /* 0x040fe200078e00ff */
[----:B------:R-:W-:Y:S01]  /*81f0*/  LOP3.LUT R5, R5, 0xffff0000, RZ, 0xc0, !PT ;  /* 0xffff000005057812 */ /* 0x000fe200078ec0ff */
[C---:B------:R-:W-:Y:S01]  /*8200*/  IMAD.U32 R7, R13.reuse, 0x10000, RZ ;  /* 0x000100000d077824 */ /* 0x040fe200078e00ff */
[----:B------:R-:W-:Y:S01]  /*8210*/  LOP3.LUT R34, R34, 0xffff0000, RZ, 0xc0, !PT ;  /* 0xffff000022227812 */ /* 0x000fe200078ec0ff */
[C---:B------:R-:W-:Y:S01]  /*8220*/  FFMA.FTZ R39, R12.reuse, R14, -R39 ;  /* 0x0000000e0c277223 */ /* 0x040fe20000010827 */
[----:B------:R-:W-:Y:S01]  /*8230*/  LOP3.LUT R13, R13, 0xffff0000, RZ, 0xc0, !PT ;  /* 0xffff00000d0d7812 */ /* 0x000fe200078ec0ff */
[----:B------:R-:W-:Y:S01]  /*8240*/  FFMA.FTZ R14, R12, R35, R11 ;  /* 0x000000230c0e7223 */ /* 0x000fe2000001000b */
[C---:B------:R-:W-:Y:S01]  /*8250*/  FMUL.FTZ R12, R4.reuse, R10 ;  /* 0x0000000a040c7220 */ /* 0x040fe20000410000 */
[----:B------:R-:W-:Y:S01]  /*8260*/  FMUL.FTZ R11, R4, R7 ;  /* 0x00000007040b7220 */ /* 0x000fe20000410000 */
        /* <DEDUP_REMOVED lines=10> */
[----:B------:R1:W-:Y:S02]  /*8310*/  STS.128 [R2+0x20400], R4 ;  /* 0x0204000402007388 */ /* 0x0003e40000000c00 */
.L_x_2766:
[----:B------:R-:W-:Y:S05]  /*8320*/  BSYNC B2 ;  /* 0x0000000000027941 */ /* 0x000fea0003800000 */
.L_x_2765:
[----:B------:R-:W-:Y:S05]  /*8330*/  @P2 BRA `(.L_x_2764) ;  /* 0x0000000000b82947 */ /* 0x000fea0003800000 */
[----:B01----:R-:W0:Y:S01]  /*8340*/  LDS.128 R4, [R0] ;  /* 0x0000000000047984 */ /* 0x003e220000000c00 */
[--C-:B------:R-:W-:Y:S02]  /*8350*/  SHF.R.U64 R30, R30, 0x10, R31.reuse ;  /* 0x000000101e1e7819 */ /* 0x100fe4000000121f */
[----:B------:R-:W-:Y:S02]  /*8360*/  SHF.R.U32.HI R31, RZ, 0x10, R31 ;  /* 0x00000010ff1f7819 */ /* 0x000fe4000001161f */
[----:B------:R-:W-:Y:S02]  /*8370*/  SHF.R.U32.HI R14, RZ, 0x10, R33 ;  /* 0x00000010ff0e7819 */ /* 0x000fe40000011621 */
[----:B------:R-:W-:Y:S02]  /*8380*/  PRMT R31, R40, 0x5410, R31 ;  /* 0x00005410281f7816 */ /* 0x000fe4000000001f */
        /* <DEDUP_REMOVED lines=9> */
[C---:B------:R-:W-:Y:S01]  /*8420*/  IMAD.U32 R12, R7.reuse, 0x10000, RZ ;  /* 0x00010000070c7824 */ /* 0x040fe200078e00ff */
[----:B------:R-:W-:Y:S01]  /*8430*/  LOP3.LUT R7, R7, 0xffff0000, RZ, 0xc0, !PT ;  /* 0xffff000007077812 */ /* 0x000fe200078ec0ff */
[----:B------:R-:W-:Y:S02]  /*8440*/  IMAD.U32 R10, R6, 0x10000, RZ ;  /* 0x00010000060a7824 */ /* 0x000fe400078e00ff */
[C---:B------:R-:W-:Y:S01]  /*8450*/  FMUL.FTZ R33, R11.reuse, R32 ;  /* 0x000000200b217220 */ /* 0x040fe20000410000 */
[----:B------:R-:W-:Y:S01]  /*8460*/  FMUL.FTZ R11, R11, R15 ;  /* 0x0000000f0b0b7220 */ /* 0x000fe20000410000 */
[----:B------:R-:W-:Y:S01]  /*8470*/  FMUL.FTZ R35, R7, R31 ;  /* 0x0000001f07237220 */ /* 0x000fe20000410000 */
[----:B------:R-:W-:-:S02]  /*8480*/  IMAD.U32 R3, R4, 0x10000, RZ ;  /* 0x0001000004037824 */ /* 0x000fc400078e00ff */
[C---:B------:R-:W-:Y:S01]  /*8490*/  FFMA.FTZ R33, R10.reuse, R15, -R33 ;  /* 0x0000000f0a217223 */ /* 0x040fe20000010821 */
[----:B------:R-:W-:Y:S01]  /*84a0*/  FFMA.FTZ R32, R10, R32, R11 ;  /* 0x000000200a207223 */ /* 0x000fe2000001000b */
[-C--:B------:R-:W-:Y:S01]  /*84b0*/  FMUL.FTZ R11, R7, R14.reuse ;  /* 0x0000000e070b7220 */ /* 0x080fe20000410000 */
[C---:B------:R-:W-:Y:S01]  /*84c0*/  IMAD.U32 R6, R5.reuse, 0x10000, RZ ;  /* 0x0001000005067824 */ /* 0x040fe200078e00ff */
[----:B------:R-:W-:Y:S01]  /*84d0*/  LOP3.LUT R4, R4, 0xffff0000, RZ, 0xc0, !PT ;  /* 0xffff000004047812 */ /* 0x000fe200078ec0ff */
        /* <DEDUP_REMOVED lines=20> */
.L_x_2764:
[----:B------:R-:W-:Y:S05]  /*8620*/  BSYNC B1 ;  /* 0x0000000000017941 */ /* 0x000fea0003800000 */
.L_x_2763:
[----:B------:R-:W-:Y:S05]  /*8630*/  @P1 BRA `(.L_x_2767) ;  /* 0x0000001800a41947 */ /* 0x000fea0003800000 */
[----:B------:R-:W3:Y:S01]  /*8640*/  LDC R3, c[0x0][0x3d4] ;  /* 0x0000f500ff037b82 */ /* 0x000ee20000000800 */
[C---:B-12---:R-:W-:Y:S01]  /*8650*/  VIADD R4, R24.reuse, 0x10 ;  /* 0x0000001018047836 */ /* 0x046fe20000000000 */
[----:B------:R-:W-:Y:S01]  /*8660*/  BSSY B1, `(.L_x_2768) ;  /* 0x0000032000017945 */ /* 0x000fe20003800000 */
[----:B---3--:R-:W-:-:S03]  /*8670*/  ISETP.GE.AND P0, PT, R24, R3, PT ;  /* 0x000000031800720c */ /* 0x008fc60003f06270 */
[----:B------:R-:W-:-:S10]  /*8680*/  ISETP.GE.AND P1, PT, R4, R3, PT ;  /* 0x000000030400720c */ /* 0x000fd40003f26270 */
[----:B------:R-:W-:Y:S05]  /*8690*/  @P0 BRA `(.L_x_2769) ;  /* 0x0000000000b80947 */ /* 0x000fea0003800000 */
[----:B0-----:R-:W0:Y:S01]  /*86a0*/  LDS.128 R4, [R2+0x21400] ;  /* 0x0214000002047984 */ /* 0x001e220000000c00 */
[----:B------:R-:W-:Y:S02]  /*86b0*/  SHF.R.U32.HI R25, RZ, 0x10, R27 ;  /* 0x00000010ff197819 */ /* 0x000fe4000001161b */
[----:B------:R-:W-:Y:S02]  /*86c0*/  SHF.R.U32.HI R14, RZ, 0x10, R29 ;  /* 0x00000010ff0e7819 */ /* 0x000fe4000001161d */
[----:B------:R-:W-:Y:S02]  /*86d0*/  PRMT R25, R41, 0x5410, R25 ;  /* 0x0000541029197816 */ /* 0x000fe40000000019 */
[----:B------:R-:W-:Y:S02]  /*86e0*/  PRMT R14, R44, 0x5432, R14 ;  /* 0x000054322c0e7816 */ /* 0x000fe4000000000e */
[----:B------:R-:W-:Y:S01]  /*86f0*/  SHF.R.U64 R24, R26, 0x10, R27 ;  /* 0x000000101a187819 */ /* 0x000fe2000000121b */
[----:B------:R-:W-:Y:S01]  /*8700*/  IMAD.U32 R26, R25, 0x10000, RZ ;  /* 0x00010000191a7824 */ /* 0x000fe200078e00ff */
[----:B------:R-:W-:Y:S01]  /*8710*/  SHF.R.U64 R13, R28, 0x10, R29 ;  /* 0x000000101c0d7819 */ /* 0x000fe2000000121d */
[----:B------:R-:W-:Y:S01]  /*8720*/  IMAD.U32 R15, R14, 0x10000, RZ ;  /* 0x000100000e0f7824 */ /* 0x000fe200078e00ff */
[----:B------:R-:W-:-:S02]  /*8730*/  PRMT R24, R41, 0x5432, R24 ;  /* 0x0000543229187816 */ /* 0x000fc40000000018 */
[----:B------:R-:W-:Y:S02]  /*8740*/  LOP3.LUT R25, R25, 0xffff0000, RZ, 0xc0, !PT ;  /* 0xffff000019197812 */ /* 0x000fe400078ec0ff */
        /* <DEDUP_REMOVED lines=16> */
[----:B------:R-:W-:Y:S01]  /*8850*/  LOP3.LUT R24, R24, 0xffff0000, RZ, 0xc0, !PT ;  /* 0xffff000018187812 */ /* 0x000fe200078ec0ff */
[C---:B------:R-:W-:Y:S01]  /*8860*/  IMAD.U32 R7, R13.reuse, 0x10000, RZ ;  /* 0x000100000d077824 */ /* 0x040fe200078e00ff */
[----:B------:R-:W-:Y:S01]  /*8870*/  LOP3.LUT R4, R4, 0xffff0000, RZ, 0xc0, !PT ;  /* 0xffff000004047812 */ /* 0x000fe200078ec0ff */
[C---:B------:R-:W-:Y:S01]  /*8880*/  FFMA.FTZ R29, R12.reuse, R14, -R29 ;  /* 0x0000000e0c1d7223 */ /* 0x040fe2000001081d */
[----:B------:R-:W-:Y:S01]  /*8890*/  LOP3.LUT R13, R13, 0xffff0000, RZ, 0xc0, !PT ;  /* 0xffff00000d0d7812 */ /* 0x000fe200078ec0ff */
[----:B------:R-:W-:Y:S01]  /*88a0*/  FFMA.FTZ R14, R12, R25, R11 ;  /* 0x000000190c0e7223 */ /* 0x000fe2000001000b */
[C---:B------:R-:W-:Y:S01]  /*88b0*/  FMUL.FTZ R15, R5.reuse, R24 ;  /* 0x00000018050f7220 */ /* 0x040fe20000410000 */
[CC--:B------:R-:W-:Y:S01]  /*88c0*/  FMUL.FTZ R12, R4.reuse, R10.reuse ;  /* 0x0000000a040c7220 */ /* 0x0c0fe20000410000 */
[----:B------:R-:W-:Y:S01]  /*88d0*/  FMUL.FTZ R11, R4, R7 ;  /* 0x00000007040b7220 */ /* 0x000fe20000410000 */
        /* <DEDUP_REMOVED lines=8> */
[----:B------:R-:W-:-:S05]  /*8960*/  F2FP.BF16.F32.PACK_AB R25, R6, R15 ;  /* 0x0000000f0619723e */ /* 0x000fca00000010ff */
[----:B------:R1:W-:Y:S02]  /*8970*/  STS.128 [R2+0x21400], R24 ;  /* 0x0214001802007388 */ /* 0x0003e40000000c00 */
.L_x_2769:
[----:B------:R-:W-:Y:S05]  /*8980*/  BSYNC B1 ;  /* 0x0000000000017941 */ /* 0x000fea0003800000 */
.L_x_2768:
[----:B------:R-:W-:Y:S05]  /*8990*/  @P1 BRA `(.L_x_2767) ;  /* 0x0000001400cc1947 */ /* 0x000fea0003800000 */
[----:B0-----:R-:W0:Y:S01]  /*89a0*/  LDS.128 R4, [R0+0x1000] ;  /* 0x0010000000047984 */ /* 0x001e220000000c00 */
[----:B------:R-:W-:Y:S02]  /*89b0*/  SHF.R.U32.HI R12, RZ, 0x10, R9 ;  /* 0x00000010ff0c7819 */ /* 0x000fe40000011609 */
[----:B------:R-:W-:Y:S02]  /*89c0*/  SHF.R.U32.HI R11, RZ, 0x10, R21 ;  /* 0x00000010ff0b7819 */ /* 0x000fe40000011615 */
[C---:B------:R-:W-:Y:S02]  /*89d0*/  PRMT R12, R43.reuse, 0x5432, R12 ;  /* 0x000054322b0c7816 */ /* 0x040fe4000000000c */
[----:B------:R-:W-:Y:S02]  /*89e0*/  PRMT R11, R43, 0x5410, R11 ;  /* 0x000054102b0b7816 */ /* 0x000fe4000000000b */
[----:B------:R-:W-:Y:S01]  /*89f0*/  SHF.R.U64 R14, R8, 0x10, R9 ;  /* 0x00000010080e7819 */ /* 0x000fe20000001209 */
[----:B------:R-:W-:Y:S01]  /*8a00*/  IMAD.U32 R15, R12, 0x10000, RZ ;  /* 0x000100000c0f7824 */ /* 0x000fe200078e00ff */
[----:B------:R-:W-:Y:S01]  /*8a10*/  SHF.R.U64 R10, R20, 0x10, R21 ;  /* 0x00000010140a7819 */ /* 0x000fe20000001215 */
[----:B------:R-:W-:Y:S01]  /*8a20*/  IMAD.U32 R13, R11, 0x10000, RZ ;  /* 0x000100000b0d7824 */ /* 0x000fe200078e00ff */
[----:B------:R-:W-:-:S02]  /*8a30*/  LOP3.LUT R20, R12, 0xffff0000, RZ, 0xc0, !PT ;  /* 0xffff00000c147812 */ /* 0x000fc400078ec0ff */
[----:B------:R-:W-:Y:S02]  /*8a40*/  LOP3.LUT R12, R11, 0xffff0000, RZ, 0xc0, !PT ;  /* 0xffff00000b0c7812 */ /* 0x000fe400078ec0ff */
[----:B------:R-:W-:Y:S02]  /*8a50*/  PRMT R14, R42, 0x5432, R14 ;  /* 0x000054322a0e7816 */ /* 0x000fe4000000000e */
[----:B------:R-:W-:Y:S01]  /*8a60*/  PRMT R10, R45, 0x5432, R10 ;  /* 0x000054322d0a7816 */ /* 0x000fe2000000000a */
[C---:B0-----:R-:W-:Y:S01]  /*8a70*/  IMAD.U32 R8, R6.reuse, 0x10000, RZ ;  /* 0x0001000006087824 */ /* 0x041fe200078e00ff */
[----:B------:R-:W-:Y:S01]  /*8a80*/  LOP3.LUT R6, R6, 0xffff0000, RZ, 0xc0, !PT ;  /* 0xffff000006067812 */ /* 0x000fe200078ec0ff */
[C---:B------:R-:W-:Y:S01]  /*8a90*/  IMAD.U32 R9, R7.reuse, 0x10000, RZ ;  /* 0x0001000007097824 */ /* 0x040fe200078e00ff */
[----:B------:R-:W-:Y:S02]  /*8aa0*/  LOP3.LUT R7, R7, 0xffff0000, RZ, 0xc0, !PT ;  /* 0xffff000007077812 */ /* 0x000fe400078ec0ff */
[----:B-1----:R-:W-:Y:S01]  /*8ab0*/  SHF.L.U32 R2, R4, 0x10, RZ ;  /* 0x0000001004027819 */ /* 0x002fe200000006ff */
[C---:B------:R-:W-:Y:S01]  /*8ac0*/  FMUL.FTZ R11, R6.reuse, R15 ;  /* 0x0000000f060b7220 */ /* 0x040fe20000410000 */
[-C--:B------:R-:W-:Y:S01]  /*8ad0*/  FMUL.FTZ R6, R6, R13.reuse ;  /* 0x0000000d06067220 */ /* 0x080fe20000410000 */
[----:B------:R-:W-:Y:S01]  /*8ae0*/  LOP3.LUT R3, R4, 0xffff0000, RZ, 0xc0, !PT ;  /* 0xffff000004037812 */ /* 0x000fe200078ec0ff */
[C---:B------:R-:W-:Y:S01]  /*8af0*/  FMUL.FTZ R26, R7.reuse, R20 ;  /* 0x00000014071a7220 */ /* 0x040fe20000410000 */
        /* <DEDUP_REMOVED lines=10> */
[----:B------:R-:W-:Y:S01]  /*8ba0*/  FFMA.FTZ R13, R9, R20, R8 ;  /* 0x00000014090d7223 */ /* 0x000fe20000010008 */
[CC--:B------:R-:W-:Y:S01]  /*8bb0*/  FMUL.FTZ R9, R3.reuse, R7.reuse ;  /* 0x0000000703097220 */ /* 0x0c0fe20000410000 */
        /* <DEDUP_REMOVED lines=11> */
[----:B------:R3:W-:Y:S01]  /*8c70*/  STS.128 [R0+0x1000], R8 ;  /* 0x0010000800007388 */ /* 0x0007e20000000c00 */
[----:B------:R-:W-:Y:S05]  /*8c80*/  BRA `(.L_x_2767) ;  /* 0x0000001400107947 */ /* 0x000fea0003800000 */
.L_x_2748:
[----:B------:R-:W0:Y:S01]  /*8c90*/  LDC R21, c[0x0][0x3d4] ;  /* 0x0000f500ff157b82 */ /* 0x000e220000000800 */
[-C--:B------:R-:W-:Y:S01]  /*8ca0*/  ISETP.GE.AND P0, PT, R234, R59.reuse, PT ;  /* 0x0000003bea00720c */ /* 0x080fe20003f06270 */
[----:B------:R-:W-:Y:S01]  /*8cb0*/  ULDC.64 UR4, c[0x0][0x3c8] ;  /* 0x0000f20000047ab9 */ /* 0x000fe20000000a00 */
[----:B------:R-:W-:Y:S02]  /*8cc0*/  ISETP.GE.AND P1, PT, R186, R59, PT ;  /* 0x0000003bba00720c */ /* 0x000fe40003f26270 */
[----:B------:R-:W-:Y:S02]  /*8cd0*/  CS2R R32, SRZ ;  /* 0x0000000000207805 */ /* 0x000fe4000001ff00 */
[----:B------:R-:W-:Y:S01]  /*8ce0*/  CS2R R34, SRZ ;  /* 0x0000000000227805 */ /* 0x000fe2000001ff00 */
[----:B------:R-:W-:Y:S01]  /*8cf0*/  ULDC.64 UR6, c[0x0][0x3e0] ;  /* 0x0000f80000067ab9 */ /* 0x000fe20000000a00 */
[CC--:B0-----:R-:W-:Y:S02]  /*8d00*/  ISETP.GE.OR P0, PT, R16.reuse, R21.reuse, P0 ;  /* 0x000000151000720c */ /* 0x0c1fe40000706670 */
[----:B------:R-:W-:-:S11]  /*8d10*/  ISETP.GE.OR P1, PT, R16, R21, P1 ;  /* 0x000000151000720c */ /* 0x000fd60000f26670 */
[----:B------:R-:W0:Y:S01]  /*8d20*/  @!P0 LDC.64 R36, c[0x0][0x3e0] ;  /* 0x0000f800ff248b82 */ /* 0x000e220000000a00 */
[----:B------:R-:W-:Y:S02]  /*8d30*/  @!P0 IADD3 R0, P2, P3, R29, R38, R54 ;  /* 0x000000261d008210 */ /* 0x000fe40007b5e036 */
[----:B------:R-:W-:Y:S02]  /*8d40*/  @!P1 IADD3 R7, P4, R57, R26, RZ ;  /* 0x0000001a39079210 */ /* 0x000fe40007f9e0ff */
[----:B------:R-:W-:Y:S02]  /*8d50*/  @!P0 IADD3.X R13, R31, R44, R52, P2, P3 ;  /* 0x0000002c1f0d8210 */ /* 0x000fe400017e6434 */
[----:B------:R-:W-:Y:S01]  /*8d60*/  @!P0 IADD3 R11, P5, P6, R26, R45, R57 ;  /* 0x0000002d1a0b8210 */ /* 0x000fe20007ebe039 */
        /* <DEDUP_REMOVED lines=8> */
[----:B------:R-:W-:Y:S02]  /*8df0*/  CS2R R28, SRZ ;  /* 0x00000000001c7805 */ /* 0x000fe4000001ff00 */
[----:B------:R-:W-:Y:S02]  /*8e00*/  CS2R R26, SRZ ;  /* 0x00000000001a7805 */ /* 0x000fe4000001ff00 */
[----:B------:R-:W-:Y:S01]  /*8e10*/  @!P0 LEA.HI.X R13, R0, R37, R13, 0x1, P4 ;  /* 0x00000025000d8211 */ /* 0x000fe200020f0c0d */
[----:B------:R0:W5:Y:S01]  /*8e20*/  @!P1 LDG.E.128 R32, desc[UR54][R6.64] ;  /* 0x0000003606209981 */ /* 0x000162000c1e1d00 */
[----:B------:R-:W2:Y:S01]  /*8e30*/  LDC R0, c[0x0][0x428] ;  /* 0x00010a00ff007b82 */ /* 0x000ea20000000800 */
[----:B-1----:R-:W-:Y:S02]  /*8e40*/  @!P0 LEA R10, P3, R11, R24, 0x1 ;  /* 0x000000180b0a8211 */ /* 0x002fe400078608ff */
[----:B------:R-:W-:Y:S01]  /*8e50*/  CS2R R30, SRZ ;  /* 0x00000000001e7805 */ /* 0x000fe2000001ff00 */
[----:B------:R-:W-:Y:S01]  /*8e60*/  IMAD R15, R189, 0x40, R186 ;  /* 0x00000040bd0f7824 */ /* 0x000fe200078e02ba */
[----:B------:R-:W-:-:S02]  /*8e70*/  @!P1 LEA R8, P2, R9, UR6, 0x1 ;  /* 0x0000000609089c11 */ /* 0x000fc4000f8408ff */
[----:B------:R-:W-:Y:S02]  /*8e80*/  @!P0 LEA.HI.X R11, R11, R25, R14, 0x1, P3 ;  /* 0x000000190b0b8211 */ /* 0x000fe400018f0c0e */
[----:B------:R-:W-:Y:S01]  /*8e90*/  CS2R R24, SRZ ;  /* 0x0000000000187805 */ /* 0x000fe2000001ff00 */
[----:B------:R-:W-:Y:S01]  /*8ea0*/  IMAD R15, R220, 0x20, R15 ;  /* 0x00000020dc0f7824 */ /* 0x000fe200078e020f */
[----:B------:R-:W-:Y:S02]  /*8eb0*/  CS2R R36, SRZ ;  /* 0x0000000000247805 */ /* 0x000fe4000001ff00 */
[----:B------:R-:W-:Y:S01]  /*8ec0*/  CS2R R38, SRZ ;  /* 0x0000000000267805 */ /* 0x000fe2000001ff00 */
[----:B------:R-:W5:Y:S01]  /*8ed0*/  @!P0 LDG.E.128 R28, desc[UR54][R10.64] ;  /* 0x000000360a1c8981 */ /* 0x000f62000c1e1d00 */
[----:B------:R-:W-:-:S03]  /*8ee0*/  @!P1 LEA.HI.X R9, R9, UR7, R20, 0x1, P2 ;  /* 0x0000000709099c11 */ /* 0x000fc600090f0c14 */
[----:B------:R-:W5:Y:S01]  /*8ef0*/  @!P0 LDG.E.128 R24, desc[UR54][R12.64] ;  /* 0x000000360c188981 */ /* 0x000f62000c1e1d00 */
[----:B0-----:R-:W-:-:S03]  /*8f00*/  IMAD.MOV.U32 R6, RZ, RZ, R42 ;  /* 0x000000ffff067224 */ /* 0x001fc600078e002a */
[----:B------:R0:W5:Y:S01]  /*8f10*/  @!P1 LDG.E.128 R36, desc[UR54][R8.64] ;  /* 0x0000003608249981 */ /* 0x000162000c1e1d00 */
[----:B--2---:R-:W-:-:S13]  /*8f20*/  ISETP.NE.AND P0, PT, R0, 0x1, PT ;  /* 0x000000010000780c */ /* 0x004fda0003f05270 */
[----:B------:R-:W1:Y:S08]  /*8f30*/  @P0 LDC R0, c[0x0][0x42c] ;  /* 0x00010b00ff000b82 */ /* 0x000e700000000800 */
[----:B------:R-:W2:Y:S01]  /*8f40*/  @P0 LDC R7, c[0x0][0x430] ;  /* 0x00010c00ff070b82 */ /* 0x000ea20000000800 */
[----:B0-----:R-:W-:Y:S02]  /*8f50*/  IMAD.MOV.U32 R8, RZ, RZ, R40 ;  /* 0x000000ffff087224 */ /* 0x001fe400078e0028 */
[----:B-1----:R-:W-:-:S05]  /*8f60*/  @P0 IMAD.HI.U32 R0, R15, R0, RZ ;  /* 0x000000000f000227 */ /* 0x002fca00078e00ff */
[----:B--2---:R-:W-:-:S04]  /*8f70*/  @P0 SHF.R.U32.HI R15, RZ, R7, R0 ;  /* 0x00000007ff0f0219 */ /* 0x004fc80000011600 */
[----:B------:R-:W-:Y:S01]  /*8f80*/  SHF.R.S32.HI R41, RZ, 0x1f, R15 ;  /* 0x0000001fff297819 */ /* 0x000fe2000001140f */
[----:B------:R-:W-:Y:S02]  /*8f90*/  IMAD.MOV.U32 R7, RZ, RZ, R47 ;  /* 0x000000ffff077224 */ /* 0x000fe400078e002f */
[----:B------:R-:W-:Y:S02]  /*8fa0*/  IMAD.MOV.U32 R9, RZ, RZ, R49 ;  /* 0x000000ffff097224 */ /* 0x000fe400078e0031 */
[C---:B------:R-:W-:Y:S02]  /*8fb0*/  IMAD R0, R41.reuse, R4, RZ ;  /* 0x0000000429007224 */ /* 0x040fe400078e02ff */
[----:B------:R-:W-:Y:S02]  /*8fc0*/  IMAD R10, R41, R2, RZ ;  /* 0x00000002290a7224 */ /* 0x000fe400078e02ff */
[----:B------:R-:W-:-:S04]  /*8fd0*/  IMAD.WIDE.U32 R6, R15, R4, R6 ;  /* 0x000000040f067225 */ /* 0x000fc800078e0006 */
[----:B------:R-:W-:-:S04]  /*8fe0*/  IMAD.WIDE.U32 R8, R15, R2, R8 ;  /* 0x000000020f087225 */ /* 0x000fc800078e0008 */
[C---:B------:R-:W-:Y:S02]  /*8ff0*/  IMAD R5, R15.reuse, R5, R0 ;  /* 0x000000050f057224 */ /* 0x040fe400078e0200 */
[----:B------:R-:W-:Y:S02]  /*9000*/  IMAD R15, R15, R3, R10 ;  /* 0x000000030f0f7224 */ /* 0x000fe400078e020a */
[----:B------:R-:W-:Y:S01]  /*9010*/  IMAD.IADD R7, R7, 0x1, R5 ;  /* 0x0000000107077824 */ /* 0x000fe200078e0205 */
[----:B------:R-:W-:Y:S01]  /*9020*/  LEA R3, P0, R6, UR4, 0x1 ;  /* 0x0000000406037c11 */ /* 0x000fe2000f8008ff */
[----:B------:R-:W-:Y:S01]  /*9030*/  IMAD.IADD R5, R9, 0x1, R15 ;  /* 0x0000000109057824 */ /* 0x000fe200078e020f */
[----:B------:R-:W-:Y:S01]  /*9040*/  LEA R0, P1, R8, UR6, 0x1 ;  /* 0x0000000608007c11 */ /* 0x000fe2000f8208ff */
[----:B------:R-:W-:Y:S01]  /*9050*/  UMOV UR4, 0xffffffff ;  /* 0xffffffff00047882 */ /* 0x000fe20000000000 */
[----:B------:R-:W-:Y:S02]  /*9060*/  LEA.HI.X R4, R6, UR5, R7, 0x1, P0 ;  /* 0x0000000506047c11 */ /* 0x000fe400080f0c07 */
[----:B------:R-:W-:-:S02]  /*9070*/  LEA.HI.X R2, R8, UR7, R5, 0x1, P1 ;  /* 0x0000000708027c11 */ /* 0x000fc400088f0c05 */
[----:B------:R-:W-:Y:S01]  /*9080*/  LEA.HI R5, R218, R218, RZ, 0x1 ;  /* 0x000000dada057211 */ /* 0x000fe200078f08ff */
[----:B------:R-:W-:Y:S06]  /*9090*/  BRA.DIV UR4, `(.L_x_2770) ;  /* 0x000001b2041c7947 */ /* 0x000fec000b800000 */
.L_x_3026:
[----:B------:R-:W-:-:S03]  /*90a0*/  UMOV UR4, 0xffffffff ;  /* 0xffffffff00047882 */ /* 0x000fc60000000000 */
[----:B------:R-:W-:Y:S05]  /*90b0*/  BRA.DIV UR4, `(.L_x_2771) ;  /* 0x000001b2043c7947 */ /* 0x000fea000b800000 */
.L_x_3029:
[----:B------:R-:W-:-:S03]  /*90c0*/  UMOV UR4, 0xffffffff ;  /* 0xffffffff00047882 */ /* 0x000fc60000000000 */
[----:B------:R-:W-:Y:S05]  /*90d0*/  BRA.DIV UR4, `(.L_x_2772) ;  /* 0x000001b2045c7947 */ /* 0x000fea000b800000 */
.L_x_3032:
[----:B------:R-:W-:-:S03]  /*90e0*/  UMOV UR4, 0xffffffff ;  /* 0xffffffff00047882 */ /* 0x000fc60000000000 */
[----:B------:R-:W-:Y:S05]  /*90f0*/  BRA.DIV UR4, `(.L_x_2773) ;  /* 0x000001b2047c7947 */ /* 0x000fea000b800000 */
.L_x_3035:
[----:B------:R-:W-:-:S03]  /*9100*/  UMOV UR4, 0xffffffff ;  /* 0xffffffff00047882 */ /* 0x000fc60000000000 */
[----:B------:R-:W-:Y:S05]  /*9110*/  BRA.DIV UR4, `(.L_x_2774) ;  /* 0x000001b2049c7947 */ /* 0x000fea000b800000 */
.L_x_3038:
[----:B------:R-:W-:Y:S01]  /*9120*/  UMOV UR4, 0xffffffff ;  /* 0xffffffff00047882 */ /* 0x000fe20000000000 */
[----:B------:R-:W-:Y:S02]  /*9130*/  LOP3.LUT R5, R5, 0xfffffffe, RZ, 0xc0, !PT ;  /* 0xfffffffe05057812 */ /* 0x000fe400078ec0ff */
[----:B------:R-:W-:Y:S05]  /*9140*/  BRA.DIV UR4, `(.L_x_2775) ;  /* 0x000001b204b87947 */ /* 0x000fea000b800000 */
.L_x_3041:
[----:B------:R-:W-:Y:S01]  /*9150*/  UMOV UR4, 0xffffffff ;  /* 0xffffffff00047882 */ /* 0x000fe20000000000 */
[----:B------:R-:W-:Y:S02]  /*9160*/  IMAD.IADD R56, R218, 0x1, -R5 ;  /* 0x00000001da387824 */ /* 0x000fe400078e0a05 */
[----:B------:R-:W-:Y:S05]  /*9170*/  BRA.DIV UR4, `(.L_x_2776) ;  /* 0x000001b204d47947 */ /* 0x000fea000b800000 */
.L_x_3044:
[----:B------:R-:W-:Y:S01]  /*9180*/  UMOV UR4, 0xffffffff ;  /* 0xffffffff00047882 */ /* 0x000fe20000000000 */
[----:B------:R-:W-:Y:S02]  /*9190*/  SHF.L.U32 R3, R56, 0x1f, RZ ;  /* 0x0000001f38037819 */ /* 0x000fe400000006ff */
[----:B------:R-:W-:Y:S05]  /*91a0*/  BRA.DIV UR4, `(.L_x_2777) ;  /* 0x000001b204f07947 */ /* 0x000fea000b800000 */
.L_x_3047:
        /* <DEDUP_REMOVED lines=28> */
[-C--:B------:R-:W-:Y:S01]  /*9370*/  ISETP.GE.OR P2, PT, R186, R59.reuse, P0 ;  /* 0x0000003bba00720c */ /* 0x080fe20000746670 */
[----:B------:R-:W-:Y:S01]  /*9380*/  IMAD.MOV.U32 R53, RZ, RZ, R27 ;  /* 0x000000ffff357224 */ /* 0x000fe200078e001b */
[----:B------:R-:W-:-:S02]  /*9390*/  ISETP.GE.OR P0, PT, R234, R59, P0 ;  /* 0x0000003bea00720c */ /* 0x000fc40000706670 */
[----:B------:R-:W-:Y:S02]  /*93a0*/  PRMT R50, R50, 0x5410, R4 ;  /* 0x0000541032327816 */ /* 0x000fe40000000004 */
[----:B------:R-:W-:Y:S02]  /*93b0*/  PRMT R51, R51, 0x5410, R5 ;  /* 0x0000541033337816 */ /* 0x000fe40000000005 */
[----:B------:R-:W-:Y:S01]  /*93c0*/  PRMT R46, R0, 0x5410, R2 ;  /* 0x00005410002e7816 */ /* 0x000fe20000000002 */
[----:B0-----:R-:W-:Y:S06]  /*93d0*/  @!P1 BRA `(.L_x_2779) ;  /* 0x000001b0008c9947 */ /* 0x001fec0003800000 */
.L_x_3048:
[----:B------:R-:W-:Y:S05]  /*93e0*/  BSYNC B1 ;  /* 0x0000000000017941 */ /* 0x000fea0003800000 */
.L_x_2778:
[----:B------:R-:W-:Y:S04]  /*93f0*/  BSSY B1, `(.L_x_2780) ;  /* 0x000006a000017945 */ /* 0x000fe80003800000 */
[----:B------:R-:W-:Y:S05]  /*9400*/  @P2 BRA `(.L_x_2781) ;  /* 0x0000000400a02947 */ /* 0x000fea0003800000 */
[----:B------:R-:W-:Y:S01]  /*9410*/  IMAD.SHL.U32 R0, R194, 0x40, RZ ;  /* 0x00000040c2007824 */ /* 0x000fe200078e00ff */
[----:B------:R-:W-:Y:S01]  /*9420*/  SHF.R.U64 R32, R32, 0x10, R33 ;  /* 0x0000001020207819 */ /* 0x000fe20000001221 */
[----:B------:R-:W-:Y:S01]  /*9430*/  IMAD.IADD R2, R16, 0x1, R21 ;  /* 0x0000000110027824 */ /* 0x000fe200078e0215 */
[----:B------:R-:W-:Y:S02]  /*9440*/  SHF.R.U32.HI R41, RZ, 0x10, R39 ;  /* 0x00000010ff297819 */ /* 0x000fe40000011627 */
[----:B0-----:R-:W-:Y:S02]  /*9450*/  LOP3.LUT R3, R0, 0x1c0, RZ, 0xc0, !PT ;  /* 0x000001c000037812 */ /* 0x001fe400078ec0ff */
[----:B------:R-:W-:Y:S02]  /*9460*/  SHF.R.U32.HI R33, RZ, 0x10, R33 ;  /* 0x00000010ff217819 */ /* 0x000fe40000011621 */
[----:B------:R-:W-:Y:S02]  /*9470*/  LOP3.LUT R0, R3, 0x38, R16, 0xf8, !PT ;  /* 0x0000003803007812 */ /* 0x000fe400078ef810 */
[----:B------:R-:W-:-:S02]  /*9480*/  SHF.R.U32.HI R5, RZ, 0x3, R3 ;  /* 0x00000003ff057819 */ /* 0x000fc40000011603 */
[----:B------:R-:W-:Y:S02]  /*9490*/  LOP3.LUT R2, R3, 0x38, R2, 0xf8, !PT ;  /* 0x0000003803027812 */ /* 0x000fe400078ef802 */
[-C--:B------:R-:W-:Y:S02]  /*94a0*/  LOP3.LUT R0, R0, R5.reuse, RZ, 0x3c, !PT ;  /* 0x0000000500007212 */ /* 0x080fe400078e3cff */
[----:B------:R-:W-:Y:S02]  /*94b0*/  LOP3.LUT R2, R2, R5, RZ, 0x3c, !PT ;  /* 0x0000000502027212 */ /* 0x000fe400078e3cff */
[----:B------:R-:W-:Y:S01]  /*94c0*/  PRMT R32, R20, 0x5432, R32 ;  /* 0x0000543214207816 */ /* 0x000fe20000000020 */
[----:B------:R-:W-:Y:S01]  /*94d0*/  IMAD R3, R213, 0x200, R0 ;  /* 0x00000200d5037824 */ /* 0x000fe200078e0200 */
[----:B------:R-:W-:Y:S02]  /*94e0*/  SHF.R.U32.HI R0, RZ, 0x10, R37 ;  /* 0x00000010ff007819 */ /* 0x000fe40000011625 */
[----:B------:R-:W-:Y:S01]  /*94f0*/  SHF.R.U64 R12, R34, 0x10, R35 ;  /* 0x00000010220c7819 */ /* 0x000fe20000001223 */
[----:B------:R-:W-:Y:S01]  /*9500*/  IMAD R42, R3, 0x2, R18 ;  /* 0x00000002032a7824 */ /* 0x000fe200078e0212 */
[----:B------:R-:W-:Y:S01]  /*9510*/  SHF.R.U64 R40, R38, 0x10, R39 ;  /* 0x0000001026287819 */ /* 0x000fe20000001227 */
[----:B------:R-:W-:Y:S01]  /*9520*/  IMAD R3, R213, 0x200, R2 ;  /* 0x00000200d5037824 */ /* 0x000fe200078e0202 */
[----:B------:R-:W-:-:S02]  /*9530*/  SHF.R.U64 R2, R36, 0x10, R37 ;  /* 0x0000001024027819 */ /* 0x000fc40000001225 */
[----:B------:R-:W0:Y:S01]  /*9540*/  LDS.128 R8, [R42+0x20400] ;  /* 0x020400002a087984 */ /* 0x000e220000000c00 */
[----:B------:R-:W-:Y:S01]  /*9550*/  IMAD R44, R3, 0x2, R18 ;  /* 0x00000002032c7824 */ /* 0x000fe200078e0212 */
[C---:B------:R-:W-:Y:S02]  /*9560*/  PRMT R37, R13.reuse, 0x5432, R2 ;  /* 0x000054320d257816 */ /* 0x040fe40000000002 */
[----:B------:R-:W-:Y:S02]  /*9570*/  PRMT R41, R13, 0x5410, R41 ;  /* 0x000054100d297816 */ /* 0x000fe40000000029 */
[----:B------:R-:W1:Y:S01]  /*9580*/  LDS.128 R4, [R44+0x20400] ;  /* 0x020400002c047984 */ /* 0x000e620000000c00 */
[----:B------:R-:W-:Y:S01]  /*9590*/  PRMT R34, R14, 0x5410, R33 ;  /* 0x000054100e227816 */ /* 0x000fe20000000021 */
[----:B------:R-:W-:Y:S01]  /*95a0*/  IMAD.U32 R38, R37, 0x10000, RZ ;  /* 0x0001000025267824 */ /* 0x000fe200078e00ff */
[----:B------:R-:W-:Y:S01]  /*95b0*/  SHF.R.U32.HI R3, RZ, 0x10, R35 ;  /* 0x00000010ff037819 */ /* 0x000fe20000011623 */
[----:B------:R-:W-:Y:S01]  /*95c0*/  IMAD.U32 R33, R32, 0x10000, RZ ;  /* 0x0001000020217824 */ /* 0x000fe200078e00ff */
[----:B------:R-:W-:-:S02]  /*95d0*/  PRMT R35, R43, 0x5432, R12 ;  /* 0x000054322b237816 */ /* 0x000fc4000000000c */
[----:B------:R-:W-:Y:S02]  /*95e0*/  PRMT R39, R14, 0x5432, R0 ;  /* 0x000054320e277816 */ /* 0x000fe40000000000 */
[----:B------:R-:W-:Y:S02]  /*95f0*/  LOP3.LUT R37, R37, 0xffff0000, RZ, 0xc0, !PT ;  /* 0xffff000025257812 */ /* 0x000fe400078ec0ff */
[C---:B------:R-:W-:Y:S02]  /*9600*/  PRMT R36, R15.reuse, 0x5410, R3 ;  /* 0x000054100f247816 */ /* 0x040fe40000000003 */
[----:B------:R-:W-:Y:S01]  /*9610*/  PRMT R40, R15, 0x5432, R40 ;  /* 0x000054320f287816 */ /* 0x000fe20000000028 */
[C---:B0-----:R-:W-:Y:S01]  /*9620*/  IMAD.U32 R0, R8.reuse, 0x10000, RZ ;  /* 0x0001000008007824 */ /* 0x041fe200078e00ff */
[----:B------:R-:W-:Y:S01]  /*9630*/  LOP3.LUT R2, R8, 0xffff0000, RZ, 0xc0, !PT ;  /* 0xffff000008027812 */ /* 0x000fe200078ec0ff */
[C---:B------:R-:W-:Y:S01]  /*9640*/  IMAD.U32 R3, R9.reuse, 0x10000, RZ ;  /* 0x0001000009037824 */ /* 0x040fe200078e00ff */
[----:B------:R-:W-:Y:S01]  /*9650*/  LOP3.LUT R8, R9, 0xffff0000, RZ, 0xc0, !PT ;  /* 0xffff000009087812 */ /* 0x000fe200078ec0ff */
[C---:B------:R-:W-:Y:S01]  /*9660*/  IMAD.U32 R9, R10.reuse, 0x10000, RZ ;  /* 0x000100000a097824 */ /* 0x040fe200078e00ff */
        /* <DEDUP_REMOVED lines=9> */
[----:B------:R-:W-:Y:S01]  /*9700*/  FFMA.FTZ R43, R0, R33, -R43 ;  /* 0x00000021002b7223 */ /* 0x000fe2000001082b */
[----:B------:R-:W-:Y:S01]  /*9710*/  FMUL.FTZ R33, R4, R37 ;  /* 0x0000002504217220 */ /* 0x000fe20000410000 */
[----:B------:R-:W-:Y:S01]  /*9720*/  FFMA.FTZ R45, R0, R38, R45 ;  /* 0x00000026002d7223 */ /* 0x000fe2000001002d */
[----:B------:R-:W-:Y:S02]  /*9730*/  IMAD.U32 R0, R34, 0x10000, RZ ;  /* 0x0001000022007824 */ /* 0x000fe400078e00ff */
[-C--:B------:R-:W-:Y:S01]  /*9740*/  FMUL.FTZ R47, R4, R13.reuse ;  /* 0x0000000d042f7220 */ /* 0x080fe20000410000 */
[----:B------:R-:W-:Y:S01]  /*9750*/  FFMA.FTZ R4, R2, R13, -R33 ;  /* 0x0000000d02047223 */ /* 0x000fe20000010821 */
[C---:B------:R-:W-:Y:S01]  /*9760*/  FMUL.FTZ R38, R14.reuse, R32 ;  /* 0x000000200e267220 */ /* 0x040fe20000410000 */
[----:B------:R-:W-:Y:S01]  /*9770*/  LOP3.LUT R39, R39, 0xffff0000, RZ, 0xc0, !PT ;  /* 0xffff000027277812 */ /* 0x000fe200078ec0ff */
[-C--:B------:R-:W-:Y:S01]  /*9780*/  FMUL.FTZ R13, R14, R0.reuse ;  /* 0x000000000e0d7220 */ /* 0x080fe20000410000 */
[----:B------:R-:W-:Y:S01]  /*9790*/  LOP3.LUT R34, R34, 0xffff0000, RZ, 0xc0, !PT ;  /* 0xffff000022227812 */ /* 0x000fe200078ec0ff */
[----:B------:R-:W-:Y:S01]  /*97a0*/  FFMA.FTZ R14, R2, R37, R47 ;  /* 0x00000025020e7223 */ /* 0x000fe2000001002f */
[C---:B------:R-:W-:Y:S01]  /*97b0*/  FFMA.FTZ R38, R3.reuse, R0, -R38 ;  /* 0x0000000003267223 */ /* 0x040fe20000010826 */
[----:B------:R-:W-:Y:S01]  /*97c0*/  FFMA.FTZ R13, R3, R32, R13 ;  /* 0x00000020030d7223 */ /* 0x000fe2000001000d */
[----:B------:R-:W-:Y:S01]  /*97d0*/  FMUL.FTZ R3, R5, R39 ;  /* 0x0000002705037220 */ /* 0x000fe20000410000 */
[----:B------:R-:W-:Y:S01]  /*97e0*/  SHF.L.U32 R2, R40, 0x10, RZ ;  /* 0x0000001028027819 */ /* 0x000fe200000006ff */
[----:B------:R-:W-:-:S02]  /*97f0*/  IMAD.U32 R15, R6, 0x10000, RZ ;  /* 0x00010000060f7824 */ /* 0x000fc400078e00ff */
[-C--:B------:R-:W-:Y:S01]  /*9800*/  FMUL.FTZ R37, R5, R34.reuse ;  /* 0x0000002205257220 */ /* 0x080fe20000410000 */
[----:B------:R-:W-:Y:S02]  /*9810*/  IMAD.U32 R0, R35, 0x10000, RZ ;  /* 0x0001000023007824 */ /* 0x000fe400078e00ff */
[C---:B------:R-:W-:Y:S01]  /*9820*/  FFMA.FTZ R33, R8.reuse, R34, -R3 ;  /* 0x0000002208217223 */ /* 0x040fe20000010803 */
[----:B------:R-:W-:Y:S02]  /*9830*/  IMAD.U32 R20, R7, 0x10000, RZ ;  /* 0x0001000007147824 */ /* 0x000fe400078e00ff */
[----:B------:R-:W-:Y:S01]  /*9840*/  FMUL.FTZ R34, R15, R2 ;  /* 0x000000020f227220 */ /* 0x000fe20000410000 */
[----:B------:R-:W-:Y:S02]  /*9850*/  IMAD.U32 R5, R41, 0x10000, RZ ;  /* 0x0001000029057824 */ /* 0x000fe400078e00ff */
[----:B------:R-:W-:Y:S01]  /*9860*/  FMUL.FTZ R15, R15, R0 ;  /* 0x000000000f0f7220 */ /* 0x000fe20000410000 */
[----:B------:R-:W-:Y:S01]  /*9870*/  FFMA.FTZ R32, R8, R39, R37 ;  /* 0x0000002708207223 */ /* 0x000fe20000010025 */
        /* <DEDUP_REMOVED lines=11> */
[----:B------:R-:W-:-:S02]  /*9930*/  LOP3.LUT R0, R41, 0xffff0000, RZ, 0xc0, !PT ;  /* 0xffff000029007812 */ /* 0x000fc400078ec0ff */
[----:B------:R-:W-:Y:S01]  /*9940*/  LOP3.LUT R35, R35, 0xffff0000, RZ, 0xc0, !PT ;  /* 0xffff000023237812 */ /* 0x000fe200078ec0ff */
[----:B------:R-:W-:Y:S01]  /*9950*/  FMUL.FTZ R5, R6, R3 ;  /* 0x0000000306057220 */ /* 0x000fe20000410000 */
[----:B------:R-:W-:Y:S01]  /*9960*/  LOP3.LUT R36, R36, 0xffff0000, RZ, 0xc0, !PT ;  /* 0xffff000024247812 */ /* 0x000fe200078ec0ff */
[----:B------:R-:W-:Y:S01]  /*9970*/  FMUL.FTZ R2, R7, R0 ;  /* 0x0000000007027220 */ /* 0x000fe20000410000 */
[----:B------:R-:W-:Y:S01]  /*9980*/  LOP3.LUT R11, R11, 0xffff0000, RZ, 0xc0, !PT ;  /* 0xffff00000b0b7812 */ /* 0x000fe200078ec0ff */
[-C--:B------:R-:W-:Y:S01]  /*9990*/  FMUL.FTZ R6, R6, R35.reuse ;  /* 0x0000002306067220 */ /* 0x080fe20000410000 */
[----:B------:R-:W-:Y:S01]  /*99a0*/  FFMA.FTZ R35, R10, R35, -R5 ;  /* 0x000000230a237223 */ /* 0x000fe20000010805 */
[-C--:B------:R-:W-:Y:S01]  /*99b0*/  FMUL.FTZ R7, R7, R36.reuse ;  /* 0x0000002407077220 */ /* 0x080fe20000410000 */
[----:B------:R-:W-:Y:S01]  /*99c0*/  F2FP.BF16.F32.PACK_AB R4, R4, R43 ;  /* 0x0000002b0404723e */ /* 0x000fe200000010ff */
[C---:B------:R-:W-:Y:S01]  /*99d0*/  FFMA.FTZ R2, R11.reuse, R36, -R2 ;  /* 0x000000240b027223 */ /* 0x040fe20000010802 */
[----:B------:R-:W-:Y:S01]  /*99e0*/  FFMA.FTZ R10, R10, R3, R6 ;  /* 0x000000030a0a7223 */ /* 0x000fe20000010006 */
[----:B------:R-:W-:Y:S01]  /*99f0*/  FFMA.FTZ R11, R11, R0, R7 ;  /* 0x000000000b0b7223 */ /* 0x000fe20000010007 */
[----:B------:R-:W-:-:S02]  /*9a00*/  F2FP.BF16.F32.PACK_AB R5, R33, R38 ;  /* 0x000000262105723e */ /* 0x000fc400000010ff */
[----:B------:R-:W-:Y:S02]  /*9a10*/  F2FP.BF16.F32.PACK_AB R6, R35, R34 ;  /* 0x000000222306723e */ /* 0x000fe400000010ff */
[----:B------:R-:W-:Y:S02]  /*9a20*/  F2FP.BF16.F32.PACK_AB R7, R2, R37 ;  /* 0x000000250207723e */ /* 0x000fe400000010ff */
[----:B------:R-:W-:Y:S02]  /*9a30*/  F2FP.BF16.F32.PACK_AB R8, R14, R45 ;  /* 0x0000002d0e08723e */ /* 0x000fe400000010ff */
[----:B------:R-:W-:Y:S01]  /*9a40*/  F2FP.BF16.F32.PACK_AB R9, R32, R13 ;  /* 0x0000000d2009723e */ /* 0x000fe200000010ff */
[----:B------:R1:W-:Y:S01]  /*9a50*/  STS.128 [R42+0x20400], R4 ;  /* 0x020400042a007388 */ /* 0x0003e20000000c00 */
[----:B------:R-:W-:Y:S02]  /*9a60*/  F2FP.BF16.F32.PACK_AB R10, R10, R15 ;  /* 0x0000000f0a0a723e */ /* 0x000fe400000010ff */
[----:B------:R-:W-:-:S05]  /*9a70*/  F2FP.BF16.F32.PACK_AB R11, R11, R12 ;  /* 0x0000000c0b0b723e */ /* 0x000fca00000010ff */
[----:B------:R1:W-:Y:S02]  /*9a80*/  STS.128 [R44+0x20400], R8 ;  /* 0x020400082c007388 */ /* 0x0003e40000000c00 */
.L_x_2781:
[----:B------:R-:W-:Y:S05]  /*9a90*/  BSYNC B1 ;  /* 0x0000000000017941 */ /* 0x000fea0003800000 */
.L_x_2780:
[----:B------:R-:W-:Y:S01]  /*9aa0*/  PRMT R13, R52, 0x5410, R53 ;  /* 0x00005410340d7816 */ /* 0x000fe20000000035 */
[----:B------:R-:W-:Y:S06]  /*9ab0*/  @P0 BRA `(.L_x_2767) ;  /* 0x0000000400840947 */ /* 0x000fec0003800000 */
[----:B------:R-:W-:Y:S01]  /*9ac0*/  IMAD.IADD R21, R16, 0x1, R21 ;  /* 0x0000000110157824 */ /* 0x000fe200078e0215 */
[----:B-1----:R-:W1:Y:S01]  /*9ad0*/  LDS.128 R8, [R227+0x20400] ;  /* 0x02040000e3087984 */ /* 0x002e620000000c00 */
[--C-:B------:R-:W-:Y:S02]  /*9ae0*/  SHF.R.U64 R12, R28, 0x10, R29.reuse ;  /* 0x000000101c0c7819 */ /* 0x100fe4000000121d */
[----:B------:R-:W-:Y:S02]  /*9af0*/  SHF.R.U32.HI R2, RZ, 0x10, R29 ;  /* 0x00000010ff027819 */ /* 0x000fe4000001161d */
[----:B------:R-:W-:Y:S02]  /*9b00*/  LOP3.LUT R0, R230, 0x38, R21, 0xf8, !PT ;  /* 0x00000038e6007812 */ /* 0x000fe400078ef815 */
[----:B------:R-:W-:Y:S02]  /*9b10*/  SHF.R.U64 R29, R24, 0x10, R25 ;  /* 0x00000010181d7819 */ /* 0x000fe40000001219 */
[----:B------:R-:W-:-:S02]  /*9b20*/  LOP3.LUT R0, R0, R235, RZ, 0x3c, !PT ;  /* 0x000000eb00007212 */ /* 0x000fc400078e3cff */
[----:B------:R-:W-:Y:S02]  /*9b30*/  PRMT R29, R46, 0x5410, R29 ;  /* 0x000054102e1d7816 */ /* 0x000fe4000000001d */
[----:B------:R-:W-:Y:S01]  /*9b40*/  PRMT R24, R48, 0x5432, R12 ;  /* 0x0000543230187816 */ /* 0x000fe2000000000c */
[----:B0-----:R-:W-:Y:S01]  /*9b50*/  IMAD.IADD R3, R231, 0x1, R0 ;  /* 0x00000001e7037824 */ /* 0x001fe200078e0200 */
[----:B------:R-:W-:Y:S02]  /*9b60*/  SHF.R.U64 R0, R30, 0x10, R31 ;  /* 0x000000101e007819 */ /* 0x000fe4000000121f */
[----:B------:R-:W-:Y:S01]  /*9b70*/  SHF.R.U32.HI R30, RZ, 0x10, R25 ;  /* 0x00000010ff1e7819 */ /* 0x000fe20000011619 */
[----:B------:R-:W-:Y:S01]  /*9b80*/  IMAD R3, R3, 0x2, R18 ;  /* 0x0000000203037824 */ /* 0x000fe200078e0212 */
[----:B------:R-:W-:Y:S01]  /*9b90*/  SHF.R.U32.HI R28, RZ, 0x10, R31 ;  /* 0x00000010ff1c7819 */ /* 0x000fe2000001161f */
[----:B------:R-:W-:Y:S01]  /*9ba0*/  IMAD.U32 R31, R29, 0x10000, RZ ;  /* 0x000100001d1f7824 */ /* 0x000fe200078e00ff */
[----:B------:R-:W-:Y:S01]  /*9bb0*/  PRMT R30, R46, 0x5432, R30 ;  /* 0x000054322e1e7816 */ /* 0x000fe2000000001e */
[----:B------:R-:W-:Y:S01]  /*9bc0*/  IMAD.U32 R25, R24, 0x10000, RZ ;  /* 0x0001000018197824 */ /* 0x000fe200078e00ff */
[----:B------:R-:W0:Y:S01]  /*9bd0*/  LDS.128 R4, [R3+0x20400] ;  /* 0x0204000003047984 */ /* 0x000e220000000c00 */
[----:B------:R-:W-:-:S02]  /*9be0*/  SHF.R.U64 R33, R26, 0x10, R27 ;  /* 0x000000101a217819 */ /* 0x000fc4000000121b */
[----:B------:R-:W-:Y:S01]  /*9bf0*/  SHF.R.U32.HI R34, RZ, 0x10, R27 ;  /* 0x00000010ff227819 */ /* 0x000fe2000001161b */
[----:B------:R-:W-:Y:S01]  /*9c00*/  IMAD.U32 R32, R30, 0x10000, RZ ;  /* 0x000100001e207824 */ /* 0x000fe200078e00ff */
[----:B------:R-:W-:Y:S02]  /*9c10*/  PRMT R26, R49, 0x5432, R2 ;  /* 0x00005432311a7816 */ /* 0x000fe40000000002 */
[----:B------:R-:W-:Y:S02]  /*9c20*/  PRMT R27, R50, 0x5432, R0 ;  /* 0x00005432321b7816 */ /* 0x000fe40000000000 */
[----:B------:R-:W-:Y:S02]  /*9c30*/  PRMT R34, R13, 0x5432, R34 ;  /* 0x000054320d227816 */ /* 0x000fe40000000022 */
[----:B------:R-:W-:Y:S02]  /*9c40*/  PRMT R28, R51, 0x5432, R28 ;  /* 0x00005432331c7816 */ /* 0x000fe4000000001c */
[----:B------:R-:W-:Y:S01]  /*9c50*/  PRMT R33, R13, 0x5410, R33 ;  /* 0x000054100d217816 */ /* 0x000fe20000000021 */
[----:B------:R-:W-:Y:S01]  /*9c60*/  IMAD.U32 R36, R34, 0x10000, RZ ;  /* 0x0001000022247824 */ /* 0x000fe200078e00ff */
[----:B------:R-:W-:Y:S01]  /*9c70*/  LOP3.LUT R29, R29, 0xffff0000, RZ, 0xc0, !PT ;  /* 0xffff00001d1d7812 */ /* 0x000fe200078ec0ff */
[C---:B-1----:R-:W-:Y:S01]  /*9c80*/  IMAD.U32 R0, R8.reuse, 0x10000, RZ ;  /* 0x0001000008007824 */ /* 0x042fe200078e00ff */
        /* <DEDUP_REMOVED lines=15> */
[C---:B------:R-:W-:Y:S01]  /*9d80*/  IMAD.U32 R14, R26.reuse, 0x10000, RZ ;  /* 0x000100001a0e7824 */ /* 0x040fe200078e00ff */
[----:B------:R-:W-:Y:S01]  /*9d90*/  LOP3.LUT R26, R26, 0xffff0000, RZ, 0xc0, !PT ;  /* 0xffff00001a1a7812 */ /* 0x000fe200078ec0ff */
[----:B------:R-:W-:Y:S01]  /*9da0*/  FFMA.FTZ R35, R0, R25, -R35 ;  /* 0x0000001900237223 */ /* 0x000fe20000010823 */
[----:B------:R-:W-:Y:S01]  /*9db0*/  FMUL.FTZ R25, R15, R32 ;  /* 0x000000200f197220 */ /* 0x000fe20000410000 */
[----:B------:R-:W-:-:S02]  /*9dc0*/  IMAD.U32 R21, R7, 0x10000, RZ ;  /* 0x0001000007157824 */ /* 0x000fc400078e00ff */
[----:B------:R-:W-:Y:S01]  /*9dd0*/  FFMA.FTZ R37, R0, R31, R37 ;  /* 0x0000001f00257223 */ /* 0x000fe20000010025 */
[----:B------:R-:W-:Y:S02]  /*9de0*/  IMAD.U32 R0, R28, 0x10000, RZ ;  /* 0x000100001c007824 */ /* 0x000fe400078e00ff */
[-C--:B------:R-:W-:Y:S01]  /*9df0*/  FMUL.FTZ R15, R15, R14.reuse ;  /* 0x0000000e0f0f7220 */ /* 0x080fe20000410000 */
[C---:B------:R-:W-:Y:S01]  /*9e00*/  FFMA.FTZ R25, R12.reuse, R14, -R25 ;  /* 0x0000000e0c197223 */ /* 0x040fe20000010819 */
[C---:B------:R-:W-:Y:S01]  /*9e10*/  FMUL.FTZ R14, R21.reuse, R36 ;  /* 0x00000024150e7220 */ /* 0x040fe20000410000 */
[----:B------:R-:W-:Y:S01]  /*9e20*/  FMUL.FTZ R21, R21, R0 ;  /* 0x0000000015157220 */ /* 0x000fe20000410000 */
[----:B------:R-:W-:Y:S01]  /*9e30*/  FFMA.FTZ R32, R12, R32, R15 ;  /* 0x000000200c207223 */ /* 0x000fe2000001000f */
[----:B------:R-:W-:Y:S01]  /*9e40*/  LOP3.LUT R15, R24, 0xffff0000, RZ, 0xc0, !PT ;  /* 0xffff0000180f7812 */ /* 0x000fe200078ec0ff */
[C---:B------:R-:W-:Y:S01]  /*9e50*/  FFMA.FTZ R31, R13.reuse, R0, -R14 ;  /* 0x000000000d1f7223 */ /* 0x040fe2000001080e */
[----:B------:R-:W-:Y:S01]  /*9e60*/  FFMA.FTZ R36, R13, R36, R21 ;  /* 0x000000240d247223 */ /* 0x000fe20000010015 */
[----:B------:R-:W-:Y:S01]  /*9e70*/  FMUL.FTZ R13, R4, R29 ;  /* 0x0000001d040d7220 */ /* 0x000fe20000410000 */
[----:B------:R-:W-:-:S02]  /*9e80*/  IMAD.U32 R20, R6, 0x10000, RZ ;  /* 0x0001000006147824 */ /* 0x000fc400078e00ff */
[-C--:B------:R-:W-:Y:S01]  /*9e90*/  FMUL.FTZ R21, R4, R15.reuse ;  /* 0x0000000f04157220 */ /* 0x080fe20000410000 */
[----:B------:R-:W-:Y:S02]  /*9ea0*/  IMAD.U32 R4, R33, 0x10000, RZ ;  /* 0x0001000021047824 */ /* 0x000fe400078e00ff */
[----:B------:R-:W-:Y:S01]  /*9eb0*/  FFMA.FTZ R12, R2, R15, -R13 ;  /* 0x0000000f020c7223 */ /* 0x000fe2000001080d */
[----:B------:R-:W-:Y:S01]  /*9ec0*/  FMUL.FTZ R13, R5, R30 ;  /* 0x0000001e050d7220 */ /* 0x000fe20000410000 */
[----:B------:R-:W-:Y:S01]  /*9ed0*/  LOP3.LUT R6, R6, 0xffff0000, RZ, 0xc0, !PT ;  /* 0xffff000006067812 */ /* 0x000fe200078ec0ff */
[----:B------:R-:W-:Y:S01]  /*9ee0*/  IMAD.U32 R0, R27, 0x10000, RZ ;  /* 0x000100001b007824 */ /* 0x000fe200078e00ff */
[----:B------:R-:W-:Y:S01]  /*9ef0*/  LOP3.LUT R7, R7, 0xffff0000, RZ, 0xc0, !PT ;  /* 0xffff000007077812 */ /* 0x000fe200078ec0ff */
[----:B------:R-:W-:Y:S01]  /*9f00*/  FMUL.FTZ R5, R5, R26 ;  /* 0x0000001a05057220 */ /* 0x000fe20000410000 */
[----:B------:R-:W-:Y:S01]  /*9f10*/  FMUL.FTZ R14, R20, R4 ;  /* 0x00000004140e7220 */ /* 0x000fe20000410000 */
[----:B------:R-:W-:Y:S01]  /*9f20*/  LOP3.LUT R33, R33, 0xffff0000, RZ, 0xc0, !PT ;  /* 0xffff000021217812 */ /* 0x000fe200078ec0ff */
[C---:B------:R-:W-:Y:S01]  /*9f30*/  FFMA.FTZ R26, R8.reuse, R26, -R13 ;  /* 0x0000001a081a7223 */ /* 0x040fe2000001080d */
[----:B------:R-:W-:Y:S01]  /*9f40*/  LOP3.LUT R27, R27, 0xffff0000, RZ, 0xc0, !PT ;  /* 0xffff00001b1b7812 */ /* 0x000fe200078ec0ff */
[----:B------:R-:W-:Y:S01]  /*9f50*/  FFMA.FTZ R13, R8, R30, R5 ;  /* 0x0000001e080d7223 */ /* 0x000fe20000010005 */
[----:B------:R-:W-:Y:S01]  /*9f60*/  LOP3.LUT R28, R28, 0xffff0000, RZ, 0xc0, !PT ;  /* 0xffff00001c1c7812 */ /* 0x000fe200078ec0ff */
[-C--:B------:R-:W-:Y:S01]  /*9f70*/  FMUL.FTZ R20, R20, R0.reuse ;  /* 0x0000000014147220 */ /* 0x080fe20000410000 */
[----:B------:R-:W-:Y:S01]  /*9f80*/  FFMA.FTZ R14, R9, R0, -R14 ;  /* 0x00000000090e7223 */ /* 0x000fe2000001080e */
[C---:B------:R-:W-:Y:S01]  /*9f90*/  FMUL.FTZ R5, R6.reuse, R33 ;  /* 0x0000002106057220 */ /* 0x040fe20000410000 */
[C---:B------:R-:W-:Y:S01]  /*9fa0*/  FMUL.FTZ R0, R7.reuse, R34 ;  /* 0x0000002207007220 */ /* 0x040fe20000410000 */
[-C--:B------:R-:W-:Y:S01]  /*9fb0*/  FMUL.FTZ R6, R6, R27.reuse ;  /* 0x0000001b06067220 */ /* 0x080fe20000410000 */
[-C--:B------:R-:W-:Y:S01]  /*9fc0*/  FMUL.FTZ R7, R7, R28.reuse ;  /* 0x0000001c07077220 */ /* 0x080fe20000410000 */
[----:B------:R-:W-:Y:S01]  /*9fd0*/  FFMA.FTZ R27, R10, R27, -R5 ;  /* 0x0000001b0a1b7223 */ /* 0x000fe20000010805 */
[----:B------:R-:W-:Y:S01]  /*9fe0*/  FFMA.FTZ R0, R11, R28, -R0 ;  /* 0x0000001c0b007223 */ /* 0x000fe20000010800 */
[----:B------:R-:W-:Y:S01]  /*9ff0*/  FFMA.FTZ R2, R2, R29, R21 ;  /* 0x0000001d02027223 */ /* 0x000fe20000010015 */
[----:B------:R-:W-:Y:S01]  /*a000*/  FFMA.FTZ R20, R9, R4, R20 ;  /* 0x0000000409147223 */ /* 0x000fe20000010014 */
        /* <DEDUP_REMOVED lines=12> */
.L_x_2767:
[----:B------:R-:W-:Y:S05]  /*a0d0*/  BSYNC B0 ;  /* 0x0000000000007941 */ /* 0x000fea0003800000 */
.L_x_2747:
        /* <DEDUP_REMOVED lines=8> */
.L_x_2744:
[----:B--23--:R-:W-:-:S05]  /*a160*/  IMAD.U32 R0, RZ, RZ, UR36 ;  /* 0x00000024ff007e24 */ /* 0x00cfca000f8e00ff */
[----:B------:R-:W-:-:S13]  /*a170*/  ISETP.NE.AND P0, PT, R0, 0x3, PT ;  /* 0x000000030000780c */ /* 0x000fda0003f05270 */
[----:B------:R-:W-:Y:S05]  /*a180*/  @!P0 BRA `(.L_x_2782) ;  /* 0x0000000000048947 */ /* 0x000fea0003800000 */
[----:B------:R-:W-:Y:S01]  /*a190*/  BPT.TRAP 0x1 ;  /* 0x000000040000795c */ /* 0x000fe20000300000 */
.L_x_2782:
[----:B------:R-:W-:Y:S01]  /*a1a0*/  IMAD R14, R19, 0x8, R18 ;  /* 0x00000008130e7824 */ /* 0x000fe200078e0212 */
[----:B-1--4-:R-:W-:-:S04]  /*a1b0*/  SHF.L.U32 R7, R22, 0x1f, RZ ;  /* 0x0000001f16077819 */ /* 0x012fc800000006ff */
[----:B------:R1:W2:Y:S01]  /*a1c0*/  SYNCS.PHASECHK.TRANS64.TRYWAIT P1, [R14+URZ+0x38830], R7 ;  /* 0x038830070e0075a7 */ /* 0x0002a2000802017f */
[----:B------:R-:W-:Y:S05]  /*a1d0*/  @!P0 BRA `(.L_x_2783) ;  /* 0x0000000000048947 */ /* 0x000fea0003800000 */
[----:B------:R-:W-:Y:S01]  /*a1e0*/  BPT.TRAP 0x1 ;  /* 0x000000040000795c */ /* 0x000fe20000300000 */
.L_x_2783:
[C---:B------:R-:W-:Y:S02]  /*a1f0*/  VIADD R0, R18.reuse, 0x22400 ;  /* 0x0002240012007836 */ /* 0x040fe40000000000 */
[----:B------:R-:W-:-:S03]  /*a200*/  VIADD R2, R18, 0x20400 ;  /* 0x0002040012027836 */ /* 0x000fc60000000000 */
[----:B------:R-:W-:Y:S02]  /*a210*/  SHF.R.U32.HI R0, RZ, 0x4, R0 ;  /* 0x00000004ff007819 */ /* 0x000fe40000011600 */
[----:B------:R-:W-:Y:S02]  /*a220*/  SHF.R.U32.HI R2, RZ, 0x4, R2 ;  /* 0x00000004ff027819 */ /* 0x000fe40000011602 */
[----:B------:R-:W-:Y:S02]  /*a230*/  LOP3.LUT R0, R0, 0x3fff, RZ, 0xc0, !PT ;  /* 0x00003fff00007812 */ /* 0x000fe400078ec0ff */
[----:B------:R-:W-:Y:S02]  /*a240*/  LOP3.LUT R2, R2, 0x3fff, RZ, 0xc0, !PT ;  /* 0x00003fff02027812 */ /* 0x000fe400078ec0ff */
[----:B------:R-:W-:Y:S01]  /*a250*/  LOP3.LUT R15, R0, 0x10000, RZ, 0xfc, !PT ;  /* 0x00010000000f7812 */ /* 0x000fe200078efcff */
[----:B--2---:R-:W-:Y:S06]  /*a260*/  @P1 BRA `(.L_x_2784) ;  /* 0x0000000000081947 */ /* 0x004fec0003800000 */
[----:B------:R-:W2:Y:S02]  /*a270*/  SYNCS.PHASECHK.TRANS64.TRYWAIT P1, [R14+URZ+0x38830], R7 ;  /* 0x038830070e0075a7 */ /* 0x000ea4000802017f */
[----:B--2---:R-:W-:Y:S05]  /*a280*/  @!P1 BRA `(.L_x_2785) ;  /* 0x000001a000f49947 */ /* 0x004fea0003800000 */
.L_x_2784:
[----:B------:R-:W-:Y:S01]  /*a290*/  LOP3.LUT R4, R2, 0x10000, RZ, 0xfc, !PT ;  /* 0x0001000002047812 */ /* 0x000fe200078efcff */
[----:B0-----:R-:W-:Y:S01]  /*a2a0*/  IMAD.MOV.U32 R5, RZ, RZ, 0x40000040 ;  /* 0x40000040ff057424 */ /* 0x001fe200078e00ff */
[----:B------:R-:W-:Y:S01]  /*a2b0*/  LEA R2, R19, R15, 0x9 ;  /* 0x0000000f13027211 */ /* 0x000fe200078e48ff */
[----:B------:R-:W-:Y:S01]  /*a2c0*/  IMAD.MOV.U32 R3, RZ, RZ, 0x40000040 ;  /* 0x40000040ff037424 */ /* 0x000fe200078e00ff */
[----:B------:R-:W-:Y:S05]  /*a2d0*/  WARPSYNC.ALL ;  /* 0x0000000000007948 */ /* 0x000fea0003800000 */
[C---:B------:R-:W-:Y:S01]  /*a2e0*/  R2UR UR4, R4.reuse ;  /* 0x00000000040472ca */ /* 0x040fe200000e0000 */
[----:B-----5:R-:W-:Y:S01]  /*a2f0*/  WARPGROUP.ARRIVE ;  /* 0x00000000000079c5 */ /* 0x020fe20000000000 */
[----:B------:R-:W-:Y:S01]  /*a300*/  R2UR UR5, R5 ;  /* 0x00000000050572ca */ /* 0x000fe200000e0000 */
[----:B------:R-:W-:Y:S01]  /*a310*/  VIADD R12, R4, 0x2 ;  /* 0x00000002040c7836 */ /* 0x000fe20000000000 */
[C---:B------:R-:W-:Y:S01]  /*a320*/  R2UR UR6, R2.reuse ;  /* 0x00000000020672ca */ /* 0x040fe200000e0000 */
[----:B------:R-:W-:Y:S01]  /*a330*/  VIADD R8, R2, 0x2 ;  /* 0x0000000202087836 */ /* 0x000fe20000000000 */
[----:B------:R-:W-:Y:S01]  /*a340*/  R2UR UR7, R3 ;  /* 0x00000000030772ca */ /* 0x000fe200000e0000 */
[----:B------:R-:W-:Y:S01]  /*a350*/  IMAD.MOV.U32 R13, RZ, RZ, 0x40000040 ;  /* 0x40000040ff0d7424 */ /* 0x000fe200078e00ff */
[----:B------:R-:W-:Y:S01]  /*a360*/  BSSY B0, `(.L_x_2786) ;  /* 0x0000024000007945 */ /* 0x000fe20003800000 */
[----:B------:R-:W-:-:S02]  /*a370*/  IMAD.MOV.U32 R9, RZ, RZ, 0x40000040 ;  /* 0x40000040ff097424 */ /* 0x000fc400078e00ff */
[----:B------:R-:W-:Y:S02]  /*a380*/  VIADD R10, R4, 0x4 ;  /* 0x00000004040a7836 */ /* 0x000fe40000000000 */
[----:B------:R-:W-:Y:S02]  /*a390*/  IMAD.MOV.U32 R11, RZ, RZ, 0x40000040 ;  /* 0x40000040ff0b7424 */ /* 0x000fe400078e00ff */
[----:B------:R-:W-:-:S04]  /*a3a0*/  IMAD.MOV.U32 R3, RZ, RZ, 0x40000040 ;  /* 0x40000040ff037424 */ /* 0x000fc800078e00ff */
[----:B------:R-:W-:Y:S01]  /*a3b0*/  HGMMA.64x64x16.F32.BF16 R24, gdesc[UR4], RZ, !UPT, gsb0 ;  /* 0x00e00000041879f0 */ /* 0x000fe2000c0018ff */
        /* <DEDUP_REMOVED lines=8> */
[----:B------:R-:W-:-:S07]  /*a440*/  WARPGROUP.ARRIVE ;  /* 0x00000000000079c5 */ /* 0x000fce0000000000 */
[----:B------:R-:W-:Y:S01]  /*a450*/  HGMMA.64x64x16.F32.BF16 R24, gdesc[UR4], R24, gsb0 ;  /* 0x00e00000041879f0 */ /* 0x000fe20008001818 */
[----:B------:R-:W-:Y:S02]  /*a460*/  R2UR UR4, R10 ;  /* 0x000000000a0472ca */ /* 0x000fe400000e0000 */
[----:B------:R-:W-:Y:S02]  /*a470*/  R2UR UR5, R11 ;  /* 0x000000000b0572ca */ /* 0x000fe400000e0000 */
        /* <DEDUP_REMOVED lines=8> */
[----:B------:R-:W-:Y:S02]  /*a500*/  R2UR UR5, R9 ;  /* 0x00000000090572ca */ /* 0x000fe400000e0000 */
[----:B------:R-:W-:Y:S02]  /*a510*/  R2UR UR6, R2 ;  /* 0x00000000020672ca */ /* 0x000fe400000e0000 */
[----:B------:R-:W-:Y:S02]  /*a520*/  R2UR UR7, R3 ;  /* 0x00000000030772ca */ /* 0x000fe400000e0000 */
[----:B------:R-:W-:Y:S01]  /*a530*/  SHF.L.U32 R3, R56, 0x1f, RZ ;  /* 0x0000001f38037819 */ /* 0x000fe200000006ff */
[----:B------:R-:W-:-:S02]  /*a540*/  WARPGROUP.DEPBAR.LE gsb0, 0x0 ;  /* 0x00008000000079c5 */ /* 0x000fc40000010000 */
[----:B------:R-:W-:-:S08]  /*a550*/  WARPGROUP.ARRIVE ;  /* 0x00000000000079c5 */ /* 0x000fd00000000000 */
[----:B------:R-:W-:Y:S03]  /*a560*/  HGMMA.64x64x16.F32.BF16 R24, gdesc[UR4], R24, gsb0 ;  /* 0x00e00000041879f0 */ /* 0x000fe60008001818 */
[----:B------:R-:W-:Y:S02]  /*a570*/  WARPGROUP.DEPBAR.LE gsb0, 0x0 ;  /* 0x00008000000079c5 */ /* 0x000fe40000010000 */
[----:B------:R-:W0:Y:S02]  /*a580*/  SYNCS.PHASECHK.TRANS64.TRYWAIT P1, [R18+URZ+0x38810], R3 ;  /* 0x03881003120075a7 */ /* 0x000e24000802017f */
[----:B0-----:R-:W-:Y:S05]  /*a590*/  @!P1 BRA `(.L_x_2787) ;  /* 0x000001a000449947 */ /* 0x001fea0003800000 */
.L_x_3049:
[----:B------:R-:W-:Y:S05]  /*a5a0*/  BSYNC B0 ;  /* 0x0000000000007941 */ /* 0x000fea0003800000 */
.L_x_2786:
[----:B------:R-:W-:Y:S05]  /*a5b0*/  @!P0 BRA `(.L_x_2788) ;  /* 0x0000000000048947 */ /* 0x000fea0003800000 */
[----:B------:R-:W-:Y:S01]  /*a5c0*/  BPT.TRAP 0x1 ;  /* 0x000000040000795c */ /* 0x000fe20000300000 */
.L_x_2788:
[----:B------:R3:W4:Y:S01]  /*a5d0*/  SYNCS.PHASECHK.TRANS64.TRYWAIT P2, [R14+URZ+0x38850], R7 ;  /* 0x038850070e0075a7 */ /* 0x000722000804017f */
[----:B------:R-:W-:Y:S05]  /*a5e0*/  @!P0 BRA `(.L_x_2789) ;  /* 0x0000000000048947 */ /* 0x000fea0003800000 */
[----:B------:R-:W-:Y:S01]  /*a5f0*/  BPT.TRAP 0x1 ;  /* 0x000000040000795c */ /* 0x000fe20000300000 */
.L_x_2789:
[----:B------:R-:W5:Y:S02]  /*a600*/  S2R R0, SR_TID.X ;  /* 0x0000000000007919 */ /* 0x000f640000002100 */
[----:B-----5:R-:W-:-:S04]  /*a610*/  LOP3.LUT R0, R0, 0x7f, RZ, 0xc0, !PT ;  /* 0x0000007f00007812 */ /* 0x020fc800078ec0ff */
[----:B------:R-:W-:Y:S01]  /*a620*/  ISETP.NE.AND P1, PT, R0, RZ, PT ;  /* 0x000000ff0000720c */ /* 0x000fe20003f25270 */
[----:B------:R-:W-:-:S05]  /*a630*/  VIADD R0, R18, 0x400 ;  /* 0x0000040012007836 */ /* 0x000fca0000000000 */
[----:B------:R-:W-:Y:S01]  /*a640*/  SHF.R.U32.HI R0, RZ, 0x4, R0 ;  /* 0x00000004ff007819 */ /* 0x000fe20000011600 */
[----:B----4-:R-:W-:Y:S06]  /*a650*/  @P2 BRA `(.L_x_2790) ;  /* 0x0000000000082947 */ /* 0x010fec0003800000 */
[----:B------:R-:W4:Y:S02]  /*a660*/  SYNCS.PHASECHK.TRANS64.TRYWAIT P2, [R14+URZ+0x38850], R7 ;  /* 0x038850070e0075a7 */ /* 0x000f24000804017f */
[----:B----4-:R-:W-:Y:S05]  /*a670*/  @!P2 BRA `(.L_x_2791) ;  /* 0x000001a00020a947 */ /* 0x010fea0003800000 */
.L_x_2790:
[----:B------:R-:W-:Y:S01]  /*a680*/  LOP3.LUT R0, R0, 0x3fff, RZ, 0xc0, !PT ;  /* 0x00003fff00007812 */ /* 0x000fe200078ec0ff */
[----:B------:R-:W-:Y:S05]  /*a690*/  WARPSYNC.ALL ;  /* 0x0000000000007948 */ /* 0x000fea0003800000 */
[----:B------:R-:W-:Y:S01]  /*a6a0*/  LOP3.LUT R20, R0, 0x10000, RZ, 0xfc, !PT ;  /* 0x0001000000147812 */ /* 0x000fe200078efcff */
[----:B------:R-:W-:Y:S01]  /*a6b0*/  VIADD R0, R18, 0x26400 ;  /* 0x0002640012007836 */ /* 0x000fe20000000000 */
[----:B------:R-:W-:-:S03]  /*a6c0*/  WARPGROUP.ARRIVE ;  /* 0x00000000000079c5 */ /* 0x000fc60000000000 */
[----:B------:R-:W-:-:S03]  /*a6d0*/  IMAD R6, R19, 0x1000, R20 ;  /* 0x0000100013067824 */ /* 0x000fc600078e0214 */
[----:B------:R-:W5:Y:S01]  /*a6e0*/  S2R R21, SR_TID.X ;  /* 0x0000000000157919 */ /* 0x000f620000002100 */
[----:B-1234-:R-:W-:Y:S01]  /*a6f0*/  IMAD.MOV.U32 R7, RZ, RZ, 0x40000040 ;  /* 0x40000040ff077424 */ /* 0x01efe200078e00ff */
[----:B------:R-:W-:Y:S01]  /*a700*/  SHF.R.U32.HI R0, RZ, 0x4, R0 ;  /* 0x00000004ff007819 */ /* 0x000fe20000011600 */
[----:B0-----:R-:W-:Y:S01]  /*a710*/  IMAD.MOV.U32 R3, RZ, RZ, 0x40000040 ;  /* 0x40000040ff037424 */ /* 0x001fe200078e00ff */
        /* <DEDUP_REMOVED lines=11> */
[C---:B------:R-:W-:Y:S01]  /*a7d0*/  VIADD R58, R2.reuse, 0x2 ;  /* 0x00000002023a7836 */ /* 0x040fe20000000000 */
[----:B------:R-:W-:Y:S01]  /*a7e0*/  MOV R65, 0x40000040 ;  /* 0x4000004000417802 */ /* 0x000fe20000000f00 */
[----:B------:R-:W-:Y:S01]  /*a7f0*/  VIADD R7, R2, 0x800 ;  /* 0x0000080002077836 */ /* 0x000fe20000000000 */
[----:B------:R-:W-:-:S02]  /*a800*/  ULDC.64 UR46, c[0x0][0xad0] ;  /* 0x0002b400002e7ab9 */ /* 0x000fc40000000a00 */
[----:B------:R-:W-:-:S07]  /*a810*/  ULOP3.LUT UR47, URZ, UR47, URZ, 0x33, !UPT ;  /* 0x0000002f3f2f7292 */ /* 0x000fce000f8e333f */
        /* <DEDUP_REMOVED lines=8> */
[----:B------:R-:W-:Y:S02]  /*a8a0*/  MOV R57, 0x40000040 ;  /* 0x4000004000397802 */ /* 0x000fe40000000f00 */
[----:B-----5:R-:W-:-:S05]  /*a8b0*/  SHF.R.U32.HI R21, RZ, 0x7, R21 ;  /* 0x00000007ff157819 */ /* 0x020fca0000011615 */
[----:B------:R0:W1:Y:S02]  /*a8c0*/  SHFL.IDX PT, R0, R21, RZ, 0x1f ;  /* 0x00001fff15007589 */ /* 0x00006400000e0000 */
[----:B0-----:R-:W-:Y:S01]  /*a8d0*/  VIADD R21, R6, 0x800 ;  /* 0x0000080006157836 */ /* 0x001fe20000000000 */
        /* <DEDUP_REMOVED lines=179> */
[----:B------:R-:W-:Y:S02]  /*b410*/  IMAD.MOV.U32 R57, RZ, RZ, 0x40000040 ;  /* 0x40000040ff397424 */ /* 0x000fe400078e00ff */
[----:B------:R-:W-:-:S02]  /*b420*/  IMAD.MOV.U32 R7, RZ, RZ, 0x28 ;  /* 0x00000028ff077424 */ /* 0x000fc400078e00ff */
[----:B------:R-:W-:-:S03]  /*b430*/  IMAD.MOV.U32 R21, RZ, RZ, 0xa00 ;  /* 0x00000a00ff157424 */ /* 0x000fc600078e00ff */
[----:B------:R-:W-:Y:S02]  /*b440*/  SEL R7, R7, 0x26, P2 ;  /* 0x0000002607077807 */ /* 0x000fe40001000000 */
[----:B------:R-:W-:Y:S02]  /*b450*/  SEL R21, R21, 0x980, P2 ;  /* 0x0000098015157807 */ /* 0x000fe40001000000 */
[----:B------:R-:W-:Y:S02]  /*b460*/  LOP3.LUT R7, R7, 0x6, RZ, 0xc0, !PT ;  /* 0x0000000607077812 */ /* 0x000fe400078ec0ff */
[----:B------:R-:W-:Y:S01]  /*b470*/  LOP3.LUT R21, R21, 0xa00, RZ, 0xc0, !PT ;  /* 0x00000a0015157812 */ /* 0x000fe200078ec0ff */
[----:B------:R-:W-:Y:S02]  /*b480*/  WARPGROUP.DEPBAR.LE gsb0, 0x0 ;  /* 0x00008000000079c5 */ /* 0x000fe40000010000 */
[----:B------:R-:W-:-:S06]  /*b490*/  WARPGROUP.ARRIVE ;  /* 0x00000000000079c5 */ /* 0x000fcc0000000000 */
[----:B------:R-:W-:Y:S01]  /*b4a0*/  HGMMA.64x64x16.F32.BF16 R24, gdesc[UR4], R24, gsb0 ;  /* 0x00e00000041879f0 */ /* 0x000fe20008001818 */
[----:B------:R-:W-:Y:S02]  /*b4b0*/  R2UR UR6, R58 ;  /* 0x000000003a0672ca */ /* 0x000fe400000e0000 */
[----:B------:R-:W-:Y:S01]  /*b4c0*/  R2UR UR7, R59 ;  /* 0x000000003b0772ca */ /* 0x000fe200000e0000 */
[----:B------:R-:W-:Y:S01]  /*b4d0*/  IMAD.MOV.U32 R59, RZ, RZ, 0x40000040 ;  /* 0x40000040ff3b7424 */ /* 0x000fe200078e00ff */
[----:B------:R-:W-:Y:S02]  /*b4e0*/  R2UR UR4, R56 ;  /* 0x00000000380472ca */ /* 0x000fe400000e0000 */
[----:B------:R-:W-:Y:S01]  /*b4f0*/  R2UR UR5, R57 ;  /* 0x00000000390572ca */ /* 0x000fe200000e0000 */
[----:B------:R-:W-:Y:S01]  /*b500*/  IMAD.MOV.U32 R57, RZ, RZ, 0x40000040 ;  /* 0x40000040ff397424 */ /* 0x000fe200078e00ff */
[CC--:B------:R-:W-:Y:S02]  /*b510*/  IADD3 R58, R7.reuse, R21.reuse, R2 ;  /* 0x00000015073a7210 */ /* 0x0c0fe40007ffe002 */
[----:B------:R-:W-:Y:S01]  /*b520*/  IADD3 R56, R7, R21, R6 ;  /* 0x0000001507387210 */ /* 0x000fe20007ffe006 */
        /* <DEDUP_REMOVED lines=11> */
[----:B------:R-:W-:Y:S01]  /*b5e0*/  VIADD R59, R6, 0xa00 ;  /* 0x00000a00063b7836 */ /* 0x000fe20000000000 */
[----:B------:R-:W-:Y:S02]  /*b5f0*/  R2UR UR6, R56 ;  /* 0x00000000380672ca */ /* 0x000fe400000e0000 */
[----:B------:R-:W-:Y:S01]  /*b600*/  R2UR UR7, R57 ;  /* 0x00000000390772ca */ /* 0x000fe200000e0000 */
[----:B------:R-:W-:Y:S02]  /*b610*/  VIADD R57, R2, 0xa00 ;  /* 0x00000a0002397836 */ /* 0x000fe40000000000 */
[----:B------:R-:W-:-:S02]  /*b620*/  IMAD.IADD R66, R0, 0x1, R59 ;  /* 0x0000000100427824 */ /* 0x000fc400078e023b */
[----:B------:R-:W-:Y:S02]  /*b630*/  IMAD.IADD R64, R0, 0x1, R57 ;  /* 0x0000000100407824 */ /* 0x000fe400078e0239 */
[C---:B------:R-:W-:Y:S02]  /*b640*/  IMAD.IADD R58, R62.reuse, 0x1, R59 ;  /* 0x000000013e3a7824 */ /* 0x040fe400078e023b */
        /* <DEDUP_REMOVED lines=11> */
[----:B------:R-:W-:Y:S02]  /*b700*/  IMAD.MOV.U32 R65, RZ, RZ, 0x40000040 ;  /* 0x40000040ff417424 */ /* 0x000fe400078e00ff */
[----:B------:R-:W-:-:S02]  /*b710*/  IMAD.MOV.U32 R59, RZ, RZ, 0x40000040 ;  /* 0x40000040ff3b7424 */ /* 0x000fc400078e00ff */
[----:B------:R-:W-:Y:S01]  /*b720*/  IMAD.MOV.U32 R57, RZ, RZ, 0x40000040 ;  /* 0x40000040ff397424 */ /* 0x000fe200078e00ff */
        /* <DEDUP_REMOVED lines=50> */
[----:B------:R-:W-:Y:S01]  /*ba50*/  MOV R57, 0x40000040 ;  /* 0x4000004000397802 */ /* 0x000fe20000000f00 */
        /* <DEDUP_REMOVED lines=20> */
[----:B------:R-:W-:-:S02]  /*bba0*/  VIADD R7, R2, 0xe00 ;  /* 0x00000e0002077836 */ /* 0x000fc40000000000 */
[----:B------:R-:W-:-:S05]  /*bbb0*/  IMAD.MOV.U32 R21, RZ, RZ, 0x1000 ;  /* 0x00001000ff157424 */ /* 0x000fca00078e00ff */
[----:B------:R-:W-:-:S04]  /*bbc0*/  SEL R21, R21, 0xf80, P2 ;  /* 0x00000f8015157807 */ /* 0x000fc80001000000 */
[----:B------:R-:W-:Y:S01]  /*bbd0*/  LOP3.LUT R21, R21, 0x1e00, RZ, 0xc0, !PT ;  /* 0x00001e0015157812 */ /* 0x000fe200078ec0ff */
[----:B------:R-:W-:Y:S02]  /*bbe0*/  WARPGROUP.DEPBAR.LE gsb0, 0x0 ;  /* 0x00008000000079c5 */ /* 0x000fe40000010000 */
[----:B------:R-:W-:-:S06]  /*bbf0*/  WARPGROUP.ARRIVE ;  /* 0x00000000000079c5 */ /* 0x000fcc0000000000 */
[----:B------:R-:W-:Y:S01]  /*bc00*/  HGMMA.64x64x16.F32.BF16 R24, gdesc[UR4], R24, gsb0 ;  /* 0x00e00000041879f0 */ /* 0x000fe20008001818 */
[----:B------:R-:W-:Y:S02]  /*bc10*/  R2UR UR4, R58 ;  /* 0x000000003a0472ca */ /* 0x000fe400000e0000 */
[----:B------:R-:W-:Y:S01]  /*bc20*/  R2UR UR5, R59 ;  /* 0x000000003b0572ca */ /* 0x000fe200000e0000 */
[----:B------:R-:W-:Y:S01]  /*bc30*/  VIADD R59, R6, 0xe00 ;  /* 0x00000e00063b7836 */ /* 0x000fe20000000000 */
[----:B------:R-:W-:Y:S01]  /*bc40*/  R2UR UR6, R56 ;  /* 0x00000000380672ca */ /* 0x000fe200000e0000 */
[C---:B------:R-:W-:Y:S01]  /*bc50*/  IMAD.IADD R56, R0.reuse, 0x1, R7 ;  /* 0x0000000100387824 */ /* 0x040fe200078e0207 */
[----:B------:R-:W-:Y:S01]  /*bc60*/  R2UR UR7, R57 ;  /* 0x00000000390772ca */ /* 0x000fe200000e0000 */
[----:B------:R-:W-:Y:S02]  /*bc70*/  IMAD.IADD R64, R0, 0x1, R59 ;  /* 0x0000000100407824 */ /* 0x000fe400078e023b */
[----:B------:R-:W-:-:S02]  /*bc80*/  IMAD.MOV.U32 R57, RZ, RZ, 0x40000040 ;  /* 0x40000040ff397424 */ /* 0x000fc400078e00ff */
[----:B------:R-:W-:Y:S02]  /*bc90*/  IMAD.IADD R58, R62, 0x1, R59 ;  /* 0x000000013e3a7824 */ /* 0x000fe400078e023b */
[----:B------:R-:W-:-:S05]  /*bca0*/  IMAD.MOV.U32 R0, RZ, RZ, 0x40 ;  /* 0x00000040ff007424 */ /* 0x000fca00078e00ff */
[----:B------:R-:W-:Y:S01]  /*bcb0*/  SEL R0, R0, 0x3e, P2 ;  /* 0x0000003e00007807 */ /* 0x000fe20001000000 */
        /* <DEDUP_REMOVED lines=11> */
[----:B------:R-:W-:Y:S01]  /*bd70*/  IMAD.MOV.U32 R59, RZ, RZ, 0x40000040 ;  /* 0x40000040ff3b7424 */ /* 0x000fe200078e00ff */
[----:B------:R-:W-:-:S02]  /*bd80*/  WARPGROUP.DEPBAR.LE gsb0, 0x0 ;  /* 0x00008000000079c5 */ /* 0x000fc40000010000 */
[----:B------:R-:W-:-:S07]  /*bd90*/  WARPGROUP.ARRIVE ;  /* 0x00000000000079c5 */ /* 0x000fce0000000000 */
[----:B------:R-:W-:Y:S01]  /*bda0*/  HGMMA.64x64x16.F32.BF16 R24, gdesc[UR4], R24, gsb0 ;  /* 0x00e00000041879f0 */ /* 0x000fe20008001818 */
[----:B------:R-:W-:Y:S02]  /*bdb0*/  R2UR UR6, R64 ;  /* 0x00000000400672ca */ /* 0x000fe400000e0000 */
[----:B------:R-:W-:Y:S02]  /*bdc0*/  R2UR UR7, R65 ;  /* 0x00000000410772ca */ /* 0x000fe400000e0000 */
[----:B------:R-:W-:Y:S01]  /*bdd0*/  R2UR UR4, R56 ;  /* 0x00000000380472ca */ /* 0x000fe200000e0000 */
[----:B------:R-:W-:Y:S01]  /*bde0*/  IMAD.IADD R56, R62, 0x1, R7 ;  /* 0x000000013e387824 */ /* 0x000fe200078e0207 */
[----:B------:R-:W-:Y:S01]  /*bdf0*/  R2UR UR5, R57 ;  /* 0x00000000390572ca */ /* 0x000fe200000e0000 */
[----:B------:R-:W-:Y:S01]  /*be00*/  IMAD.MOV.U32 R57, RZ, RZ, 0x40000040 ;  /* 0x40000040ff397424 */ /* 0x000fe200078e00ff */
[----:B------:R-:W-:Y:S01]  /*be10*/  LOP3.LUT R7, R0, 0x6, RZ, 0xc0, !PT ;  /* 0x0000000600077812 */ /* 0x000fe200078ec0ff */
[----:B------:R-:W-:-:S03]  /*be20*/  @!P1 VIADD R0, R14, 0x38840 ;  /* 0x000388400e009836 */ /* 0x000fc60000000000 */
[----:B------:R-:W-:Y:S02]  /*be30*/  IADD3 R6, R7, R21, R6 ;  /* 0x0000001507067210 */ /* 0x000fe40007ffe006 */
[----:B------:R-:W-:Y:S01]  /*be40*/  @!P1 PRMT R0, RZ, 0x654, R0 ;  /* 0x00000654ff009816 */ /* 0x000fe20000000000 */
[----:B------:R-:W-:Y:S02]  /*be50*/  WARPGROUP.DEPBAR.LE gsb0, 0x0 ;  /* 0x00008000000079c5 */ /* 0x000fe40000010000 */
[----:B------:R-:W-:-:S06]  /*be60*/  WARPGROUP.ARRIVE ;  /* 0x00000000000079c5 */ /* 0x000fcc0000000000 */
[----:B------:R-:W-:Y:S01]  /*be70*/  HGMMA.64x64x16.F32.BF16 R24, gdesc[UR4], R24, gsb0 ;  /* 0x00e00000041879f0 */ /* 0x000fe20008001818 */
[----:B------:R-:W-:Y:S02]  /*be80*/  R2UR UR6, R58 ;  /* 0x000000003a0672ca */ /* 0x000fe400000e0000 */
[----:B------:R-:W-:Y:S02]  /*be90*/  R2UR UR7, R59 ;  /* 0x000000003b0772ca */ /* 0x000fe400000e0000 */
[----:B------:R-:W-:Y:S02]  /*bea0*/  R2UR UR4, R56 ;  /* 0x00000000380472ca */ /* 0x000fe400000e0000 */
[----:B------:R-:W-:Y:S01]  /*beb0*/  R2UR UR5, R57 ;  /* 0x00000000390572ca */ /* 0x000fe200000e0000 */
[----:B------:R-:W-:Y:S01]  /*bec0*/  IMAD.MOV.U32 R57, RZ, RZ, 0x40000040 ;  /* 0x40000040ff397424 */ /* 0x000fe200078e00ff */
[----:B------:R-:W-:Y:S01]  /*bed0*/  IADD3 R56, R7, R21, R2 ;  /* 0x0000001507387210 */ /* 0x000fe20007ffe002 */
[----:B------:R-:W-:Y:S01]  /*bee0*/  IMAD.MOV.U32 R7, RZ, RZ, 0x40000040 ;  /* 0x40000040ff077424 */ /* 0x000fe200078e00ff */
[----:B------:R-:W-:-:S04]  /*bef0*/  LEA R58, R169, 0xffffffc0, 0x6 ;  /* 0xffffffc0a93a7811 */ /* 0x000fc800078e30ff */
[----:B------:R-:W-:Y:S01]  /*bf00*/  IADD3 R59, -R185, R23, -R58 ;  /* 0x00000017b93b7210 */ /* 0x000fe20007ffe93a */
[----:B------:R-:W-:Y:S02]  /*bf10*/  WARPGROUP.DEPBAR.LE gsb0, 0x0 ;  /* 0x00008000000079c5 */ /* 0x000fe40000010000 */
[----:B------:R-:W-:-:S06]  /*bf20*/  WARPGROUP.ARRIVE ;  /* 0x00000000000079c5 */ /* 0x000fcc0000000000 */
[----:B------:R-:W-:Y:S01]  /*bf30*/  HGMMA.64x64x16.F32.BF16 R24, gdesc[UR4], R24, gsb0 ;  /* 0x00e00000041879f0 */ /* 0x000fe20008001818 */
[----:B------:R-:W-:Y:S02]  /*bf40*/  R2UR UR4, R56 ;  /* 0x00000000380472ca */ /* 0x000fe400000e0000 */
[----:B------:R-:W-:Y:S02]  /*bf50*/  R2UR UR5, R57 ;  /* 0x00000000390572ca */ /* 0x000fe400000e0000 */
[----:B------:R-:W-:Y:S01]  /*bf60*/  R2UR UR6, R6 ;  /* 0x00000000060672ca */ /* 0x000fe200000e0000 */
[----:B------:R-:W-:Y:S01]  /*bf70*/  IMAD.MOV.U32 R6, RZ, RZ, -0x40 ;  /* 0xffffffc0ff067424 */ /* 0x000fe200078e00ff */
[----:B------:R-:W-:-:S03]  /*bf80*/  R2UR UR7, R7 ;  /* 0x00000000070772ca */ /* 0x000fc600000e0000 */
[----:B------:R-:W-:-:S04]  /*bf90*/  IMAD R6, R169, R6, 0x41 ;  /* 0x00000041a9067424 */ /* 0x000fc800078e0206 */
[----:B------:R-:W-:Y:S01]  /*bfa0*/  VIADD R62, R6, 0xffffffff ;  /* 0xffffffff063e7836 */ /* 0x000fe20000000000 */
[----:B------:R-:W-:Y:S02]  /*bfb0*/  WARPGROUP.DEPBAR.LE gsb0, 0x0 ;  /* 0x00008000000079c5 */ /* 0x000fe40000010000 */
[----:B------:R-:W-:-:S06]  /*bfc0*/  WARPGROUP.ARRIVE ;  /* 0x00000000000079c5 */ /* 0x000fcc0000000000 */
[----:B------:R-:W-:Y:S01]  /*bfd0*/  HGMMA.64x64x16.F32.BF16 R24, gdesc[UR4], R24, gsb0 ;  /* 0x00e00000041879f0 */ /* 0x000fe20008001818 */
[----:B------:R-:W-:Y:S02]  /*bfe0*/  ULDC.64 UR4, c[0x0][0xad8] ;  /* 0x0002b60000047ab9 */ /* 0x000fe40000000a00 */
[----:B------:R-:W-:-:S06]  /*bff0*/  UISETP.GE.AND UP0, UPT, UR5, 0x1, UPT ;  /* 0x000000010500788c */ /* 0x000fcc000bf06270 */
[----:B------:R-:W-:Y:S01]  /*c000*/  PLOP3.LUT P2, PT, PT, PT, UP0, 0x40, 0x0 ;  /* 0x000000000000781c */ /* 0x000fe20003f4e808 */
        /* <DEDUP_REMOVED lines=35> */
[----:B------:R-:W-:Y:S01]  /*c240*/  UP2UR UR46, UPR, URZ, 0x1 ;  /* 0x000000013f2e7883 */ /* 0x000fe20008000000 */
[----:B0-----:R-:W-:-:S06]  /*c250*/  IADD3 R0, -R184, R6, R23 ;  /* 0x00000006b8007210 */ /* 0x001fcc0007ffe117 */
[----:B------:R0:W2:Y:S01]  /*c260*/  MUFU.TANH R56, R24 ;  /* 0x0000001800387308 */ /* 0x0000a20000002400 */
[----:B------:R-:W-:Y:S01]  /*c270*/  IMAD.IADD R7, R0, 0x1, -R185 ;  /* 0x0000000100077824 */ /* 0x000fe200078e0ab9 */
[----:B------:R-:W-:-:S06]  /*c280*/  LEA R0, R189, R193, 0x6 ;  /* 0x000000c1bd007211 */ /* 0x000fcc00078e30ff */
[----:B------:R-:W3:Y:S01]  /*c290*/  MUFU.TANH R26, R26 ;  /* 0x0000001a001a7308 */ /* 0x000ee20000002400 */
        /* <DEDUP_REMOVED lines=32> */
[----:B------:R0:W0:Y:S01]  /*c4a0*/  MUFU.TANH R57, R55 ;  /* 0x0000003700397308 */ /* 0x0000220000002400 */
        /* <DEDUP_REMOVED lines=9> */
[----:B0-----:R-:W-:-:S05]  /*c540*/  @P2 IMAD.HI.U32 R24, R21, UR6, RZ ;  /* 0x0000000615182c27 */ /* 0x001fca000f8e00ff */
[----:B------:R-:W-:-:S04]  /*c550*/  @P2 SHF.R.U32.HI R21, RZ, UR7, R24 ;  /* 0x00000007ff152c19 */ /* 0x000fc80008011618 */
[----:B------:R-:W-:Y:S01]  /*c560*/  LOP3.LUT R21, RZ, R21, RZ, 0x33, !PT ;  /* 0x00000015ff157212 */ /* 0x000fe200078e33ff */
[----:B------:R-:W-:Y:S06]  /*c570*/  BRA `(.L_x_2795) ;  /* 0x0000000000147947 */ /* 0x000fec0003800000 */
.L_x_2794:
[----:B------:R-:W-:-:S06]  /*c580*/  UISETP.NE.AND UP0, UPT, UR5, 0x1, UPT ;  /* 0x000000010500788c */ /* 0x000fcc000bf05270 */
[----:B------:R-:W-:-:S05]  /*c590*/  PLOP3.LUT P2, PT, PT, PT, UP0, 0x80, 0x0 ;  /* 0x000000000000781c */ /* 0x000fca0003f4f008 */
[----:B------:R-:W-:-:S08]  /*c5a0*/  @UP0 ULDC.64 UR6, c[0x0][0xae0] ;  /* 0x0002b80000060ab9 */ /* 0x000fd00000000a00 */
[----:B0-----:R-:W-:-:S05]  /*c5b0*/  @P2 IMAD.HI.U32 R24, R21, UR6, RZ ;  /* 0x0000000615182c27 */ /* 0x001fca000f8e00ff */
[----:B------:R-:W-:-:S07]  /*c5c0*/  @P2 SHF.R.U32.HI R21, RZ, UR7, R24 ;  /* 0x00000007ff152c19 */ /* 0x000fce0008011618 */
.L_x_2795:
[----:B------:R-:W-:Y:S05]  /*c5d0*/  BSYNC B0 ;  /* 0x0000000000007941 */ /* 0x000fea0003800000 */
.L_x_2793:
[----:B------:R-:W-:-:S04]  /*c5e0*/  IMAD R24, R21, UR5, -R58 ;  /* 0x0000000515187c24 */ /* 0x000fc8000f8e0a3a */
[----:B------:R-:W-:-:S05]  /*c5f0*/  IMAD.IADD R24, R24, 0x1, -R185 ;  /* 0x0000000118187824 */ /* 0x000fca00078e0ab9 */
[----:B------:R-:W-:Y:S02]  /*c600*/  VIMNMX R7, R7, R24, !PT ;  /* 0x0000001807077248 */ /* 0x000fe40007fe0100 */
[----:B------:R-:W-:-:S07]  /*c610*/  VIADDMNMX R6, R24, UR5, R6, PT ;  /* 0x0000000518067c46 */ /* 0x000fce000b800106 */
.L_x_2792:
[C---:B------:R-:W-:Y:S01]  /*c620*/  ISETP.GE.AND P2, PT, R62.reuse, 0x2, PT ;  /* 0x000000023e00780c */ /* 0x040fe20003f46270 */
[----:B------:R-:W-:Y:S01]  /*c630*/  UISETP.NE.AND UP0, UPT, UR46, URZ, UPT ;  /* 0x0000003f2e00728c */ /* 0x000fe2000bf05270 */
[C---:B------:R-:W-:Y:S02]  /*c640*/  ISETP.GE.AND P6, PT, R62.reuse, 0xa, PT ;  /* 0x0000000a3e00780c */ /* 0x040fe40003fc6270 */
[----:B------:R-:W-:Y:S02]  /*c650*/  ISETP.GT.AND P4, PT, R7, 0x1, !P2 ;  /* 0x000000010700780c */ /* 0x000fe40005784270 */
[----:B------:R-:W-:Y:S02]  /*c660*/  ISETP.GE.AND P3, PT, R62, 0x9, PT ;  /* 0x000000093e00780c */ /* 0x000fe40003f66270 */
[----:B------:R-:W-:Y:S02]  /*c670*/  ISETP.LT.OR P4, PT, R6, 0x2, P4 ;  /* 0x000000020600780c */ /* 0x000fe40002781670 */
[----:B0-----:R-:W-:-:S02]  /*c680*/  P2R R55, PR, RZ, 0x40 ;  /* 0x00000040ff377803 */ /* 0x001fc40000000000 */
[----:B------:R-:W-:Y:S02]  /*c690*/  FSEL R172, R25, -INF , !P4 ;  /* 0xff80000019ac7808 */ /* 0x000fe40006000000 */
[C---:B------:R-:W-:Y:S02]  /*c6a0*/  ISETP.GT.AND P4, PT, R7.reuse, 0x9, !P6 ;  /* 0x000000090700780c */ /* 0x040fe40007784270 */
[----:B------:R-:W-:Y:S02]  /*c6b0*/  ISETP.GT.AND P5, PT, R7, 0x8, !P3 ;  /* 0x000000080700780c */ /* 0x000fe40005fa4270 */
[----:B------:R-:W-:Y:S02]  /*c6c0*/  ISETP.LT.OR P4, PT, R6, 0xa, P4 ;  /* 0x0000000a0600780c */ /* 0x000fe40002781670 */
[----:B------:R-:W-:Y:S02]  /*c6d0*/  ISETP.GE.AND P6, PT, R62, 0x11, PT ;  /* 0x000000113e00780c */ /* 0x000fe40003fc6270 */
[----:B------:R-:W-:-:S02]  /*c6e0*/  FSEL R174, R29, -INF , !P4 ;  /* 0xff8000001dae7808 */ /* 0x000fc40006000000 */
[----:B------:R-:W-:Y:S02]  /*c6f0*/  ISETP.LT.OR P5, PT, R6, 0x9, P5 ;  /* 0x000000090600780c */ /* 0x000fe40002fa1670 */
[----:B------:R-:W-:Y:S02]  /*c700*/  ISETP.GT.AND P4, PT, R7, 0x10, !P6 ;  /* 0x000000100700780c */ /* 0x000fe40007784270 */
[----:B------:R-:W-:Y:S02]  /*c710*/  FSEL R64, R28, -INF , !P5 ;  /* 0xff8000001c407808 */ /* 0x000fe40006800000 */
        /* <DEDUP_REMOVED lines=80> */
.L_x_2798:
[----:B------:R-:W-:-:S06]  /*cc20*/  UISETP.NE.AND UP0, UPT, UR5, 0x1, UPT ;  /* 0x000000010500788c */ /* 0x000fcc000bf05270 */
[----:B------:R-:W-:-:S05]  /*cc30*/  PLOP3.LUT P6, PT, PT, PT, UP0, 0x80, 0x0 ;  /* 0x000000000000781c */ /* 0x000fca0003fcf008 */
[----:B------:R-:W-:-:S08]  /*cc40*/  @UP0 ULDC.64 UR6, c[0x0][0xae0] ;  /* 0x0002b80000060ab9 */ /* 0x000fd00000000a00 */
[----:B------:R-:W-:Y:S01]  /*cc50*/  @P6 IMAD.HI.U32 R24, R21, UR6, RZ ;  /* 0x0000000615186c27 */ /* 0x000fe2000f8e00ff */
[----:B------:R-:W-:-:S13]  /*cc60*/  PLOP3.LUT P6, PT, PT, PT, UP0, 0x80, 0x0 ;  /* 0x000000000000781c */ /* 0x000fda0003fcf008 */
[----:B------:R-:W-:-:S07]  /*cc70*/  @P6 SHF.R.U32.HI R21, RZ, UR7, R24 ;  /* 0x00000007ff156c19 */ /* 0x000fce0008011618 */
.L_x_2799:
[----:B------:R-:W-:Y:S05]  /*cc80*/  BSYNC B0 ;  /* 0x0000000000007941 */ /* 0x000fea0003800000 */
.L_x_2797:
[----:B------:R-:W-:-:S04]  /*cc90*/  IMAD R24, R21, UR5, -R58 ;  /* 0x0000000515187c24 */ /* 0x000fc8000f8e0a3a */
[----:B------:R-:W-:-:S05]  /*cca0*/  IMAD.IADD R24, R24, 0x1, -R185 ;  /* 0x0000000118187824 */ /* 0x000fca00078e0ab9 */
[----:B------:R-:W-:Y:S02]  /*ccb0*/  VIMNMX R7, R7, R24, !PT ;  /* 0x0000001807077248 */ /* 0x000fe40007fe0100 */
[----:B------:R-:W-:-:S07]  /*ccc0*/  VIADDMNMX R6, R24, UR5, R6, PT ;  /* 0x0000000518067c46 */ /* 0x000fce000b800106 */
.L_x_2796:
[C---:B------:R-:W-:Y:S01]  /*ccd0*/  ISETP.GT.AND P2, PT, R7.reuse, 0x1, !P2 ;  /* 0x000000010700780c */ /* 0x040fe20005744270 */
[----:B------:R-:W-:Y:S01]  /*cce0*/  ULDC UR6, c[0x0][0xa80] ;  /* 0x0002a00000067ab9 */ /* 0x000fe20000000800 */
[----:B------:R-:W-:Y:S01]  /*ccf0*/  ISETP.GT.AND P3, PT, R7, 0x8, !P3 ;  /* 0x000000080700780c */ /* 0x000fe20005f64270 */
[----:B------:R-:W-:Y:S01]  /*cd00*/  IMAD.U32 R168, RZ, RZ, UR6 ;  /* 0x00000006ffa87e24 */ /* 0x000fe2000f8e00ff */
[C---:B------:R-:W-:Y:S01]  /*cd10*/  ISETP.LT.OR P2, PT, R6.reuse, 0x2, P2 ;  /* 0x000000020600780c */ /* 0x040fe20001741670 */
[----:B------:R-:W-:Y:S01]  /*cd20*/  UISETP.NE.AND UP0, UPT, UR46, URZ, UPT ;  /* 0x0000003f2e00728c */ /* 0x000fe2000bf05270 */
[----:B------:R-:W-:Y:S01]  /*cd30*/  BAR.SYNC.DEFER_BLOCKING 0xf, 0x100 ;  /* 0x03c4000000007b1d */ /* 0x000fe20000010000 */
[----:B------:R-:W-:Y:S01]  /*cd40*/  ISETP.LT.OR P3, PT, R6, 0x9, P3 ;  /* 0x000000090600780c */ /* 0x000fe20001f61670 */
[----:B------:R-:W-:Y:S01]  /*cd50*/  @!P1 VIADD R14, R14, 0x38860 ;  /* 0x000388600e0e9836 */ /* 0x000fe20000000000 */
[----:B------:R-:W-:Y:S02]  /*cd60*/  FSEL R24, R27, -INF , !P2 ;  /* 0xff8000001b187808 */ /* 0x000fe40005000000 */
[----:B------:R-:W-:-:S02]  /*cd70*/  ISETP.NE.AND P2, PT, R55, RZ, PT ;  /* 0x000000ff3700720c */ /* 0x000fc40003f45270 */
[----:B------:R-:W-:Y:S02]  /*cd80*/  FSEL R27, R30, -INF , !P3 ;  /* 0xff8000001e1b7808 */ /* 0x000fe40005800000 */
[----:B------:R-:W-:Y:S02]  /*cd90*/  ISETP.GT.AND P2, PT, R7, 0x9, !P2 ;  /* 0x000000090700780c */ /* 0x000fe40005744270 */
[----:B------:R-:W-:Y:S02]  /*cda0*/  ISETP.NE.AND P3, PT, R29, RZ, PT ;  /* 0x000000ff1d00720c */ /* 0x000fe40003f65270 */
        /* <DEDUP_REMOVED lines=33> */
[----:B------:R-:W-:Y:S02]  /*cfc0*/  ISETP.GT.AND P2, PT, R7, 0x20, !P2 ;  /* 0x000000200700780c */ /* 0x000fe40005744270 */
[----:B------:R-:W-:Y:S02]  /*cfd0*/  FMNMX.FTZ R28, R62, R21, !PT ;  /* 0x000000153e1c7209 */ /* 0x000fe40007810000 */
[----:B------:R-:W-:Y:S02]  /*cfe0*/  ISETP.LT.OR P2, PT, R6, 0x21, P2 ;  /* 0x000000210600780c */ /* 0x000fe40001741670 */
[----:B------:R-:W-:Y:S01]  /*cff0*/  ISETP.NE.AND P6, PT, R25, RZ, PT ;  /* 0x000000ff1900720c */ /* 0x000fe20003fc5270 */
[----:B------:R-:W0:Y:S01]  /*d000*/  SHFL.BFLY PT, R21, R28, 0x2, 0x1f ;  /* 0x0c401f001c157f89 */ /* 0x000e2200000e0000 */
[----:B------:R-:W-:Y:S02]  /*d010*/  FSEL R39, R42, -INF , !P2 ;  /* 0xff8000002a277808 */ /* 0x000fe40005000000 */
[----:B------:R-:W-:-:S02]  /*d020*/  ISETP.NE.AND P2, PT, R69, RZ, PT ;  /* 0x000000ff4500720c */ /* 0x000fc40003f45270 */
[C---:B------:R-:W-:Y:S02]  /*d030*/  ISETP.GT.AND P4, PT, R7.reuse, 0x31, !P4 ;  /* 0x000000310700780c */ /* 0x040fe40006784270 */
[C---:B------:R-:W-:Y:S02]  /*d040*/  ISETP.GT.AND P2, PT, R7.reuse, 0x21, !P2 ;  /* 0x000000210700780c */ /* 0x040fe40005744270 */
[----:B------:R-:W-:Y:S02]  /*d050*/  ISETP.GT.AND P5, PT, R7, 0x38, !P5 ;  /* 0x000000380700780c */ /* 0x000fe40006fa4270 */
[C---:B------:R-:W-:Y:S02]  /*d060*/  ISETP.LT.OR P2, PT, R6.reuse, 0x22, P2 ;  /* 0x000000220600780c */ /* 0x040fe40001741670 */
[----:B------:R-:W-:Y:S02]  /*d070*/  ISETP.LT.OR P4, PT, R6, 0x32, P4 ;  /* 0x000000320600780c */ /* 0x000fe40002781670 */
[----:B------:R-:W-:-:S02]  /*d080*/  FSEL R41, R43, -INF , !P2 ;  /* 0xff8000002b297808 */ /* 0x000fc40005000000 */
[----:B------:R-:W-:Y:S02]  /*d090*/  ISETP.GT.AND P2, PT, R7, 0x28, !P3 ;  /* 0x000000280700780c */ /* 0x000fe40005f44270 */
[----:B------:R-:W-:Y:S02]  /*d0a0*/  ISETP.NE.AND P3, PT, R45, RZ, PT ;  /* 0x000000ff2d00720c */ /* 0x000fe40003f65270 */
[----:B------:R-:W-:Y:S02]  /*d0b0*/  ISETP.LT.OR P2, PT, R6, 0x29, P2 ;  /* 0x000000290600780c */ /* 0x000fe40001741670 */
[C---:B------:R-:W-:Y:S02]  /*d0c0*/  ISETP.GT.AND P3, PT, R7.reuse, 0x30, !P3 ;  /* 0x000000300700780c */ /* 0x040fe40005f64270 */
[----:B------:R-:W-:Y:S02]  /*d0d0*/  FSEL R43, R46, -INF , !P2 ;  /* 0xff8000002e2b7808 */ /* 0x000fe40005000000 */
[----:B------:R-:W-:-:S02]  /*d0e0*/  ISETP.GT.AND P2, PT, R7, RZ, !P6 ;  /* 0x000000ff0700720c */ /* 0x000fc40007744270 */
[----:B0-----:R-:W-:Y:S02]  /*d0f0*/  FMNMX.FTZ R30, R28, R21, !PT ;  /* 0x000000151c1e7209 */ /* 0x001fe40007810000 */
[----:B------:R-:W-:Y:S02]  /*d100*/  ISETP.LT.OR P2, PT, R6, 0x1, P2 ;  /* 0x000000010600780c */ /* 0x000fe40001741670 */
[----:B------:R-:W-:Y:S01]  /*d110*/  ISETP.NE.AND P6, PT, R49, RZ, PT ;  /* 0x000000ff3100720c */ /* 0x000fe20003fc5270 */
[----:B------:R-:W0:Y:S01]  /*d120*/  SHFL.BFLY PT, R21, R30, 0x1, 0x1f ;  /* 0x0c201f001e157f89 */ /* 0x000e2200000e0000 */
[----:B------:R-:W-:Y:S02]  /*d130*/  FSEL R25, R26, -INF , !P2 ;  /* 0xff8000001a197808 */ /* 0x000fe40005000000 */
[----:B------:R-:W-:Y:S02]  /*d140*/  ISETP.NE.AND P2, PT, R70, RZ, PT ;  /* 0x000000ff4600720c */ /* 0x000fe40003f45270 */
[----:B------:R-:W-:-:S02]  /*d150*/  FMNMX.FTZ R26, R25, R24, !PT ;  /* 0x00000018191a7209 */ /* 0x000fc40007810000 */
[----:B------:R-:W-:Y:S02]  /*d160*/  ISETP.GT.AND P2, PT, R7, 0x29, !P2 ;  /* 0x000000290700780c */ /* 0x000fe40005744270 */
[----:B------:R-:W-:Y:S02]  /*d170*/  FMNMX.FTZ R26, R27, R26, !PT ;  /* 0x0000001a1b1a7209 */ /* 0x000fe40007810000 */
[----:B------:R-:W-:Y:S02]  /*d180*/  ISETP.LT.OR P2, PT, R6, 0x2a, P2 ;  /* 0x0000002a0600780c */ /* 0x000fe40001741670 */
[----:B------:R-:W-:Y:S02]  /*d190*/  FMNMX.FTZ R26, R29, R26, !PT ;  /* 0x0000001a1d1a7209 */ /* 0x000fe40007810000 */
[----:B------:R-:W-:Y:S02]  /*d1a0*/  FSEL R45, R47, -INF , !P2 ;  /* 0xff8000002f2d7808 */ /* 0x000fe40005000000 */
[----:B------:R-:W-:-:S02]  /*d1b0*/  FMNMX.FTZ R26, R31, R26, !PT ;  /* 0x0000001a1f1a7209 */ /* 0x000fc40007810000 */
[C---:B------:R-:W-:Y:S02]  /*d1c0*/  ISETP.LT.OR P3, PT, R6.reuse, 0x31, P3 ;  /* 0x000000310600780c */ /* 0x040fe40001f61670 */
[----:B------:R-:W-:Y:S02]  /*d1d0*/  FMNMX.FTZ R26, R33, R26, !PT ;  /* 0x0000001a211a7209 */ /* 0x000fe40007810000 */
[----:B------:R-:W-:Y:S02]  /*d1e0*/  ISETP.LT.OR P5, PT, R6, 0x39, P5 ;  /* 0x000000390600780c */ /* 0x000fe40002fa1670 */
[----:B------:R-:W-:Y:S02]  /*d1f0*/  FMNMX.FTZ R26, R35, R26, !PT ;  /* 0x0000001a231a7209 */ /* 0x000fe40007810000 */
[----:B0-----:R-:W-:Y:S02]  /*d200*/  FMNMX.FTZ R21, R30, R21, !PT ;  /* 0x000000151e157209 */ /* 0x001fe40007810000 */
[----:B------:R-:W-:-:S02]  /*d210*/  FMNMX.FTZ R26, R37, R26, !PT ;  /* 0x0000001a251a7209 */ /* 0x000fc40007810000 */
[C---:B------:R-:W-:Y:S01]  /*d220*/  FSETP.NEU.FTZ.AND P2, PT, R21.reuse, -INF , PT ;  /* 0xff8000001500780b */ /* 0x040fe20003f5d000 */
[----:B------:R-:W-:Y:S01]  /*d230*/  FMUL.FTZ R28, R21, R168 ;  /* 0x000000a8151c7220 */ /* 0x000fe20000410000 */
[----:B------:R-:W-:Y:S02]  /*d240*/  FMNMX.FTZ R26, R39, R26, !PT ;  /* 0x0000001a271a7209 */ /* 0x000fe40007810000 */
[----:B------:R-:W-:Y:S02]  /*d250*/  FSEL R47, R51, -INF , !P4 ;  /* 0xff800000332f7808 */ /* 0x000fe40006000000 */
[----:B------:R-:W-:Y:S02]  /*d260*/  FMNMX.FTZ R26, R41, R26, !PT ;  /* 0x0000001a291a7209 */ /* 0x000fe40007810000 */
[----:B------:R-:W-:Y:S02]  /*d270*/  FSEL R55, R28, RZ, P2 ;  /* 0x000000ff1c377208 */ /* 0x000fe40001000000 */
[----:B------:R-:W-:-:S02]  /*d280*/  FMNMX.FTZ R26, R43, R26, !PT ;  /* 0x0000001a2b1a7209 */ /* 0x000fc40007810000 */
[----:B------:R-:W-:Y:S01]  /*d290*/  ISETP.GT.AND P2, PT, R7, 0x39, !P6 ;  /* 0x000000390700780c */ /* 0x000fe20007744270 */
[-CC-:B------:R-:W-:Y:S01]  /*d2a0*/  FFMA.FTZ R171, R56, R168.reuse, -R55.reuse ;  /* 0x000000a838ab7223 */ /* 0x180fe20000010837 */
[----:B------:R-:W-:Y:S01]  /*d2b0*/  FSEL R7, R50, -INF , !P3 ;  /* 0xff80000032077808 */ /* 0x000fe20005800000 */
[--C-:B------:R-:W-:Y:S01]  /*d2c0*/  FFMA.FTZ R172, R172, R168, -R55.reuse ;  /* 0x000000a8acac7223 */ /* 0x100fe20000010837 */
[----:B------:R-:W-:Y:S01]  /*d2d0*/  FMNMX.FTZ R26, R45, R26, !PT ;  /* 0x0000001a2d1a7209 */ /* 0x000fe20007810000 */
[-CC-:B------:R-:W-:Y:S01]  /*d2e0*/  FFMA.FTZ R173, R64, R168.reuse, -R55.reuse ;  /* 0x000000a840ad7223 */ /* 0x180fe20000010837 */
[----:B------:R-:W-:Y:S01]  /*d2f0*/  ISETP.LT.OR P2, PT, R6, 0x3a, P2 ;  /* 0x0000003a0600780c */ /* 0x000fe20001741670 */
[--C-:B------:R-:W-:Y:S01]  /*d300*/  FFMA.FTZ R174, R174, R168, -R55.reuse ;  /* 0x000000a8aeae7223 */ /* 0x100fe20000010837 */
[----:B------:R-:W-:Y:S01]  /*d310*/  FMNMX.FTZ R26, R7, R26, !PT ;  /* 0x0000001a071a7209 */ /* 0x000fe20007810000 */
[-CC-:B------:R-:W-:Y:S01]  /*d320*/  FFMA.FTZ R175, R32, R168.reuse, -R55.reuse ;  /* 0x000000a820af7223 */ /* 0x180fe20000010837 */
[----:B------:R-:W-:Y:S01]  /*d330*/  FSEL R49, R54, -INF , !P5 ;  /* 0xff80000036317808 */ /* 0x000fe20006800000 */
[--C-:B------:R-:W-:Y:S01]  /*d340*/  FFMA.FTZ R176, R176, R168, -R55.reuse ;  /* 0x000000a8b0b07223 */ /* 0x100fe20000010837 */
[----:B------:R-:W-:Y:S01]  /*d350*/  FMNMX.FTZ R26, R47, R26, !PT ;  /* 0x0000001a2f1a7209 */ /* 0x000fe20007810000 */
[-CC-:B------:R-:W-:Y:S01]  /*d360*/  FFMA.FTZ R177, R36, R168.reuse, -R55.reuse ;  /* 0x000000a824b17223 */ /* 0x180fe20000010837 */
[----:B------:R-:W-:Y:S01]  /*d370*/  FSEL R51, R57, -INF , !P2 ;  /* 0xff80000039337808 */ /* 0x000fe20005000000 */
        /* <DEDUP_REMOVED lines=11> */
[----:B------:R-:W-:Y:S01]  /*d430*/  FFMA.FTZ R199, R62, R168, -R55 ;  /* 0x000000a83ec77223 */ /* 0x000fe20000010837 */
[----:B------:R-:W-:Y:S01]  /*d440*/  MUFU.EX2 R171, R171 ;  /* 0x000000ab00ab7308 */ /* 0x000fe20000000800 */
[----:B------:R-:W-:-:S07]  /*d450*/  @!P1 PRMT R14, RZ, 0x654, R14 ;  /* 0x00000654ff0e9816 */ /* 0x000fce000000000e */
[----:B------:R-:W1:Y:S08]  /*d460*/  MUFU.EX2 R172, R172 ;  /* 0x000000ac00ac7308 */ /* 0x000e700000000800 */
[----:B------:R-:W-:Y:S01]  /*d470*/  MUFU.EX2 R173, R173 ;  /* 0x000000ad00ad7308 */ /* 0x000fe20000000800 */
[----:B0-----:R-:W-:-:S07]  /*d480*/  FMNMX.FTZ R53, R26, R53, !PT ;  /* 0x000000351a357209 */ /* 0x001fce0007810000 */
[----:B------:R-:W0:Y:S01]  /*d490*/  MUFU.EX2 R174, R174 ;  /* 0x000000ae00ae7308 */ /* 0x000e220000000800 */
[----:B-1----:R-:W-:Y:S01]  /*d4a0*/  F2FP.BF16.F32.PACK_AB R164, R172, R171 ;  /* 0x000000abaca4723e */ /* 0x002fe200000010ff */
[----:B------:R-:W-:Y:S01]  /*d4b0*/  FADD.FTZ R172, R171, R172 ;  /* 0x000000acabac7221 */ /* 0x000fe20000010000 */
[----:B------:R-:W1:Y:S05]  /*d4c0*/  SHFL.BFLY PT, R190, R53, 0x1, 0x1f ;  /* 0x0c201f0035be7f89 */ /* 0x000e6a00000e0000 */
[----:B------:R-:W-:Y:S08]  /*d4d0*/  MUFU.EX2 R175, R175 ;  /* 0x000000af00af7308 */ /* 0x000ff00000000800 */
[----:B------:R-:W2:Y:S01]  /*d4e0*/  MUFU.EX2 R176, R176 ;  /* 0x000000b000b07308 */ /* 0x000ea20000000800 */
[----:B0-----:R-:W-:Y:S01]  /*d4f0*/  F2FP.BF16.F32.PACK_AB R166, R174, R173 ;  /* 0x000000adaea6723e */ /* 0x001fe200000010ff */
[----:B------:R-:W-:-:S04]  /*d500*/  FADD.FTZ R173, R173, R172 ;  /* 0x000000acadad7221 */ /* 0x000fc80000010000 */
[----:B------:R-:W-:Y:S02]  /*d510*/  FADD.FTZ R174, R174, R173 ;  /* 0x000000adaeae7221 */ /* 0x000fe40000010000 */
[----:B------:R-:W-:Y:S01]  /*d520*/  MUFU.EX2 R177, R177 ;  /* 0x000000b100b17308 */ /* 0x000fe20000000800 */
[----:B-1----:R-:W-:-:S04]  /*d530*/  FMNMX.FTZ R190, R53, R190, !PT ;  /* 0x000000be35be7209 */ /* 0x002fc80007810000 */
[C---:B------:R-:W-:Y:S01]  /*d540*/  FSETP.NEU.FTZ.AND P2, PT, R190.reuse, -INF , PT ;  /* 0xff800000be00780b */ /* 0x040fe20003f5d000 */
[-C--:B------:R-:W-:Y:S02]  /*d550*/  FMUL.FTZ R6, R190, R168.reuse ;  /* 0x000000a8be067220 */ /* 0x080fe40000410000 */
[----:B------:R-:W0:Y:S01]  /*d560*/  MUFU.EX2 R178, R178 ;  /* 0x000000b200b27308 */ /* 0x000e220000000800 */
[----:B--2---:R-:W-:Y:S01]  /*d570*/  F2FP.BF16.F32.PACK_AB R160, R176, R175 ;  /* 0x000000afb0a0723e */ /* 0x004fe200000010ff */
[----:B------:R-:W-:Y:S01]  /*d580*/  FADD.FTZ R175, R175, R174 ;  /* 0x000000aeafaf7221 */ /* 0x000fe20000010000 */
[----:B------:R-:W-:Y:S01]  /*d590*/  FSEL R26, R6, RZ, P2 ;  /* 0x000000ff061a7208 */ /* 0x000fe20001000000 */
[----:B------:R-:W-:Y:S02]  /*d5a0*/  IMAD R6, R19, 0x1000, R188 ;  /* 0x0000100013067824 */ /* 0x000fe400078e02bc */
[----:B------:R-:W-:Y:S01]  /*d5b0*/  FADD.FTZ R176, R176, R175 ;  /* 0x000000afb0b07221 */ /* 0x000fe20000010000 */
[----:B------:R-:W-:Y:S01]  /*d5c0*/  PLOP3.LUT P2, PT, PT, PT, UP0, 0x40, 0x0 ;  /* 0x000000000000781c */ /* 0x000fe20003f4e808 */
        /* <DEDUP_REMOVED lines=17> */
[----:B------:R-:W-:Y:S01]  /*d6e0*/  MUFU.EX2 R200, R200 ;  /* 0x000000c800c87308 */ /* 0x000fe20000000800 */
[----:B------:R-:W-:Y:S01]  /*d6f0*/  IMAD.MOV.U32 R7, RZ, RZ, 0x40000040 ;  /* 0x40000040ff077424 */ /* 0x000fe200078e00ff */
[----:B0-----:R-:W-:Y:S01]  /*d700*/  F2FP.BF16.F32.PACK_AB R162, R178, R177 ;  /* 0x000000b1b2a2723e */ /* 0x001fe200000010ff */
[----:B------:R-:W-:Y:S01]  /*d710*/  FADD.FTZ R177, R177, R176 ;  /* 0x000000b0b1b17221 */ /* 0x000fe20000010000 */
[----:B------:R-:W-:-:S02]  /*d720*/  R2UR UR6, R6 ;  /* 0x00000000060672ca */ /* 0x000fc400000e0000 */
[----:B------:R-:W-:Y:S01]  /*d730*/  R2UR UR7, R7 ;  /* 0x00000000070772ca */ /* 0x000fe200000e0000 */
[----:B------:R-:W-:Y:S01]  /*d740*/  IMAD.MOV.U32 R7, RZ, RZ, 0x40000040 ;  /* 0x40000040ff077424 */ /* 0x000fe200078e00ff */
[----:B------:R-:W0:Y:S01]  /*d750*/  MUFU.EX2 R201, R201 ;  /* 0x000000c900c97308 */ /* 0x000e220000000800 */
[----:B------:R-:W-:-:S07]  /*d760*/  FADD.FTZ R178, R178, R177 ;  /* 0x000000b1b2b27221 */ /* 0x000fce0000010000 */
        /* <DEDUP_REMOVED lines=21> */
[----:B------:R-:W3:Y:S01]  /*d8c0*/  MUFU.EX2 R182, R182 ;  /* 0x000000b600b67308 */ /* 0x000ee20000000800 */
[----:B0-----:R-:W-:Y:S01]  /*d8d0*/  F2FP.BF16.F32.PACK_AB R156, R180, R179 ;  /* 0x000000b3b49c723e */ /* 0x001fe200000010ff */
[----:B------:R-:W-:-:S04]  /*d8e0*/  FADD.FTZ R179, R179, R178 ;  /* 0x000000b2b3b37221 */ /* 0x000fc80000010000 */
[----:B------:R-:W-:Y:S02]  /*d8f0*/  FADD.FTZ R180, R180, R179 ;  /* 0x000000b3b4b47221 */ /* 0x000fe40000010000 */
[----:B------:R-:W0:Y:S08]  /*d900*/  MUFU.EX2 R210, R210 ;  /* 0x000000d200d27308 */ /* 0x000e300000000800 */
[----:B------:R-:W4:Y:S01]  /*d910*/  MUFU.EX2 R222, R222 ;  /* 0x000000de00de7308 */ /* 0x000f220000000800 */
[----:B---3--:R-:W-:Y:S01]  /*d920*/  F2FP.BF16.F32.PACK_AB R158, R182, R181 ;  /* 0x000000b5b69e723e */ /* 0x008fe200000010ff */
[----:B------:R-:W-:-:S04]  /*d930*/  FADD.FTZ R181, R181, R180 ;  /* 0x000000b4b5b57221 */ /* 0x000fc80000010000 */
[----:B------:R-:W-:Y:S02]  /*d940*/  FADD.FTZ R182, R182, R181 ;  /* 0x000000b5b6b67221 */ /* 0x000fe40000010000 */
[----:B------:R-:W-:Y:S01]  /*d950*/  MUFU.EX2 R223, R223 ;  /* 0x000000df00df7308 */ /* 0x000fe20000000800 */
[----:B0-----:R-:W-:-:S07]  /*d960*/  FADD.FTZ R207, R210, R207 ;  /* 0x000000cfd2cf7221 */ /* 0x001fce0000010000 */
[----:B------:R-:W0:Y:S01]  /*d970*/  MUFU.EX2 R224, R224 ;  /* 0x000000e000e07308 */ /* 0x000e220000000800 */
[C---:B----4-:R-:W-:Y:S01]  /*d980*/  F2FP.BF16.F32.PACK_AB R157, R222.reuse, R210 ;  /* 0x000000d2de9d723e */ /* 0x050fe200000010ff */
[----:B------:R-:W-:-:S06]  /*d990*/  FADD.FTZ R222, R222, R207 ;  /* 0x000000cfdede7221 */ /* 0x000fcc0000010000 */
[----:B------:R-:W3:Y:S08]  /*d9a0*/  MUFU.EX2 R183, R183 ;  /* 0x000000b700b77308 */ /* 0x000ef00000000800 */
[----:B------:R-:W4:Y:S01]  /*d9b0*/  MUFU.EX2 R191, R191 ;  /* 0x000000bf00bf7308 */ /* 0x000f220000000800 */
[----:B0-----:R-:W-:Y:S01]  /*d9c0*/  F2FP.BF16.F32.PACK_AB R159, R224, R223 ;  /* 0x000000dfe09f723e */ /* 0x001fe200000010ff */
[----:B------:R-:W-:-:S04]  /*d9d0*/  FADD.FTZ R223, R223, R222 ;  /* 0x000000dedfdf7221 */ /* 0x000fc80000010000 */
[----:B------:R-:W-:Y:S01]  /*d9e0*/  STSM.16.M88.4 [R209], R156 ;  /* 0x0000009cd1007844 */ /* 0x000fe20000000200 */
[----:B------:R-:W-:Y:S01]  /*d9f0*/  FADD.FTZ R224, R224, R223 ;  /* 0x000000dfe0e07221 */ /* 0x000fe20000010000 */
[----:B------:R-:W-:Y:S01]  /*da00*/  MUFU.EX2 R198, R198 ;  /* 0x000000c600c67308 */ /* 0x000fe20000000800 */
[----:B---3--:R-:W-:-:S07]  /*da10*/  FADD.FTZ R182, R183, R182 ;  /* 0x000000b6b7b67221 */ /* 0x008fce0000010000 */
[----:B------:R-:W0:Y:S01]  /*da20*/  MUFU.EX2 R199, R199 ;  /* 0x000000c700c77308 */ /* 0x000e220000000800 */
[C---:B----4-:R-:W-:Y:S01]  /*da30*/  F2FP.BF16.F32.PACK_AB R152, R191.reuse, R183 ;  /* 0x000000b7bf98723e */ /* 0x050fe200000010ff */
[----:B------:R-:W-:-:S06]  /*da40*/  FADD.FTZ R191, R191, R182 ;  /* 0x000000b6bfbf7221 */ /* 0x000fcc0000010000 */
[----:B------:R-:W-:Y:S08]  /*da50*/  MUFU.EX2 R225, R225 ;  /* 0x000000e100e17308 */ /* 0x000ff00000000800 */
[----:B------:R-:W3:Y:S01]  /*da60*/  MUFU.EX2 R228, R228 ;  /* 0x000000e400e47308 */ /* 0x000ee20000000800 */
[----:B0-----:R-:W-:-:S07]  /*da70*/  F2FP.BF16.F32.PACK_AB R154, R199, R198 ;  /* 0x000000c6c79a723e */ /* 0x001fce00000010ff */
[----:B------:R-:W-:Y:S08]  /*da80*/  MUFU.EX2 R229, R229 ;  /* 0x000000e500e57308 */ /* 0x000ff00000000800 */
[----:B------:R-:W0:Y:S01]  /*da90*/  MUFU.EX2 R170, R170 ;  /* 0x000000aa00aa7308 */ /* 0x000e220000000800 */
[----:B---3--:R-:W-:Y:S01]  /*daa0*/  F2FP.BF16.F32.PACK_AB R153, R228, R225 ;  /* 0x000000e1e499723e */ /* 0x008fe200000010ff */
[----:B------:R-:W-:-:S04]  /*dab0*/  FADD.FTZ R225, R225, R224 ;  /* 0x000000e0e1e17221 */ /* 0x000fc80000010000 */
[----:B------:R-:W-:Y:S01]  /*dac0*/  FADD.FTZ R228, R228, R225 ;  /* 0x000000e1e4e47221 */ /* 0x000fe20000010000 */
[----:B0-----:R-:W-:-:S05]  /*dad0*/  F2FP.BF16.F32.PACK_AB R155, R170, R229 ;  /* 0x000000e5aa9b723e */ /* 0x001fca00000010ff */
[----:B------:R0:W-:Y:S01]  /*dae0*/  STSM.16.M88.4 [R208], R152 ;  /* 0x00000098d0007844 */ /* 0x0001e20000000200 */
[----:B------:R-:W-:-:S06]  /*daf0*/  WARPGROUP.ARRIVE ;  /* 0x00000000000079c5 */ /* 0x000fcc0000000000 */
[----:B------:R-:W-:Y:S03]  /*db00*/  HGMMA.64x256x16.F32.BF16 R24, R164, gdesc[UR4].tnspB, RZ, !UPT, gsb0 ;  /* 0x43e00004a4187df0 */ /* 0x000fe6000c0018ff */
[----:B------:R-:W-:Y:S02]  /*db10*/  WARPGROUP.DEPBAR.LE gsb0, 0x0 ;  /* 0x00008000000079c5 */ /* 0x000fe40000010000 */
[----:B-1----:R-:W-:Y:S01]  /*db20*/  VIADD R164, R6, 0x80 ;  /* 0x0000008006a47836 */ /* 0x002fe20000000000 */
[----:B------:R-:W-:Y:S01]  /*db30*/  WARPGROUP.ARRIVE ;  /* 0x00000000000079c5 */ /* 0x000fe20000000000 */
[----:B------:R-:W-:-:S03]  /*db40*/  IMAD.MOV.U32 R165, RZ, RZ, 0x40000040 ;  /* 0x40000040ffa57424 */ /* 0x000fc600078e00ff */
[----:B------:R-:W-:Y:S02]  /*db50*/  R2UR UR6, R164 ;  /* 0x00000000a40672ca */ /* 0x000fe400000e0000 */
[----:B------:R-:W-:-:S15]  /*db60*/  R2UR UR7, R165 ;  /* 0x00000000a50772ca */ /* 0x000fde00000e0000 */
[----:B------:R-:W-:-:S01]  /*db70*/  NOP ;  /* 0x0000000000007918 */ /* 0x000fc20000000000 */
[----:B------:R-:W-:Y:S03]  /*db80*/  HGMMA.64x256x16.F32.BF16 R24, R160, gdesc[UR4].tnspB, R24, gsb0 ;  /* 0x43e00004a0187df0 */ /* 0x000fe60008001818 */
[----:B------:R-:W-:Y:S02]  /*db90*/  WARPGROUP.DEPBAR.LE gsb0, 0x0 ;  /* 0x00008000000079c5 */ /* 0x000fe40000010000 */
[C---:B--2---:R-:W-:Y:S01]  /*dba0*/  VIADD R160, R6.reuse, 0x100 ;  /* 0x0000010006a07836 */ /* 0x044fe20000000000 */
[----:B------:R-:W-:Y:S01]  /*dbb0*/  WARPGROUP.ARRIVE ;  /* 0x00000000000079c5 */ /* 0x000fe20000000000 */
[----:B------:R-:W-:Y:S02]  /*dbc0*/  IMAD.MOV.U32 R161, RZ, RZ, 0x40000040 ;  /* 0x40000040ffa17424 */ /* 0x000fe400078e00ff */
[----:B------:R-:W-:Y:S01]  /*dbd0*/  VIADD R6, R6, 0x180 ;  /* 0x0000018006067836 */ /* 0x000fe20000000000 */
[----:B------:R-:W-:-:S02]  /*dbe0*/  R2UR UR6, R160 ;  /* 0x00000000a00672ca */ /* 0x000fc400000e0000 */
[----:B------:R-:W-:-:S15]  /*dbf0*/  R2UR UR7, R161 ;  /* 0x00000000a10772ca */ /* 0x000fde00000e0000 */
[----:B------:R-:W-:-:S01]  /*dc00*/  NOP ;  /* 0x0000000000007918 */ /* 0x000fc20000000000 */
[----:B------:R-:W-:Y:S01]  /*dc10*/  HGMMA.64x256x16.F32.BF16 R24, R156, gdesc[UR4].tnspB, R24, gsb0 ;  /* 0x43e000049c187df0 */ /* 0x000fe20008001818 */
[----:B------:R-:W-:Y:S01]  /*dc20*/  R2UR UR6, R6 ;  /* 0x00000000060672ca */ /* 0x000fe200000e0000 */
[----:B------:R-:W-:Y:S01]  /*dc30*/  FADD.FTZ R6, R198, R191 ;  /* 0x000000bfc6067221 */ /* 0x000fe20000010000 */
[----:B------:R-:W-:Y:S01]  /*dc40*/  R2UR UR7, R7 ;  /* 0x00000000070772ca */ /* 0x000fe200000e0000 */
[----:B------:R-:W-:Y:S02]  /*dc50*/  FADD.FTZ R7, R229, R228 ;  /* 0x000000e4e5077221 */ /* 0x000fe40000010000 */
[----:B------:R-:W-:Y:S02]  /*dc60*/  FADD.FTZ R6, R199, R6 ;  /* 0x00000006c7067221 */ /* 0x000fe40000010000 */
[----:B------:R-:W-:Y:S01]  /*dc70*/  FADD.FTZ R7, R170, R7 ;  /* 0x00000007aa077221 */ /* 0x000fe20000010000 */
[----:B------:R-:W-:Y:S02]  /*dc80*/  WARPGROUP.DEPBAR.LE gsb0, 0x0 ;  /* 0x00008000000079c5 */ /* 0x000fe40000010000 */
[----:B------:R-:W-:-:S15]  /*dc90*/  WARPGROUP.ARRIVE ;  /* 0x00000000000079c5 */ /* 0x000fde0000000000 */
[----:B------:R-:W-:-:S02]  /*dca0*/  NOP ;  /* 0x0000000000007918 */ /* 0x000fc40000000000 */
[----:B------:R-:W-:Y:S03]  /*dcb0*/  HGMMA.64x256x16.F32.BF16 R24, R152, gdesc[UR4].tnspB, R24, gsb0 ;  /* 0x43e0000498187df0 */ /* 0x000fe60008001818 */
[----:B------:R-:W-:Y:S02]  /*dcc0*/  WARPGROUP.DEPBAR.LE gsb0, 0x0 ;  /* 0x00008000000079c5 */ /* 0x000fe40000010000 */
[----:B------:R1:W-:Y:S06]  /*dcd0*/  MEMBAR.ALL.CTA ;  /* 0x0000000000007992 */ /* 0x0003ec0000008000 */
[----:B-1----:R-:W1:Y:S02]  /*dce0*/  FENCE.VIEW.ASYNC.S ;  /* 0x00000000000073c6 */ /* 0x002e640000000000 */
[----:B-1----:R-:W-:Y:S01]  /*dcf0*/  NOP ;  /* 0x0000000000007918 */ /* 0x002fe20000000000 */
[----:B------:R-:W-:Y:S06]  /*dd00*/  BAR.ARV 0xe, 0x100 ;  /* 0x0384000000007b1d */ /* 0x000fec0000002000 */
[----:B------:R1:W-:Y:S02]  /*dd10*/  @!P1 SYNCS.ARRIVE.TRANS64.RED.A1T0 RZ, [R14+URZ], RZ ;  /* 0x000000ff0eff99a7 */ /* 0x0003e4000810043f */
[----:B-1----:R-:W-:-:S04]  /*dd20*/  IMAD.IADD R14, R23, 0x1, -R184 ;  /* 0x00000001170e7824 */ /* 0x002fc800078e0ab8 */
[----:B0-----:R-:W-:Y:S02]  /*dd30*/  IMAD R154, R189, 0x40, R14 ;  /* 0x00000040bd9a7824 */ /* 0x001fe400078e020e */
[----:B------:R-:W-:Y:S02]  /*dd40*/  VIADD R14, R169, 0xfffffffe ;  /* 0xfffffffea90e7836 */ /* 0x000fe40000000000 */
[----:B------:R-:W-:Y:S01]  /*dd50*/  VIADD R152, R154, UR4 ;  /* 0x000000049a987c36 */ /* 0x000fe20008000000 */
        /* <DEDUP_REMOVED lines=13> */
.L_x_2802:
[----:B------:R-:W-:-:S06]  /*de30*/  UISETP.NE.AND UP0, UPT, UR5, 0x1, UPT ;  /* 0x000000010500788c */ /* 0x000fcc000bf05270 */
[----:B------:R-:W-:-:S05]  /*de40*/  PLOP3.LUT P2, PT, PT, PT, UP0, 0x80, 0x0 ;  /* 0x000000000000781c */ /* 0x000fca0003f4f008 */
[----:B------:R-:W-:-:S08]  /*de50*/  @UP0 ULDC.64 UR6, c[0x0][0xae0] ;  /* 0x0002b80000060ab9 */ /* 0x000fd00000000a00 */
[----:B------:R-:W-:-:S05]  /*de60*/  @P2 IMAD.HI.U32 R154, R153, UR6, RZ ;  /* 0x00000006999a2c27 */ /* 0x000fca000f8e00ff */
[----:B------:R-:W-:-:S07]  /*de70*/  @P2 SHF.R.U32.HI R153, RZ, UR7, R154 ;  /* 0x00000007ff992c19 */ /* 0x000fce000801169a */
.L_x_2803:
[----:B------:R-:W-:Y:S05]  /*de80*/  BSYNC B0 ;  /* 0x0000000000007941 */ /* 0x000fea0003800000 */
.L_x_2801:
[----:B------:R-:W-:-:S04]  /*de90*/  IMAD.U32 R154, RZ, RZ, UR5 ;  /* 0x00000005ff9a7e24 */ /* 0x000fc8000f8e00ff */
[----:B------:R-:W-:-:S05]  /*dea0*/  IMAD R153, R153, R154, UR5 ;  /* 0x0000000599997e24 */ /* 0x000fca000f8e029a */
[----:B------:R-:W-:-:S07]  /*deb0*/  VIMNMX R152, R152, R153, PT ;  /* 0x0000009998987248 */ /* 0x000fce0003fe0100 */
.L_x_2800:
[----:B------:R-:W-:Y:S01]  /*dec0*/  SHF.R.S32.HI R153, RZ, 0x1f, R152 ;  /* 0x0000001fff997819 */ /* 0x000fe20000011498 */
[----:B------:R-:W-:Y:S01]  /*ded0*/  ULDC UR38, c[0x0][0xadc] ;  /* 0x0002b70000267ab9 */ /* 0x000fe20000000800 */
[----:B------:R-:W-:Y:S01]  /*dee0*/  ULDC UR41, c[0x0][0xadc] ;  /* 0x0002b70000297ab9 */ /* 0x000fe20000000800 */
[----:B------:R-:W-:Y:S01]  /*def0*/  ULDC UR37, c[0x0][0xa80] ;  /* 0x0002a00000257ab9 */ /* 0x000fe20000000800 */
[----:B------:R-:W-:Y:S01]  /*df00*/  LEA.HI R153, R153, R152, RZ, 0x6 ;  /* 0x0000009899997211 */ /* 0x000fe200078f30ff */
[----:B------:R-:W-:Y:S01]  /*df10*/  ULDC UR40, c[0x0][0xa80] ;  /* 0x0002a00000287ab9 */ /* 0x000fe20000000800 */
[----:B------:R-:W-:Y:S01]  /*df20*/  ULDC UR39, c[0x0][0xa80] ;  /* 0x0002a00000277ab9 */ /* 0x000fe20000000800 */
[----:B------:R-:W-:Y:S01]  /*df30*/  ULDC UR45, c[0x0][0xad0] ;  /* 0x0002b400002d7ab9 */ /* 0x000fe20000000800 */
[----:B------:R-:W-:Y:S01]  /*df40*/  SHF.R.S32.HI R153, RZ, 0x6, R153 ;  /* 0x00000006ff997819 */ /* 0x000fe20000011499 */
[----:B------:R-:W-:Y:S01]  /*df50*/  ULDC UR44, c[0x0][0xad0] ;  /* 0x0002b400002c7ab9 */ /* 0x000fe20000000800 */
[----:B------:R-:W-:Y:S01]  /*df60*/  ULDC UR43, c[0x0][0xad0] ;  /* 0x0002b400002b7ab9 */ /* 0x000fe20000000800 */
[----:B------:R-:W-:Y:S01]  /*df70*/  ULDC UR42, c[0x0][0xad8] ;  /* 0x0002b600002a7ab9 */ /* 0x000fe20000000800 */
[----:B------:R-:W-:Y:S01]  /*df80*/  VIMNMX R210, R212, R153, !PT ;  /* 0x00000099d4d27248 */ /* 0x000fe20007fe0100 */
[----:B------:R-:W-:Y:S01]  /*df90*/  ULDC UR48, c[0x0][0xad8] ;  /* 0x0002b60000307ab9 */ /* 0x000fe20000000800 */
[----:B------:R-:W-:Y:S02]  /*dfa0*/  BSSY B1, `(.L_x_2804) ;  /* 0x0000414000017945 */ /* 0x000fe40003800000 */
[----:B------:R-:W-:-:S13]  /*dfb0*/  ISETP.GE.AND P2, PT, R14, R210, PT ;  /* 0x000000d20e00720c */ /* 0x000fda0003f46270 */
[----:B------:R-:W-:Y:S05]  /*dfc0*/  @!P2 BRA `(.L_x_2805) ;  /* 0x000000400044a947 */ /* 0x000fea0003800000 */
[----:B------:R-:W-:Y:S01]  /*dfd0*/  IADD3 R191, R0, R23, -R184 ;  /* 0x0000001700bf7210 */ /* 0x000fe20007ffe8b8 */
[----:B------:R-:W-:Y:S03]  /*dfe0*/  BSSY B0, `(.L_x_2806) ;  /* 0x000040b000007945 */ /* 0x000fe60003800000 */
[----:B------:R-:W-:-:S07]  /*dff0*/  IADD3 R191, R191, 0x8, RZ ;  /* 0x00000008bfbf7810 */ /* 0x000fce0007ffe0ff */
.L_x_2825:
[----:B------:R-:W-:-:S05]  /*e000*/  VIADD R198, R19, 0x1 ;  /* 0x0000000113c67836 */ /* 0x000fca0000000000 */
[----:B------:R-:W-:-:S04]  /*e010*/  ISETP.NE.AND P2, PT, R198, 0x2, PT ;  /* 0x00000002c600780c */ /* 0x000fc80003f45270 */
[----:B------:R-:W-:Y:S02]  /*e020*/  SEL R153, RZ, 0x1, P2 ;  /* 0x00000001ff997807 */ /* 0x000fe40001000000 */
[----:B------:R-:W-:Y:S02]  /*e030*/  SEL R198, R198, RZ, P2 ;  /* 0x000000ffc6c67207 */ /* 0x000fe40001000000 */
[----:B------:R-:W-:Y:S01]  /*e040*/  LOP3.LUT R22, R22, R153, RZ, 0x3c, !PT ;  /* 0x0000009916167212 */ /* 0x000fe200078e3cff */
[----:B0-----:R-:W-:Y:S06]  /*e050*/  @!P0 BRA `(.L_x_2807) ;  /* 0x0000000000048947 */ /* 0x001fec0003800000 */
[----:B------:R-:W-:Y:S01]  /*e060*/  BPT.TRAP 0x1 ;  /* 0x000000040000795c */ /* 0x000fe20000300000 */
.L_x_2807:
[----:B------:R-:W-:Y:S01]  /*e070*/  IMAD R199, R198, 0x8, R18 ;  /* 0x00000008c6c77824 */ /* 0x000fe200078e0212 */
[----:B------:R-:W-:-:S04]  /*e080*/  SHF.L.U32 R204, R22, 0x1f, RZ ;  /* 0x0000001f16cc7819 */ /* 0x000fc800000006ff */
[----:B------:R0:W1:Y:S01]  /*e090*/  SYNCS.PHASECHK.TRANS64.TRYWAIT P2, [R199+URZ+0x38830], R204 ;  /* 0x038830ccc70075a7 */ /* 0x000062000804017f */
[----:B------:R-:W-:Y:S05]  /*e0a0*/  @!P0 BRA `(.L_x_2808) ;  /* 0x0000000000048947 */ /* 0x000fea0003800000 */
[----:B------:R-:W-:Y:S01]  /*e0b0*/  BPT.TRAP 0x1 ;  /* 0x000000040000795c */ /* 0x000fe20000300000 */
.L_x_2808:
[----:B------:R-:W-:Y:S01]  /*e0c0*/  BSSY B2, `(.L_x_2809) ;  /* 0x0000006000027945 */ /* 0x000fe20003800000 */
[----:B------:R-:W-:Y:S02]  /*e0d0*/  IMAD R200, R198, 0x200, R15 ;  /* 0x00000200c6c87824 */ /* 0x000fe400078e020f */
[----:B------:R-:W-:Y:S01]  /*e0e0*/  IMAD.MOV.U32 R201, RZ, RZ, 0x40000040 ;  /* 0x40000040ffc97424 */ /* 0x000fe200078e00ff */
[----:B-1----:R-:W-:Y:S06]  /*e0f0*/  @P2 BRA `(.L_x_2810) ;  /* 0x0000000000082947 */ /* 0x002fec0003800000 */
[----:B------:R-:W1:Y:S02]  /*e100*/  SYNCS.PHASECHK.TRANS64.TRYWAIT P2, [R199+URZ+0x38830], R204 ;  /* 0x038830ccc70075a7 */ /* 0x000e64000804017f */
[----:B-1----:R-:W-:Y:S05]  /*e110*/  @!P2 BRA `(.L_x_2811) ;  /* 0x00000164008ca947 */ /* 0x002fea0003800000 */
.L_x_2810:
[----:B------:R-:W-:Y:S05]  /*e120*/  BSYNC B2 ;  /* 0x0000000000027941 */ /* 0x000fea0003800000 */
.L_x_2809:
        /* <DEDUP_REMOVED lines=36> */
.L_x_2812:
[----:B------:R2:W3:Y:S01]  /*e370*/  SYNCS.PHASECHK.TRANS64.TRYWAIT P2, [R199+URZ+0x38850], R204 ;  /* 0x038850ccc70075a7 */ /* 0x0004e2000804017f */
[----:B------:R-:W-:Y:S05]  /*e380*/  @!P0 BRA `(.L_x_2813) ;  /* 0x0000000000048947 */ /* 0x000fea0003800000 */
[----:B------:R-:W-:Y:S01]  /*e390*/  BPT.TRAP 0x1 ;  /* 0x000000040000795c */ /* 0x000fe20000300000 */
.L_x_2813:
[----:B------:R-:W-:Y:S04]  /*e3a0*/  BSSY B2, `(.L_x_2814) ;  /* 0x0000004000027945 */ /* 0x000fe80003800000 */
[----:B---3--:R-:W-:Y:S05]  /*e3b0*/  @P2 BRA `(.L_x_2815) ;  /* 0x0000000000082947 */ /* 0x008fea0003800000 */
[----:B------:R-:W3:Y:S02]  /*e3c0*/  SYNCS.PHASECHK.TRANS64.TRYWAIT P2, [R199+URZ+0x38850], R204 ;  /* 0x038850ccc70075a7 */ /* 0x000ee4000804017f */
[----:B---3--:R-:W-:Y:S05]  /*e3d0*/  @!P2 BRA `(.L_x_2816) ;  /* 0x0000016000f0a947 */ /* 0x008fea0003800000 */
.L_x_2815:
[----:B------:R-:W-:Y:S05]  /*e3e0*/  BSYNC B2 ;  /* 0x0000000000027941 */ /* 0x000fea0003800000 */
.L_x_2814:
[----:B------:R-:W-:Y:S01]  /*e3f0*/  IMAD R202, R198, 0x1000, R20 ;  /* 0x00001000c6ca7824 */ /* 0x000fe200078e0214 */
[----:B------:R-:W-:Y:S01]  /*e400*/  R2UR UR4, R2 ;  /* 0x00000000020472ca */ /* 0x000fe200000e0000 */
[----:B------:R-:W-:Y:S01]  /*e410*/  IMAD.MOV.U32 R203, RZ, RZ, 0x40000040 ;  /* 0x40000040ffcb7424 */ /* 0x000fe200078e00ff */
[----:B------:R-:W-:Y:S01]  /*e420*/  R2UR UR5, R3 ;  /* 0x00000000030572ca */ /* 0x000fe200000e0000 */
[----:B------:R-:W-:Y:S01]  /*e430*/  WARPGROUP.ARRIVE ;  /* 0x00000000000079c5 */ /* 0x000fe20000000000 */
[----:B------:R-:W-:Y:S01]  /*e440*/  R2UR UR6, R202 ;  /* 0x00000000ca0672ca */ /* 0x000fe200000e0000 */
[C---:B------:R-:W-:Y:S01]  /*e450*/  VIADD R200, R2.reuse, 0x2 ;  /* 0x0000000202c87836 */ /* 0x040fe20000000000 */
[----:B------:R-:W-:Y:S01]  /*e460*/  R2UR UR7, R203 ;  /* 0x00000000cb0772ca */ /* 0x000fe200000e0000 */
[----:B------:R-:W-:Y:S02]  /*e470*/  IMAD.MOV.U32 R201, RZ, RZ, 0x40000040 ;  /* 0x40000040ffc97424 */ /* 0x000fe400078e00ff */
[----:B------:R-:W4:Y:S01]  /*e480*/  S2R R206, SR_TID.X ;  /* 0x0000000000ce7919 */ /* 0x000f220000002100 */
[----:B------:R-:W-:Y:S01]  /*e490*/  IMAD.MOV.U32 R205, RZ, RZ, 0x40000040 ;  /* 0x40000040ffcd7424 */ /* 0x000fe200078e00ff */
[----:B------:R-:W-:Y:S01]  /*e4a0*/  UISETP.NE.AND UP0, UPT, UR46, URZ, UPT ;  /* 0x0000003f2e00728c */ /* 0x000fe2000bf05270 */
[----:B------:R-:W-:-:S07]  /*e4b0*/  VIADD R207, R2, 0x800 ;  /* 0x0000080002cf7836 */ /* 0x000fce0000000000 */
[----:B------:R-:W-:Y:S01]  /*e4c0*/  HGMMA.64x64x16.F32.BF16 R152, gdesc[UR4], R152, gsb0 ;  /* 0x00e00000049879f0 */ /* 0x000fe20008001898 */
[----:B------:R-:W-:Y:S01]  /*e4d0*/  R2UR UR4, R200 ;  /* 0x00000000c80472ca */ /* 0x000fe200000e0000 */
[----:B------:R-:W-:Y:S01]  /*e4e0*/  VIADD R200, R202, 0x2 ;  /* 0x00000002cac87836 */ /* 0x000fe20000000000 */
[----:B------:R-:W-:Y:S01]  /*e4f0*/  R2UR UR5, R201 ;  /* 0x00000000c90572ca */ /* 0x000fe200000e0000 */
[----:B------:R-:W-:-:S03]  /*e500*/  IMAD.MOV.U32 R201, RZ, RZ, 0x40000040 ;  /* 0x40000040ffc97424 */ /* 0x000fc600078e00ff */
[----:B------:R-:W-:Y:S01]  /*e510*/  R2UR UR6, R200 ;  /* 0x00000000c80672ca */ /* 0x000fe200000e0000 */
[----:B------:R-:W-:Y:S01]  /*e520*/  VIADD R200, R2, 0x4 ;  /* 0x0000000402c87836 */ /* 0x000fe20000000000 */
[----:B------:R-:W-:Y:S01]  /*e530*/  R2UR UR7, R201 ;  /* 0x00000000c90772ca */ /* 0x000fe200000e0000 */
[----:B------:R-:W-:Y:S01]  /*e540*/  IMAD.MOV.U32 R201, RZ, RZ, 0x40000040 ;  /* 0x40000040ffc97424 */ /* 0x000fe200078e00ff */
[----:B----4-:R-:W-:Y:S01]  /*e550*/  SHF.R.U32.HI R206, RZ, 0x7, R206 ;  /* 0x00000007ffce7819 */ /* 0x010fe200000116ce */
[----:B------:R-:W-:Y:S02]  /*e560*/  WARPGROUP.DEPBAR.LE gsb0, 0x0 ;  /* 0x00008000000079c5 */ /* 0x000fe40000010000 */
[----:B------:R-:W-:-:S08]  /*e570*/  WARPGROUP.ARRIVE ;  /* 0x00000000000079c5 */ /* 0x000fd00000000000 */
        /* <DEDUP_REMOVED lines=15> */
[----:B------:R-:W-:-:S03]  /*e670*/  IMAD.MOV.U32 R201, RZ, RZ, 0x40000040 ;  /* 0x40000040ffc97424 */ /* 0x000fc600078e00ff */
[----:B------:R-:W-:Y:S01]  /*e680*/  R2UR UR6, R200 ;  /* 0x00000000c80672ca */ /* 0x000fe200000e0000 */
[----:B------:R-:W-:Y:S01]  /*e690*/  VIADD R200, R2, 0x200 ;  /* 0x0000020002c87836 */ /* 0x000fe20000000000 */
[----:B------:R-:W-:Y:S02]  /*e6a0*/  R2UR UR7, R201 ;  /* 0x00000000c90772ca */ /* 0x000fe400000e0000 */
[----:B------:R-:W-:Y:S01]  /*e6b0*/  MOV R201, 0x40000040 ;  /* 0x4000004000c97802 */ /* 0x000fe20000000f00 */
        /* <DEDUP_REMOVED lines=128> */
[----:B------:R-:W-:Y:S02]  /*eec0*/  R2UR UR6, R200 ;  /* 0x00000000c80672ca */ /* 0x000fe400000e0000 */
[----:B------:R-:W-:Y:S01]  /*eed0*/  R2UR UR7, R201 ;  /* 0x00000000c90772ca */ /* 0x000fe200000e0000 */
[----:B------:R4:W5:Y:S01]  /*eee0*/  SHFL.IDX PT, R200, R206, RZ, 0x1f ;  /* 0x00001fffcec87589 */ /* 0x00096200000e0000 */
[----:B------:R-:W-:Y:S02]  /*eef0*/  IMAD.MOV.U32 R201, RZ, RZ, 0x4 ;  /* 0x00000004ffc97424 */ /* 0x000fe400078e00ff */
[----:B----4-:R-:W-:Y:S01]  /*ef00*/  VIADD R206, R202, 0x800 ;  /* 0x00000800cace7836 */ /* 0x010fe20000000000 */
[----:B-----5:R-:W-:-:S04]  /*ef10*/  ISETP.GT.AND P2, PT, R200, 0x7f, PT ;  /* 0x0000007fc800780c */ /* 0x020fc80003f44270 */
[----:B------:R-:W-:Y:S02]  /*ef20*/  SEL R200, RZ, 0x2, !P2 ;  /* 0x00000002ffc87807 */ /* 0x000fe40005000000 */
[C---:B------:R-:W-:Y:S02]  /*ef30*/  SEL R203, R201.reuse, 0x2, P2 ;  /* 0x00000002c9cb7807 */ /* 0x040fe40001000000 */
[----:B------:R-:W-:Y:S01]  /*ef40*/  SEL R201, R201, 0x6, !P2 ;  /* 0x00000006c9c97807 */ /* 0x000fe20005000000 */
[----:B0123--:R-:W-:Y:S01]  /*ef50*/  IMAD.IADD R204, R200, 0x1, R206 ;  /* 0x00000001c8cc7824 */ /* 0x00ffe200078e02ce */
[----:B------:R-:W-:Y:S02]  /*ef60*/  WARPGROUP.DEPBAR.LE gsb0, 0x0 ;  /* 0x00008000000079c5 */ /* 0x000fe40000010000 */
[----:B------:R-:W-:-:S06]  /*ef70*/  WARPGROUP.ARRIVE ;  /* 0x00000000000079c5 */ /* 0x000fcc0000000000 */
[----:B------:R-:W-:Y:S01]  /*ef80*/  HGMMA.64x64x16.F32.BF16 R152, gdesc[UR4], R152, gsb0 ;  /* 0x00e00000049879f0 */ /* 0x000fe20008001898 */
[----:B------:R-:W-:Y:S01]  /*ef90*/  R2UR UR6, R204 ;  /* 0x00000000cc0672ca */ /* 0x000fe200000e0000 */
[----:B------:R-:W-:Y:S01]  /*efa0*/  IMAD.IADD R204, R207, 0x1, R200 ;  /* 0x00000001cfcc7824 */ /* 0x000fe200078e02c8 */
[----:B------:R-:W-:Y:S02]  /*efb0*/  R2UR UR7, R205 ;  /* 0x00000000cd0772ca */ /* 0x000fe400000e0000 */
[----:B------:R-:W-:Y:S02]  /*efc0*/  MOV R205, 0x40000040 ;  /* 0x4000004000cd7802 */ /* 0x000fe40000000f00 */
[----:B------:R-:W-:Y:S01]  /*efd0*/  R2UR UR4, R204 ;  /* 0x00000000cc0472ca */ /* 0x000fe200000e0000 */
[----:B------:R-:W-:Y:S01]  /*efe0*/  IMAD.IADD R204, R206, 0x1, R203 ;  /* 0x00000001cecc7824 */ /* 0x000fe200078e02cb */
[----:B------:R-:W-:Y:S01]  /*eff0*/  R2UR UR5, R205 ;  /* 0x00000000cd0572ca */ /* 0x000fe200000e0000 */
[----:B------:R-:W-:Y:S01]  /*f000*/  IMAD.MOV.U32 R205, RZ, RZ, 0x40000040 ;  /* 0x40000040ffcd7424 */ /* 0x000fe200078e00ff */
[----:B------:R-:W-:-:S02]  /*f010*/  WARPGROUP.DEPBAR.LE gsb0, 0x0 ;  /* 0x00008000000079c5 */ /* 0x000fc40000010000 */
        /* <DEDUP_REMOVED lines=18> */
[----:B------:R-:W-:Y:S01]  /*f140*/  IMAD.MOV.U32 R204, RZ, RZ, 0x28 ;  /* 0x00000028ffcc7424 */ /* 0x000fe200078e00ff */
[----:B------:R-:W-:Y:S01]  /*f150*/  R2UR UR7, R205 ;  /* 0x00000000cd0772ca */ /* 0x000fe200000e0000 */
[----:B------:R-:W-:-:S03]  /*f160*/  IMAD.MOV.U32 R205, RZ, RZ, 0xa00 ;  /* 0x00000a00ffcd7424 */ /* 0x000fc600078e00ff */
[----:B------:R-:W-:Y:S02]  /*f170*/  SEL R204, R204, 0x26, P2 ;  /* 0x00000026cccc7807 */ /* 0x000fe40001000000 */
[----:B------:R-:W-:Y:S02]  /*f180*/  SEL R205, R205, 0x980, P2 ;  /* 0x00000980cdcd7807 */ /* 0x000fe40001000000 */
[----:B------:R-:W-:Y:S02]  /*f190*/  LOP3.LUT R207, R204, 0x6, RZ, 0xc0, !PT ;  /* 0x00000006cccf7812 */ /* 0x000fe400078ec0ff */
[----:B------:R-:W-:-:S04]  /*f1a0*/  LOP3.LUT R205, R205, 0xa00, RZ, 0xc0, !PT ;  /* 0x00000a00cdcd7812 */ /* 0x000fc800078ec0ff */
[CC--:B------:R-:W-:Y:S02]  /*f1b0*/  IADD3 R204, R207.reuse, R205.reuse, R2 ;  /* 0x000000cdcfcc7210 */ /* 0x0c0fe40007ffe002 */
[----:B------:R-:W-:Y:S01]  /*f1c0*/  IADD3 R206, R207, R205, R202 ;  /* 0x000000cdcfce7210 */ /* 0x000fe20007ffe0ca */
[----:B------:R-:W-:Y:S02]  /*f1d0*/  IMAD.MOV.U32 R205, RZ, RZ, 0x40000040 ;  /* 0x40000040ffcd7424 */ /* 0x000fe400078e00ff */
[----:B------:R-:W-:Y:S01]  /*f1e0*/  IMAD.MOV.U32 R207, RZ, RZ, 0x40000040 ;  /* 0x40000040ffcf7424 */ /* 0x000fe200078e00ff */
[----:B------:R-:W-:Y:S02]  /*f1f0*/  WARPGROUP.DEPBAR.LE gsb0, 0x0 ;  /* 0x00008000000079c5 */ /* 0x000fe40000010000 */
[----:B------:R-:W-:-:S06]  /*f200*/  WARPGROUP.ARRIVE ;  /* 0x00000000000079c5 */ /* 0x000fcc0000000000 */
[----:B------:R-:W-:Y:S01]  /*f210*/  HGMMA.64x64x16.F32.BF16 R152, gdesc[UR4], R152, gsb0 ;  /* 0x00e00000049879f0 */ /* 0x000fe20008001898 */
[----:B------:R-:W-:Y:S02]  /*f220*/  R2UR UR4, R204 ;  /* 0x00000000cc0472ca */ /* 0x000fe400000e0000 */
[----:B------:R-:W-:Y:S01]  /*f230*/  R2UR UR5, R205 ;  /* 0x00000000cd0572ca */ /* 0x000fe200000e0000 */
[----:B------:R-:W-:Y:S01]  /*f240*/  IMAD.MOV.U32 R205, RZ, RZ, 0x40000040 ;  /* 0x40000040ffcd7424 */ /* 0x000fe200078e00ff */
[----:B------:R-:W-:Y:S01]  /*f250*/  R2UR UR6, R206 ;  /* 0x00000000ce0672ca */ /* 0x000fe200000e0000 */
[----:B------:R-:W-:Y:S01]  /*f260*/  VIADD R206, R2, 0xa00 ;  /* 0x00000a0002ce7836 */ /* 0x000fe20000000000 */
[----:B------:R-:W-:Y:S01]  /*f270*/  R2UR UR7, R207 ;  /* 0x00000000cf0772ca */ /* 0x000fe200000e0000 */
[----:B------:R-:W-:Y:S02]  /*f280*/  VIADD R207, R202, 0xa00 ;  /* 0x00000a00cacf7836 */ /* 0x000fe40000000000 */
[----:B------:R-:W-:Y:S01]  /*f290*/  IMAD.IADD R204, R206, 0x1, R200 ;  /* 0x00000001cecc7824 */ /* 0x000fe200078e02c8 */
[----:B------:R-:W-:-:S02]  /*f2a0*/  WARPGROUP.DEPBAR.LE gsb0, 0x0 ;  /* 0x00008000000079c5 */ /* 0x000fc40000010000 */
[----:B------:R-:W-:-:S07]  /*f2b0*/  WARPGROUP.ARRIVE ;  /* 0x00000000000079c5 */ /* 0x000fce0000000000 */
        /* <DEDUP_REMOVED lines=24> */
[----:B------:R-:W-:Y:S01]  /*f440*/  IMAD.MOV.U32 R205, RZ, RZ, 0x40000040 ;  /* 0x40000040ffcd7424 */ /* 0x000fe200078e00ff */
[----:B------:R-:W-:Y:S02]  /*f450*/  R2UR UR4, R204 ;  /* 0x00000000cc0472ca */ /* 0x000fe400000e0000 */
[----:B------:R-:W-:Y:S02]  /*f460*/  IADD3 R204, R201, R207, RZ ;  /* 0x000000cfc9cc7210 */ /* 0x000fe40007ffe0ff */
        /* <DEDUP_REMOVED lines=68> */
[----:B------:R-:W-:Y:S02]  /*f8b0*/  R2UR UR5, R205 ;  /* 0x00000000cd0572ca */ /* 0x000fe400000e0000 */
[----:B------:R-:W-:Y:S01]  /*f8c0*/  R2UR UR6, R206 ;  /* 0x00000000ce0672ca */ /* 0x000fe200000e0000 */
[----:B------:R-:W-:Y:S01]  /*f8d0*/  VIADD R206, R202, 0xe00 ;  /* 0x00000e00cace7836 */ /* 0x000fe20000000000 */
[----:B------:R-:W-:Y:S01]  /*f8e0*/  R2UR UR7, R207 ;  /* 0x00000000cf0772ca */ /* 0x000fe200000e0000 */
[----:B------:R-:W-:Y:S01]  /*f8f0*/  VIADD R207, R2, 0xe00 ;  /* 0x00000e0002cf7836 */ /* 0x000fe20000000000 */
[----:B------:R-:W-:Y:S01]  /*f900*/  MOV R205, 0x40000040 ;  /* 0x4000004000cd7802 */ /* 0x000fe20000000f00 */
[----:B------:R-:W-:Y:S01]  /*f910*/  IMAD.IADD R204, R200, 0x1, R206 ;  /* 0x00000001c8cc7824 */ /* 0x000fe200078e02ce */
[----:B------:R-:W-:-:S02]  /*f920*/  WARPGROUP.DEPBAR.LE gsb0, 0x0 ;  /* 0x00008000000079c5 */ /* 0x000fc40000010000 */
[----:B------:R-:W-:-:S07]  /*f930*/  WARPGROUP.ARRIVE ;  /* 0x00000000000079c5 */ /* 0x000fce0000000000 */
[----:B------:R-:W-:Y:S01]  /*f940*/  HGMMA.64x64x16.F32.BF16 R152, gdesc[UR4], R152, gsb0 ;  /* 0x00e00000049879f0 */ /* 0x000fe20008001898 */
[----:B------:R-:W-:Y:S01]  /*f950*/  R2UR UR6, R204 ;  /* 0x00000000cc0672ca */ /* 0x000fe200000e0000 */
[----:B------:R-:W-:Y:S01]  /*f960*/  IMAD.IADD R204, R207, 0x1, R200 ;  /* 0x00000001cfcc7824 */ /* 0x000fe200078e02c8 */
[----:B------:R-:W-:Y:S01]  /*f970*/  R2UR UR7, R205 ;  /* 0x00000000cd0772ca */ /* 0x000fe200000e0000 */
[----:B------:R-:W-:Y:S02]  /*f980*/  IMAD.MOV.U32 R205, RZ, RZ, 0x40000040 ;  /* 0x40000040ffcd7424 */ /* 0x000fe400078e00ff */
[C---:B------:R-:W-:Y:S01]  /*f990*/  IMAD.IADD R200, R207.reuse, 0x1, R201 ;  /* 0x00000001cfc87824 */ /* 0x040fe200078e02c9 */
        /* <DEDUP_REMOVED lines=15> */
[----:B------:R-:W-:Y:S01]  /*fa90*/  IMAD.MOV.U32 R205, RZ, RZ, 0x40000040 ;  /* 0x40000040ffcd7424 */ /* 0x000fe200078e00ff */
[----:B------:R-:W-:Y:S02]  /*faa0*/  WARPGROUP.DEPBAR.LE gsb0, 0x0 ;  /* 0x00008000000079c5 */ /* 0x000fe40000010000 */
[----:B------:R-:W-:-:S07]  /*fab0*/  WARPGROUP.ARRIVE ;  /* 0x00000000000079c5 */ /* 0x000fce0000000000 */
[----:B------:R-:W-:Y:S01]  /*fac0*/  HGMMA.64x64x16.F32.BF16 R152, gdesc[UR4], R152, gsb0 ;  /* 0x00e00000049879f0 */ /* 0x000fe20008001898 */
[----:B------:R-:W-:Y:S01]  /*fad0*/  R2UR UR4, R200 ;  /* 0x00000000c80472ca */ /* 0x000fe200000e0000 */
[----:B------:R-:W-:Y:S01]  /*fae0*/  IMAD.MOV.U32 R200, RZ, RZ, 0x40 ;  /* 0x00000040ffc87424 */ /* 0x000fe200078e00ff */
[----:B------:R-:W-:Y:S01]  /*faf0*/  R2UR UR5, R201 ;  /* 0x00000000c90572ca */ /* 0x000fe200000e0000 */
[----:B------:R-:W-:Y:S01]  /*fb00*/  IMAD.MOV.U32 R201, RZ, RZ, 0x1000 ;  /* 0x00001000ffc97424 */ /* 0x000fe200078e00ff */
[----:B------:R-:W-:Y:S02]  /*fb10*/  R2UR UR6, R204 ;  /* 0x00000000cc0672ca */ /* 0x000fe400000e0000 */
[----:B------:R-:W-:Y:S02]  /*fb20*/  R2UR UR7, R205 ;  /* 0x00000000cd0772ca */ /* 0x000fe400000e0000 */
[----:B------:R-:W-:Y:S02]  /*fb30*/  SEL R200, R200, 0x3e, P2 ;  /* 0x0000003ec8c87807 */ /* 0x000fe40001000000 */
[----:B------:R-:W-:-:S02]  /*fb40*/  SEL R201, R201, 0xf80, P2 ;  /* 0x00000f80c9c97807 */ /* 0x000fc40001000000 */
[----:B------:R-:W-:Y:S02]  /*fb50*/  LOP3.LUT R203, R200, 0x6, RZ, 0xc0, !PT ;  /* 0x00000006c8cb7812 */ /* 0x000fe400078ec0ff */
[----:B------:R-:W-:Y:S02]  /*fb60*/  LOP3.LUT R201, R201, 0x1e00, RZ, 0xc0, !PT ;  /* 0x00001e00c9c97812 */ /* 0x000fe400078ec0ff */
[----:B------:R-:W-:Y:S02]  /*fb70*/  PLOP3.LUT P2, PT, PT, PT, UP0, 0x40, 0x0 ;  /* 0x000000000000781c */ /* 0x000fe40003f4e808 */
[CC--:B------:R-:W-:Y:S02]  /*fb80*/  IADD3 R200, R203.reuse, R201.reuse, R2 ;  /* 0x000000c9cbc87210 */ /* 0x0c0fe40007ffe002 */
[----:B------:R-:W-:Y:S01]  /*fb90*/  IADD3 R202, R203, R201, R202 ;  /* 0x000000c9cbca7210 */ /* 0x000fe20007ffe0ca */
[----:B------:R-:W-:Y:S02]  /*fba0*/  IMAD.MOV.U32 R201, RZ, RZ, 0x40000040 ;  /* 0x40000040ffc97424 */ /* 0x000fe400078e00ff */
[----:B------:R-:W-:Y:S01]  /*fbb0*/  IMAD.MOV.U32 R203, RZ, RZ, 0x40000040 ;  /* 0x40000040ffcb7424 */ /* 0x000fe200078e00ff */
        /* <DEDUP_REMOVED lines=19> */
[----:B------:R-:W-:-:S02]  /*fcf0*/  @!P1 VIADD R154, R199, 0x38840 ;  /* 0x00038840c79a9836 */ /* 0x000fc40000000000 */
        /* <DEDUP_REMOVED lines=23> */
[----:B------:R-:W-:Y:S01]  /*fe70*/  FMUL.FTZ R174, R182, UR45 ;  /* 0x0000002db6ae7c20 */ /* 0x000fe20008410000 */
[----:B------:R-:W-:-:S02]  /*fe80*/  IMAD.SHL.U32 R178, R14, 0x40, RZ ;  /* 0x000000400eb27824 */ /* 0x000fc400078e00ff */
[----:B------:R-:W-:Y:S01]  /*fe90*/  FMUL.FTZ R175, R183, UR45 ;  /* 0x0000002db7af7c20 */ /* 0x000fe20008410000 */
[----:B------:R0:W-:Y:S01]  /*fea0*/  @!P1 SYNCS.ARRIVE.TRANS64.RED.A1T0 RZ, [R154+URZ], RZ ;  /* 0x000000ff9aff99a7 */ /* 0x0001e2000810043f */
[----:B------:R-:W1:Y:S01]  /*feb0*/  MUFU.TANH R200, R200 ;  /* 0x000000c800c87308 */ /* 0x000e620000002400 */
[----:B0-----:R-:W-:-:S07]  /*fec0*/  IADD3 R154, R23, 0x1, -R178 ;  /* 0x00000001179a7810 */ /* 0x001fce0007ffe8b2 */
[----:B------:R-:W0:Y:S01]  /*fed0*/  MUFU.TANH R201, R201 ;  /* 0x000000c900c97308 */ /* 0x000e220000002400 */
[----:B------:R-:W-:-:S07]  /*fee0*/  IADD3 R154, -R185, R154, -R184 ;  /* 0x0000009ab99a7210 */ /* 0x000fce0007ffe9b8 */
[----:B------:R-:W2:Y:S01]  /*fef0*/  MUFU.TANH R152, R152 ;  /* 0x0000009800987308 */ /* 0x000ea20000002400 */
[C---:B------:R-:W-:Y:S02]  /*ff00*/  VIADD R206, R154.reuse, UR48 ;  /* 0x000000309ace7c36 */ /* 0x040fe40008000000 */
[----:B------:R-:W-:Y:S02]  /*ff10*/  VIADD R183, R154, UR47 ;  /* 0x0000002f9ab77c36 */ /* 0x000fe40008000000 */
[C---:B------:R-:W-:Y:S02]  /*ff20*/  IMAD.IADD R182, R0.reuse, 0x1, R206 ;  /* 0x0000000100b67824 */ /* 0x040fe400078e02ce */
        /* <DEDUP_REMOVED lines=43> */
.L_x_2819:
[----:B------:R-:W-:-:S05]  /*101e0*/  IMAD.U32 R207, RZ, RZ, UR41 ;  /* 0x00000029ffcf7e24 */ /* 0x000fca000f8e00ff */
[----:B------:R-:W-:-:S13]  /*101f0*/  ISETP.NE.AND P2, PT, R207, 0x1, PT ;  /* 0x00000001cf00780c */ /* 0x000fda0003f45270 */
[----:B------:R-:W1:Y:S02]  /*10200*/  @P2 LDC.64 R154, c[0x0][0xae0] ;  /* 0x0002b800ff9a2b82 */ /* 0x000e640000000a00 */
[----:B-1----:R-:W-:-:S04]  /*10210*/  @P2 IMAD.HI.U32 R222, R223, R154, RZ ;  /* 0x0000009adfde2227 */ /* 0x002fc800078e00ff */
[----:B------:R-:W-:Y:S01]  /*10220*/  IMAD.MOV.U32 R154, RZ, RZ, R223 ;  /* 0x000000ffff9a7224 */ /* 0x000fe200078e00df */
[----:B------:R-:W-:-:S07]  /*10230*/  @P2 SHF.R.U32.HI R154, RZ, R155, R222 ;  /* 0x0000009bff9a2219 */ /* 0x000fce00000116de */
.L_x_2820:
[----:B------:R-:W-:Y:S05]  /*10240*/  BSYNC B2 ;  /* 0x0000000000027941 */ /* 0x000fea0003800000 */
.L_x_2818:
[----:B------:R-:W-:-:S04]  /*10250*/  IMAD R154, R154, R207, -R178 ;  /* 0x000000cf9a9a7224 */ /* 0x000fc800078e0ab2 */
[----:B------:R-:W-:-:S05]  /*10260*/  IMAD.IADD R154, R154, 0x1, -R185 ;  /* 0x000000019a9a7824 */ /* 0x000fca00078e0ab9 */
[----:B------:R-:W-:Y:S02]  /*10270*/  VIADDMNMX R182, R154, R207, R182, PT ;  /* 0x000000cf9ab67246 */ /* 0x000fe400038001b6 */
[----:B------:R-:W-:-:S07]  /*10280*/  VIMNMX R181, R181, R154, !PT ;  /* 0x0000009ab5b57248 */ /* 0x000fce0007fe0100 */
.L_x_2817:
[----:B------:R-:W-:Y:S01]  /*10290*/  ISETP.GT.AND P2, PT, R14, -0x1, PT ;  /* 0xffffffff0e00780c */ /* 0x000fe20003f44270 */
[----:B------:R-:W-:Y:S01]  /*102a0*/  UISETP.NE.AND UP0, UPT, UR46, URZ, UPT ;  /* 0x0000003f2e00728c */ /* 0x000fe2000bf05270 */
[----:B------:R-:W-:Y:S02]  /*102b0*/  IADD3 R206, R206, 0x8, R0 ;  /* 0x00000008cece7810 */ /* 0x000fe40007ffe000 */
[C---:B------:R-:W-:Y:S02]  /*102c0*/  ISETP.GT.AND P5, PT, R181.reuse, RZ, P2 ;  /* 0x000000ffb500720c */ /* 0x040fe400017a4270 */
[C---:B------:R-:W-:Y:S02]  /*102d0*/  ISETP.GT.AND P4, PT, R181.reuse, 0x1, P2 ;  /* 0x00000001b500780c */ /* 0x040fe40001784270 */
[----:B------:R-:W-:Y:S02]  /*102e0*/  ISETP.LT.OR P5, PT, R182, 0x1, P5 ;  /* 0x00000001b600780c */ /* 0x000fe40002fa1670 */
[----:B------:R-:W-:-:S02]  /*102f0*/  ISETP.GT.AND P6, PT, R181, 0x8, P2 ;  /* 0x00000008b500780c */ /* 0x000fc400017c4270 */
[----:B------:R-:W-:Y:S02]  /*10300*/  FSEL R200, R200, -INF , !P5 ;  /* 0xff800000c8c87808 */ /* 0x000fe40006800000 */
[C---:B------:R-:W-:Y:S02]  /*10310*/  ISETP.GT.AND P5, PT, R181.reuse, 0x10, P2 ;  /* 0x00000010b500780c */ /* 0x040fe400017a4270 */
[----:B------:R-:W-:Y:S02]  /*10320*/  ISETP.GT.AND P3, PT, R181, 0x9, P2 ;  /* 0x00000009b500780c */ /* 0x000fe40001764270 */
[C---:B------:R-:W-:Y:S02]  /*10330*/  ISETP.LT.OR P5, PT, R182.reuse, 0x11, P5 ;  /* 0x00000011b600780c */ /* 0x040fe40002fa1670 */
[----:B------:R-:W-:Y:S02]  /*10340*/  ISETP.LT.OR P4, PT, R182, 0x2, P4 ;  /* 0x00000002b600780c */ /* 0x000fe40002781670 */
[----:B0-----:R-:W-:-:S02]  /*10350*/  FSEL R204, R204, -INF , !P5 ;  /* 0xff800000cccc7808 */ /* 0x001fc40006800000 */
[----:B------:R-:W-:Y:S02]  /*10360*/  ISETP.GT.AND P5, PT, R181, 0x20, P2 ;  /* 0x00000020b500780c */ /* 0x000fe400017a4270 */
[C---:B------:R-:W-:Y:S02]  /*10370*/  ISETP.LT.OR P6, PT, R182.reuse, 0x9, P6 ;  /* 0x00000009b600780c */ /* 0x040fe400037c1670 */
[C---:B------:R-:W-:Y:S02]  /*10380*/  ISETP.LT.OR P3, PT, R182.reuse, 0xa, P3 ;  /* 0x0000000ab600780c */ /* 0x040fe40001f61670 */
[----:B------:R-:W-:Y:S02]  /*10390*/  ISETP.LT.OR P5, PT, R182, 0x21, P5 ;  /* 0x00000021b600780c */ /* 0x000fe40002fa1670 */
[----:B------:R-:W-:Y:S02]  /*103a0*/  FSEL R201, R201, -INF , !P4 ;  /* 0xff800000c9c97808 */ /* 0x000fe40006000000 */
[----:B------:R-:W-:-:S02]  /*103b0*/  FSEL R202, R202, -INF , !P6 ;  /* 0xff800000caca7808 */ /* 0x000fc40007000000 */
[----:B------:R-:W-:Y:S02]  /*103c0*/  FSEL R203, R203, -INF , !P3 ;  /* 0xff800000cbcb7808 */ /* 0x000fe40005800000 */
[C---:B------:R-:W-:Y:S02]  /*103d0*/  ISETP.GT.AND P4, PT, R181.reuse, 0x11, P2 ;  /* 0x00000011b500780c */ /* 0x040fe40001784270 */
[C---:B------:R-:W-:Y:S02]  /*103e0*/  ISETP.GT.AND P6, PT, R181.reuse, 0x18, P2 ;  /* 0x00000018b500780c */ /* 0x040fe400017c4270 */
[C---:B------:R-:W-:Y:S02]  /*103f0*/  ISETP.GT.AND P3, PT, R181.reuse, 0x19, P2 ;  /* 0x00000019b500780c */ /* 0x040fe40001764270 */
[----:B------:R-:W-:Y:S02]  /*10400*/  FSEL R207, R168, -INF , !P5 ;  /* 0xff800000a8cf7808 */ /* 0x000fe40006800000 */
[----:B------:R-:W-:-:S02]  /*10410*/  ISETP.GT.AND P5, PT, R181, 0x30, P2 ;  /* 0x00000030b500780c */ /* 0x000fc400017a4270 */
[C---:B------:R-:W-:Y:S02]  /*10420*/  ISETP.LT.OR P4, PT, R182.reuse, 0x12, P4 ;  /* 0x00000012b600780c */ /* 0x040fe40002781670 */
        /* <DEDUP_REMOVED lines=8> */
[----:B------:R-:W-:Y:S02]  /*104b0*/  ISETP.GT.AND P3, PT, R181, 0x29, P2 ;  /* 0x00000029b500780c */ /* 0x000fe40001764270 */
[----:B------:R-:W-:Y:S02]  /*104c0*/  FSEL R176, R176, -INF , !P5 ;  /* 0xff800000b0b07808 */ /* 0x000fe40006800000 */
[----:B------:R-:W-:-:S02]  /*104d0*/  PLOP3.LUT P5, PT, PT, PT, UP0, 0x40, 0x0 ;  /* 0x000000000000781c */ /* 0x000fc40003fae808 */
        /* <DEDUP_REMOVED lines=20> */
[----:B------:R-:W-:Y:S02]  /*10620*/  MOV R171, UR41 ;  /* 0x0000002900ab7c02 */ /* 0x000fe40008000f00 */
[----:B------:R-:W-:Y:S02]  /*10630*/  IADD3 R168, R0, R23, -R184 ;  /* 0x0000001700a87210 */ /* 0x000fe40007ffe8b8 */
[----:B------:R-:W-:-:S03]  /*10640*/  ISETP.NE.AND P3, PT, R171, 0x1, PT ;  /* 0x00000001ab00780c */ /* 0x000fc60003f65270 */
[----:B------:R-:W-:-:S05]  /*10650*/  VIADD R168, R168, 0x8 ;  /* 0x00000008a8a87836 */ /* 0x000fca0000000000 */
[----:B------:R-:W-:-:S05]  /*10660*/  LOP3.LUT R181, RZ, R168, RZ, 0x33, !PT ;  /* 0x000000a8ffb57212 */ /* 0x000fca00078e33ff */
[----:B------:R-:W0:Y:S02]  /*10670*/  @P3 LDC.64 R154, c[0x0][0xae0] ;  /* 0x0002b800ff9a3b82 */ /* 0x000e240000000a00 */
[----:B0-----:R-:W-:-:S05]  /*10680*/  @P3 IMAD.HI.U32 R154, R181, R154, RZ ;  /* 0x0000009ab59a3227 */ /* 0x001fca00078e00ff */
[----:B------:R-:W-:-:S04]  /*10690*/  @P3 SHF.R.U32.HI R181, RZ, R155, R154 ;  /* 0x0000009bffb53219 */ /* 0x000fc8000001169a */
[----:B------:R-:W-:Y:S01]  /*106a0*/  LOP3.LUT R154, RZ, R181, RZ, 0x33, !PT ;  /* 0x000000b5ff9a7212 */ /* 0x000fe200078e33ff */
[----:B------:R-:W-:Y:S06]  /*106b0*/  BRA `(.L_x_2824) ;  /* 0x0000000000187947 */ /* 0x000fec0003800000 */
.L_x_2823:
[----:B------:R-:W-:-:S05]  /*106c0*/  IMAD.U32 R171, RZ, RZ, UR41 ;  /* 0x00000029ffab7e24 */ /* 0x000fca000f8e00ff */
[----:B------:R-:W-:-:S13]  /*106d0*/  ISETP.NE.AND P3, PT, R171, 0x1, PT ;  /* 0x00000001ab00780c */ /* 0x000fda0003f65270 */
[----:B------:R-:W0:Y:S02]  /*106e0*/  @P3 LDC.64 R154, c[0x0][0xae0] ;  /* 0x0002b800ff9a3b82 */ /* 0x000e240000000a00 */
[----:B0-----:R-:W-:-:S04]  /*106f0*/  @P3 IMAD.HI.U32 R168, R191, R154, RZ ;  /* 0x0000009abfa83227 */ /* 0x001fc800078e00ff */
[----:B------:R-:W-:Y:S01]  /*10700*/  IMAD.MOV.U32 R154, RZ, RZ, R191 ;  /* 0x000000ffff9a7224 */ /* 0x000fe200078e00bf */
[----:B------:R-:W-:-:S07]  /*10710*/  @P3 SHF.R.U32.HI R154, RZ, R155, R168 ;  /* 0x0000009bff9a3219 */ /* 0x000fce00000116a8 */
.L_x_2824:
[----:B------:R-:W-:Y:S05]  /*10720*/  BSYNC B2 ;  /* 0x0000000000027941 */ /* 0x000fea0003800000 */
.L_x_2822:
[----:B------:R-:W-:-:S04]  /*10730*/  IMAD R178, R154, R171, -R178 ;  /* 0x000000ab9ab27224 */ /* 0x000fc800078e0ab2 */
[----:B------:R-:W-:-:S05]  /*10740*/  IMAD.IADD R178, R178, 0x1, -R185 ;  /* 0x00000001b2b27824 */ /* 0x000fca00078e0ab9 */
[----:B------:R-:W-:Y:S02]  /*10750*/  VIADDMNMX R206, R178, R171, R206, PT ;  /* 0x000000abb2ce7246 */ /* 0x000fe400038001ce */
[----:B------:R-:W-:-:S07]  /*10760*/  VIMNMX R183, R183, R178, !PT ;  /* 0x000000b2b7b77248 */ /* 0x000fce0007fe0100 */
.L_x_2821:
[----:B------:R-:W-:Y:S01]  /*10770*/  FMNMX.FTZ R154, R200, R21, !PT ;  /* 0x00000015c89a7209 */ /* 0x000fe20007810000 */
[----:B------:R-:W-:Y:S01]  /*10780*/  IMAD.MOV.U32 R171, RZ, RZ, 0x40000040 ;  /* 0x40000040ffab7424 */ /* 0x000fe200078e00ff */
[----:B------:R-:W-:Y:S01]  /*10790*/  ISETP.GT.AND P4, PT, R183, 0x9, P2 ;  /* 0x00000009b700780c */ /* 0x000fe20001784270 */
[----:B------:R-:W-:Y:S01]  /*107a0*/  IMAD R170, R198, 0x1000, R188 ;  /* 0x00001000c6aa7824 */ /* 0x000fe200078e02bc */
[----:B------:R-:W-:Y:S01]  /*107b0*/  FMNMX.FTZ R155, R201, R154, !PT ;  /* 0x0000009ac99b7209 */ /* 0x000fe20007810000 */
[----:B------:R-:W-:Y:S01]  /*107c0*/  @!P1 VIADD R199, R199, 0x38860 ;  /* 0x00038860c7c79836 */ /* 0x000fe20000000000 */
        /* <DEDUP_REMOVED lines=8> */
[----:B------:R-:W-:-:S02]  /*10850*/  R2UR UR7, R171 ;  /* 0x00000000ab0772ca */ /* 0x000fc400000e0000 */
[----:B------:R-:W-:Y:S02]  /*10860*/  FMNMX.FTZ R154, R163, R154, !PT ;  /* 0x0000009aa39a7209 */ /* 0x000fe40007810000 */
[----:B------:R-:W-:Y:S02]  /*10870*/  FSEL R161, R161, -INF , !P4 ;  /* 0xff800000a1a17808 */ /* 0x000fe40006000000 */
[----:B------:R-:W-:Y:S02]  /*10880*/  FMNMX.FTZ R154, R165, R154, !PT ;  /* 0x0000009aa59a7209 */ /* 0x000fe40007810000 */
[----:B------:R-:W-:Y:S02]  /*10890*/  ISETP.GT.AND P4, PT, R183, RZ, P2 ;  /* 0x000000ffb700720c */ /* 0x000fe40001784270 */
[----:B------:R-:W-:Y:S02]  /*108a0*/  FMNMX.FTZ R154, R207, R154, !PT ;  /* 0x0000009acf9a7209 */ /* 0x000fe40007810000 */
[----:B------:R-:W-:-:S02]  /*108b0*/  ISETP.GT.AND P3, PT, R183, 0x1, P2 ;  /* 0x00000001b700780c */ /* 0x000fc40001764270 */
[----:B------:R-:W-:Y:S02]  /*108c0*/  FMNMX.FTZ R155, R169, R154, !PT ;  /* 0x0000009aa99b7209 */ /* 0x000fe40007810000 */
[----:B------:R-:W-:Y:S02]  /*108d0*/  ISETP.LT.OR P4, PT, R206, 0x1, P4 ;  /* 0x00000001ce00780c */ /* 0x000fe40002781670 */
[----:B------:R-:W-:Y:S02]  /*108e0*/  FMNMX.FTZ R154, R222, R155, !PT ;  /* 0x0000009bde9a7209 */ /* 0x000fe40007810000 */
[----:B------:R-:W-:Y:S02]  /*108f0*/  ISETP.GT.AND P6, PT, R183, 0x8, P2 ;  /* 0x00000008b700780c */ /* 0x000fe400017c4270 */
        /* <DEDUP_REMOVED lines=9> */
[----:B------:R-:W-:Y:S02]  /*10990*/  FMNMX.FTZ R168, R152, R190, !PT ;  /* 0x000000be98a87209 */ /* 0x000fe40007810000 */
[C---:B------:R-:W-:Y:S01]  /*109a0*/  ISETP.GT.AND P5, PT, R183.reuse, 0x10, P2 ;  /* 0x00000010b700780c */ /* 0x040fe200017a4270 */
[----:B------:R-:W0:Y:S01]  /*109b0*/  SHFL.BFLY PT, R154, R155, 0x2, 0x1f ;  /* 0x0c401f009b9a7f89 */ /* 0x000e2200000e0000 */
[----:B------:R-:W-:Y:S02]  /*109c0*/  FSEL R156, R156, -INF , !P6 ;  /* 0xff8000009c9c7808 */ /* 0x000fe40007000000 */
[----:B------:R-:W-:Y:S02]  /*109d0*/  ISETP.GT.AND P3, PT, R183, 0x11, P2 ;  /* 0x00000011b700780c */ /* 0x000fe40001764270 */
[----:B------:R-:W-:-:S02]  /*109e0*/  ISETP.LT.OR P5, PT, R206, 0x11, P5 ;  /* 0x00000011ce00780c */ /* 0x000fc40002fa1670 */
[C---:B------:R-:W-:Y:S02]  /*109f0*/  ISETP.GT.AND P6, PT, R183.reuse, 0x18, P2 ;  /* 0x00000018b700780c */ /* 0x040fe400017c4270 */
[----:B------:R-:W-:Y:S02]  /*10a00*/  ISETP.LT.OR P3, PT, R206, 0x12, P3 ;  /* 0x00000012ce00780c */ /* 0x000fe40001f61670 */
[----:B------:R-:W-:Y:S02]  /*10a10*/  FSEL R158, R158, -INF , !P5 ;  /* 0xff8000009e9e7808 */ /* 0x000fe40006800000 */
[----:B------:R-:W-:Y:S02]  /*10a20*/  ISETP.GT.AND P5, PT, R183, 0x20, P2 ;  /* 0x00000020b700780c */ /* 0x000fe400017a4270 */
[----:B------:R-:W-:Y:S02]  /*10a30*/  ISETP.LT.OR P6, PT, R206, 0x19, P6 ;  /* 0x00000019ce00780c */ /* 0x000fe400037c1670 */
[----:B------:R-:W-:-:S02]  /*10a40*/  FSEL R159, R159, -INF , !P3 ;  /* 0xff8000009f9f7808 */ /* 0x000fc40005800000 */
[----:B------:R-:W-:Y:S02]  /*10a50*/  ISETP.LT.OR P5, PT, R206, 0x21, P5 ;  /* 0x00000021ce00780c */ /* 0x000fe40002fa1670 */
[----:B------:R-:W-:Y:S02]  /*10a60*/  FSEL R160, R160, -INF , !P6 ;  /* 0xff800000a0a07808 */ /* 0x000fe40007000000 */
[----:B------:R-:W-:Y:S02]  /*10a70*/  FSEL R162, R162, -INF , !P5 ;  /* 0xff800000a2a27808 */ /* 0x000fe40006800000 */
[----:B0-----:R-:W-:Y:S02]  /*10a80*/  FMNMX.FTZ R171, R155, R154, !PT ;  /* 0x0000009a9bab7209 */ /* 0x001fe40007810000 */
[----:B------:R-:W-:Y:S02]  /*10a90*/  FMNMX.FTZ R155, R153, R168, !PT ;  /* 0x000000a8999b7209 */ /* 0x000fe40007810000 */
[----:B------:R-:W-:Y:S01]  /*10aa0*/  ISETP.GT.AND P5, PT, R183, 0x29, P2 ;  /* 0x00000029b700780c */ /* 0x000fe200017a4270 */
[----:B------:R-:W0:Y:S01]  /*10ab0*/  SHFL.BFLY PT, R154, R171, 0x1, 0x1f ;  /* 0x0c201f00ab9a7f89 */ /* 0x000e2200000e0000 */
[----:B------:R-:W-:-:S02]  /*10ac0*/  FMNMX.FTZ R168, R156, R155, !PT ;  /* 0x0000009b9ca87209 */ /* 0x000fc40007810000 */
[----:B------:R-:W-:Y:S02]  /*10ad0*/  ISETP.GT.AND P3, PT, R183, 0x21, P2 ;  /* 0x00000021b700780c */ /* 0x000fe40001764270 */
[----:B------:R-:W-:Y:S01]  /*10ae0*/  FMNMX.FTZ R155, R157, R168, !PT ;  /* 0x000000a89d9b7209 */ /* 0x000fe20007810000 */
[----:B------:R-:W-:Y:S01]  /*10af0*/  IMAD.U32 R168, RZ, RZ, UR40 ;  /* 0x00000028ffa87e24 */ /* 0x000fe2000f8e00ff */
[C---:B------:R-:W-:Y:S02]  /*10b00*/  ISETP.LT.OR P5, PT, R206.reuse, 0x2a, P5 ;  /* 0x0000002ace00780c */ /* 0x040fe40002fa1670 */
[----:B------:R-:W-:Y:S02]  /*10b10*/  ISETP.GT.AND P6, PT, R183, 0x28, P2 ;  /* 0x00000028b700780c */ /* 0x000fe400017c4270 */
[----:B------:R-:W-:Y:S02]  /*10b20*/  ISETP.LT.OR P3, PT, R206, 0x22, P3 ;  /* 0x00000022ce00780c */ /* 0x000fe40001f61670 */
[----:B------:R-:W-:-:S02]  /*10b30*/  FSEL R166, R166, -INF , !P5 ;  /* 0xff800000a6a67808 */ /* 0x000fc40006800000 */
[----:B------:R-:W-:Y:S02]  /*10b40*/  ISETP.LT.OR P6, PT, R206, 0x29, P6 ;  /* 0x00000029ce00780c */ /* 0x000fe400037c1670 */
[----:B------:R-:W-:Y:S02]  /*10b50*/  FSEL R164, R164, -INF , !P3 ;  /* 0xff800000a4a47808 */ /* 0x000fe40005800000 */
[----:B------:R-:W-:Y:S02]  /*10b60*/  ISETP.GT.AND P3, PT, R183, 0x30, P2 ;  /* 0x00000030b700780c */ /* 0x000fe40001764270 */
[----:B------:R-:W-:Y:S02]  /*10b70*/  FSEL R167, R167, -INF , !P6 ;  /* 0xff800000a7a77808 */ /* 0x000fe40007000000 */
[----:B------:R-:W-:Y:S02]  /*10b80*/  ISETP.GT.AND P4, PT, R183, 0x31, P2 ;  /* 0x00000031b700780c */ /* 0x000fe40001784270 */
[----:B0-----:R-:W-:-:S02]  /*10b90*/  FMNMX.FTZ R171, R171, R154, !PT ;  /* 0x0000009aabab7209 */ /* 0x001fc40007810000 */
[----:B------:R-:W-:Y:S02]  /*10ba0*/  FMNMX.FTZ R154, R158, R155, !PT ;  /* 0x0000009b9e9a7209 */ /* 0x000fe40007810000 */
[C---:B------:R-:W-:Y:S01]  /*10bb0*/  FSETP.NEU.FTZ.AND P5, PT, R171.reuse, -INF , PT ;  /* 0xff800000ab00780b */ /* 0x040fe20003fbd000 */
[----:B------:R-:W-:Y:S01]  /*10bc0*/  FMUL.FTZ R178, R171, R168 ;  /* 0x000000a8abb27220 */ /* 0x000fe20000410000 */
[----:B------:R-:W-:Y:S02]  /*10bd0*/  FMNMX.FTZ R155, R159, R154, !PT ;  /* 0x0000009a9f9b7209 */ /* 0x000fe40007810000 */
[----:B------:R-:W-:Y:S02]  /*10be0*/  ISETP.LT.OR P3, PT, R206, 0x31, P3 ;  /* 0x00000031ce00780c */ /* 0x000fe40001f61670 */
[----:B------:R-:W-:Y:S02]  /*10bf0*/  FMNMX.FTZ R154, R160, R155, !PT ;  /* 0x0000009ba09a7209 */ /* 0x000fe40007810000 */
[----:B------:R-:W-:-:S02]  /*10c00*/  FSEL R155, R178, RZ, P5 ;  /* 0x000000ffb29b7208 */ /* 0x000fc40002800000 */
[----:B------:R-:W-:Y:S02]  /*10c10*/  FMNMX.FTZ R181, R161, R154, !PT ;  /* 0x0000009aa1b57209 */ /* 0x000fe40007810000 */
[----:B------:R-:W-:Y:S01]  /*10c20*/  ISETP.GT.AND P6, PT, R183, 0x38, P2 ;  /* 0x00000038b700780c */ /* 0x000fe200017c4270 */
[-CC-:B------:R-:W-:Y:S01]  /*10c30*/  FFMA.FTZ R154, R200, R168.reuse, -R155.reuse ;  /* 0x000000a8c89a7223 */ /* 0x180fe2000001089b */
[----:B------:R-:W-:Y:S01]  /*10c40*/  FMNMX.FTZ R181, R162, R181, !PT ;  /* 0x000000b5a2b57209 */ /* 0x000fe20007810000 */
[-CC-:B------:R-:W-:Y:S01]  /*10c50*/  FFMA.FTZ R182, R201, R168.reuse, -R155.reuse ;  /* 0x000000a8c9b67223 */ /* 0x180fe2000001089b */
[----:B------:R-:W-:Y:S01]  /*10c60*/  ISETP.GT.AND P2, PT, R183, 0x39, P2 ;  /* 0x00000039b700780c */ /* 0x000fe20001744270 */
[-CC-:B------:R-:W-:Y:S01]  /*10c70*/  FFMA.FTZ R201, R202, R168.reuse, -R155.reuse ;  /* 0x000000a8cac97223 */ /* 0x180fe2000001089b */
[----:B------:R-:W-:Y:S01]  /*10c80*/  FMNMX.FTZ R178, R164, R181, !PT ;  /* 0x000000b5a4b27209 */ /* 0x000fe20007810000 */
[-CC-:B------:R-:W-:Y:S01]  /*10c90*/  FFMA.FTZ R169, R169, R168.reuse, -R155.reuse ;  /* 0x000000a8a9a97223 */ /* 0x180fe2000001089b */
[----:B------:R-:W-:Y:S01]  /*10ca0*/  ISETP.LT.OR P4, PT, R206, 0x32, P4 ;  /* 0x00000032ce00780c */ /* 0x000fe20002781670 */
[--C-:B------:R-:W-:Y:S01]  /*10cb0*/  FFMA.FTZ R176, R176, R168, -R155.reuse ;  /* 0x000000a8b0b07223 */ /* 0x100fe2000001089b */
[----:B------:R-:W-:Y:S01]  /*10cc0*/  FMNMX.FTZ R181, R167, R178, !PT ;  /* 0x000000b2a7b57209 */ /* 0x000fe20007810000 */
[----:B------:R-:W-:Y:S01]  /*10cd0*/  FFMA.FTZ R177, R177, R168, -R155 ;  /* 0x000000a8b1b17223 */ /* 0x000fe2000001089b */
[----:B------:R-:W-:Y:S01]  /*10ce0*/  FSEL R183, R172, -INF , !P3 ;  /* 0xff800000acb77808 */ /* 0x000fe20005800000 */
[----:B------:R-:W-:Y:S01]  /*10cf0*/  MUFU.EX2 R154, R154 ;  /* 0x0000009a009a7308 */ /* 0x000fe20000000800 */
[----:B------:R-:W-:-:S02]  /*10d00*/  FMNMX.FTZ R172, R166, R181, !PT ;  /* 0x000000b5a6ac7209 */ /* 0x000fc40007810000 */
[----:B------:R-:W-:Y:S02]  /*10d10*/  FSEL R200, R173, -INF , !P4 ;  /* 0xff800000adc87808 */ /* 0x000fe40006000000 */
[C---:B------:R-:W-:Y:S02]  /*10d20*/  ISETP.LT.OR P6, PT, R206.reuse, 0x39, P6 ;  /* 0x00000039ce00780c */ /* 0x040fe400037c1670 */
[----:B------:R-:W-:Y:S01]  /*10d30*/  FMNMX.FTZ R173, R183, R172, !PT ;  /* 0x000000acb7ad7209 */ /* 0x000fe20007810000 */
[-CC-:B------:R-:W-:Y:S01]  /*10d40*/  FFMA.FTZ R172, R205, R168.reuse, -R155.reuse ;  /* 0x000000a8cdac7223 */ /* 0x180fe2000001089b */
[----:B------:R-:W-:Y:S01]  /*10d50*/  ISETP.LT.OR P2, PT, R206, 0x3a, P2 ;  /* 0x0000003ace00780c */ /* 0x000fe20001741670 */
[-CC-:B------:R-:W-:Y:S01]  /*10d60*/  FFMA.FTZ R206, R203, R168.reuse, -R155.reuse ;  /* 0x000000a8cbce7223 */ /* 0x180fe2000001089b */
[----:B------:R-:W-:Y:S01]  /*10d70*/  FSEL R202, R174, -INF , !P6 ;  /* 0xff800000aeca7808 */ /* 0x000fe20007000000 */
[-CC-:B------:R-:W-:Y:S01]  /*10d80*/  FFMA.FTZ R203, R204, R168.reuse, -R155.reuse ;  /* 0x000000a8cccb7223 */ /* 0x180fe2000001089b */
[----:B------:R-:W-:Y:S01]  /*10d90*/  FMNMX.FTZ R173, R200, R173, !PT ;  /* 0x000000adc8ad7209 */ /* 0x000fe20007810000 */
[-CC-:B------:R-:W-:Y:S01]  /*10da0*/  FFMA.FTZ R174, R165, R168.reuse, -R155.reuse ;  /* 0x000000a8a5ae7223 */ /* 0x180fe2000001089b */
[----:B------:R-:W-:Y:S01]  /*10db0*/  FSEL R224, R175, -INF , !P2 ;  /* 0xff800000afe07808 */ /* 0x000fe20005000000 */
[-CC-:B------:R-:W-:Y:S01]  /*10dc0*/  FFMA.FTZ R165, R179, R168.reuse, -R155.reuse ;  /* 0x000000a8b3a57223 */ /* 0x180fe2000001089b */
[----:B------:R-:W-:Y:S01]  /*10dd0*/  FMNMX.FTZ R173, R202, R173, !PT ;  /* 0x000000adcaad7209 */ /* 0x000fe20007810000 */
[-CC-:B------:R-:W-:Y:S01]  /*10de0*/  FFMA.FTZ R175, R207, R168.reuse, -R155.reuse ;  /* 0x000000a8cfaf7223 */ /* 0x180fe2000001089b */
[-CC-:B------:R-:W-:Y:S01]  /*10df0*/  FFMA.FTZ R205, R180, R168.reuse, -R155.reuse ;  /* 0x000000a8b4cd7223 */ /* 0x180fe2000001089b */
[----:B------:R-:W-:Y:S01]  /*10e00*/  MUFU.EX2 R182, R182 ;  /* 0x000000b600b67308 */ /* 0x000fe20000000800 */
[----:B------:R-:W-:Y:S01]  /*10e10*/  FMNMX.FTZ R178, R224, R173, !PT ;  /* 0x000000ade0b27209 */ /* 0x000fe20007810000 */
[----:B------:R-:W-:Y:S01]  /*10e20*/  FFMA.FTZ R173, R163, R168, -R155 ;  /* 0x000000a8a3ad7223 */ /* 0x000fe2000001089b */
[----:B------:R-:W-:-:S02]  /*10e30*/  R2UR UR6, R170 ;  /* 0x00000000aa0672ca */ /* 0x000fc400000e0000 */
[----:B------:R-:W-:Y:S01]  /*10e40*/  @!P1 PRMT R199, RZ, 0x654, R199 ;  /* 0x00000654ffc79816 */ /* 0x000fe200000000c7 */
[----:B------:R-:W0:Y:S02]  /*10e50*/  SHFL.BFLY PT, R181, R178, 0x2, 0x1f ;  /* 0x0c401f00b2b57f89 */ /* 0x000e2400000e0000 */
[----:B------:R1:W-:Y:S08]  /*10e60*/  MUFU.EX2 R180, R165 ;  /* 0x000000a500b47308 */ /* 0x0003f00000000800 */
[----:B------:R-:W-:Y:S08]  /*10e70*/  MUFU.EX2 R201, R201 ;  /* 0x000000c900c97308 */ /* 0x000ff00000000800 */
[----:B------:R-:W-:Y:S01]  /*10e80*/  MUFU.EX2 R206, R206 ;  /* 0x000000ce00ce7308 */ /* 0x000fe20000000800 */
[----:B0-----:R-:W-:Y:S01]  /*10e90*/  FMNMX.FTZ R163, R178, R181, !PT ;  /* 0x000000b5b2a37209 */ /* 0x001fe20007810000 */
[-CC-:B------:R-:W-:Y:S01]  /*10ea0*/  FFMA.FTZ R178, R222, R168.reuse, -R155.reuse ;  /* 0x000000a8deb27223 */ /* 0x180fe2000001089b */
[----:B------:R-:W-:Y:S01]  /*10eb0*/  FFMA.FTZ R181, R223, R168, -R155 ;  /* 0x000000a8dfb57223 */ /* 0x000fe2000001089b */
[----:B------:R-:W-:-:S04]  /*10ec0*/  IMAD.MOV R222, RZ, RZ, -R195 ;  /* 0x000000ffffde7224 */ /* 0x000fc800078e0ac3 */
[----:B------:R-:W-:Y:S01]  /*10ed0*/  MUFU.EX2 R203, R203 ;  /* 0x000000cb00cb7308 */ /* 0x000fe20000000800 */
[----:B------:R-:W0:Y:S01]  /*10ee0*/  SHFL.BFLY PT, R204, R163, 0x1, 0x1f ;  /* 0x0c201f00a3cc7f89 */ /* 0x000e2200000e0000 */
[----:B------:R-:W-:-:S06]  /*10ef0*/  ISETP.NE.AND P2, PT, R185, R222, PT ;  /* 0x000000deb900720c */ /* 0x000fcc0003f45270 */
[----:B------:R-:W-:Y:S08]  /*10f00*/  MUFU.EX2 R172, R172 ;  /* 0x000000ac00ac7308 */ /* 0x000ff00000000800 */
[----:B------:R-:W-:Y:S01]  /*10f10*/  MUFU.EX2 R173, R173 ;  /* 0x000000ad00ad7308 */ /* 0x000fe20000000800 */
[----:B------:R-:W-:-:S04]  /*10f20*/  @!P2 IMAD R19, R19, 0x40, R193 ;  /* 0x000000401313a824 */ /* 0x000fc800078e02c1 */
[----:B------:R-:W-:-:S03]  /*10f30*/  @!P2 IMAD R19, R19, 0x4, R18 ;  /* 0x000000041313a824 */ /* 0x000fc600078e0212 */
[----:B------:R-:W-:Y:S01]  /*10f40*/  MUFU.EX2 R174, R174 ;  /* 0x000000ae00ae7308 */ /* 0x000fe20000000800 */
[----:B0-----:R-:W-:Y:S02]  /*10f50*/  FMNMX.FTZ R179, R163, R204, !PT ;  /* 0x000000cca3b37209 */ /* 0x001fe40007810000 */
[----:B------:R-:W-:Y:S02]  /*10f60*/  FSEL R204, R171, RZ, P5 ;  /* 0x000000ffabcc7208 */ /* 0x000fe40002800000 */
[----:B------:R-:W-:-:S03]  /*10f70*/  FSETP.NEU.FTZ.AND P3, PT, R179, -INF , PT ;  /* 0xff800000b300780b */ /* 0x000fc60003f7d000 */
[----:B------:R-:W-:Y:S01]  /*10f80*/  FADD.FTZ R155, -R204, R21 ;  /* 0x00000015cc9b7221 */ /* 0x000fe20000010100 */
[C---:B------:R-:W-:Y:S01]  /*10f90*/  FSEL R163, R179.reuse, RZ, P3 ;  /* 0x000000ffb3a37208 */ /* 0x040fe20001800000 */
[-C--:B------:R-:W-:Y:S01]  /*10fa0*/  FMUL.FTZ R204, R179, R168.reuse ;  /* 0x000000a8b3cc7220 */ /* 0x080fe20000410000 */
[----:B------:R0:W-:Y:S01]  /*10fb0*/  MUFU.EX2 R21, R205 ;  /* 0x000000cd00157308 */ /* 0x0001e20000000800 */
[----:B------:R-:W-:Y:S02]  /*10fc0*/  FMUL.FTZ R155, R155, R168 ;  /* 0x000000a89b9b7220 */ /* 0x000fe40000410000 */
[----:B-1----:R-:W-:Y:S01]  /*10fd0*/  FADD.FTZ R165, -R163, R190 ;  /* 0x000000bea3a57221 */ /* 0x002fe20000010100 */
[----:B------:R-:W-:-:S03]  /*10fe0*/  FSEL R204, R204, RZ, P3 ;  /* 0x000000ffcccc7208 */ /* 0x000fc60001800000 */
[-C--:B------:R-:W-:Y:S01]  /*10ff0*/  FMUL.FTZ R165, R165, R168.reuse ;  /* 0x000000a8a5a57220 */ /* 0x080fe20000410000 */
[----:B------:R-:W1:Y:S01]  /*11000*/  MUFU.EX2 R155, R155 ;  /* 0x0000009b009b7308 */ /* 0x000e620000000800 */
[-CC-:B------:R-:W-:Y:S01]  /*11010*/  FFMA.FTZ R223, R157, R168.reuse, -R204.reuse ;  /* 0x000000a89ddf7223 */ /* 0x180fe200000108cc */
[-CC-:B------:R-:W-:Y:S01]  /*11020*/  FFMA.FTZ R157, R183, R168.reuse, -R204.reuse ;  /* 0x000000a8b79d7223 */ /* 0x180fe200000108cc */
[-CC-:B------:R-:W-:Y:S01]  /*11030*/  FFMA.FTZ R207, R152, R168.reuse, -R204.reuse ;  /* 0x000000a898cf7223 */ /* 0x180fe200000108cc */
[-CC-:B------:R-:W-:Y:S01]  /*11040*/  FFMA.FTZ R153, R153, R168.reuse, -R204.reuse ;  /* 0x000000a899997223 */ /* 0x180fe200000108cc */
[-CC-:B------:R-:W-:Y:S01]  /*11050*/  FFMA.FTZ R152, R156, R168.reuse, -R204.reuse ;  /* 0x000000a89c987223 */ /* 0x180fe200000108cc */
[-CC-:B------:R-:W-:Y:S01]  /*11060*/  FFMA.FTZ R190, R160, R168.reuse, -R204.reuse ;  /* 0x000000a8a0be7223 */ /* 0x180fe200000108cc */
[-CC-:B0-----:R-:W-:Y:S01]  /*11070*/  FFMA.FTZ R205, R166, R168.reuse, -R204.reuse ;  /* 0x000000a8a6cd7223 */ /* 0x181fe200000108cc */
[----:B------:R-:W0:Y:S01]  /*11080*/  MUFU.EX2 R165, R165 ;  /* 0x000000a500a57308 */ /* 0x000e220000000800 */
[-CC-:B------:R-:W-:Y:S01]  /*11090*/  FFMA.FTZ R222, R158, R168.reuse, -R204.reuse ;  /* 0x000000a89ede7223 */ /* 0x180fe200000108cc */
[-CC-:B------:R-:W-:Y:S01]  /*110a0*/  FFMA.FTZ R159, R159, R168.reuse, -R204.reuse ;  /* 0x000000a89f9f7223 */ /* 0x180fe200000108cc */
[-CC-:B------:R-:W-:Y:S01]  /*110b0*/  FFMA.FTZ R161, R161, R168.reuse, -R204.reuse ;  /* 0x000000a8a1a17223 */ /* 0x180fe200000108cc */
[-CC-:B------:R-:W-:Y:S01]  /*110c0*/  FFMA.FTZ R224, R224, R168.reuse, -R204.reuse ;  /* 0x000000a8e0e07223 */ /* 0x180fe200000108cc */
[-CC-:B------:R-:W-:Y:S01]  /*110d0*/  FFMA.FTZ R162, R162, R168.reuse, -R204.reuse ;  /* 0x000000a8a2a27223 */ /* 0x180fe200000108cc */
[-CC-:B------:R-:W-:Y:S01]  /*110e0*/  FFMA.FTZ R164, R164, R168.reuse, -R204.reuse ;  /* 0x000000a8a4a47223 */ /* 0x180fe200000108cc */
[----:B------:R-:W-:Y:S01]  /*110f0*/  FFMA.FTZ R167, R167, R168, -R204 ;  /* 0x000000a8a7a77223 */ /* 0x000fe200000108cc */
[----:B------:R2:W3:Y:S01]  /*11100*/  MUFU.EX2 R163, R207 ;  /* 0x000000cf00a37308 */ /* 0x0004e20000000800 */
[----:B-1----:R-:W-:Y:S01]  /*11110*/  FFMA.FTZ R183, R155, R6, R154 ;  /* 0x000000069bb77223 */ /* 0x002fe2000001009a */
[----:B------:R-:W-:Y:S01]  /*11120*/  @!P2 STS [R19+0x38400], R155 ;  /* 0x0384009b1300a388 */ /* 0x000fe20000000800 */
[-C--:B------:R-:W-:Y:S01]  /*11130*/  FFMA.FTZ R156, R202, R168.reuse, -R204 ;  /* 0x000000a8ca9c7223 */ /* 0x080fe200000108cc */
[-C--:B------:R-:W-:Y:S01]  /*11140*/  FMUL.FTZ R24, R24, R155.reuse ;  /* 0x0000009b18187220 */ /* 0x080fe20000410000 */
[----:B------:R-:W-:Y:S01]  /*11150*/  FADD.FTZ R6, R182, R183 ;  /* 0x000000b7b6067221 */ /* 0x000fe20000010000 */
[-C--:B------:R-:W-:Y:S01]  /*11160*/  FMUL.FTZ R25, R25, R155.reuse ;  /* 0x0000009b19197220 */ /* 0x080fe20000410000 */
[-C--:B------:R-:W-:Y:S01]  /*11170*/  FMUL.FTZ R28, R28, R155.reuse ;  /* 0x0000009b1c1c7220 */ /* 0x080fe20000410000 */
[----:B------:R-:W1:Y:S01]  /*11180*/  MUFU.EX2 R153, R153 ;  /* 0x0000009900997308 */ /* 0x000e620000000800 */
[----:B------:R-:W-:Y:S01]  /*11190*/  FADD.FTZ R183, R201, R6 ;  /* 0x00000006c9b77221 */ /* 0x000fe20000010000 */
[----:B--2---:R-:W-:Y:S01]  /*111a0*/  FFMA.FTZ R207, R200, R168, -R204 ;  /* 0x000000a8c8cf7223 */ /* 0x004fe200000108cc */
[----:B0-----:R0:W-:Y:S01]  /*111b0*/  @!P2 STS [R19+0x38420], R165 ;  /* 0x038420a51300a388 */ /* 0x0011e20000000800 */
[-C--:B------:R-:W-:Y:S01]  /*111c0*/  FMUL.FTZ R29, R29, R155.reuse ;  /* 0x0000009b1d1d7220 */ /* 0x080fe20000410000 */
[-C--:B------:R-:W-:Y:S01]  /*111d0*/  FMUL.FTZ R32, R32, R155.reuse ;  /* 0x0000009b20207220 */ /* 0x080fe20000410000 */
[-C--:B------:R-:W-:Y:S01]  /*111e0*/  FMUL.FTZ R33, R33, R155.reuse ;  /* 0x0000009b21217220 */ /* 0x080fe20000410000 */
[----:B------:R-:W-:Y:S01]  /*111f0*/  FMUL.FTZ R36, R36, R155 ;  /* 0x0000009b24247220 */ /* 0x000fe20000410000 */
[----:B------:R2:W-:Y:S01]  /*11200*/  MUFU.EX2 R158, R152 ;  /* 0x00000098009e7308 */ /* 0x0005e20000000800 */
[----:B---3--:R-:W-:Y:S01]  /*11210*/  FFMA.FTZ R6, R165, R7, R163 ;  /* 0x00000007a5067223 */ /* 0x008fe200000100a3 */
[-C--:B------:R-:W-:Y:S01]  /*11220*/  FMUL.FTZ R37, R37, R155.reuse ;  /* 0x0000009b25257220 */ /* 0x080fe20000410000 */
[-C--:B------:R-:W-:Y:S01]  /*11230*/  FMUL.FTZ R40, R40, R155.reuse ;  /* 0x0000009b28287220 */ /* 0x080fe20000410000 */
[-C--:B------:R-:W-:Y:S01]  /*11240*/  FMUL.FTZ R41, R41, R155.reuse ;  /* 0x0000009b29297220 */ /* 0x080fe20000410000 */
[-C--:B------:R-:W-:Y:S01]  /*11250*/  FMUL.FTZ R44, R44, R155.reuse ;  /* 0x0000009b2c2c7220 */ /* 0x080fe20000410000 */
[-C--:B------:R-:W-:Y:S01]  /*11260*/  FMUL.FTZ R45, R45, R155.reuse ;  /* 0x0000009b2d2d7220 */ /* 0x080fe20000410000 */
[----:B------:R-:W-:Y:S01]  /*11270*/  FMUL.FTZ R48, R48, R155 ;  /* 0x0000009b30307220 */ /* 0x000fe20000410000 */
[----:B0-----:R0:W3:Y:S01]  /*11280*/  MUFU.EX2 R19, R223 ;  /* 0x000000df00137308 */ /* 0x0010e20000000800 */
[----:B--2---:R-:W-:Y:S01]  /*11290*/  F2FP.BF16.F32.PACK_AB R152, R182, R154 ;  /* 0x0000009ab698723e */ /* 0x004fe200000010ff */
[----:B-1----:R-:W-:Y:S01]  /*112a0*/  FADD.FTZ R7, R153, R6 ;  /* 0x0000000699077221 */ /* 0x002fe20000010000 */
[----:B------:R-:W-:Y:S01]  /*112b0*/  F2FP.BF16.F32.PACK_AB R154, R206, R201 ;  /* 0x000000c9ce9a723e */ /* 0x000fe200000010ff */
[-C--:B------:R-:W-:Y:S01]  /*112c0*/  FMUL.FTZ R49, R49, R155.reuse ;  /* 0x0000009b31317220 */ /* 0x080fe20000410000 */
[-C--:B------:R-:W-:Y:S01]  /*112d0*/  FMUL.FTZ R52, R52, R155.reuse ;  /* 0x0000009b34347220 */ /* 0x080fe20000410000 */
        /* <DEDUP_REMOVED lines=57> */
[----:B------:R-:W-:Y:S01]  /*11670*/  FADD.FTZ R223, R203, R223 ;  /* 0x000000dfcbdf7221 */ /* 0x000fe20000010000 */
[----:B------:R-:W2:Y:S01]  /*11680*/  MUFU.EX2 R181, R181 ;  /* 0x000000b500b57308 */ /* 0x000ea20000000800 */
[----:B------:R-:W-:Y:S01]  /*11690*/  F2FP.BF16.F32.PACK_AB R153, R153, R163 ;  /* 0x000000a39999723e */ /* 0x000fe200000010ff */
[-C--:B------:R-:W-:Y:S01]  /*116a0*/  FMUL.FTZ R26, R26, R165.reuse ;  /* 0x000000a51a1a7220 */ /* 0x080fe20000410000 */
[----:B---3--:R-:W-:Y:S01]  /*116b0*/  F2FP.BF16.F32.PACK_AB R155, R19, R158 ;  /* 0x0000009e139b723e */ /* 0x008fe200000010ff */
[----:B------:R-:W-:Y:S01]  /*116c0*/  BAR.SYNC.DEFER_BLOCKING 0xf, 0x100 ;  /* 0x03c4000000007b1d */ /* 0x000fe20000010000 */
[----:B0-----:R-:W-:Y:S01]  /*116d0*/  F2FP.BF16.F32.PACK_AB R159, R200, R190 ;  /* 0x000000bec89f723e */ /* 0x001fe200000010ff */
        /* <DEDUP_REMOVED lines=61> */
[----:B-----5:R-:W-:Y:S01]  /*11ab0*/  F2FP.BF16.F32.PACK_AB R157, R183, R182 ;  /* 0x000000b6b79d723e */ /* 0x020fe200000010ff */
        /* <DEDUP_REMOVED lines=10> */
[----:B------:R-:W-:Y:S01]  /*11b60*/  FMUL.FTZ R151, R151, R165 ;  /* 0x000000a597977220 */ /* 0x000fe20000410000 */
[----:B-1----:R-:W-:Y:S01]  /*11b70*/  F2FP.BF16.F32.PACK_AB R160, R169, R175 ;  /* 0x000000afa9a0723e */ /* 0x002fe200000010ff */
[----:B------:R1:W-:Y:S01]  /*11b80*/  STSM.16.M88.4 [R196+0x36400], R152 ;  /* 0x03640098c4007844 */ /* 0x0003e20000000200 */
[----:B--2---:R-:W-:Y:S01]  /*11b90*/  F2FP.BF16.F32.PACK_AB R162, R181, R178 ;  /* 0x000000b2b5a2723e */ /* 0x004fe200000010ff */
[----:B------:R-:W2:Y:S01]  /*11ba0*/  MUFU.EX2 R224, R224 ;  /* 0x000000e000e07308 */ /* 0x000ea20000000800 */
[----:B-----5:R-:W-:Y:S01]  /*11bb0*/  F2FP.BF16.F32.PACK_AB R156, R172, R203 ;  /* 0x000000cbac9c723e */ /* 0x020fe200000010ff */
[----:B------:R-:W-:Y:S01]  /*11bc0*/  FADD.FTZ R203, R158, R7 ;  /* 0x000000079ecb7221 */ /* 0x000fe20000010000 */
[----:B------:R-:W-:Y:S01]  /*11bd0*/  F2FP.BF16.F32.PACK_AB R158, R174, R173 ;  /* 0x000000adae9e723e */ /* 0x000fe200000010ff */
[----:B------:R-:W-:Y:S01]  /*11be0*/  VIADD R6, R170, 0x80 ;  /* 0x00000080aa067836 */ /* 0x000fe20000000000 */
[----:B0-----:R-:W-:Y:S01]  /*11bf0*/  F2FP.BF16.F32.PACK_AB R161, R202, R201 ;  /* 0x000000c9caa1723e */ /* 0x001fe200000010ff */
[----:B------:R-:W-:Y:S01]  /*11c00*/  IMAD.MOV.U32 R7, RZ, RZ, 0x40000040 ;  /* 0x40000040ff077424 */ /* 0x000fe200078e00ff */
[----:B---3--:R-:W-:Y:S01]  /*11c10*/  F2FP.BF16.F32.PACK_AB R163, R205, R204 ;  /* 0x000000cccda3723e */ /* 0x008fe200000010ff */
[----:B------:R0:W-:Y:S01]  /*11c20*/  STSM.16.M88.4 [R197], R156 ;  /* 0x0000009cc5007844 */ /* 0x0001e20000000200 */
[----:B----4-:R-:W-:Y:S01]  /*11c30*/  F2FP.BF16.F32.PACK_AB R164, R177, R176 ;  /* 0x000000b0b1a4723e */ /* 0x010fe200000010ff */
[----:B------:R-:W-:Y:S01]  /*11c40*/  FADD.FTZ R203, R19, R203 ;  /* 0x000000cb13cb7221 */ /* 0x000fe20000010000 */
[----:B------:R-:W-:Y:S01]  /*11c50*/  F2FP.BF16.F32.PACK_AB R166, R21, R180 ;  /* 0x000000b415a6723e */ /* 0x000fe200000010ff */
[----:B------:R0:W-:Y:S01]  /*11c60*/  STSM.16.M88.4 [R209], R160 ;  /* 0x000000a0d1007844 */ /* 0x0001e20000000200 */
[----:B------:R-:W-:Y:S01]  /*11c70*/  F2FP.BF16.F32.PACK_AB R165, R207, R206 ;  /* 0x000000cecfa5723e */ /* 0x000fe200000010ff */
[----:B------:R-:W-:Y:S01]  /*11c80*/  FADD.FTZ R182, R182, R203 ;  /* 0x000000cbb6b67221 */ /* 0x000fe20000010000 */
[----:B------:R-:W-:Y:S01]  /*11c90*/  FADD.FTZ R172, R172, R223 ;  /* 0x000000dfacac7221 */ /* 0x000fe20000010000 */
[----:B------:R-:W-:Y:S01]  /*11ca0*/  ISETP.GT.AND P2, PT, R14, R210, PT ;  /* 0x000000d20e00720c */ /* 0x000fe20003f44270 */
[----:B------:R-:W-:Y:S01]  /*11cb0*/  IMAD.MOV.U32 R19, RZ, RZ, R198 ;  /* 0x000000ffff137224 */ /* 0x000fe200078e00c6 */
[----:B--2---:R-:W-:Y:S01]  /*11cc0*/  F2FP.BF16.F32.PACK_AB R167, R224, R222 ;  /* 0x000000dee0a7723e */ /* 0x004fe200000010ff */
[----:B------:R-:W-:Y:S01]  /*11cd0*/  FADD.FTZ R183, R183, R182 ;  /* 0x000000b6b7b77221 */ /* 0x000fe20000010000 */
[----:B------:R-:W-:-:S03]  /*11ce0*/  FADD.FTZ R173, R173, R172 ;  /* 0x000000acadad7221 */ /* 0x000fc60000010000 */
[----:B------:R0:W-:Y:S01]  /*11cf0*/  STSM.16.M88.4 [R208], R164 ;  /* 0x000000a4d0007844 */ /* 0x0001e20000000200 */
[----:B------:R-:W-:Y:S01]  /*11d00*/  WARPGROUP.ARRIVE ;  /* 0x00000000000079c5 */ /* 0x000fe20000000000 */
[----:B------:R-:W-:Y:S01]  /*11d10*/  FADD.FTZ R183, R190, R183 ;  /* 0x000000b7beb77221 */ /* 0x000fe20000010000 */
[----:B------:R-:W-:Y:S01]  /*11d20*/  FADD.FTZ R174, R174, R173 ;  /* 0x000000adaeae7221 */ /* 0x000fe20000010000 */
[----:B------:R-:W-:Y:S02]  /*11d30*/  IMAD.MOV.U32 R190, RZ, RZ, R179 ;  /* 0x000000ffffbe7224 */ /* 0x000fe400078e00b3 */
[----:B------:R-:W-:Y:S01]  /*11d40*/  FADD.FTZ R200, R200, R183 ;  /* 0x000000b7c8c87221 */ /* 0x000fe20000010000 */
[----:B------:R-:W-:Y:S01]  /*11d50*/  HGMMA.64x256x16.F32.BF16 R24, R152, gdesc[UR4].tnspB, R24, gsb0 ;  /* 0x43e0000498187df0 */ /* 0x000fe20008001818 */
[----:B------:R-:W-:Y:S01]  /*11d60*/  R2UR UR6, R6 ;  /* 0x00000000060672ca */ /* 0x000fe200000e0000 */
[----:B------:R-:W-:Y:S01]  /*11d70*/  VIADD R6, R170, 0x100 ;  /* 0x00000100aa067836 */ /* 0x000fe20000000000 */
[----:B------:R-:W-:Y:S01]  /*11d80*/  R2UR UR7, R7 ;  /* 0x00000000070772ca */ /* 0x000fe200000e0000 */
[----:B------:R-:W-:-:S02]  /*11d90*/  IMAD.MOV.U32 R7, RZ, RZ, 0x40000040 ;  /* 0x40000040ff077424 */ /* 0x000fc400078e00ff */
        /* <DEDUP_REMOVED lines=11> */
[----:B------:R-:W-:-:S04]  /*11e50*/  FADD.FTZ R207, R207, R206 ;  /* 0x000000cecfcf7221 */ /* 0x000fc80000010000 */
[----:B------:R-:W-:Y:S01]  /*11e60*/  FADD.FTZ R207, R222, R207 ;  /* 0x000000cfdecf7221 */ /* 0x000fe20000010000 */
[----:B------:R-:W-:Y:S02]  /*11e70*/  WARPGROUP.DEPBAR.LE gsb0, 0x0 ;  /* 0x00008000000079c5 */ /* 0x000fe40000010000 */
[----:B------:R-:W-:Y:S01]  /*11e80*/  WARPGROUP.ARRIVE ;  /* 0x00000000000079c5 */ /* 0x000fe20000000000 */
[----:B-1----:R-:W-:-:S04]  /*11e90*/  VIADD R152, R14, 0xffffffff ;  /* 0xffffffff0e987836 */ /* 0x002fc80000000000 */
[----:B------:R-:W-:Y:S01]  /*11ea0*/  IMAD.MOV.U32 R14, RZ, RZ, R152 ;  /* 0x000000ffff0e7224 */ /* 0x000fe200078e0098 */
        /* <DEDUP_REMOVED lines=12> */
[----:B------:R-:W-:Y:S02]  /*11f70*/  FADD.FTZ R7, R224, R207 ;  /* 0x000000cfe0077221 */ /* 0x000fe40000010000 */
[----:B------:R-:W-:Y:S01]  /*11f80*/  FADD.FTZ R6, R21, R6 ;  /* 0x0000000615067221 */ /* 0x000fe20000010000 */
[----:B------:R-:W-:Y:S01]  /*11f90*/  IMAD.MOV.U32 R21, RZ, RZ, R171 ;  /* 0x000000ffff157224 */ /* 0x000fe200078e00ab */
        /* <DEDUP_REMOVED lines=15> */
[----:B------:R-:W-:Y:S05]  /*12090*/  BSYNC B0 ;  /* 0x0000000000007941 */ /* 0x000fea0003800000 */
.L_x_2806:
[----:B------:R-:W-:Y:S01]  /*120a0*/  IMAD.MOV.U32 R190, RZ, RZ, R179 ;  /* 0x000000ffffbe7224 */ /* 0x000fe200078e00b3 */
[----:B------:R-:W-:Y:S01]  /*120b0*/  MOV R14, R152 ;  /* 0x00000098000e7202 */ /* 0x000fe20000000f00 */
[----:B------:R-:W-:Y:S02]  /*120c0*/  IMAD.MOV.U32 R21, RZ, RZ, R171 ;  /* 0x000000ffff157224 */ /* 0x000fe400078e00ab */
[----:B------:R-:W-:-:S07]  /*120d0*/  IMAD.MOV.U32 R19, RZ, RZ, R198 ;  /* 0x000000ffff137224 */ /* 0x000fce00078e00c6 */
.L_x_2805:
[----:B------:R-:W-:Y:S05]  /*120e0*/  BSYNC B1 ;  /* 0x0000000000017941 */ /* 0x000fea0003800000 */
.L_x_2804:
[----:B0-----:R-:W0:Y:S01]  /*120f0*/  LDC R156, c[0x0][0xadc] ;  /* 0x0002b700ff9c7b82 */ /* 0x001e220000000800 */
[----:B------:R-:W-:Y:S01]  /*12100*/  IADD3 R152, R23, 0x40, -R184 ;  /* 0x0000004017987810 */ /* 0x000fe20007ffe8b8 */
[----:B------:R-:W-:-:S04]  /*12110*/  ULDC UR4, c[0x0][0xad4] ;  /* 0x0002b50000047ab9 */ /* 0x000fc80000000800 */
[----:B------:R-:W-:-:S04]  /*12120*/  IMAD R152, R189, 0x40, R152 ;  /* 0x00000040bd987824 */ /* 0x000fc800078e0298 */
[----:B------:R-:W-:Y:S01]  /*12130*/  VIADD R154, R152, -UR4 ;  /* 0x80000004989a7c36 */ /* 0x000fe20008000000 */
[----:B0-----:R-:W-:-:S13]  /*12140*/  ISETP.GE.AND P6, PT, R156, 0x1, PT ;  /* 0x000000019c00780c */ /* 0x001fda0003fc6270 */
[----:B------:R-:W-:Y:S05]  /*12150*/  @!P6 BRA `(.L_x_2826) ;  /* 0x000000000048e947 */ /* 0x000fea0003800000 */
[----:B------:R-:W-:Y:S01]  /*12160*/  IMAD.MOV.U32 R155, RZ, RZ, R152 ;  /* 0x000000ffff9b7224 */ /* 0x000fe200078e0098 */
[----:B------:R-:W-:Y:S04]  /*12170*/  BSSY B0, `(.L_x_2827) ;  /* 0x000000e000007945 */ /* 0x000fe80003800000 */
        /* <DEDUP_REMOVED lines=9> */
.L_x_2828:
[----:B------:R-:W-:-:S13]  /*12210*/  ISETP.NE.AND P2, PT, R156, 0x1, PT ;  /* 0x000000019c00780c */ /* 0x000fda0003f45270 */
[----:B------:R-:W0:Y:S02]  /*12220*/  @P2 LDC.64 R152, c[0x0][0xae0] ;  /* 0x0002b800ff982b82 */ /* 0x000e240000000a00 */
[----:B0-----:R-:W-:-:S05]  /*12230*/  @P2 IMAD.HI.U32 R152, R155, R152, RZ ;  /* 0x000000989b982227 */ /* 0x001fca00078e00ff */
[----:B------:R-:W-:-:S07]  /*12240*/  @P2 SHF.R.U32.HI R155, RZ, R153, R152 ;  /* 0x00000099ff9b2219 */ /* 0x000fce0000011698 */
.L_x_2829:
[----:B------:R-:W-:Y:S05]  /*12250*/  BSYNC B0 ;  /* 0x0000000000007941 */ /* 0x000fea0003800000 */
.L_x_2827:
[----:B------:R-:W-:-:S05]  /*12260*/  IMAD R155, R155, R156, RZ ;  /* 0x0000009c9b9b7224 */ /* 0x000fca00078e02ff */
[----:B------:R-:W-:-:S07]  /*12270*/  VIMNMX R154, R154, R155, !PT ;  /* 0x0000009b9a9a7248 */ /* 0x000fce0007fe0100 */
.L_x_2826:
        /* <DEDUP_REMOVED lines=9> */
[----:B------:R-:W-:Y:S02]  /*12310*/  IMAD.MOV.U32 R200, RZ, RZ, R190 ;  /* 0x000000ffffc87224 */ /* 0x000fe400078e00be */
[----:B------:R-:W-:Y:S02]  /*12320*/  IMAD.MOV.U32 R191, RZ, RZ, R21 ;  /* 0x000000ffffbf7224 */ /* 0x000fe400078e0015 */
[----:B------:R-:W-:Y:S02]  /*12330*/  IMAD.MOV.U32 R189, RZ, RZ, R14 ;  /* 0x000000ffffbd7224 */ /* 0x000fe400078e000e */
[----:B------:R-:W-:-:S07]  /*12340*/  IMAD.MOV.U32 R201, RZ, RZ, R19 ;  /* 0x000000ffffc97224 */ /* 0x000fce00078e0013 */
.L_x_2843:
[----:B------:R-:W-:Y:S01]  /*12350*/  VIADD R19, R201, 0x1 ;  /* 0x00000001c9137836 */ /* 0x000fe20000000000 */
[C---:B------:R-:W-:Y:S01]  /*12360*/  ISETP.GT.AND P2, PT, R189.reuse, R210, PT ;  /* 0x000000d2bd00720c */ /* 0x040fe20003f44270 */
[----:B------:R-:W-:-:S03]  /*12370*/  VIADD R189, R189, 0xffffffff ;  /* 0xffffffffbdbd7836 */ /* 0x000fc60000000000 */
[----:B------:R-:W-:-:S04]  /*12380*/  ISETP.NE.AND P3, PT, R19, 0x2, PT ;  /* 0x000000021300780c */ /* 0x000fc80003f65270 */
[----:B------:R-:W-:Y:S02]  /*12390*/  SEL R21, RZ, 0x1, P3 ;  /* 0x00000001ff157807 */ /* 0x000fe40001800000 */
[----:B------:R-:W-:Y:S02]  /*123a0*/  SEL R19, R19, RZ, P3 ;  /* 0x000000ff13137207 */ /* 0x000fe40001800000 */
[----:B------:R-:W-:Y:S01]  /*123b0*/  LOP3.LUT R22, R22, R21, RZ, 0x3c, !PT ;  /* 0x0000001516167212 */ /* 0x000fe200078e3cff */
[----:B-1----:R-:W-:Y:S06]  /*123c0*/  @!P0 BRA `(.L_x_2833) ;  /* 0x0000000000048947 */ /* 0x002fec0003800000 */
[----:B------:R-:W-:Y:S01]  /*123d0*/  BPT.TRAP 0x1 ;  /* 0x000000040000795c */ /* 0x000fe20000300000 */
.L_x_2833:
[----:B------:R-:W-:Y:S01]  /*123e0*/  IMAD R14, R19, 0x8, R18 ;  /* 0x00000008130e7824 */ /* 0x000fe200078e0212 */
[----:B------:R-:W-:-:S04]  /*123f0*/  SHF.L.U32 R21, R22, 0x1f, RZ ;  /* 0x0000001f16157819 */ /* 0x000fc800000006ff */
[----:B------:R0:W1:Y:S01]  /*12400*/  SYNCS.PHASECHK.TRANS64.TRYWAIT P3, [R14+URZ+0x38830], R21 ;  /* 0x038830150e0075a7 */ /* 0x000062000806017f */
[----:B------:R-:W-:Y:S05]  /*12410*/  @!P0 BRA `(.L_x_2834) ;  /* 0x0000000000048947 */ /* 0x000fea0003800000 */
[----:B------:R-:W-:Y:S01]  /*12420*/  BPT.TRAP 0x1 ;  /* 0x000000040000795c */ /* 0x000fe20000300000 */
.L_x_2834:
[----:B------:R-:W-:Y:S01]  /*12430*/  BSSY B2, `(.L_x_2835) ;  /* 0x0000006000027945 */ /* 0x000fe20003800000 */
[----:B------:R-:W-:Y:S02]  /*12440*/  IMAD R198, R19, 0x200, R15 ;  /* 0x0000020013c67824 */ /* 0x000fe400078e020f */
[----:B------:R-:W-:Y:S01]  /*12450*/  IMAD.MOV.U32 R199, RZ, RZ, 0x40000040 ;  /* 0x40000040ffc77424 */ /* 0x000fe200078e00ff */
[----:B-1----:R-:W-:Y:S06]  /*12460*/  @P3 BRA `(.L_x_2836) ;  /* 0x0000000000083947 */ /* 0x002fec0003800000 */
[----:B------:R-:W1:Y:S02]  /*12470*/  SYNCS.PHASECHK.TRANS64.TRYWAIT P3, [R14+URZ+0x38830], R21 ;  /* 0x038830150e0075a7 */ /* 0x000e64000806017f */
[----:B-1----:R-:W-:Y:S05]  /*12480*/  @!P3 BRA `(.L_x_2837) ;  /* 0x0000012000d8b947 */ /* 0x002fea0003800000 */
.L_x_2836:
[----:B------:R-:W-:Y:S05]  /*12490*/  BSYNC B2 ;  /* 0x0000000000027941 */ /* 0x000fea0003800000 */
.L_x_2835:
        /* <DEDUP_REMOVED lines=36> */
.L_x_2838:
[----:B------:R2:W3:Y:S01]  /*126e0*/  SYNCS.PHASECHK.TRANS64.TRYWAIT P3, [R14+URZ+0x38850], R21 ;  /* 0x038850150e0075a7 */ /* 0x0004e2000806017f */
[----:B------:R-:W-:Y:S05]  /*126f0*/  @!P0 BRA `(.L_x_2839) ;  /* 0x0000000000048947 */ /* 0x000fea0003800000 */
[----:B------:R-:W-:Y:S01]  /*12700*/  BPT.TRAP 0x1 ;  /* 0x000000040000795c */ /* 0x000fe20000300000 */
.L_x_2839:
[----:B------:R-:W-:Y:S04]  /*12710*/  BSSY B2, `(.L_x_2840) ;  /* 0x0000004000027945 */ /* 0x000fe80003800000 */
[----:B---3--:R-:W-:Y:S05]  /*12720*/  @P3 BRA `(.L_x_2841) ;  /* 0x0000000000083947 */ /* 0x008fea0003800000 */
[----:B------:R-:W3:Y:S02]  /*12730*/  SYNCS.PHASECHK.TRANS64.TRYWAIT P3, [R14+URZ+0x38850], R21 ;  /* 0x038850150e0075a7 */ /* 0x000ee4000806017f */
[----:B---3--:R-:W-:Y:S05]  /*12740*/  @!P3 BRA `(.L_x_2842) ;  /* 0x00000120003cb947 */ /* 0x008fea0003800000 */
.L_x_2841:
[----:B------:R-:W-:Y:S05]  /*12750*/  BSYNC B2 ;  /* 0x0000000000027941 */ /* 0x000fea0003800000 */
.L_x_2840:
[----:B------:R-:W-:Y:S01]  /*12760*/  IMAD R202, R19, 0x1000, R20 ;  /* 0x0000100013ca7824 */ /* 0x000fe200078e0214 */
[----:B------:R-:W-:Y:S01]  /*12770*/  R2UR UR4, R2 ;  /* 0x00000000020472ca */ /* 0x000fe200000e0000 */
[----:B------:R-:W-:Y:S01]  /*12780*/  IMAD.MOV.U32 R203, RZ, RZ, 0x40000040 ;  /* 0x40000040ffcb7424 */ /* 0x000fe200078e00ff */
[----:B------:R-:W-:Y:S01]  /*12790*/  R2UR UR5, R3 ;  /* 0x00000000030572ca */ /* 0x000fe200000e0000 */
[----:B------:R-:W-:Y:S01]  /*127a0*/  WARPGROUP.ARRIVE ;  /* 0x00000000000079c5 */ /* 0x000fe20000000000 */
[----:B------:R-:W-:Y:S01]  /*127b0*/  R2UR UR6, R202 ;  /* 0x00000000ca0672ca */ /* 0x000fe200000e0000 */
[----:B------:R-:W-:Y:S01]  /*127c0*/  VIADD R198, R2, 0x2 ;  /* 0x0000000202c67836 */ /* 0x000fe20000000000 */
[----:B------:R-:W-:Y:S01]  /*127d0*/  R2UR UR7, R203 ;  /* 0x00000000cb0772ca */ /* 0x000fe200000e0000 */
[----:B------:R-:W-:Y:S02]  /*127e0*/  IMAD.MOV.U32 R199, RZ, RZ, 0x40000040 ;  /* 0x40000040ffc77424 */ /* 0x000fe400078e00ff */
[----:B------:R-:W4:Y:S01]  /*127f0*/  S2R R190, SR_TID.X ;  /* 0x0000000000be7919 */ /* 0x000f220000002100 */
[----:B------:R-:W-:-:S02]  /*12800*/  VIADD R203, R202, 0x800 ;  /* 0x00000800cacb7836 */ /* 0x000fc40000000000 */
[----:B------:R-:W-:Y:S02]  /*12810*/  VIADD R206, R2, 0x800 ;  /* 0x0000080002ce7836 */ /* 0x000fe40000000000 */
[----:B------:R-:W-:Y:S02]  /*12820*/  IMAD.MOV.U32 R205, RZ, RZ, 0x40000040 ;  /* 0x40000040ffcd7424 */ /* 0x000fe400078e00ff */
[----:B------:R-:W-:-:S03]  /*12830*/  IMAD.MOV.U32 R207, RZ, RZ, 0x40000040 ;  /* 0x40000040ffcf7424 */ /* 0x000fc600078e00ff */
[----:B------:R-:W-:Y:S01]  /*12840*/  HGMMA.64x64x16.F32.BF16 R152, gdesc[UR4], R152, gsb0 ;  /* 0x00e00000049879f0 */ /* 0x000fe20008001898 */
[----:B------:R-:W-:Y:S01]  /*12850*/  R2UR UR4, R198 ;  /* 0x00000000c60472ca */ /* 0x000fe200000e0000 */
[----:B------:R-:W-:Y:S01]  /*12860*/  VIADD R198, R202, 0x2 ;  /* 0x00000002cac67836 */ /* 0x000fe20000000000 */
[----:B------:R-:W-:Y:S01]  /*12870*/  R2UR UR5, R199 ;  /* 0x00000000c70572ca */ /* 0x000fe200000e0000 */
[----:B------:R-:W-:-:S03]  /*12880*/  IMAD.MOV.U32 R199, RZ, RZ, 0x40000040 ;  /* 0x40000040ffc77424 */ /* 0x000fc600078e00ff */
[----:B------:R-:W-:Y:S02]  /*12890*/  R2UR UR6, R198 ;  /* 0x00000000c60672ca */ /* 0x000fe400000e0000 */
[----:B------:R-:W-:Y:S01]  /*128a0*/  R2UR UR7, R199 ;  /* 0x00000000c70772ca */ /* 0x000fe200000e0000 */
[----:B------:R-:W-:Y:S01]  /*128b0*/  IMAD.MOV.U32 R199, RZ, RZ, 0x40000040 ;  /* 0x40000040ffc77424 */ /* 0x000fe200078e00ff */
[----:B------:R-:W-:Y:S02]  /*128c0*/  IADD3 R198, R2, 0x4, RZ ;  /* 0x0000000402c67810 */ /* 0x000fe40007ffe0ff */
[----:B----4-:R-:W-:-:S05]  /*128d0*/  SHF.R.U32.HI R190, RZ, 0x7, R190 ;  /* 0x00000007ffbe7819 */ /* 0x010fca00000116be */
[----:B0123--:R0:W1:Y:S02]  /*128e0*/  SHFL.IDX PT, R21, R190, RZ, 0x1f ;  /* 0x00001fffbe157589 */ /* 0x00f06400000e0000 */
[----:B0-----:R-:W-:Y:S01]  /*128f0*/  IMAD.MOV.U32 R190, RZ, RZ, 0x4 ;  /* 0x00000004ffbe7424 */ /* 0x001fe200078e00ff */
[----:B-1----:R-:W-:-:S04]  /*12900*/  ISETP.GT.AND P3, PT, R21, 0x7f, PT ;  /* 0x0000007f1500780c */ /* 0x002fc80003f64270 */
[----:B------:R-:W-:Y:S01]  /*12910*/  SEL R21, RZ, 0x2, !P3 ;  /* 0x00000002ff157807 */ /* 0x000fe20005800000 */
[----:B------:R-:W-:Y:S02]  /*12920*/  WARPGROUP.DEPBAR.LE gsb0, 0x0 ;  /* 0x00008000000079c5 */ /* 0x000fe40000010000 */
[----:B------:R-:W-:-:S06]  /*12930*/  WARPGROUP.ARRIVE ;  /* 0x00000000000079c5 */ /* 0x000fcc0000000000 */
        /* <DEDUP_REMOVED lines=70> */
[----:B------:R-:W-:Y:S02]  /*12da0*/  IADD3 R198, R202, 0x400, RZ ;  /* 0x00000400cac67810 */ /* 0x000fe40007ffe0ff */
[----:B------:R-:W-:Y:S01]  /*12db0*/  R2UR UR7, R199 ;  /* 0x00000000c70772ca */ /* 0x000fe200000e0000 */
[----:B------:R-:W-:Y:S01]  /*12dc0*/  IMAD.MOV.U32 R199, RZ, RZ, 0x40000040 ;  /* 0x40000040ffc77424 */ /* 0x000fe200078e00ff */
[----:B------:R-:W-:Y:S01]  /*12dd0*/  R2UR UR6, R198 ;  /* 0x00000000c60672ca */ /* 0x000fe200000e0000 */
[----:B------:R-:W-:Y:S01]  /*12de0*/  VIADD R198, R2, 0x402 ;  /* 0x0000040202c67836 */ /* 0x000fe20000000000 */
        /* <DEDUP_REMOVED lines=65> */
[----:B------:R-:W-:Y:S01]  /*13200*/  IADD3 R198, R2, 0x606, RZ ;  /* 0x0000060602c67810 */ /* 0x000fe20007ffe0ff */
        /* <DEDUP_REMOVED lines=21> */
[C---:B------:R-:W-:Y:S02]  /*13360*/  SEL R198, R190.reuse, 0x2, P3 ;  /* 0x00000002bec67807 */ /* 0x040fe40001800000 */
[----:B------:R-:W-:Y:S02]  /*13370*/  SEL R190, R190, 0x6, !P3 ;  /* 0x00000006bebe7807 */ /* 0x000fe40005800000 */
[----:B------:R-:W-:Y:S01]  /*13380*/  SEL R199, R199, 0x26, P3 ;  /* 0x00000026c7c77807 */ /* 0x000fe20001800000 */
[----:B------:R-:W-:-:S03]  /*13390*/  IMAD.IADD R204, R203, 0x1, R198 ;  /* 0x00000001cbcc7824 */ /* 0x000fc600078e02c6 */
[----:B------:R-:W-:Y:S01]  /*133a0*/  LOP3.LUT R199, R199, 0x6, RZ, 0xc0, !PT ;  /* 0x00000006c7c77812 */ /* 0x000fe200078ec0ff */
        /* <DEDUP_REMOVED lines=17> */
[----:B------:R-:W-:Y:S02]  /*134c0*/  IMAD.MOV.U32 R205, RZ, RZ, 0x40000040 ;  /* 0x40000040ffcd7424 */ /* 0x000fe400078e00ff */
[----:B------:R-:W-:Y:S01]  /*134d0*/  IMAD.MOV.U32 R203, RZ, RZ, 0xa00 ;  /* 0x00000a00ffcb7424 */ /* 0x000fe200078e00ff */
[----:B------:R-:W-:Y:S02]  /*134e0*/  R2UR UR6, R204 ;  /* 0x00000000cc0672ca */ /* 0x000fe400000e0000 */
[----:B------:R-:W-:Y:S01]  /*134f0*/  R2UR UR7, R205 ;  /* 0x00000000cd0772ca */ /* 0x000fe200000e0000 */
[----:B------:R-:W-:Y:S01]  /*13500*/  IMAD.MOV.U32 R205, RZ, RZ, 0x40000040 ;  /* 0x40000040ffcd7424 */ /* 0x000fe200078e00ff */
[----:B------:R-:W-:-:S04]  /*13510*/  SEL R203, R203, 0x980, P3 ;  /* 0x00000980cbcb7807 */ /* 0x000fc80001800000 */
[----:B------:R-:W-:-:S04]  /*13520*/  LOP3.LUT R203, R203, 0xa00, RZ, 0xc0, !PT ;  /* 0x00000a00cbcb7812 */ /* 0x000fc800078ec0ff */
[CC--:B------:R-:W-:Y:S02]  /*13530*/  IADD3 R204, R199.reuse, R203.reuse, R2 ;  /* 0x000000cbc7cc7210 */ /* 0x0c0fe40007ffe002 */
[----:B------:R-:W-:Y:S01]  /*13540*/  IADD3 R206, R199, R203, R202 ;  /* 0x000000cbc7ce7210 */ /* 0x000fe20007ffe0ca */
[----:B------:R-:W-:Y:S01]  /*13550*/  VIADD R199, R2, 0xa00 ;  /* 0x00000a0002c77836 */ /* 0x000fe20000000000 */
[----:B------:R-:W-:Y:S01]  /*13560*/  IADD3 R203, R202, 0xa00, RZ ;  /* 0x00000a00cacb7810 */ /* 0x000fe20007ffe0ff */
        /* <DEDUP_REMOVED lines=50> */
[----:B------:R-:W-:Y:S02]  /*13890*/  VIADD R199, R2, 0xc00 ;  /* 0x00000c0002c77836 */ /* 0x000fe40000000000 */
        /* <DEDUP_REMOVED lines=33> */
[----:B------:R-:W-:-:S04]  /*13ab0*/  MOV R205, 0x40000040 ;  /* 0x4000004000cd7802 */ /* 0x000fc80000000f00 */
        /* <DEDUP_REMOVED lines=18> */
[----:B------:R-:W-:Y:S01]  /*13be0*/  IMAD.MOV.U32 R199, RZ, RZ, 0x40000040 ;  /* 0x40000040ffc77424 */ /* 0x000fe200078e00ff */
        /* <DEDUP_REMOVED lines=21> */
[----:B------:R-:W-:Y:S01]  /*13d40*/  IMAD.MOV.U32 R205, RZ, RZ, 0x40000040 ;  /* 0x40000040ffcd7424 */ /* 0x000fe200078e00ff */
        /* <DEDUP_REMOVED lines=16> */
[----:B------:R-:W-:-:S04]  /*13e50*/  SEL R190, R190, 0xf80, P3 ;  /* 0x00000f80bebe7807 */ /* 0x000fc80001800000 */
[----:B------:R-:W-:-:S04]  /*13e60*/  LOP3.LUT R190, R190, 0x1e00, RZ, 0xc0, !PT ;  /* 0x00001e00bebe7812 */ /* 0x000fc800078ec0ff */
[----:B------:R-:W-:Y:S01]  /*13e70*/  IADD3 R202, R21, R190, R202 ;  /* 0x000000be15ca7210 */ /* 0x000fe20007ffe0ca */
[----:B------:R-:W-:Y:S02]  /*13e80*/  WARPGROUP.DEPBAR.LE gsb0, 0x0 ;  /* 0x00008000000079c5 */ /* 0x000fe40000010000 */
[----:B------:R-:W-:-:S06]  /*13e90*/  WARPGROUP.ARRIVE ;  /* 0x00000000000079c5 */ /* 0x000fcc0000000000 */
[----:B------:R-:W-:Y:S01]  /*13ea0*/  HGMMA.64x64x16.F32.BF16 R152, gdesc[UR4], R152, gsb0 ;  /* 0x00e00000049879f0 */ /* 0x000fe20008001898 */
[----:B------:R-:W-:Y:S02]  /*13eb0*/  R2UR UR4, R198 ;  /* 0x00000000c60472ca */ /* 0x000fe400000e0000 */
[----:B------:R-:W-:Y:S01]  /*13ec0*/  R2UR UR5, R199 ;  /* 0x00000000c70572ca */ /* 0x000fe200000e0000 */
[----:B------:R-:W-:Y:S01]  /*13ed0*/  IMAD.MOV.U32 R199, RZ, RZ, 0x40000040 ;  /* 0x40000040ffc77424 */ /* 0x000fe200078e00ff */
[----:B------:R-:W-:Y:S02]  /*13ee0*/  R2UR UR6, R204 ;  /* 0x00000000cc0672ca */ /* 0x000fe400000e0000 */
[----:B------:R-:W-:Y:S02]  /*13ef0*/  R2UR UR7, R205 ;  /* 0x00000000cd0772ca */ /* 0x000fe400000e0000 */
[----:B------:R-:W-:Y:S01]  /*13f00*/  IADD3 R198, R21, R190, R2 ;  /* 0x000000be15c67210 */ /* 0x000fe20007ffe002 */
[----:B------:R-:W-:-:S02]  /*13f10*/  WARPGROUP.DEPBAR.LE gsb0, 0x0 ;  /* 0x00008000000079c5 */ /* 0x000fc40000010000 */
[----:B------:R-:W-:-:S08]  /*13f20*/  WARPGROUP.ARRIVE ;  /* 0x00000000000079c5 */ /* 0x000fd00000000000 */
[----:B------:R-:W-:Y:S01]  /*13f30*/  HGMMA.64x64x16.F32.BF16 R152, gdesc[UR4], R152, gsb0 ;  /* 0x00e00000049879f0 */ /* 0x000fe20008001898 */
[----:B------:R-:W-:Y:S01]  /*13f40*/  R2UR UR4, R198 ;  /* 0x00000000c60472ca */ /* 0x000fe200000e0000 */
[----:B------:R-:W-:Y:S01]  /*13f50*/  IMAD R198, R19, 0x1000, R188 ;  /* 0x0000100013c67824 */ /* 0x000fe200078e02bc */
[----:B------:R-:W-:Y:S02]  /*13f60*/  R2UR UR5, R199 ;  /* 0x00000000c70572ca */ /* 0x000fe400000e0000 */
[----:B------:R-:W-:Y:S02]  /*13f70*/  R2UR UR6, R202 ;  /* 0x00000000ca0672ca */ /* 0x000fe400000e0000 */
[----:B------:R-:W-:Y:S02]  /*13f80*/  R2UR UR7, R203 ;  /* 0x00000000cb0772ca */ /* 0x000fe400000e0000 */
[----:B------:R-:W-:Y:S01]  /*13f90*/  MOV R199, 0x40000040 ;  /* 0x4000004000c77802 */ /* 0x000fe20000000f00 */
[----:B------:R-:W-:-:S02]  /*13fa0*/  WARPGROUP.DEPBAR.LE gsb0, 0x0 ;  /* 0x00008000000079c5 */ /* 0x000fc40000010000 */
[----:B------:R-:W-:-:S08]  /*13fb0*/  WARPGROUP.ARRIVE ;  /* 0x00000000000079c5 */ /* 0x000fd00000000000 */
[----:B------:R-:W-:Y:S01]  /*13fc0*/  HGMMA.64x64x16.F32.BF16 R152, gdesc[UR4], R152, gsb0 ;  /* 0x00e00000049879f0 */ /* 0x000fe20008001898 */
[----:B------:R-:W-:Y:S02]  /*13fd0*/  R2UR UR7, R199 ;  /* 0x00000000c70772ca */ /* 0x000fe400000e0000 */
[----:B------:R-:W-:Y:S01]  /*13fe0*/  R2UR UR6, R198 ;  /* 0x00000000c60672ca */ /* 0x000fe200000e0000 */
        /* <DEDUP_REMOVED lines=68> */
[----:B------:R-:W3:Y:S01]  /*14430*/  MUFU.TANH R156, R156 ;  /* 0x0000009c009c7308 */ /* 0x000ee20000002400 */
[----:B-1----:R-:W-:-:S07]  /*14440*/  FMNMX.FTZ R171, R153, R200, !PT ;  /* 0x000000c899ab7209 */ /* 0x002fce0007810000 */
[----:B------:R-:W1:Y:S01]  /*14450*/  MUFU.TANH R158, R158 ;  /* 0x0000009e009e7308 */ /* 0x000e620000002400 */
[----:B--2---:R-:W-:-:S07]  /*14460*/  FMNMX.FTZ R171, R154, R171, !PT ;  /* 0x000000ab9aab7209 */ /* 0x004fce0007810000 */
[----:B------:R-:W2:Y:S01]  /*14470*/  MUFU.TANH R162, R162 ;  /* 0x000000a200a27308 */ /* 0x000ea20000002400 */
[----:B---3--:R-:W-:Y:S02]  /*14480*/  FMNMX.FTZ R171, R156, R171, !PT ;  /* 0x000000ab9cab7209 */ /* 0x008fe40007810000 */
[----:B0-----:R-:W-:-:S05]  /*14490*/  FMNMX.FTZ R21, R168, R21, !PT ;  /* 0x00000015a8157209 */ /* 0x001fca0007810000 */
[----:B------:R-:W0:Y:S01]  /*144a0*/  MUFU.TANH R163, R163 ;  /* 0x000000a300a37308 */ /* 0x000e220000002400 */
[----:B-1----:R-:W-:Y:S01]  /*144b0*/  FMNMX.FTZ R171, R158, R171, !PT ;  /* 0x000000ab9eab7209 */ /* 0x002fe20007810000 */
[----:B------:R-:W1:Y:S06]  /*144c0*/  SHFL.BFLY PT, R168, R21, 0x1, 0x1f ;  /* 0x0c201f0015a87f89 */ /* 0x000e6c00000e0000 */
[----:B------:R-:W3:Y:S08]  /*144d0*/  MUFU.TANH R166, R166 ;  /* 0x000000a600a67308 */ /* 0x000ef00000002400 */
[----:B------:R-:W4:Y:S08]  /*144e0*/  MUFU.TANH R167, R167 ;  /* 0x000000a700a77308 */ /* 0x000f300000002400 */
[----:B------:R-:W5:Y:S01]  /*144f0*/  MUFU.TANH R181, R181 ;  /* 0x000000b500b57308 */ /* 0x000f620000002400 */
[----:B-1----:R-:W-:-:S02]  /*14500*/  FMNMX.FTZ R21, R21, R168, !PT ;  /* 0x000000a815157209 */ /* 0x002fc40007810000 */
[----:B--2---:R-:W-:-:S05]  /*14510*/  FMNMX.FTZ R168, R162, R171, !PT ;  /* 0x000000aba2a87209 */ /* 0x004fca0007810000 */
[----:B------:R-:W1:Y:S01]  /*14520*/  MUFU.TANH R202, R202 ;  /* 0x000000ca00ca7308 */ /* 0x000e620000002400 */
[----:B0-----:R-:W-:Y:S01]  /*14530*/  FMNMX.FTZ R171, R163, R168, !PT ;  /* 0x000000a8a3ab7209 */ /* 0x001fe20007810000 */
[----:B------:R-:W-:Y:S02]  /*14540*/  IMAD.U32 R168, RZ, RZ, UR39 ;  /* 0x00000027ffa87e24 */ /* 0x000fe4000f8e00ff */
[C---:B------:R-:W-:Y:S01]  /*14550*/  FADD.FTZ R175, -R21.reuse, R191 ;  /* 0x000000bf15af7221 */ /* 0x040fe20000010100 */
[----:B---3--:R-:W-:Y:S01]  /*14560*/  FMNMX.FTZ R170, R166, R171, !PT ;  /* 0x000000aba6aa7209 */ /* 0x008fe20007810000 */
[-C--:B------:R-:W-:Y:S02]  /*14570*/  FMUL.FTZ R191, R21, R168.reuse ;  /* 0x000000a815bf7220 */ /* 0x080fe40000410000 */
[----:B------:R-:W-:Y:S01]  /*14580*/  FMUL.FTZ R175, R175, R168 ;  /* 0x000000a8afaf7220 */ /* 0x000fe20000410000 */
[----:B------:R-:W0:Y:S01]  /*14590*/  MUFU.TANH R203, R203 ;  /* 0x000000cb00cb7308 */ /* 0x000e220000002400 */
[----:B----4-:R-:W-:Y:S01]  /*145a0*/  FMNMX.FTZ R170, R167, R170, !PT ;  /* 0x000000aaa7aa7209 */ /* 0x010fe20007810000 */
[-CC-:B------:R-:W-:Y:S01]  /*145b0*/  FFMA.FTZ R223, R190, R168.reuse, -R191.reuse ;  /* 0x000000a8bedf7223 */ /* 0x180fe200000108bf */
[-CC-:B------:R-:W-:Y:S01]  /*145c0*/  FFMA.FTZ R174, R161, R168.reuse, -R191.reuse ;  /* 0x000000a8a1ae7223 */ /* 0x180fe200000108bf */
[--C-:B------:R-:W-:Y:S01]  /*145d0*/  FFMA.FTZ R152, R152, R168, -R191.reuse ;  /* 0x000000a898987223 */ /* 0x100fe200000108bf */
[----:B-----5:R-:W-:Y:S01]  /*145e0*/  FMNMX.FTZ R171, R181, R170, !PT ;  /* 0x000000aab5ab7209 */ /* 0x020fe20007810000 */
[-CC-:B------:R-:W-:Y:S01]  /*145f0*/  FFMA.FTZ R155, R155, R168.reuse, -R191.reuse ;  /* 0x000000a89b9b7223 */ /* 0x180fe200000108bf */
[-CC-:B------:R-:W-:Y:S01]  /*14600*/  FFMA.FTZ R157, R157, R168.reuse, -R191.reuse ;  /* 0x000000a89d9d7223 */ /* 0x180fe200000108bf */
[----:B------:R-:W2:Y:S01]  /*14610*/  MUFU.TANH R204, R204 ;  /* 0x000000cc00cc7308 */ /* 0x000ea20000002400 */
[----:B-1----:R-:W-:Y:S01]  /*14620*/  FMNMX.FTZ R170, R202, R171, !PT ;  /* 0x000000abcaaa7209 */ /* 0x002fe20007810000 */
[-CC-:B------:R-:W-:Y:S01]  /*14630*/  FFMA.FTZ R178, R165, R168.reuse, -R191.reuse ;  /* 0x000000a8a5b27223 */ /* 0x180fe200000108bf */
[-CC-:B------:R-:W-:Y:S01]  /*14640*/  FFMA.FTZ R169, R169, R168.reuse, -R191.reuse ;  /* 0x000000a8a9a97223 */ /* 0x180fe200000108bf */
[-CC-:B------:R-:W-:Y:S01]  /*14650*/  FFMA.FTZ R172, R172, R168.reuse, -R191.reuse ;  /* 0x000000a8acac7223 */ /* 0x180fe200000108bf */
[-CC-:B------:R-:W-:Y:S01]  /*14660*/  FFMA.FTZ R173, R173, R168.reuse, -R191.reuse ;  /* 0x000000a8adad7223 */ /* 0x180fe200000108bf */
[-CC-:B------:R-:W-:Y:S01]  /*14670*/  FFMA.FTZ R176, R176, R168.reuse, -R191.reuse ;  /* 0x000000a8b0b07223 */ /* 0x180fe200000108bf */
[--C-:B------:R-:W-:Y:S01]  /*14680*/  FFMA.FTZ R177, R177, R168, -R191.reuse ;  /* 0x000000a8b1b17223 */ /* 0x100fe200000108bf */
[----:B------:R-:W1:Y:S01]  /*14690*/  MUFU.TANH R205, R205 ;  /* 0x000000cd00cd7308 */ /* 0x000e620000002400 */
[----:B0-----:R-:W-:Y:S01]  /*146a0*/  FMNMX.FTZ R171, R203, R170, !PT ;  /* 0x000000aacbab7209 */ /* 0x001fe20007810000 */
[----:B------:R-:W-:-:S06]  /*146b0*/  FFMA.FTZ R180, R180, R168, -R191 ;  /* 0x000000a8b4b47223 */ /* 0x000fcc00000108bf */
[----:B------:R-:W0:Y:S01]  /*146c0*/  MUFU.TANH R206, R206 ;  /* 0x000000ce00ce7308 */ /* 0x000e220000002400 */
[----:B--2---:R-:W-:-:S07]  /*146d0*/  FMNMX.FTZ R170, R204, R171, !PT ;  /* 0x000000abccaa7209 */ /* 0x004fce0007810000 */
[----:B------:R-:W2:Y:S01]  /*146e0*/  MUFU.TANH R207, R207 ;  /* 0x000000cf00cf7308 */ /* 0x000ea20000002400 */
[----:B-1----:R-:W-:-:S07]  /*146f0*/  FMNMX.FTZ R171, R205, R170, !PT ;  /* 0x000000aacdab7209 */ /* 0x002fce0007810000 */
[----:B------:R-:W1:Y:S01]  /*14700*/  MUFU.TANH R183, R183 ;  /* 0x000000b700b77308 */ /* 0x000e620000002400 */
[----:B0-----:R-:W-:Y:S01]  /*14710*/  FMNMX.FTZ R170, R206, R171, !PT ;  /* 0x000000abceaa7209 */ /* 0x001fe20007810000 */
[----:B------:R-:W-:-:S06]  /*14720*/  FFMA.FTZ R171, R160, R168, -R191 ;  /* 0x000000a8a0ab7223 */ /* 0x000fcc00000108bf */
[----:B------:R0:W3:Y:S01]  /*14730*/  MUFU.EX2 R182, R175 ;  /* 0x000000af00b67308 */ /* 0x0000e20000000800 */
[----:B--2---:R-:W-:-:S07]  /*14740*/  FMNMX.FTZ R170, R207, R170, !PT ;  /* 0x000000aacfaa7209 */ /* 0x004fce0007810000 */
[----:B------:R-:W2:Y:S01]  /*14750*/  MUFU.EX2 R152, R152 ;  /* 0x0000009800987308 */ /* 0x000ea20000000800 */
[----:B-1----:R-:W-:Y:S01]  /*14760*/  FMNMX.FTZ R179, R183, R170, !PT ;  /* 0x000000aab7b37209 */ /* 0x002fe20007810000 */
[-CC-:B------:R-:W-:Y:S01]  /*14770*/  FFMA.FTZ R170, R159, R168.reuse, -R191.reuse ;  /* 0x000000a89faa7223 */ /* 0x180fe200000108bf */
[----:B0-----:R-:W-:-:S03]  /*14780*/  FFMA.FTZ R175, R164, R168, -R191 ;  /* 0x000000a8a4af7223 */ /* 0x001fc600000108bf */
        /* <DEDUP_REMOVED lines=8> */
[----:B------:R-:W-:Y:S01]  /*14810*/  FMUL.FTZ R36, R36, R182 ;  /* 0x000000b624247220 */ /* 0x000fe20000410000 */
[----:B------:R-:W-:Y:S01]  /*14820*/  MUFU.EX2 R155, R155 ;  /* 0x0000009b009b7308 */ /* 0x000fe20000000800 */
[----:B--2---:R-:W-:Y:S01]  /*14830*/  FFMA.FTZ R6, R182, R6, R152 ;  /* 0x00000006b6067223 */ /* 0x004fe20000010098 */
        /* <DEDUP_REMOVED lines=13> */
[----:B------:R-:W-:Y:S01]  /*14910*/  FFMA.FTZ R179, R199, R168, -R191 ;  /* 0x000000a8c7b37223 */ /* 0x000fe200000108bf */
[----:B------:R-:W-:Y:S01]  /*14920*/  MUFU.EX2 R170, R170 ;  /* 0x000000aa00aa7308 */ /* 0x000fe20000000800 */
[-C--:B------:R-:W-:Y:S01]  /*14930*/  FMUL.FTZ R60, R60, R182.reuse ;  /* 0x000000b63c3c7220 */ /* 0x080fe20000410000 */
        /* <DEDUP_REMOVED lines=29> */
[----:B------:R-:W-:Y:S01]  /*14b10*/  FMUL.FTZ R109, R109, R182 ;  /* 0x000000b66d6d7220 */ /* 0x000fe20000410000 */
[C---:B------:R-:W-:Y:S01]  /*14b20*/  FMUL.FTZ R161, R190.reuse, R168 ;  /* 0x000000a8bea17220 */ /* 0x040fe20000410000 */
[----:B------:R-:W-:Y:S01]  /*14b30*/  FADD.FTZ R159, -R190, R200 ;  /* 0x000000c8be9f7221 */ /* 0x000fe20000010100 */
[----:B------:R-:W-:Y:S01]  /*14b40*/  MUFU.EX2 R178, R178 ;  /* 0x000000b200b27308 */ /* 0x000fe20000000800 */
[----:B------:R-:W-:Y:S01]  /*14b50*/  FMUL.FTZ R112, R112, R182 ;  /* 0x000000b670707220 */ /* 0x000fe20000410000 */
[----:B------:R-:W-:Y:S01]  /*14b60*/  FFMA.FTZ R160, R154, R168, -R161 ;  /* 0x000000a89aa07223 */ /* 0x000fe200000108a1 */
[----:B------:R-:W-:-:S02]  /*14b70*/  IMAD.MOV R154, RZ, RZ, -R195 ;  /* 0x000000ffff9a7224 */ /* 0x000fc400078e0ac3 */
[-C--:B------:R-:W-:Y:S01]  /*14b80*/  FMUL.FTZ R159, R159, R168.reuse ;  /* 0x000000a89f9f7220 */ /* 0x080fe20000410000 */
[-CC-:B------:R-:W-:Y:S01]  /*14b90*/  FFMA.FTZ R153, R153, R168.reuse, -R161.reuse ;  /* 0x000000a899997223 */ /* 0x180fe200000108a1 */
[-CC-:B------:R-:W-:Y:S01]  /*14ba0*/  FFMA.FTZ R222, R163, R168.reuse, -R161.reuse ;  /* 0x000000a8a3de7223 */ /* 0x180fe200000108a1 */
[--C-:B------:R-:W-:Y:S01]  /*14bb0*/  FFMA.FTZ R156, R156, R168, -R161.reuse ;  /* 0x000000a89c9c7223 */ /* 0x100fe200000108a1 */
[----:B------:R-:W-:Y:S01]  /*14bc0*/  ISETP.NE.AND P3, PT, R185, R154, PT ;  /* 0x0000009ab900720c */ /* 0x000fe20003f65270 */
[----:B------:R-:W-:Y:S01]  /*14bd0*/  @!P1 VIADD R154, R14, 0x38840 ;  /* 0x000388400e9a9836 */ /* 0x000fe20000000000 */
[----:B------:R-:W0:Y:S01]  /*14be0*/  MUFU.EX2 R159, R159 ;  /* 0x0000009f009f7308 */ /* 0x000e220000000800 */
[-CC-:B------:R-:W-:Y:S01]  /*14bf0*/  FFMA.FTZ R191, R158, R168.reuse, -R161.reuse ;  /* 0x000000a89ebf7223 */ /* 0x180fe200000108a1 */
[-CC-:B------:R-:W-:Y:S01]  /*14c00*/  FFMA.FTZ R200, R162, R168.reuse, -R161.reuse ;  /* 0x000000a8a2c87223 */ /* 0x180fe200000108a1 */
[-CC-:B------:R-:W-:Y:S01]  /*14c10*/  FFMA.FTZ R224, R166, R168.reuse, -R161.reuse ;  /* 0x000000a8a6e07223 */ /* 0x180fe200000108a1 */
[----:B------:R-:W-:Y:S01]  /*14c20*/  @!P1 PRMT R154, RZ, 0x654, R154 ;  /* 0x00000654ff9a9816 */ /* 0x000fe2000000009a */
[-CC-:B------:R-:W-:Y:S01]  /*14c30*/  FFMA.FTZ R225, R167, R168.reuse, -R161.reuse ;  /* 0x000000a8a7e17223 */ /* 0x180fe200000108a1 */
[-CC-:B------:R-:W-:Y:S01]  /*14c40*/  FFMA.FTZ R181, R181, R168.reuse, -R161.reuse ;  /* 0x000000a8b5b57223 */ /* 0x180fe200000108a1 */
[-CC-:B------:R-:W-:Y:S01]  /*14c50*/  FFMA.FTZ R202, R202, R168.reuse, -R161.reuse ;  /* 0x000000a8caca7223 */ /* 0x180fe200000108a1 */
[----:B------:R-:W1:Y:S01]  /*14c60*/  MUFU.EX2 R153, R153 ;  /* 0x0000009900997308 */ /* 0x000e620000000800 */
[----:B------:R2:W-:Y:S01]  /*14c70*/  @!P1 SYNCS.ARRIVE.TRANS64.RED.A1T0 RZ, [R154+URZ], RZ ;  /* 0x000000ff9aff99a7 */ /* 0x0005e2000810043f */
[----:B------:R-:W-:Y:S01]  /*14c80*/  FFMA.FTZ R158, R204, R168, -R161 ;  /* 0x000000a8cc9e7223 */ /* 0x000fe200000108a1 */
[----:B------:R-:W-:-:S02]  /*14c90*/  @!P3 IMAD R163, R201, 0x40, R193 ;  /* 0x00000040c9a3b824 */ /* 0x000fc400078e02c1 */
[--C-:B------:R-:W-:Y:S01]  /*14ca0*/  FFMA.FTZ R207, R207, R168, -R161.reuse ;  /* 0x000000a8cfcf7223 */ /* 0x100fe200000108a1 */
[-C--:B------:R-:W-:Y:S01]  /*14cb0*/  FMUL.FTZ R113, R113, R182.reuse ;  /* 0x000000b671717220 */ /* 0x080fe20000410000 */
[----:B------:R-:W-:Y:S01]  /*14cc0*/  FMUL.FTZ R116, R116, R182 ;  /* 0x000000b674747220 */ /* 0x000fe20000410000 */
[----:B------:R-:W-:Y:S01]  /*14cd0*/  @!P3 IMAD R163, R163, 0x4, R18 ;  /* 0x00000004a3a3b824 */ /* 0x000fe200078e0212 */
[----:B------:R-:W3:Y:S01]  /*14ce0*/  MUFU.EX2 R160, R160 ;  /* 0x000000a000a07308 */ /* 0x000ee20000000800 */
[-CC-:B--2---:R-:W-:Y:S01]  /*14cf0*/  FFMA.FTZ R154, R203, R168.reuse, -R161.reuse ;  /* 0x000000a8cb9a7223 */ /* 0x184fe200000108a1 */
[-CC-:B------:R-:W-:Y:S01]  /*14d00*/  FFMA.FTZ R203, R205, R168.reuse, -R161.reuse ;  /* 0x000000a8cdcb7223 */ /* 0x180fe200000108a1 */
[-CC-:B------:R-:W-:Y:S01]  /*14d10*/  FFMA.FTZ R205, R206, R168.reuse, -R161.reuse ;  /* 0x000000a8cecd7223 */ /* 0x180fe200000108a1 */
[----:B------:R-:W-:Y:S01]  /*14d20*/  FFMA.FTZ R206, R183, R168, -R161 ;  /* 0x000000a8b7ce7223 */ /* 0x000fe200000108a1 */
[----:B------:R-:W-:Y:S01]  /*14d30*/  @!P3 STS [R163+0x38400], R182 ;  /* 0x038400b6a300b388 */ /* 0x000fe20000000800 */
[-C--:B------:R-:W-:Y:S01]  /*14d40*/  FMUL.FTZ R117, R117, R182.reuse ;  /* 0x000000b675757220 */ /* 0x080fe20000410000 */
[-C--:B------:R-:W-:Y:S01]  /*14d50*/  FMUL.FTZ R120, R120, R182.reuse ;  /* 0x000000b678787220 */ /* 0x080fe20000410000 */
[----:B------:R-:W-:Y:S01]  /*14d60*/  MUFU.EX2 R156, R156 ;  /* 0x0000009c009c7308 */ /* 0x000fe20000000800 */
[----:B0-----:R0:W-:Y:S01]  /*14d70*/  @!P3 STS [R163+0x38420], R159 ;  /* 0x0384209fa300b388 */ /* 0x0011e20000000800 */
        /* <DEDUP_REMOVED lines=17> */
[----:B------:R-:W-:Y:S01]  /*14e90*/  FADD.FTZ R6, R223, R6 ;  /* 0x00000006df067221 */ /* 0x000fe20000010000 */
[----:B-1----:R-:W-:Y:S01]  /*14ea0*/  FFMA.FTZ R7, R159, R7, R153 ;  /* 0x000000079f077223 */ /* 0x002fe20000010099 */
[----:B------:R-:W-:Y:S01]  /*14eb0*/  F2FP.BF16.F32.PACK_AB R152, R223, R152 ;  /* 0x00000098df98723e */ /* 0x000fe200000010ff */
[----:B------:R-:W-:Y:S01]  /*14ec0*/  FMUL.FTZ R26, R26, R159 ;  /* 0x0000009f1a1a7220 */ /* 0x000fe20000410000 */
[----:B------:R-:W-:Y:S01]  /*14ed0*/  FADD.FTZ R6, R155, R6 ;  /* 0x000000069b067221 */ /* 0x000fe20000010000 */
[----:B------:R-:W1:Y:S01]  /*14ee0*/  MUFU.EX2 R222, R222 ;  /* 0x000000de00de7308 */ /* 0x000e620000000800 */
[C---:B---3--:R-:W-:Y:S01]  /*14ef0*/  FADD.FTZ R7, R160.reuse, R7 ;  /* 0x00000007a0077221 */ /* 0x048fe20000010000 */
[----:B------:R-:W-:Y:S01]  /*14f00*/  F2FP.BF16.F32.PACK_AB R153, R160, R153 ;  /* 0x00000099a099723e */ /* 0x000fe200000010ff */
[----:B------:R-:W-:Y:S01]  /*14f10*/  FADD.FTZ R204, R157, R6 ;  /* 0x000000069dcc7221 */ /* 0x000fe20000010000 */
        /* <DEDUP_REMOVED lines=68> */
[----:B------:R0:W4:Y:S01]  /*15360*/  MUFU.EX2 R183, R158 ;  /* 0x0000009e00b77308 */ /* 0x0001220000000800 */
[----:B-----5:R-:W-:Y:S01]  /*15370*/  F2FP.BF16.F32.PACK_AB R154, R157, R155 ;  /* 0x0000009b9d9a723e */ /* 0x020fe200000010ff */
[-C--:B------:R-:W-:Y:S01]  /*15380*/  FMUL.FTZ R147, R147, R159.reuse ;  /* 0x0000009f93937220 */ /* 0x080fe20000410000 */
[-C--:B------:R-:W-:Y:S01]  /*15390*/  FMUL.FTZ R150, R150, R159.reuse ;  /* 0x0000009f96967220 */ /* 0x080fe20000410000 */
[----:B------:R-:W-:Y:S01]  /*153a0*/  FMUL.FTZ R151, R151, R159 ;  /* 0x0000009f97977220 */ /* 0x000fe20000410000 */
[----:B--2---:R-:W-:Y:S01]  /*153b0*/  F2FP.BF16.F32.PACK_AB R155, R191, R156 ;  /* 0x0000009cbf9b723e */ /* 0x004fe200000010ff */
[----:B------:R-:W-:Y:S01]  /*153c0*/  BAR.SYNC.DEFER_BLOCKING 0xf, 0x100 ;  /* 0x03c4000000007b1d */ /* 0x000fe20000010000 */
[----:B-1----:R-:W-:Y:S01]  /*153d0*/  F2FP.BF16.F32.PACK_AB R157, R222, R200 ;  /* 0x000000c8de9d723e */ /* 0x002fe200000010ff */
[----:B------:R-:W-:Y:S01]  /*153e0*/  VIADD R6, R198, 0x80 ;  /* 0x00000080c6067836 */ /* 0x000fe20000000000 */
[----:B0-----:R-:W-:Y:S01]  /*153f0*/  F2FP.BF16.F32.PACK_AB R158, R175, R174 ;  /* 0x000000aeaf9e723e */ /* 0x001fe200000010ff */
[----:B------:R-:W-:Y:S01]  /*15400*/  IMAD.MOV.U32 R199, RZ, RZ, 0x40000040 ;  /* 0x40000040ffc77424 */ /* 0x000fe200078e00ff */
[----:B------:R-:W-:Y:S01]  /*15410*/  F2FP.BF16.F32.PACK_AB R159, R225, R224 ;  /* 0x000000e0e19f723e */ /* 0x000fe200000010ff */
[----:B------:R-:W-:Y:S01]  /*15420*/  MUFU.EX2 R176, R176 ;  /* 0x000000b000b07308 */ /* 0x000fe20000000800 */
[----:B---3--:R-:W-:Y:S01]  /*15430*/  F2FP.BF16.F32.PACK_AB R160, R169, R178 ;  /* 0x000000b2a9a0723e */ /* 0x008fe200000010ff */
[----:B------:R-:W-:Y:S01]  /*15440*/  FADD.FTZ R204, R170, R204 ;  /* 0x000000ccaacc7221 */ /* 0x000fe20000010000 */
[----:B----4-:R-:W-:Y:S01]  /*15450*/  F2FP.BF16.F32.PACK_AB R161, R202, R181 ;  /* 0x000000b5caa1723e */ /* 0x010fe200000010ff */
[----:B------:R-:W-:Y:S01]  /*15460*/  @!P1 VIADD R14, R14, 0x38860 ;  /* 0x000388600e0e9836 */ /* 0x000fe20000000000 */
[----:B------:R-:W-:-:S02]  /*15470*/  F2FP.BF16.F32.PACK_AB R162, R173, R172 ;  /* 0x000000acada2723e */ /* 0x000fc400000010ff */
[----:B------:R-:W-:Y:S01]  /*15480*/  F2FP.BF16.F32.PACK_AB R163, R183, R201 ;  /* 0x000000c9b7a3723e */ /* 0x000fe200000010ff */
[----:B------:R-:W0:Y:S01]  /*15490*/  MUFU.EX2 R179, R179 ;  /* 0x000000b300b37308 */ /* 0x000e220000000800 */
[----:B------:R-:W-:-:S07]  /*154a0*/  @!P1 PRMT R14, RZ, 0x654, R14 ;  /* 0x00000654ff0e9816 */ /* 0x000fce000000000e */
[----:B------:R-:W-:Y:S01]  /*154b0*/  MUFU.EX2 R177, R177 ;  /* 0x000000b100b17308 */ /* 0x000fe20000000800 */
[----:B------:R1:W-:Y:S07]  /*154c0*/  STSM.16.M88.4 [R196+0x36400], R152 ;  /* 0x03640098c4007844 */ /* 0x0003ee0000000200 */
[----:B------:R-:W2:Y:S01]  /*154d0*/  MUFU.EX2 R180, R180 ;  /* 0x000000b400b47308 */ /* 0x000ea20000000800 */
[----:B0-----:R-:W-:-:S07]  /*154e0*/  F2FP.BF16.F32.PACK_AB R164, R179, R176 ;  /* 0x000000b0b3a4723e */ /* 0x001fce00000010ff */
[----:B------:R-:W-:Y:S08]  /*154f0*/  MUFU.EX2 R203, R203 ;  /* 0x000000cb00cb7308 */ /* 0x000ff00000000800 */
[----:B------:R-:W0:Y:S01]  /*15500*/  MUFU.EX2 R205, R205 ;  /* 0x000000cd00cd7308 */ /* 0x000e220000000800 */
[----:B--2---:R-:W-:-:S07]  /*15510*/  F2FP.BF16.F32.PACK_AB R166, R180, R177 ;  /* 0x000000b1b4a6723e */ /* 0x004fce00000010ff */
[----:B------:R2:W-:Y:S08]  /*15520*/  MUFU.EX2 R182, R207 ;  /* 0x000000cf00b67308 */ /* 0x0005f00000000800 */
[----:B------:R-:W3:Y:S01]  /*15530*/  MUFU.EX2 R206, R206 ;  /* 0x000000ce00ce7308 */ /* 0x000ee20000000800 */
[----:B--2---:R-:W-:Y:S01]  /*15540*/  FADD.FTZ R207, R156, R7 ;  /* 0x000000079ccf7221 */ /* 0x004fe20000010000 */
[----:B------:R-:W-:Y:S01]  /*15550*/  F2FP.BF16.F32.PACK_AB R156, R171, R170 ;  /* 0x000000aaab9c723e */ /* 0x000fe200000010ff */
[----:B------:R-:W-:Y:S01]  /*15560*/  IMAD.MOV.U32 R7, RZ, RZ, 0x40000040 ;  /* 0x40000040ff077424 */ /* 0x000fe200078e00ff */
[----:B0-----:R-:W-:Y:S01]  /*15570*/  F2FP.BF16.F32.PACK_AB R165, R205, R203 ;  /* 0x000000cbcda5723e */ /* 0x001fe200000010ff */
[----:B------:R-:W-:Y:S01]  /*15580*/  FADD.FTZ R207, R191, R207 ;  /* 0x000000cfbfcf7221 */ /* 0x000fe20000010000 */
[----:B------:R-:W-:Y:S01]  /*15590*/  FADD.FTZ R171, R171, R204 ;  /* 0x000000ccabab7221 */ /* 0x000fe20000010000 */
[----:B------:R1:W-:Y:S01]  /*155a0*/  STSM.16.M88.4 [R197], R156 ;  /* 0x0000009cc5007844 */ /* 0x0003e20000000200 */
[----:B------:R-:W-:-:S02]  /*155b0*/  IMAD.MOV.U32 R191, RZ, RZ, R21 ;  /* 0x000000ffffbf7224 */ /* 0x000fc400078e0015 */
[----:B------:R-:W-:Y:S01]  /*155c0*/  FADD.FTZ R207, R200, R207 ;  /* 0x000000cfc8cf7221 */ /* 0x000fe20000010000 */
[----:B------:R-:W-:Y:S01]  /*155d0*/  FADD.FTZ R174, R174, R171 ;  /* 0x000000abaeae7221 */ /* 0x000fe20000010000 */
[----:B------:R1:W-:Y:S01]  /*155e0*/  STSM.16.M88.4 [R209], R160 ;  /* 0x000000a0d1007844 */ /* 0x0003e20000000200 */
[----:B------:R-:W-:Y:S02]  /*155f0*/  IMAD.MOV.U32 R200, RZ, RZ, R190 ;  /* 0x000000ffffc87224 */ /* 0x000fe400078e00be */
[----:B------:R-:W-:Y:S01]  /*15600*/  FADD.FTZ R207, R222, R207 ;  /* 0x000000cfdecf7221 */ /* 0x000fe20000010000 */
[----:B------:R-:W-:Y:S01]  /*15610*/  FADD.FTZ R175, R175, R174 ;  /* 0x000000aeafaf7221 */ /* 0x000fe20000010000 */
[----:B---3--:R-:W-:Y:S02]  /*15620*/  F2FP.BF16.F32.PACK_AB R167, R206, R182 ;  /* 0x000000b6cea7723e */ /* 0x008fe400000010ff */
[----:B------:R-:W-:Y:S01]  /*15630*/  FADD.FTZ R224, R224, R207 ;  /* 0x000000cfe0e07221 */ /* 0x000fe20000010000 */
[----:B------:R-:W-:-:S02]  /*15640*/  FADD.FTZ R178, R178, R175 ;  /* 0x000000afb2b27221 */ /* 0x000fc40000010000 */
[----:B------:R1:W-:Y:S01]  /*15650*/  STSM.16.M88.4 [R208], R164 ;  /* 0x000000a4d0007844 */ /* 0x0003e20000000200 */
[----:B------:R-:W-:Y:S01]  /*15660*/  WARPGROUP.ARRIVE ;  /* 0x00000000000079c5 */ /* 0x000fe20000000000 */
[----:B------:R-:W-:Y:S01]  /*15670*/  FADD.FTZ R224, R225, R224 ;  /* 0x000000e0e1e07221 */ /* 0x000fe20000010000 */
[----:B------:R-:W-:-:S03]  /*15680*/  FADD.FTZ R169, R169, R178 ;  /* 0x000000b2a9a97221 */ /* 0x000fc60000010000 */
[----:B------:R-:W-:Y:S01]  /*15690*/  FADD.FTZ R181, R181, R224 ;  /* 0x000000e0b5b57221 */ /* 0x000fe20000010000 */
[----:B------:R-:W-:Y:S01]  /*156a0*/  HGMMA.64x256x16.F32.BF16 R24, R152, gdesc[UR4].tnspB, R24, gsb0 ;  /* 0x43e0000498187df0 */ /* 0x000fe20008001818 */
[----:B------:R-:W-:Y:S01]  /*156b0*/  R2UR UR6, R6 ;  /* 0x00000000060672ca */ /* 0x000fe200000e0000 */
[----:B------:R-:W-:Y:S01]  /*156c0*/  VIADD R6, R198, 0x100 ;  /* 0x00000100c6067836 */ /* 0x000fe20000000000 */
[----:B------:R-:W-:Y:S01]  /*156d0*/  R2UR UR7, R7 ;  /* 0x00000000070772ca */ /* 0x000fe200000e0000 */
[----:B------:R-:W-:Y:S02]  /*156e0*/  IMAD.MOV.U32 R7, RZ, RZ, 0x40000040 ;  /* 0x40000040ff077424 */ /* 0x000fe400078e00ff */
[----:B------:R-:W-:Y:S01]  /*156f0*/  FADD.FTZ R202, R202, R181 ;  /* 0x000000b5caca7221 */ /* 0x000fe20000010000 */
[----:B------:R-:W-:Y:S02]  /*15700*/  VIADD R198, R198, 0x180 ;  /* 0x00000180c6c67836 */ /* 0x000fe40000000000 */
[----:B------:R-:W-:Y:S01]  /*15710*/  FADD.FTZ R172, R172, R169 ;  /* 0x000000a9acac7221 */ /* 0x000fe20000010000 */
[----:B------:R-:W-:Y:S01]  /*15720*/  FADD.FTZ R202, R201, R202 ;  /* 0x000000cac9ca7221 */ /* 0x000fe20000010000 */
[----:B------:R-:W-:-:S02]  /*15730*/  IMAD.MOV.U32 R201, RZ, RZ, R19 ;  /* 0x000000ffffc97224 */ /* 0x000fc400078e0013 */
        /* <DEDUP_REMOVED lines=8> */
[----:B------:R-:W-:Y:S02]  /*157c0*/  WARPGROUP.DEPBAR.LE gsb0, 0x0 ;  /* 0x00008000000079c5 */ /* 0x000fe40000010000 */
[----:B------:R-:W-:-:S06]  /*157d0*/  WARPGROUP.ARRIVE ;  /* 0x00000000000079c5 */ /* 0x000fcc0000000000 */
[----:B------:R-:W-:Y:S01]  /*157e0*/  HGMMA.64x256x16.F32.BF16 R24, R156, gdesc[UR4].tnspB, R24, gsb0 ;  /* 0x43e000049c187df0 */ /* 0x000fe20008001818 */
[----:B------:R-:W-:Y:S01]  /*157f0*/  R2UR UR6, R6 ;  /* 0x00000000060672ca */ /* 0x000fe200000e0000 */
[----:B------:R-:W-:Y:S01]  /*15800*/  FADD.FTZ R6, R180, R177 ;  /* 0x000000b1b4067221 */ /* 0x000fe20000010000 */
[----:B------:R-:W-:Y:S01]  /*15810*/  R2UR UR7, R7 ;  /* 0x00000000070772ca */ /* 0x000fe200000e0000 */
[----:B------:R-:W-:Y:S01]  /*15820*/  FADD.FTZ R7, R206, R205 ;  /* 0x000000cdce077221 */ /* 0x000fe20000010000 */
[----:B------:R-:W-:Y:S02]  /*15830*/  WARPGROUP.DEPBAR.LE gsb0, 0x0 ;  /* 0x00008000000079c5 */ /* 0x000fe40000010000 */
[----:B------:R-:W-:-:S15]  /*15840*/  WARPGROUP.ARRIVE ;  /* 0x00000000000079c5 */ /* 0x000fde0000000000 */
[----:B------:R-:W-:-:S06]  /*15850*/  NOP ;  /* 0x0000000000007918 */ /* 0x000fcc0000000000 */
        /* <DEDUP_REMOVED lines=19> */
.L_x_2832:
[----:B-1----:R-:W-:-:S07]  /*15990*/  IMAD.MOV.U32 R14, RZ, RZ, R189 ;  /* 0x000000ffff0e7224 */ /* 0x002fce00078e00bd */
.L_x_2831:
[----:B------:R-:W-:Y:S05]  /*159a0*/  BSYNC B1 ;  /* 0x0000000000017941 */ /* 0x000fea0003800000 */
.L_x_2830:
        /* <DEDUP_REMOVED lines=8> */
.L_x_2864:
[----:B------:R-:W-:-:S05]  /*15a30*/  VIADD R19, R200, 0x1 ;  /* 0x00000001c8137836 */ /* 0x000fca0000000000 */
[----:B------:R-:W-:-:S04]  /*15a40*/  ISETP.NE.AND P2, PT, R19, 0x2, PT ;  /* 0x000000021300780c */ /* 0x000fc80003f45270 */
[----:B------:R-:W-:Y:S02]  /*15a50*/  SEL R21, RZ, 0x1, P2 ;  /* 0x00000001ff157807 */ /* 0x000fe40001000000 */
[----:B------:R-:W-:Y:S02]  /*15a60*/  SEL R19, R19, RZ, P2 ;  /* 0x000000ff13137207 */ /* 0x000fe40001000000 */
[----:B------:R-:W-:Y:S01]  /*15a70*/  LOP3.LUT R22, R22, R21, RZ, 0x3c, !PT ;  /* 0x0000001516167212 */ /* 0x000fe200078e3cff */
[----:B----4-:R-:W-:Y:S06]  /*15a80*/  @!P0 BRA `(.L_x_2846) ;  /* 0x0000000000048947 */ /* 0x010fec0003800000 */
[----:B------:R-:W-:Y:S01]  /*15a90*/  BPT.TRAP 0x1 ;  /* 0x000000040000795c */ /* 0x000fe20000300000 */
.L_x_2846:
[----:B------:R-:W-:Y:S01]  /*15aa0*/  IMAD R191, R19, 0x8, R18 ;  /* 0x0000000813bf7824 */ /* 0x000fe200078e0212 */
[----:B------:R-:W-:-:S04]  /*15ab0*/  SHF.L.U32 R190, R22, 0x1f, RZ ;  /* 0x0000001f16be7819 */ /* 0x000fc800000006ff */
[----:B------:R0:W1:Y:S01]  /*15ac0*/  SYNCS.PHASECHK.TRANS64.TRYWAIT P2, [R191+URZ+0x38830], R190 ;  /* 0x038830bebf0075a7 */ /* 0x000062000804017f */
[----:B------:R-:W-:Y:S05]  /*15ad0*/  @!P0 BRA `(.L_x_2847) ;  /* 0x0000000000048947 */ /* 0x000fea0003800000 */
[----:B------:R-:W-:Y:S01]  /*15ae0*/  BPT.TRAP 0x1 ;  /* 0x000000040000795c */ /* 0x000fe20000300000 */
.L_x_2847:
[----:B------:R-:W-:Y:S01]  /*15af0*/  BSSY B1, `(.L_x_2848) ;  /* 0x0000006000017945 */ /* 0x000fe20003800000 */
[----:B------:R-:W-:Y:S02]  /*15b00*/  IMAD R202, R19, 0x200, R15 ;  /* 0x0000020013ca7824 */ /* 0x000fe400078e020f */
[----:B------:R-:W-:Y:S01]  /*15b10*/  IMAD.MOV.U32 R203, RZ, RZ, 0x40000040 ;  /* 0x40000040ffcb7424 */ /* 0x000fe200078e00ff */
[----:B-1----:R-:W-:Y:S06]  /*15b20*/  @P2 BRA `(.L_x_2849) ;  /* 0x0000000000082947 */ /* 0x002fec0003800000 */
[----:B------:R-:W1:Y:S02]  /*15b30*/  SYNCS.PHASECHK.TRANS64.TRYWAIT P2, [R191+URZ+0x38830], R190 ;  /* 0x038830bebf0075a7 */ /* 0x000e64000804017f */
[----:B-1----:R-:W-:Y:S05]  /*15b40*/  @!P2 BRA `(.L_x_2850) ;  /* 0x000000ec0050a947 */ /* 0x002fea0003800000 */
.L_x_2849:
[----:B------:R-:W-:Y:S05]  /*15b50*/  BSYNC B1 ;  /* 0x0000000000017941 */ /* 0x000fea0003800000 */
.L_x_2848:
        /* <DEDUP_REMOVED lines=36> */
.L_x_2851:
[----:B------:R2:W3:Y:S01]  /*15da0*/  SYNCS.PHASECHK.TRANS64.TRYWAIT P2, [R191+URZ+0x38850], R190 ;  /* 0x038850bebf0075a7 */ /* 0x0004e2000804017f */
[----:B------:R-:W-:Y:S05]  /*15db0*/  @!P0 BRA `(.L_x_2852) ;  /* 0x0000000000048947 */ /* 0x000fea0003800000 */
[----:B------:R-:W-:Y:S01]  /*15dc0*/  BPT.TRAP 0x1 ;  /* 0x000000040000795c */ /* 0x000fe20000300000 */
.L_x_2852:
[----:B------:R-:W-:Y:S04]  /*15dd0*/  BSSY B1, `(.L_x_2853) ;  /* 0x0000004000017945 */ /* 0x000fe80003800000 */
[----:B---3--:R-:W-:Y:S05]  /*15de0*/  @P2 BRA `(.L_x_2854) ;  /* 0x0000000000082947 */ /* 0x008fea0003800000 */
[----:B------:R-:W3:Y:S02]  /*15df0*/  SYNCS.PHASECHK.TRANS64.TRYWAIT P2, [R191+URZ+0x38850], R190 ;  /* 0x038850bebf0075a7 */ /* 0x000ee4000804017f */
[----:B---3--:R-:W-:Y:S05]  /*15e00*/  @!P2 BRA `(.L_x_2855) ;  /* 0x000000e800b4a947 */ /* 0x008fea0003800000 */
.L_x_2854:
[----:B------:R-:W-:Y:S05]  /*15e10*/  BSYNC B1 ;  /* 0x0000000000017941 */ /* 0x000fea0003800000 */
.L_x_2853:
        /* <DEDUP_REMOVED lines=11> */
[C---:B------:R-:W-:Y:S02]  /*15ed0*/  VIADD R206, R2.reuse, 0x800 ;  /* 0x0000080002ce7836 */ /* 0x040fe40000000000 */
[----:B0123--:R-:W-:Y:S02]  /*15ee0*/  IMAD.MOV.U32 R190, RZ, RZ, 0x4 ;  /* 0x00000004ffbe7424 */ /* 0x00ffe400078e00ff */
[----:B------:R-:W-:Y:S02]  /*15ef0*/  IMAD.MOV.U32 R207, RZ, RZ, 0x40000040 ;  /* 0x40000040ffcf7424 */ /* 0x000fe400078e00ff */
[----:B------:R-:W-:Y:S01]  /*15f00*/  VIADD R210, R2, 0xe00 ;  /* 0x00000e0002d27836 */ /* 0x000fe20000000000 */
        /* <DEDUP_REMOVED lines=9> */
[----:B----4-:R-:W-:-:S06]  /*15fa0*/  SHF.R.U32.HI R21, RZ, 0x7, R21 ;  /* 0x00000007ff157819 */ /* 0x010fcc0000011615 */
[----:B------:R-:W0:Y:S02]  /*15fb0*/  SHFL.IDX PT, R21, R21, RZ, 0x1f ;  /* 0x00001fff15157589 */ /* 0x000e2400000e0000 */
[----:B0-----:R-:W-:-:S04]  /*15fc0*/  ISETP.GT.AND P2, PT, R21, 0x7f, PT ;  /* 0x0000007f1500780c */ /* 0x001fc80003f44270 */
        /* <DEDUP_REMOVED lines=190> */
[----:B------:R-:W-:Y:S01]  /*16bb0*/  IMAD.MOV.U32 R205, RZ, RZ, 0x40000040 ;  /* 0x40000040ffcd7424 */ /* 0x000fe200078e00ff */
[----:B------:R-:W-:-:S02]  /*16bc0*/  SEL R203, R203, 0x26, P2 ;  /* 0x00000026cbcb7807 */ /* 0x000fc40001000000 */
        /* <DEDUP_REMOVED lines=118> */
[----:B------:R-:W-:Y:S01]  /*17330*/  IMAD.MOV.U32 R207, RZ, RZ, 0x40000040 ;  /* 0x40000040ffcf7424 */ /* 0x000fe200078e00ff */
        /* <DEDUP_REMOVED lines=14> */
[----:B------:R-:W-:-:S04]  /*17420*/  SEL R21, R21, 0x3e, P2 ;  /* 0x0000003e15157807 */ /* 0x000fc80001000000 */
[----:B------:R-:W-:Y:S01]  /*17430*/  LOP3.LUT R21, R21, 0x6, RZ, 0xc0, !PT ;  /* 0x0000000615157812 */ /* 0x000fe200078ec0ff */
[----:B------:R-:W-:Y:S02]  /*17440*/  WARPGROUP.DEPBAR.LE gsb0, 0x0 ;  /* 0x00008000000079c5 */ /* 0x000fe40000010000 */
[----:B------:R-:W-:-:S06]  /*17450*/  WARPGROUP.ARRIVE ;  /* 0x00000000000079c5 */ /* 0x000fcc0000000000 */
[----:B------:R-:W-:Y:S01]  /*17460*/  HGMMA.64x64x16.F32.BF16 R152, gdesc[UR4], R152, gsb0 ;  /* 0x00e00000049879f0 */ /* 0x000fe20008001898 */
[----:B------:R-:W-:Y:S01]  /*17470*/  R2UR UR4, R204 ;  /* 0x00000000cc0472ca */ /* 0x000fe200000e0000 */
[--C-:B------:R-:W-:Y:S01]  /*17480*/  IMAD.IADD R204, R201, 0x1, R206.reuse ;  /* 0x00000001c9cc7824 */ /* 0x100fe200078e02ce */
[----:B------:R-:W-:Y:S01]  /*17490*/  R2UR UR5, R205 ;  /* 0x00000000cd0572ca */ /* 0x000fe200000e0000 */
[----:B------:R-:W-:Y:S02]  /*174a0*/  IMAD.MOV.U32 R205, RZ, RZ, 0x40000040 ;  /* 0x40000040ffcd7424 */ /* 0x000fe400078e00ff */
[----:B------:R-:W-:Y:S01]  /*174b0*/  IMAD.IADD R206, R190, 0x1, R206 ;  /* 0x00000001bece7824 */ /* 0x000fe200078e02ce */
[----:B------:R-:W-:Y:S01]  /*174c0*/  R2UR UR6, R204 ;  /* 0x00000000cc0672ca */ /* 0x000fe200000e0000 */
[----:B------:R-:W-:Y:S01]  /*174d0*/  IMAD.IADD R204, R210, 0x1, R190 ;  /* 0x00000001d2cc7824 */ /* 0x000fe200078e02be */
[----:B------:R-:W-:Y:S01]  /*174e0*/  R2UR UR7, R205 ;  /* 0x00000000cd0772ca */ /* 0x000fe200000e0000 */
[----:B------:R-:W-:-:S02]  /*174f0*/  IMAD.MOV.U32 R205, RZ, RZ, 0x40000040 ;  /* 0x40000040ffcd7424 */ /* 0x000fc400078e00ff */
[----:B------:R-:W-:-:S05]  /*17500*/  IMAD.MOV.U32 R190, RZ, RZ, 0x1000 ;  /* 0x00001000ffbe7424 */ /* 0x000fca00078e00ff */
        /* <DEDUP_REMOVED lines=106> */
[----:B-1----:R-:W-:-:S04]  /*17bb0*/  @P2 IMAD.HI.U32 R206, R223, R154, RZ ;  /* 0x0000009adfce2227 */ /* 0x002fc800078e00ff */
[----:B------:R-:W-:Y:S01]  /*17bc0*/  IMAD.MOV.U32 R154, RZ, RZ, R223 ;  /* 0x000000ffff9a7224 */ /* 0x000fe200078e00df */
[----:B------:R-:W-:-:S04]  /*17bd0*/  @P2 SHF.R.U32.HI R154, RZ, R155, R206 ;  /* 0x0000009bff9a2219 */ /* 0x000fc800000116ce */
[----:B------:R-:W-:Y:S01]  /*17be0*/  LOP3.LUT R154, RZ, R154, RZ, 0x33, !PT ;  /* 0x0000009aff9a7212 */ /* 0x000fe200078e33ff */
[----:B------:R-:W-:Y:S06]  /*17bf0*/  BRA `(.L_x_2859) ;  /* 0x0000000000187947 */ /* 0x000fec0003800000 */
.L_x_2858:
[----:B------:R-:W-:-:S05]  /*17c00*/  IMAD.U32 R207, RZ, RZ, UR38 ;  /* 0x00000026ffcf7e24 */ /* 0x000fca000f8e00ff */
[----:B------:R-:W-:-:S13]  /*17c10*/  ISETP.NE.AND P2, PT, R207, 0x1, PT ;  /* 0x00000001cf00780c */ /* 0x000fda0003f45270 */
[----:B------:R-:W1:Y:S02]  /*17c20*/  @P2 LDC.64 R154, c[0x0][0xae0] ;  /* 0x0002b800ff9a2b82 */ /* 0x000e640000000a00 */
[----:B-1----:R-:W-:Y:S01]  /*17c30*/  @P2 IMAD.HI.U32 R206, R223, R154, RZ ;  /* 0x0000009adfce2227 */ /* 0x002fe200078e00ff */
[----:B------:R-:W-:-:S04]  /*17c40*/  MOV R154, R223 ;  /* 0x000000df009a7202 */ /* 0x000fc80000000f00 */
[----:B------:R-:W-:-:S07]  /*17c50*/  @P2 SHF.R.U32.HI R154, RZ, R155, R206 ;  /* 0x0000009bff9a2219 */ /* 0x000fce00000116ce */
.L_x_2859:
[----:B------:R-:W-:Y:S05]  /*17c60*/  BSYNC B1 ;  /* 0x0000000000017941 */ /* 0x000fea0003800000 */
.L_x_2857:
[----:B------:R-:W-:-:S04]  /*17c70*/  IMAD R154, R154, R207, -R178 ;  /* 0x000000cf9a9a7224 */ /* 0x000fc800078e0ab2 */
[----:B------:R-:W-:-:S05]  /*17c80*/  IMAD.IADD R154, R154, 0x1, -R185 ;  /* 0x000000019a9a7824 */ /* 0x000fca00078e0ab9 */
[----:B------:R-:W-:Y:S02]  /*17c90*/  VIADDMNMX R182, R154, R207, R182, PT ;  /* 0x000000cf9ab67246 */ /* 0x000fe400038001b6 */
[----:B------:R-:W-:-:S07]  /*17ca0*/  VIMNMX R181, R181, R154, !PT ;  /* 0x0000009ab5b57248 */ /* 0x000fce0007fe0100 */
.L_x_2856:
[----:B------:R-:W-:Y:S02]  /*17cb0*/  ISETP.GT.AND P2, PT, R14, -0x1, PT ;  /* 0xffffffff0e00780c */ /* 0x000fe40003f44270 */
[----:B------:R-:W-:Y:S02]  /*17cc0*/  IADD3 R205, R205, 0x8, R0 ;  /* 0x00000008cdcd7810 */ /* 0x000fe40007ffe000 */
        /* <DEDUP_REMOVED lines=53> */
[----:B------:R-:W-:Y:S02]  /*18020*/  IMAD.U32 R170, RZ, RZ, UR38 ;  /* 0x00000026ffaa7e24 */ /* 0x000fe4000f8e00ff */
[----:B------:R-:W-:-:S03]  /*18030*/  VIADD R171, R0, 0x8 ;  /* 0x0000000800ab7836 */ /* 0x000fc60000000000 */
[----:B------:R-:W-:Y:S02]  /*18040*/  ISETP.NE.AND P3, PT, R170, 0x1, PT ;  /* 0x00000001aa00780c */ /* 0x000fe40003f65270 */
[----:B------:R-:W-:-:S04]  /*18050*/  IADD3 R171, R171, R23, -R184 ;  /* 0x00000017abab7210 */ /* 0x000fc80007ffe8b8 */
[----:B------:R-:W-:-:S07]  /*18060*/  LOP3.LUT R171, RZ, R171, RZ, 0x33, !PT ;  /* 0x000000abffab7212 */ /* 0x000fce00078e33ff */
[----:B------:R-:W0:Y:S02]  /*18070*/  @P3 LDC.64 R154, c[0x0][0xae0] ;  /* 0x0002b800ff9a3b82 */ /* 0x000e240000000a00 */
[----:B0-----:R-:W-:-:S05]  /*18080*/  @P3 IMAD.HI.U32 R154, R171, R154, RZ ;  /* 0x0000009aab9a3227 */ /* 0x001fca00078e00ff */
[----:B------:R-:W-:-:S04]  /*18090*/  @P3 SHF.R.U32.HI R171, RZ, R155, R154 ;  /* 0x0000009bffab3219 */ /* 0x000fc8000001169a */
[----:B------:R-:W-:Y:S01]  /*180a0*/  LOP3.LUT R171, RZ, R171, RZ, 0x33, !PT ;  /* 0x000000abffab7212 */ /* 0x000fe200078e33ff */
[----:B------:R-:W-:Y:S06]  /*180b0*/  BRA `(.L_x_2863) ;  /* 0x0000000000187947 */ /* 0x000fec0003800000 */
.L_x_2862:
[----:B------:R-:W-:Y:S02]  /*180c0*/  IMAD.U32 R170, RZ, RZ, UR38 ;  /* 0x00000026ffaa7e24 */ /* 0x000fe4000f8e00ff */
[----:B------:R-:W-:-:S03]  /*180d0*/  IMAD.MOV.U32 R171, RZ, RZ, R189 ;  /* 0x000000ffffab7224 */ /* 0x000fc600078e00bd */
[----:B------:R-:W-:-:S13]  /*180e0*/  ISETP.NE.AND P3, PT, R170, 0x1, PT ;  /* 0x00000001aa00780c */ /* 0x000fda0003f65270 */
[----:B------:R-:W0:Y:S02]  /*180f0*/  @P3 LDC.64 R154, c[0x0][0xae0] ;  /* 0x0002b800ff9a3b82 */ /* 0x000e240000000a00 */
[----:B0-----:R-:W-:-:S05]  /*18100*/  @P3 IMAD.HI.U32 R154, R189, R154, RZ ;  /* 0x0000009abd9a3227 */ /* 0x001fca00078e00ff */
[----:B------:R-:W-:-:S07]  /*18110*/  @P3 SHF.R.U32.HI R171, RZ, R155, R154 ;  /* 0x0000009bffab3219 */ /* 0x000fce000001169a */
.L_x_2863:
[----:B------:R-:W-:Y:S05]  /*18120*/  BSYNC B1 ;  /* 0x0000000000017941 */ /* 0x000fea0003800000 */
.L_x_2861:
[----:B------:R-:W-:-:S04]  /*18130*/  IMAD R178, R171, R170, -R178 ;  /* 0x000000aaabb27224 */ /* 0x000fc800078e0ab2 */
[----:B------:R-:W-:-:S05]  /*18140*/  IMAD.IADD R178, R178, 0x1, -R185 ;  /* 0x00000001b2b27824 */ /* 0x000fca00078e0ab9 */
[----:B------:R-:W-:Y:S02]  /*18150*/  VIADDMNMX R205, R178, R170, R205, PT ;  /* 0x000000aab2cd7246 */ /* 0x000fe400038001cd */
[----:B------:R-:W-:-:S07]  /*18160*/  VIMNMX R183, R183, R178, !PT ;  /* 0x000000b2b7b77248 */ /* 0x000fce0007fe0100 */
.L_x_2860:
[----:B------:R-:W-:Y:S01]  /*18170*/  FMNMX.FTZ R155, R152, R199, !PT ;  /* 0x000000c7989b7209 */ /* 0x000fe20007810000 */
[----:B------:R-:W-:Y:S01]  /*18180*/  IMAD.MOV.U32 R171, RZ, RZ, 0x40000040 ;  /* 0x40000040ffab7424 */ /* 0x000fe200078e00ff */
[----:B------:R-:W-:Y:S01]  /*18190*/  ISETP.GT.AND P5, PT, R183, 0x9, P2 ;  /* 0x00000009b700780c */ /* 0x000fe200017a4270 */
[----:B------:R-:W-:Y:S01]  /*181a0*/  IMAD R170, R19, 0x1000, R188 ;  /* 0x0000100013aa7824 */ /* 0x000fe200078e02bc */
[----:B------:R-:W-:Y:S01]  /*181b0*/  FMNMX.FTZ R154, R190, R155, !PT ;  /* 0x0000009bbe9a7209 */ /* 0x000fe20007810000 */
[----:B------:R-:W-:Y:S01]  /*181c0*/  @!P1 VIADD R191, R191, 0x38860 ;  /* 0x00038860bfbf9836 */ /* 0x000fe20000000000 */
[----:B------:R-:W-:Y:S02]  /*181d0*/  ISETP.GT.AND P3, PT, R183, 0x1, P2 ;  /* 0x00000001b700780c */ /* 0x000fe40001764270 */
[----:B------:R-:W-:Y:S02]  /*181e0*/  FMNMX.FTZ R155, R201, R154, !PT ;  /* 0x0000009ac99b7209 */ /* 0x000fe40007810000 */
[----:B------:R-:W-:-:S02]  /*181f0*/  ISETP.LT.OR P5, PT, R205, 0xa, P5 ;  /* 0x0000000acd00780c */ /* 0x000fc40002fa1670 */
[----:B------:R-:W-:Y:S02]  /*18200*/  FMNMX.FTZ R154, R202, R155, !PT ;  /* 0x0000009bca9a7209 */ /* 0x000fe40007810000 */
[----:B------:R-:W-:Y:S02]  /*18210*/  ISETP.LT.OR P3, PT, R205, 0x2, P3 ;  /* 0x00000002cd00780c */ /* 0x000fe40001f61670 */
[----:B------:R-:W-:Y:S02]  /*18220*/  FMNMX.FTZ R155, R203, R154, !PT ;  /* 0x0000009acb9b7209 */ /* 0x000fe40007810000 */
[----:B------:R-:W-:Y:S02]  /*18230*/  R2UR UR7, R171 ;  /* 0x00000000ab0772ca */ /* 0x000fe400000e0000 */
[----:B------:R-:W-:Y:S02]  /*18240*/  FMNMX.FTZ R154, R204, R155, !PT ;  /* 0x0000009bcc9a7209 */ /* 0x000fe40007810000 */
[----:B------:R-:W-:-:S02]  /*18250*/  FSEL R157, R157, -INF , !P5 ;  /* 0xff8000009d9d7808 */ /* 0x000fc40006800000 */
        /* <DEDUP_REMOVED lines=8> */
[----:B------:R-:W-:Y:S02]  /*182e0*/  FMNMX.FTZ R154, R206, R155, !PT ;  /* 0x0000009bce9a7209 */ /* 0x000fe40007810000 */
[----:B------:R-:W-:Y:S02]  /*182f0*/  ISETP.LT.OR P3, PT, R205, 0x11, P3 ;  /* 0x00000011cd00780c */ /* 0x000fe40001f61670 */
        /* <DEDUP_REMOVED lines=13> */
[----:B------:R-:W-:Y:S02]  /*183d0*/  ISETP.GT.AND P5, PT, R183, RZ, P2 ;  /* 0x000000ffb700720c */ /* 0x000fe400017a4270 */
[----:B------:R-:W-:-:S02]  /*183e0*/  FSEL R161, R161, -INF , !P3 ;  /* 0xff800000a1a17808 */ /* 0x000fc40005800000 */
[----:B------:R-:W-:Y:S02]  /*183f0*/  ISETP.GT.AND P3, PT, R183, 0x28, P2 ;  /* 0x00000028b700780c */ /* 0x000fe40001764270 */
[C---:B------:R-:W-:Y:S02]  /*18400*/  ISETP.LT.OR P5, PT, R205.reuse, 0x1, P5 ;  /* 0x00000001cd00780c */ /* 0x040fe40002fa1670 */
[----:B------:R-:W-:Y:S02]  /*18410*/  ISETP.LT.OR P3, PT, R205, 0x29, P3 ;  /* 0x00000029cd00780c */ /* 0x000fe40001f61670 */
[C---:B------:R-:W-:Y:S02]  /*18420*/  ISETP.GT.AND P4, PT, R183.reuse, 0x8, P2 ;  /* 0x00000008b700780c */ /* 0x040fe40001784270 */
[----:B------:R-:W-:Y:S02]  /*18430*/  FSEL R166, R166, -INF , !P3 ;  /* 0xff800000a6a67808 */ /* 0x000fe40005800000 */
[----:B------:R-:W-:-:S02]  /*18440*/  ISETP.GT.AND P3, PT, R183, 0x30, P2 ;  /* 0x00000030b700780c */ /* 0x000fc40001764270 */
[C---:B------:R-:W-:Y:S02]  /*18450*/  ISETP.LT.OR P4, PT, R205.reuse, 0x9, P4 ;  /* 0x00000009cd00780c */ /* 0x040fe40002781670 */
[----:B------:R-:W-:Y:S02]  /*18460*/  ISETP.LT.OR P3, PT, R205, 0x31, P3 ;  /* 0x00000031cd00780c */ /* 0x000fe40001f61670 */
[----:B------:R-:W-:Y:S02]  /*18470*/  FSEL R156, R156, -INF , !P4 ;  /* 0xff8000009c9c7808 */ /* 0x000fe40006000000 */
[----:B0-----:R-:W-:Y:S02]  /*18480*/  FMNMX.FTZ R171, R155, R154, !PT ;  /* 0x0000009a9bab7209 */ /* 0x001fe40007810000 */
[----:B------:R-:W-:Y:S02]  /*18490*/  FSEL R155, R21, -INF , !P5 ;  /* 0xff800000159b7808 */ /* 0x000fe40006800000 */
[----:B------:R-:W-:Y:S01]  /*184a0*/  FSEL R182, R172, -INF , !P3 ;  /* 0xff800000acb67808 */ /* 0x000fe20005800000 */
[----:B------:R-:W0:Y:S01]  /*184b0*/  SHFL.BFLY PT, R178, R171, 0x1, 0x1f ;  /* 0x0c201f00abb27f89 */ /* 0x000e2200000e0000 */
[----:B------:R-:W-:-:S02]  /*184c0*/  ISETP.GT.AND P4, PT, R183, 0x11, P2 ;  /* 0x00000011b700780c */ /* 0x000fc40001784270 */
[----:B------:R-:W-:Y:S02]  /*184d0*/  ISETP.GT.AND P5, PT, R183, 0x38, P2 ;  /* 0x00000038b700780c */ /* 0x000fe400017a4270 */
[C---:B------:R-:W-:Y:S02]  /*184e0*/  ISETP.LT.OR P4, PT, R205.reuse, 0x12, P4 ;  /* 0x00000012cd00780c */ /* 0x040fe40002781670 */
[----:B------:R-:W-:Y:S02]  /*184f0*/  ISETP.LT.OR P5, PT, R205, 0x39, P5 ;  /* 0x00000039cd00780c */ /* 0x000fe40002fa1670 */
[----:B------:R-:W-:Y:S02]  /*18500*/  FSEL R159, R159, -INF , !P4 ;  /* 0xff8000009f9f7808 */ /* 0x000fe40006000000 */
[----:B------:R-:W-:Y:S02]  /*18510*/  ISETP.GT.AND P4, PT, R183, 0x20, P2 ;  /* 0x00000020b700780c */ /* 0x000fe40001784270 */
[----:B------:R-:W-:-:S02]  /*18520*/  R2UR UR6, R170 ;  /* 0x00000000aa0672ca */ /* 0x000fc400000e0000 */
[----:B------:R-:W-:Y:S02]  /*18530*/  ISETP.LT.OR P4, PT, R205, 0x21, P4 ;  /* 0x00000021cd00780c */ /* 0x000fe40002781670 */
[----:B------:R-:W-:Y:S02]  /*18540*/  @!P1 PRMT R191, RZ, 0x654, R191 ;  /* 0x00000654ffbf9816 */ /* 0x000fe400000000bf */
[----:B------:R-:W-:Y:S02]  /*18550*/  FSEL R162, R162, -INF , !P4 ;  /* 0xff800000a2a27808 */ /* 0x000fe40006000000 */
[----:B------:R-:W-:Y:S02]  /*18560*/  ISETP.GT.AND P4, PT, R183, 0x29, P2 ;  /* 0x00000029b700780c */ /* 0x000fe40001784270 */
[----:B0-----:R-:W-:Y:S02]  /*18570*/  FMNMX.FTZ R21, R171, R178, !PT ;  /* 0x000000b2ab157209 */ /* 0x001fe40007810000 */
[----:B------:R-:W-:-:S02]  /*18580*/  FMNMX.FTZ R178, R155, R198, !PT ;  /* 0x000000c69bb27209 */ /* 0x000fc40007810000 */
[----:B------:R-:W-:Y:S02]  /*18590*/  ISETP.LT.OR P4, PT, R205, 0x2a, P4 ;  /* 0x0000002acd00780c */ /* 0x000fe40002781670 */
[----:B------:R-:W-:Y:S02]  /*185a0*/  FMNMX.FTZ R171, R153, R178, !PT ;  /* 0x000000b299ab7209 */ /* 0x000fe40007810000 */
[----:B------:R-:W-:Y:S01]  /*185b0*/  FSEL R154, R168, -INF , !P4 ;  /* 0xff800000a89a7808 */ /* 0x000fe20006000000 */
[----:B------:R-:W-:Y:S01]  /*185c0*/  IMAD.U32 R168, RZ, RZ, UR37 ;  /* 0x00000025ffa87e24 */ /* 0x000fe2000f8e00ff */
[----:B------:R-:W-:Y:S02]  /*185d0*/  FMNMX.FTZ R172, R156, R171, !PT ;  /* 0x000000ab9cac7209 */ /* 0x000fe40007810000 */
[----:B------:R-:W-:Y:S02]  /*185e0*/  ISETP.GT.AND P4, PT, R183, 0x31, P2 ;  /* 0x00000031b700780c */ /* 0x000fe40001784270 */
[----:B------:R-:W-:-:S02]  /*185f0*/  FMNMX.FTZ R171, R157, R172, !PT ;  /* 0x000000ac9dab7209 */ /* 0x000fc40007810000 */
[----:B------:R-:W-:Y:S02]  /*18600*/  ISETP.GT.AND P2, PT, R183, 0x39, P2 ;  /* 0x00000039b700780c */ /* 0x000fe40001744270 */
[----:B------:R-:W-:Y:S02]  /*18610*/  FMNMX.FTZ R172, R158, R171, !PT ;  /* 0x000000ab9eac7209 */ /* 0x000fe40007810000 */
[----:B------:R-:W-:Y:S02]  /*18620*/  ISETP.LT.OR P4, PT, R205, 0x32, P4 ;  /* 0x00000032cd00780c */ /* 0x000fe40002781670 */
[----:B------:R-:W-:Y:S02]  /*18630*/  FMNMX.FTZ R171, R159, R172, !PT ;  /* 0x000000ac9fab7209 */ /* 0x000fe40007810000 */
[----:B------:R-:W-:Y:S01]  /*18640*/  ISETP.LT.OR P2, PT, R205, 0x3a, P2 ;  /* 0x0000003acd00780c */ /* 0x000fe20001741670 */
[----:B------:R-:W-:Y:S01]  /*18650*/  FMUL.FTZ R205, R21, R168 ;  /* 0x000000a815cd7220 */ /* 0x000fe20000410000 */
[----:B------:R-:W-:-:S02]  /*18660*/  FMNMX.FTZ R172, R160, R171, !PT ;  /* 0x000000aba0ac7209 */ /* 0x000fc40007810000 */
[----:B------:R-:W-:Y:S02]  /*18670*/  FSETP.NEU.FTZ.AND P3, PT, R21, -INF , PT ;  /* 0xff8000001500780b */ /* 0x000fe40003f7d000 */
[----:B------:R-:W-:Y:S02]  /*18680*/  FMNMX.FTZ R171, R161, R172, !PT ;  /* 0x000000aca1ab7209 */ /* 0x000fe40007810000 */
[----:B------:R-:W-:Y:S02]  /*18690*/  FSEL R205, R205, RZ, P3 ;  /* 0x000000ffcdcd7208 */ /* 0x000fe40001800000 */
[----:B------:R-:W-:Y:S02]  /*186a0*/  FMNMX.FTZ R171, R162, R171, !PT ;  /* 0x000000aba2ab7209 */ /* 0x000fe40007810000 */
        /* <DEDUP_REMOVED lines=13> */
[-CC-:B------:R-:W-:Y:S01]  /*18780*/  FFMA.FTZ R175, R167, R168.reuse, -R205.reuse ;  /* 0x000000a8a7af7223 */ /* 0x180fe200000108cd */
[----:B------:R-:W-:Y:S01]  /*18790*/  FMNMX.FTZ R173, R182, R171, !PT ;  /* 0x000000abb6ad7209 */ /* 0x000fe20007810000 */
[-CC-:B------:R-:W-:Y:S01]  /*187a0*/  FFMA.FTZ R169, R169, R168.reuse, -R205.reuse ;  /* 0x000000a8a9a97223 */ /* 0x180fe200000108cd */
[----:B------:R0:W-:Y:S01]  /*187b0*/  MUFU.EX2 R171, R178 ;  /* 0x000000b200ab7308 */ /* 0x0001e20000000800 */
[-CC-:B------:R-:W-:Y:S01]  /*187c0*/  FFMA.FTZ R207, R207, R168.reuse, -R205.reuse ;  /* 0x000000a8cfcf7223 */ /* 0x180fe200000108cd */
[----:B------:R-:W-:Y:S01]  /*187d0*/  FMNMX.FTZ R172, R210, R173, !PT ;  /* 0x000000add2ac7209 */ /* 0x000fe20007810000 */
[-CC-:B------:R-:W-:Y:S01]  /*187e0*/  FFMA.FTZ R173, R163, R168.reuse, -R205.reuse ;  /* 0x000000a8a3ad7223 */ /* 0x180fe200000108cd */
[-CC-:B------:R-:W-:Y:S01]  /*187f0*/  FFMA.FTZ R176, R176, R168.reuse, -R205.reuse ;  /* 0x000000a8b0b07223 */ /* 0x180fe200000108cd */
[--C-:B------:R-:W-:Y:S01]  /*18800*/  FFMA.FTZ R177, R177, R168, -R205.reuse ;  /* 0x000000a8b1b17223 */ /* 0x100fe200000108cd */
[----:B------:R-:W-:Y:S01]  /*18810*/  FMNMX.FTZ R181, R203, R172, !PT ;  /* 0x000000accbb57209 */ /* 0x000fe20007810000 */
[-CC-:B------:R-:W-:Y:S01]  /*18820*/  FFMA.FTZ R179, R179, R168.reuse, -R205.reuse ;  /* 0x000000a8b3b37223 */ /* 0x180fe200000108cd */
[----:B------:R1:W-:Y:S01]  /*18830*/  MUFU.EX2 R172, R204 ;  /* 0x000000cc00ac7308 */ /* 0x0003e20000000800 */
[-CC-:B0-----:R-:W-:Y:S01]  /*18840*/  FFMA.FTZ R178, R206, R168.reuse, -R205.reuse ;  /* 0x000000a8ceb27223 */ /* 0x181fe200000108cd */
[----:B------:R-:W-:Y:S01]  /*18850*/  FMNMX.FTZ R181, R222, R181, !PT ;  /* 0x000000b5deb57209 */ /* 0x000fe20007810000 */
[----:B------:R-:W-:Y:S01]  /*18860*/  FFMA.FTZ R205, R180, R168, -R205 ;  /* 0x000000a8b4cd7223 */ /* 0x000fe200000108cd */
[----:B------:R-:W-:-:S03]  /*18870*/  FSEL R180, R21, RZ, P3 ;  /* 0x000000ff15b47208 */ /* 0x000fc60001800000 */
[----:B------:R-:W0:Y:S01]  /*18880*/  SHFL.BFLY PT, R190, R181, 0x2, 0x1f ;  /* 0x0c401f00b5be7f89 */ /* 0x000e2200000e0000 */
[----:B------:R-:W-:Y:S01]  /*18890*/  MUFU.EX2 R152, R152 ;  /* 0x0000009800987308 */ /* 0x000fe20000000800 */
[----:B------:R-:W-:Y:S01]  /*188a0*/  FADD.FTZ R165, -R180, R199 ;  /* 0x000000c7b4a57221 */ /* 0x000fe20000010100 */
[----:B-1----:R-:W-:-:S05]  /*188b0*/  IMAD.MOV R204, RZ, RZ, -R195 ;  /* 0x000000ffffcc7224 */ /* 0x002fca00078e0ac3 */
[----:B------:R-:W-:Y:S01]  /*188c0*/  ISETP.NE.AND P3, PT, R185, R204, PT ;  /* 0x000000ccb900720c */ /* 0x000fe20003f65270 */
[----:B------:R-:W-:Y:S08]  /*188d0*/  MUFU.EX2 R183, R183 ;  /* 0x000000b700b77308 */ /* 0x000ff00000000800 */
[----:B------:R-:W-:Y:S04]  /*188e0*/  MUFU.EX2 R201, R201 ;  /* 0x000000c900c97308 */ /* 0x000fe80000000800 */
[----:B------:R-:W-:Y:S01]  /*188f0*/  @!P3 IMAD R199, R200, 0x40, R193 ;  /* 0x00000040c8c7b824 */ /* 0x000fe200078e02c1 */
[----:B0-----:R-:W-:-:S03]  /*18900*/  FMNMX.FTZ R163, R181, R190, !PT ;  /* 0x000000beb5a37209 */ /* 0x001fc60007810000 */
[----:B------:R-:W-:Y:S01]  /*18910*/  MUFU.EX2 R202, R202 ;  /* 0x000000ca00ca7308 */ /* 0x000fe20000000800 */
[----:B------:R-:W-:Y:S01]  /*18920*/  @!P3 IMAD R199, R199, 0x4, R18 ;  /* 0x00000004c7c7b824 */ /* 0x000fe200078e0212 */
[----:B------:R-:W0:Y:S06]  /*18930*/  SHFL.BFLY PT, R190, R163, 0x1, 0x1f ;  /* 0x0c201f00a3be7f89 */ /* 0x000e2c00000e0000 */
[----:B------:R-:W-:Y:S08]  /*18940*/  MUFU.EX2 R181, R207 ;  /* 0x000000cf00b57308 */ /* 0x000ff00000000800 */
[----:B------:R1:W-:Y:S08]  /*18950*/  MUFU.EX2 R180, R205 ;  /* 0x000000cd00b47308 */ /* 0x0003f00000000800 */
[----:B------:R-:W-:Y:S01]  /*18960*/  MUFU.EX2 R173, R173 ;  /* 0x000000ad00ad7308 */ /* 0x000fe20000000800 */
[----:B0-----:R-:W-:Y:S01]  /*18970*/  FMNMX.FTZ R190, R163, R190, !PT ;  /* 0x000000bea3be7209 */ /* 0x001fe20007810000 */
[----:B------:R-:W-:-:S03]  /*18980*/  FMUL.FTZ R163, R165, R168 ;  /* 0x000000a8a5a37220 */ /* 0x000fc60000410000 */
[C---:B------:R-:W-:Y:S01]  /*18990*/  FSETP.NEU.FTZ.AND P2, PT, R190.reuse, -INF , PT ;  /* 0xff800000be00780b */ /* 0x040fe20003f5d000 */
[C---:B------:R-:W-:Y:S02]  /*189a0*/  FMUL.FTZ R167, R190.reuse, R168 ;  /* 0x000000a8bea77220 */ /* 0x040fe40000410000 */
[----:B------:R-:W-:Y:S01]  /*189b0*/  MUFU.EX2 R174, R174 ;  /* 0x000000ae00ae7308 */ /* 0x000fe20000000800 */
[----:B------:R-:W-:Y:S02]  /*189c0*/  FSEL R165, R190, RZ, P2 ;  /* 0x000000ffbea57208 */ /* 0x000fe40001000000 */
[----:B------:R-:W-:Y:S02]  /*189d0*/  FSEL R167, R167, RZ, P2 ;  /* 0x000000ffa7a77208 */ /* 0x000fe40001000000 */
[----:B------:R-:W-:Y:S01]  /*189e0*/  ISETP.GT.AND P2, PT, R14, R212, PT ;  /* 0x000000d40e00720c */ /* 0x000fe20003f44270 */
[----:B------:R-:W-:Y:S02]  /*189f0*/  FADD.FTZ R165, -R165, R198 ;  /* 0x000000c6a5a57221 */ /* 0x000fe40000010100 */
[----:B------:R-:W0:Y:S01]  /*18a00*/  MUFU.EX2 R163, R163 ;  /* 0x000000a300a37308 */ /* 0x000e220000000800 */
[-CC-:B------:R-:W-:Y:S01]  /*18a10*/  FFMA.FTZ R155, R155, R168.reuse, -R167.reuse ;  /* 0x000000a89b9b7223 */ /* 0x180fe200000108a7 */
[-CC-:B------:R-:W-:Y:S01]  /*18a20*/  FFMA.FTZ R153, R153, R168.reuse, -R167.reuse ;  /* 0x000000a899997223 */ /* 0x180fe200000108a7 */
[-C--:B------:R-:W-:Y:S01]  /*18a30*/  FMUL.FTZ R165, R165, R168.reuse ;  /* 0x000000a8a5a57220 */ /* 0x080fe20000410000 */
        /* <DEDUP_REMOVED lines=9> */
[-CC-:B-1----:R-:W-:Y:S01]  /*18ad0*/  FFMA.FTZ R205, R166, R168.reuse, -R167.reuse ;  /* 0x000000a8a6cd7223 */ /* 0x182fe200000108a7 */
[-CC-:B------:R-:W-:Y:S01]  /*18ae0*/  FFMA.FTZ R206, R154, R168.reuse, -R167.reuse ;  /* 0x000000a89ace7223 */ /* 0x180fe200000108a7 */
[--C-:B------:R-:W-:Y:S01]  /*18af0*/  FFMA.FTZ R207, R182, R168, -R167.reuse ;  /* 0x000000a8b6cf7223 */ /* 0x100fe200000108a7 */
[----:B------:R-:W1:Y:S01]  /*18b00*/  MUFU.EX2 R165, R165 ;  /* 0x000000a500a57308 */ /* 0x000e620000000800 */
[----:B0-----:R-:W-:Y:S01]  /*18b10*/  FFMA.FTZ R6, R163, R6, R152 ;  /* 0x00000006a3067223 */ /* 0x001fe20000010098 */
[-CC-:B------:R-:W-:Y:S01]  /*18b20*/  FFMA.FTZ R210, R210, R168.reuse, -R167.reuse ;  /* 0x000000a8d2d27223 */ /* 0x180fe200000108a7 */
[-CC-:B------:R-:W-:Y:S01]  /*18b30*/  FFMA.FTZ R156, R203, R168.reuse, -R167.reuse ;  /* 0x000000a8cb9c7223 */ /* 0x180fe200000108a7 */
[----:B------:R-:W-:Y:S01]  /*18b40*/  FFMA.FTZ R224, R222, R168, -R167 ;  /* 0x000000a8dee07223 */ /* 0x000fe200000108a7 */
[C---:B------:R-:W-:Y:S01]  /*18b50*/  FADD.FTZ R6, R183.reuse, R6 ;  /* 0x00000006b7067221 */ /* 0x040fe20000010000 */
[----:B------:R-:W-:Y:S01]  /*18b60*/  @!P3 STS [R199+0x38400], R163 ;  /* 0x038400a3c700b388 */ /* 0x000fe20000000800 */
[----:B------:R-:W-:Y:S01]  /*18b70*/  F2FP.BF16.F32.PACK_AB R152, R183, R152 ;  /* 0x00000098b798723e */ /* 0x000fe200000010ff */
[----:B------:R-:W0:Y:S01]  /*18b80*/  MUFU.EX2 R153, R153 ;  /* 0x0000009900997308 */ /* 0x000e220000000800 */
[----:B------:R-:W-:Y:S01]  /*18b90*/  FADD.FTZ R167, R201, R6 ;  /* 0x00000006c9a77221 */ /* 0x000fe20000010000 */
[----:B------:R-:W-:Y:S01]  /*18ba0*/  F2FP.BF16.F32.PACK_AB R154, R202, R201 ;  /* 0x000000c9ca9a723e */ /* 0x000fe200000010ff */
[-C--:B------:R-:W-:Y:S01]  /*18bb0*/  FMUL.FTZ R24, R24, R163.reuse ;  /* 0x000000a318187220 */ /* 0x080fe20000410000 */
[-C--:B------:R-:W-:Y:S01]  /*18bc0*/  FMUL.FTZ R25, R25, R163.reuse ;  /* 0x000000a319197220 */ /* 0x080fe20000410000 */
[----:B------:R-:W-:Y:S01]  /*18bd0*/  FADD.FTZ R200, R202, R167 ;  /* 0x000000a7cac87221 */ /* 0x000fe20000010000 */
[-C--:B------:R-:W-:Y:S01]  /*18be0*/  FMUL.FTZ R28, R28, R163.reuse ;  /* 0x000000a31c1c7220 */ /* 0x080fe20000410000 */
[----:B------:R-:W-:Y:S01]  /*18bf0*/  FMUL.FTZ R29, R29, R163 ;  /* 0x000000a31d1d7220 */ /* 0x000fe20000410000 */
[----:B------:R-:W-:Y:S01]  /*18c00*/  MUFU.EX2 R198, R198 ;  /* 0x000000c600c67308 */ /* 0x000fe20000000800 */
[----:B-1----:R1:W-:Y:S01]  /*18c10*/  @!P3 STS [R199+0x38420], R165 ;  /* 0x038420a5c700b388 */ /* 0x0023e20000000800 */
[----:B------:R-:W-:Y:S01]  /*18c20*/  FFMA.FTZ R6, R165, R7, R155 ;  /* 0x00000007a5067223 */ /* 0x000fe2000001009b */
        /* <DEDUP_REMOVED lines=13> */
[----:B-1----:R0:W-:Y:S01]  /*18d00*/  MUFU.EX2 R199, R158 ;  /* 0x0000009e00c77308 */ /* 0x0021e20000000800 */
        /* <DEDUP_REMOVED lines=59> */
[----:B0-----:R-:W-:Y:S01]  /*190c0*/  F2FP.BF16.F32.PACK_AB R158, R174, R173 ;  /* 0x000000adae9e723e */ /* 0x001fe200000010ff */
[----:B------:R-:W-:Y:S01]  /*190d0*/  FMUL.FTZ R26, R26, R165 ;  /* 0x000000a51a1a7220 */ /* 0x000fe20000410000 */
[----:B-1----:R-:W-:Y:S01]  /*190e0*/  F2FP.BF16.F32.PACK_AB R157, R183, R199 ;  /* 0x000000c7b79d723e */ /* 0x002fe200000010ff */
        /* <DEDUP_REMOVED lines=74> */
[----:B---3--:R-:W-:Y:S01]  /*19590*/  F2FP.BF16.F32.PACK_AB R156, R172, R171 ;  /* 0x000000abac9c723e */ /* 0x008fe200000010ff */
[----:B------:R3:W-:Y:S01]  /*195a0*/  STSM.16.M88.4 [R196+0x36400], R152 ;  /* 0x03640098c4007844 */ /* 0x0007e20000000200 */
[----:B------:R-:W-:Y:S01]  /*195b0*/  F2FP.BF16.F32.PACK_AB R160, R169, R175 ;  /* 0x000000afa9a0723e */ /* 0x000fe200000010ff */
[----:B------:R-:W-:Y:S01]  /*195c0*/  VIADD R6, R170, 0x80 ;  /* 0x00000080aa067836 */ /* 0x000fe20000000000 */
[----:B----4-:R-:W-:Y:S01]  /*195d0*/  F2FP.BF16.F32.PACK_AB R162, R181, R178 ;  /* 0x000000b2b5a2723e */ /* 0x010fe200000010ff */
[----:B------:R4:W-:Y:S01]  /*195e0*/  STSM.16.M88.4 [R197], R156 ;  /* 0x0000009cc5007844 */ /* 0x0009e20000000200 */
[----:B0-----:R-:W-:Y:S01]  /*195f0*/  F2FP.BF16.F32.PACK_AB R161, R204, R203 ;  /* 0x000000cbcca1723e */ /* 0x001fe200000010ff */
[----:B------:R-:W-:Y:S01]  /*19600*/  IMAD.MOV.U32 R7, RZ, RZ, 0x40000040 ;  /* 0x40000040ff077424 */ /* 0x000fe200078e00ff */
[----:B-1----:R-:W-:Y:S01]  /*19610*/  F2FP.BF16.F32.PACK_AB R163, R206, R205 ;  /* 0x000000cdcea3723e */ /* 0x002fe200000010ff */
[----:B------:R-:W-:Y:S01]  /*19620*/  FADD.FTZ R223, R198, R223 ;  /* 0x000000dfc6df7221 */ /* 0x000fe20000010000 */
[----:B--2---:R-:W-:Y:S01]  /*19630*/  F2FP.BF16.F32.PACK_AB R164, R177, R176 ;  /* 0x000000b0b1a4723e */ /* 0x004fe200000010ff */
[----:B------:R-:W-:Y:S01]  /*19640*/  FADD.FTZ R171, R171, R200 ;  /* 0x000000c8abab7221 */ /* 0x000fe20000010000 */
[----:B-----5:R-:W-:Y:S01]  /*19650*/  F2FP.BF16.F32.PACK_AB R166, R180, R179 ;  /* 0x000000b3b4a6723e */ /* 0x020fe200000010ff */
[----:B------:R4:W-:Y:S01]  /*19660*/  STSM.16.M88.4 [R209], R160 ;  /* 0x000000a0d1007844 */ /* 0x0009e20000000200 */
[----:B------:R-:W-:Y:S01]  /*19670*/  F2FP.BF16.F32.PACK_AB R165, R210, R207 ;  /* 0x000000cfd2a5723e */ /* 0x000fe200000010ff */
[----:B------:R-:W-:Y:S01]  /*19680*/  FADD.FTZ R182, R182, R223 ;  /* 0x000000dfb6b67221 */ /* 0x000fe20000010000 */
[----:B------:R-:W-:Y:S01]  /*19690*/  F2FP.BF16.F32.PACK_AB R167, R224, R222 ;  /* 0x000000dee0a7723e */ /* 0x000fe200000010ff */
[----:B------:R-:W-:Y:S01]  /*196a0*/  FADD.FTZ R172, R172, R171 ;  /* 0x000000abacac7221 */ /* 0x000fe20000010000 */
[----:B------:R-:W-:-:S02]  /*196b0*/  IMAD.MOV.U32 R200, RZ, RZ, R19 ;  /* 0x000000ffffc87224 */ /* 0x000fc400078e0013 */
[----:B------:R-:W-:Y:S01]  /*196c0*/  FADD.FTZ R182, R199, R182 ;  /* 0x000000b6c7b67221 */ /* 0x000fe20000010000 */
[----:B------:R-:W-:Y:S01]  /*196d0*/  IMAD.MOV.U32 R199, RZ, RZ, R21 ;  /* 0x000000ffffc77224 */ /* 0x000fe200078e0015 */
        /* <DEDUP_REMOVED lines=28> */
[----:B------:R-:W-:Y:S01]  /*198a0*/  WARPGROUP.ARRIVE ;  /* 0x00000000000079c5 */ /* 0x000fe20000000000 */
[----:B---3--:R-:W-:-:S04]  /*198b0*/  VIADD R152, R14, 0xffffffff ;  /* 0xffffffff0e987836 */ /* 0x008fc80000000000 */
        /* <DEDUP_REMOVED lines=29> */
.L_x_2845:
[----:B------:R-:W-:Y:S05]  /*19a90*/  BSYNC B0 ;  /* 0x0000000000007941 */ /* 0x000fea0003800000 */
.L_x_2844:
[----:B------:R-:W0:Y:S01]  /*19aa0*/  SHFL.BFLY PT, R3, R6, 0x2, 0x1f ;  /* 0x0c401f0006037f89 */ /* 0x000e2200000e0000 */
[----:B------:R-:W-:Y:S02]  /*19ab0*/  IMAD.MOV.U32 R4, RZ, RZ, RZ ;  /* 0x000000ffff047224 */ /* 0x000fe400078e00ff */
[----:B------:R-:W-:Y:S01]  /*19ac0*/  VIADD R20, R19, 0x1 ;  /* 0x0000000113147836 */ /* 0x000fe20000000000 */
[----:B------:R-:W1:Y:S01]  /*19ad0*/  SHFL.BFLY PT, R0, R7, 0x2, 0x1f ;  /* 0x0c401f0007007f89 */ /* 0x000e6200000e0000 */
[----:B------:R-:W-:Y:S01]  /*19ae0*/  VIADD R218, R218, 0x1 ;  /* 0x00000001dada7836 */ /* 0x000fe20000000000 */
[----:B------:R-:W-:Y:S08]  /*19af0*/  BAR.ARV 0x8, 0xa0 ;  /* 0x0202800000007b1d */ /* 0x000ff00000002000 */
[----:B------:R-:W-:Y:S01]  /*19b00*/  BAR.SYNC.DEFER_BLOCKING 0xf, 0x100 ;  /* 0x03c4000000007b1d */ /* 0x000fe20000010000 */
[----:B------:R-:W-:Y:S01]  /*19b10*/  ISETP.NE.AND P1, PT, R20, 0x2, PT ;  /* 0x000000021400780c */ /* 0x000fe20003f25270 */
[----:B0-----:R-:W-:Y:S01]  /*19b20*/  FADD.FTZ R2, R3, R6 ;  /* 0x0000000603027221 */ /* 0x001fe20000010000 */
[----:B-1----:R-:W-:-:S04]  /*19b30*/  FADD.FTZ R5, R0, R7 ;  /* 0x0000000700057221 */ /* 0x002fc80000010000 */
[----:B------:R-:W0:Y:S04]  /*19b40*/  SHFL.BFLY PT, R3, R2, 0x1, 0x1f ;  /* 0x0c201f0002037f89 */ /* 0x000e2800000e0000 */
[----:B------:R-:W1:Y:S01]  /*19b50*/  SHFL.BFLY PT, R0, R5, 0x1, 0x1f ;  /* 0x0c201f0005007f89 */ /* 0x000e6200000e0000 */
[----:B0-----:R-:W-:Y:S01]  /*19b60*/  FADD.FTZ R9, R2, R3 ;  /* 0x0000000302097221 */ /* 0x001fe20000010000 */
[----:B------:R-:W-:Y:S02]  /*19b70*/  IMAD.MOV.U32 R2, RZ, RZ, -0x800000 ;  /* 0xff800000ff027424 */ /* 0x000fe400078e00ff */
[----:B-1----:R-:W-:Y:S02]  /*19b80*/  FADD.FTZ R3, R5, R0 ;  /* 0x0000000005037221 */ /* 0x002fe40000010000 */
[----:B------:R-:W-:-:S02]  /*19b90*/  FSETP.NE.FTZ.AND P2, PT, R9, RZ, PT ;  /* 0x000000ff0900720b */ /* 0x000fc40003f55000 */
[----:B------:R-:W-:Y:S02]  /*19ba0*/  IADD3 R0, -R195, RZ, RZ ;  /* 0x000000ffc3007210 */ /* 0x000fe40007ffe1ff */
[----:B------:R-:W-:Y:S02]  /*19bb0*/  FSETP.NE.FTZ.AND P3, PT, R3, RZ, PT ;  /* 0x000000ff0300720b */ /* 0x000fe40003f75000 */
[----:B------:R-:W-:Y:S01]  /*19bc0*/  ISETP.NE.AND P0, PT, R185, R0, PT ;  /* 0x00000000b900720c */ /* 0x000fe20003f05270 */
[----:B------:R-:W-:Y:S01]  /*19bd0*/  IMAD.MOV.U32 R0, RZ, RZ, RZ ;  /* 0x000000ffff007224 */ /* 0x000fe200078e00ff */
[----:B------:R-:W-:-:S04]  /*19be0*/  SEL R5, RZ, 0x1, P1 ;  /* 0x00000001ff057807 */ /* 0x000fc80000800000 */
[----:B------:R-:W-:Y:S01]  /*19bf0*/  LOP3.LUT R22, R22, R5, RZ, 0x3c, !PT ;  /* 0x0000000516167212 */ /* 0x000fe200078e3cff */
[----:B------:R-:W0:Y:S06]  /*19c00*/  @P2 MUFU.RCP R0, R9 ;  /* 0x0000000900002308 */ /* 0x000e2c0000001000 */
[----:B------:R-:W-:Y:S02]  /*19c10*/  @!P0 IMAD R19, R19, 0x40, R193 ;  /* 0x0000004013138824 */ /* 0x000fe400078e02c1 */
[----:B------:R-:W1:Y:S02]  /*19c20*/  @P3 MUFU.RCP R4, R3 ;  /* 0x0000000300043308 */ /* 0x000e640000001000 */
[----:B------:R-:W-:-:S06]  /*19c30*/  @!P0 IMAD R19, R19, 0x4, R18 ;  /* 0x0000000413138824 */ /* 0x000fcc00078e0212 */
[----:B------:R-:W2:Y:S01]  /*19c40*/  @P2 MUFU.LG2 R18, R9 ;  /* 0x0000000900122308 */ /* 0x000ea20000000c00 */
[----:B0-----:R-:W-:Y:S01]  /*19c50*/  @!P0 STS [R19+0x38400], R0 ;  /* 0x0384000013008388 */ /* 0x001fe20000000800 */
[-C--:B------:R-:W-:Y:S01]  /*19c60*/  FMUL.FTZ R175, R24, R0.reuse ;  /* 0x0000000018af7220 */ /* 0x080fe20000410000 */
        /* <DEDUP_REMOVED lines=8> */
[-C--:B----4-:R-:W-:Y:S01]  /*19cf0*/  FMUL.FTZ R166, R37, R0.reuse ;  /* 0x0000000025a67220 */ /* 0x090fe20000410000 */
[-C--:B------:R-:W-:Y:S01]  /*19d00*/  FMUL.FTZ R167, R40, R0.reuse ;  /* 0x0000000028a77220 */ /* 0x080fe20000410000 */
[-C--:B------:R-:W-:Y:S01]  /*19d10*/  FMUL.FTZ R8, R41, R0.reuse ;  /* 0x0000000029087220 */ /* 0x080fe20000410000 */
[-C--:B------:R-:W-:Y:S01]  /*19d20*/  FMUL.FTZ R165, R44, R0.reuse ;  /* 0x000000002ca57220 */ /* 0x080fe20000410000 */
[-C--:B------:R-:W-:Y:S01]  /*19d30*/  FMUL.FTZ R10, R45, R0.reuse ;  /* 0x000000002d0a7220 */ /* 0x080fe20000410000 */
[-C--:B------:R-:W-:Y:S01]  /*19d40*/  FMUL.FTZ R164, R48, R0.reuse ;  /* 0x0000000030a47220 */ /* 0x080fe20000410000 */
[----:B--2---:R-:W-:Y:S01]  /*19d50*/  @P2 FMUL.FTZ R18, R18, 0.69314718246459960938 ;  /* 0x3f31721812122820 */ /* 0x004fe20000410000 */
[-C--:B------:R-:W-:Y:S01]  /*19d60*/  FMUL.FTZ R12, R49, R0.reuse ;  /* 0x00000000310c7220 */ /* 0x080fe20000410000 */
[C---:B-1----:R-:W-:Y:S01]  /*19d70*/  @P2 FMUL.FTZ R19, R168.reuse, 0.69314718246459960938 ;  /* 0x3f317218a8132820 */ /* 0x042fe20000410000 */
[----:B------:R-:W-:Y:S01]  /*19d80*/  @P3 FMUL.FTZ R168, R168, 0.69314718246459960938 ;  /* 0x3f317218a8a83820 */ /* 0x000fe20000410000 */
        /* <DEDUP_REMOVED lines=121> */
.L_x_2726:
[----:B------:R-:W-:Y:S05]  /*1a520*/  BSYNC B7 ;  /* 0x0000000000077941 */ /* 0x000fea0003800000 */
.L_x_2716:
[----:B------:R-:W0:Y:S08]  /*1a530*/  S2UR UR5, SR_CgaCtaId ;  /* 0x00000000000579c3 */ /* 0x000e300000008800 */
[----:B------:R-:W-:Y:S06]  /*1a540*/  BAR.SYNC.DEFER_BLOCKING 0x5, 0x120 ;  /* 0x0144800000007b1d */ /* 0x000fec0000010000 */
[----:B------:R-:W-:Y:S01]  /*1a550*/  UMOV UR4, 0x400 ;  /* 0x0000040000047882 */ /* 0x000fe20000000000 */
[----:B------:R-:W-:Y:S01]  /*1a560*/  BSSY B0, `(.L_x_2865) ;  /* 0x000026d000007945 */ /* 0x000fe20003800000 */
[----:B0-----:R-:W-:-:S06]  /*1a570*/  ULEA UR4, UR5, UR4, 0x18 ;  /* 0x0000000405047291 */ /* 0x001fcc000f8ec03f */
[----:B------:R-:W-:-:S05]  /*1a580*/  IMAD.U32 R18, RZ, RZ, UR4 ;  /* 0x00000004ff127e24 */ /* 0x000fca000f8e00ff */
[----:B------:R0:W1:Y:S01]  /*1a590*/  LDS.128 R188, [R18+0x388d0] ;  /* 0x0388d00012bc7984 */ /* 0x0000620000000c00 */
        /* <DEDUP_REMOVED lines=31> */
[----:B------:R-:W-:Y:S01]  /*1a790*/  IADD3 R177, P0, R126, 0x40, RZ ;  /* 0x000000407eb17810 */ /* 0x000fe20007f1e0ff */
[--C-:B------:R-:W-:Y:S01]  /*1a7a0*/  IMAD.X R53, RZ, RZ, R127.reuse, P6 ;  /* 0x000000ffff357224 */ /* 0x100fe200030e067f */
[----:B------:R-:W-:Y:S02]  /*1a7b0*/  SHF.R.U64 R36, R36, 0x3, RZ ;  /* 0x0000000324247819 */ /* 0x000fe400000012ff */
[----:B------:R-:W-:Y:S01]  /*1a7c0*/  IADD3 R181, P3, R126, 0x2000, RZ ;  /* 0x000020007eb57810 */ /* 0x000fe20007f7e0ff */
[--C-:B------:R-:W-:Y:S01]  /*1a7d0*/  IMAD.X R41, RZ, RZ, R127.reuse, P0 ;  /* 0x000000ffff297224 */ /* 0x100fe200000e067f */
[----:B------:R-:W-:Y:S02]  /*1a7e0*/  LOP3.LUT R36, R36, R169, RZ, 0x3c, !PT ;  /* 0x000000a924247212 */ /* 0x000fe400078e3cff */
[----:B------:R-:W-:Y:S01]  /*1a7f0*/  LOP3.LUT R169, R52, 0x380, RZ, 0xc0, !PT ;  /* 0x0000038034a97812 */ /* 0x000fe200078ec0ff */
[----:B------:R-:W-:Y:S01]  /*1a800*/  IMAD.X R49, RZ, RZ, R127, P3 ;  /* 0x000000ffff317224 */ /* 0x000fe200018e067f */
[----:B------:R-:W-:-:S02]  /*1a810*/  IADD3 R4, P0, R126, 0x4020, RZ ;  /* 0x000040207e047810 */ /* 0x000fc40007f1e0ff */
[----:B------:R-:W-:Y:S02]  /*1a820*/  SHF.R.U64 R169, R169, 0x3, RZ ;  /* 0x00000003a9a97819 */ /* 0x000fe400000012ff */
[C---:B-----5:R-:W-:Y:S01]  /*1a830*/  LOP3.LUT R33, R126.reuse, 0x380, RZ, 0xc0, !PT ;  /* 0x000003807e217812 */ /* 0x060fe200078ec0ff */
[--C-:B------:R-:W-:Y:S01]  /*1a840*/  IMAD.X R103, RZ, RZ, R127.reuse, P0 ;  /* 0x000000ffff677224 */ /* 0x100fe200000e067f */
[C---:B------:R-:W-:Y:S02]  /*1a850*/  IADD3 R179, P4, R126.reuse, 0x60, RZ ;  /* 0x000000607eb37810 */ /* 0x040fe40007f9e0ff */
[C---:B------:R-:W-:Y:S02]  /*1a860*/  IADD3 R56, P5, R126.reuse, 0x2040, RZ ;  /* 0x000020407e387810 */ /* 0x040fe40007fbe0ff */
[C---:B------:R-:W-:Y:S01]  /*1a870*/  IADD3 R60, P2, R126.reuse, 0x2060, RZ ;  /* 0x000020607e3c7810 */ /* 0x040fe20007f5e0ff */
[--C-:B------:R-:W-:Y:S01]  /*1a880*/  IMAD.X R45, RZ, RZ, R127.reuse, P4 ;  /* 0x000000ffff2d7224 */ /* 0x100fe200020e067f */
[----:B------:R-:W-:Y:S01]  /*1a890*/  IADD3 R98, P1, R126, 0x4000, RZ ;  /* 0x000040007e627810 */ /* 0x000fe20007f3e0ff */
[--C-:B------:R-:W-:Y:S01]  /*1a8a0*/  IMAD.X R57, RZ, RZ, R127.reuse, P5 ;  /* 0x000000ffff397224 */ /* 0x100fe200028e067f */
[----:B------:R-:W-:Y:S01]  /*1a8b0*/  LOP3.LUT R48, R181, 0x380, RZ, 0xc0, !PT ;  /* 0x00000380b5307812 */ /* 0x000fe200078ec0ff */
[--C-:B------:R-:W-:Y:S01]  /*1a8c0*/  IMAD.X R61, RZ, RZ, R127.reuse, P2 ;  /* 0x000000ffff3d7224 */ /* 0x100fe200010e067f */
[----:B------:R-:W-:Y:S01]  /*1a8d0*/  LOP3.LUT R52, R169, R52, RZ, 0x3c, !PT ;  /* 0x00000034a9347212 */ /* 0x000fe200078e3cff */
[----:B------:R-:W-:Y:S01]  /*1a8e0*/  IMAD.X R99, RZ, RZ, R127, P1 ;  /* 0x000000ffff637224 */ /* 0x000fe200008e067f */
[----:B------:R-:W-:-:S02]  /*1a8f0*/  LOP3.LUT R169, R4, 0x380, RZ, 0xc0, !PT ;  /* 0x0000038004a97812 */ /* 0x000fc400078ec0ff */
[----:B------:R-:W-:Y:S02]  /*1a900*/  SHF.R.U64 R33, R33, 0x3, RZ ;  /* 0x0000000321217819 */ /* 0x000fe400000012ff */
[----:B------:R-:W-:Y:S02]  /*1a910*/  SHF.R.U64 R48, R48, 0x3, RZ ;  /* 0x0000000330307819 */ /* 0x000fe400000012ff */
        /* <DEDUP_REMOVED lines=11> */
[--C-:B------:R-:W-:Y:S01]  /*1a9d0*/  IMAD.X R123, RZ, RZ, R127.reuse, P2 ;  /* 0x000000ffff7b7224 */ /* 0x100fe200010e067f */
[----:B------:R-:W-:Y:S01]  /*1a9e0*/  LOP3.LUT R126, R33, R126, RZ, 0x3c, !PT ;  /* 0x0000007e217e7212 */ /* 0x000fe200078e3cff */
[----:B------:R-:W-:Y:S01]  /*1a9f0*/  IMAD.X R33, RZ, RZ, R127, P1 ;  /* 0x000000ffff217224 */ /* 0x000fe200008e067f */
[----:B------:R-:W-:-:S02]  /*1aa00*/  LOP3.LUT R48, R48, R181, RZ, 0x3c, !PT ;  /* 0x000000b530307212 */ /* 0x000fc400078e3cff */
[----:B------:R-:W-:Y:S02]  /*1aa10*/  LOP3.LUT R181, R98, 0x380, RZ, 0xc0, !PT ;  /* 0x0000038062b57812 */ /* 0x000fe400078ec0ff */
[----:B------:R-:W-:Y:S02]  /*1aa20*/  LOP3.LUT R102, R169, R4, RZ, 0x3c, !PT ;  /* 0x00000004a9667212 */ /* 0x000fe400078e3cff */
[----:B------:R-:W-:Y:S02]  /*1aa30*/  LOP3.LUT R40, R177, 0x380, RZ, 0xc0, !PT ;  /* 0x00000380b1287812 */ /* 0x000fe400078ec0ff */
[----:B------:R-:W-:Y:S02]  /*1aa40*/  MOV R127, R126 ;  /* 0x0000007e007f7202 */ /* 0x000fe40000000f00 */
[----:B------:R-:W-:Y:S01]  /*1aa50*/  F2FP.BF16.F32.PACK_AB R4, R173, R175 ;  /* 0x000000afad04723e */ /* 0x000fe200000010ff */
[----:B------:R-:W-:Y:S01]  /*1aa60*/  BAR.SYNC.DEFER_BLOCKING 0x1, 0x100 ;  /* 0x0044000000007b1d */ /* 0x000fe20000010000 */
[----:B------:R-:W-:-:S02]  /*1aa70*/  SHF.R.U64 R181, R181, 0x3, RZ ;  /* 0x00000003b5b57819 */ /* 0x000fc400000012ff */
[----:B------:R-:W-:Y:S02]  /*1aa80*/  LOP3.LUT R44, R179, 0x380, RZ, 0xc0, !PT ;  /* 0x00000380b32c7812 */ /* 0x000fe400078ec0ff */
[----:B------:R-:W-:Y:S02]  /*1aa90*/  SHF.R.U64 R40, R40, 0x3, RZ ;  /* 0x0000000328287819 */ /* 0x000fe400000012ff */
[----:B------:R-:W-:Y:S02]  /*1aaa0*/  LOP3.LUT R98, R181, R98, RZ, 0x3c, !PT ;  /* 0x00000062b5627212 */ /* 0x000fe400078e3cff */
[----:B------:R-:W-:Y:S02]  /*1aab0*/  SHF.R.U64 R44, R44, 0x3, RZ ;  /* 0x000000032c2c7819 */ /* 0x000fe400000012ff */
[----:B------:R-:W-:Y:S02]  /*1aac0*/  LOP3.LUT R181, R32, 0x380, RZ, 0xc0, !PT ;  /* 0x0000038020b57812 */ /* 0x000fe400078ec0ff */
[----:B------:R-:W-:-:S02]  /*1aad0*/  MOV R126, R36 ;  /* 0x00000024007e7202 */ /* 0x000fc40000000f00 */
[----:B------:R-:W-:Y:S02]  /*1aae0*/  LOP3.LUT R40, R40, R177, RZ, 0x3c, !PT ;  /* 0x000000b128287212 */ /* 0x000fe400078e3cff */
[----:B------:R-:W-:Y:S02]  /*1aaf0*/  LOP3.LUT R177, R56, 0x380, RZ, 0xc0, !PT ;  /* 0x0000038038b17812 */ /* 0x000fe400078ec0ff */
[----:B------:R-:W-:Y:S02]  /*1ab00*/  LOP3.LUT R44, R44, R179, RZ, 0x3c, !PT ;  /* 0x000000b32c2c7212 */ /* 0x000fe400078e3cff */
[----:B------:R-:W-:Y:S02]  /*1ab10*/  SHF.R.U64 R181, R181, 0x3, RZ ;  /* 0x00000003b5b57819 */ /* 0x000fe400000012ff */
[----:B------:R-:W-:Y:S01]  /*1ab20*/  LOP3.LUT R179, R60, 0x380, RZ, 0xc0, !PT ;  /* 0x000003803cb37812 */ /* 0x000fe200078ec0ff */
[----:B------:R2:W-:Y:S01]  /*1ab30*/  STSM.16.M88.4 [R127], R4 ;  /* 0x000000047f007844 */ /* 0x0005e20000000200 */
[----:B------:R-:W-:-:S02]  /*1ab40*/  SHF.R.U64 R177, R177, 0x3, RZ ;  /* 0x00000003b1b17819 */ /* 0x000fc400000012ff */
[----:B------:R-:W-:Y:S02]  /*1ab50*/  ISETP.NE.U32.AND P0, PT, RZ, UR4, PT ;  /* 0x00000004ff007c0c */ /* 0x000fe4000bf05070 */
[----:B------:R-:W-:Y:S02]  /*1ab60*/  LOP3.LUT R114, R181, R32, RZ, 0x3c, !PT ;  /* 0x00000020b5727212 */ /* 0x000fe400078e3cff */
[----:B------:R-:W-:Y:S02]  /*1ab70*/  SHF.R.U64 R179, R179, 0x3, RZ ;  /* 0x00000003b3b37819 */ /* 0x000fe400000012ff */
[----:B------:R-:W-:Y:S02]  /*1ab80*/  LOP3.LUT R32, R23, 0x380, RZ, 0xc0, !PT ;  /* 0x0000038017207812 */ /* 0x000fe400078ec0ff */
[----:B------:R-:W-:Y:S02]  /*1ab90*/  LOP3.LUT R27, R30, 0x380, RZ, 0xc0, !PT ;  /* 0x000003801e1b7812 */ /* 0x000fe400078ec0ff */
[----:B------:R-:W-:-:S02]  /*1aba0*/  LOP3.LUT R169, R26, 0x380, RZ, 0xc0, !PT ;  /* 0x000003801aa97812 */ /* 0x000fc400078ec0ff */
[----:B------:R-:W-:Y:S02]  /*1abb0*/  LOP3.LUT R56, R177, R56, RZ, 0x3c, !PT ;  /* 0x00000038b1387212 */ /* 0x000fe400078e3cff */
[----:B--2---:R-:W-:Y:S02]  /*1abc0*/  F2FP.BF16.F32.PACK_AB R4, R170, R172 ;  /* 0x000000acaa04723e */ /* 0x004fe400000010ff */
[----:B------:R-:W-:Y:S02]  /*1abd0*/  F2FP.BF16.F32.PACK_AB R5, R35, R34 ;  /* 0x000000222305723e */ /* 0x000fe400000010ff */
[----:B------:R-:W-:Y:S02]  /*1abe0*/  F2FP.BF16.F32.PACK_AB R6, R166, R171 ;  /* 0x000000aba606723e */ /* 0x000fe400000010ff */
[----:B------:R-:W-:Y:S02]  /*1abf0*/  F2FP.BF16.F32.PACK_AB R7, R39, R38 ;  /* 0x000000262707723e */ /* 0x000fe400000010ff */
[----:B------:R-:W-:Y:S01]  /*1ac00*/  ISETP.NE.AND.EX P0, PT, RZ, UR5, PT, P0 ;  /* 0x00000005ff007c0c */ /* 0x000fe2000bf05300 */
[----:B------:R-:W-:Y:S01]  /*1ac10*/  ULDC.64 UR4, c[0x0][0xce0] ;  /* 0x0003380000047ab9 */ /* 0x000fe20000000a00 */
[----:B------:R-:W-:Y:S01]  /*1ac20*/  LOP3.LUT R177, R106, 0x380, RZ, 0xc0, !PT ;  /* 0x000003806ab17812 */ /* 0x000fe200078ec0ff */
[----:B------:R2:W-:Y:S01]  /*1ac30*/  STSM.16.M88.4 [R126], R4 ;  /* 0x000000047e007844 */ /* 0x0005e20000000200 */
[----:B------:R-:W-:-:S02]  /*1ac40*/  LOP3.LUT R60, R179, R60, RZ, 0x3c, !PT ;  /* 0x0000003cb33c7212 */ /* 0x000fc400078e3cff */
[----:B------:R-:W-:Y:S02]  /*1ac50*/  SHF.R.U64 R32, R32, 0x3, RZ ;  /* 0x0000000320207819 */ /* 0x000fe400000012ff */
[----:B------:R-:W-:Y:S02]  /*1ac60*/  LOP3.LUT R179, R110, 0x380, RZ, 0xc0, !PT ;  /* 0x000003806eb37812 */ /* 0x000fe400078ec0ff */
[----:B------:R-:W-:Y:S02]  /*1ac70*/  SHF.R.U64 R27, R27, 0x3, RZ ;  /* 0x000000031b1b7819 */ /* 0x000fe400000012ff */
[----:B------:R-:W-:Y:S02]  /*1ac80*/  SHF.R.U64 R169, R169, 0x3, RZ ;  /* 0x00000003a9a97819 */ /* 0x000fe400000012ff */
[----:B------:R-:W-:Y:S02]  /*1ac90*/  ISETP.NE.U32.AND P6, PT, RZ, UR4, PT ;  /* 0x00000004ff007c0c */ /* 0x000fe4000bfc5070 */
[----:B------:R-:W-:-:S02]  /*1aca0*/  SHF.R.U64 R177, R177, 0x3, RZ ;  /* 0x00000003b1b17819 */ /* 0x000fc400000012ff */
[----:B------:R-:W-:Y:S01]  /*1acb0*/  LOP3.LUT R118, R32, R23, RZ, 0x3c, !PT ;  /* 0x0000001720767212 */ /* 0x000fe200078e3cff */
[----:B--2---:R-:W2:Y:S01]  /*1acc0*/  LDC.64 R4, c[0x0][0xcd8] ;  /* 0x00033600ff047b82 */ /* 0x004ea20000000a00 */
[----:B------:R-:W-:Y:S02]  /*1acd0*/  MOV R41, R40 ;  /* 0x0000002800297202 */ /* 0x000fe40000000f00 */
[----:B------:R-:W-:Y:S02]  /*1ace0*/  SHF.R.U64 R179, R179, 0x3, RZ ;  /* 0x00000003b3b37819 */ /* 0x000fe400000012ff */
[----:B------:R-:W-:Y:S01]  /*1acf0*/  LOP3.LUT R122, R27, R30, RZ, 0x3c, !PT ;  /* 0x0000001e1b7a7212 */ /* 0x000fe200078e3cff */
[----:B------:R3:W-:Y:S01]  /*1ad00*/  STSM.16.M88.4 [R41], R8 ;  /* 0x0000000829007844 */ /* 0x0007e20000000200 */
[----:B------:R-:W-:Y:S02]  /*1ad10*/  LOP3.LUT R32, R169, R26, RZ, 0x3c, !PT ;  /* 0x0000001aa9207212 */ /* 0x000fe400078e3cff */
[----:B------:R-:W-:-:S02]  /*1ad20*/  MOV R44, R44 ;  /* 0x0000002c002c7202 */ /* 0x000fc40000000f00 */
[----:B------:R-:W-:Y:S02]  /*1ad30*/  ISETP.NE.AND.EX P6, PT, RZ, UR5, PT, P6 ;  /* 0x00000005ff007c0c */ /* 0x000fe4000bfc5360 */
[----:B------:R-:W-:Y:S01]  /*1ad40*/  MOV R48, R48 ;  /* 0x0000003000307202 */ /* 0x000fe20000000f00 */
[----:B------:R4:W-:Y:S01]  /*1ad50*/  STSM.16.M88.4 [R44], R12 ;  /* 0x0000000c2c007844 */ /* 0x0009e20000000200 */
[----:B------:R-:W-:Y:S02]  /*1ad60*/  F2FP.BF16.F32.PACK_AB R26, R28, R157 ;  /* 0x0000009d1c1a723e */ /* 0x000fe400000010ff */
[----:B------:R-:W-:Y:S02]  /*1ad70*/  F2FP.BF16.F32.PACK_AB R27, R63, R62 ;  /* 0x0000003e3f1b723e */ /* 0x000fe400000010ff */
[----:B------:R-:W-:Y:S02]  /*1ad80*/  LOP3.LUT R106, R177, R106, RZ, 0x3c, !PT ;  /* 0x0000006ab16a7212 */ /* 0x000fe400078e3cff */
[----:B------:R-:W-:Y:S01]  /*1ad90*/  MOV R52, R52 ;  /* 0x0000003400347202 */ /* 0x000fe20000000f00 */
[----:B------:R0:W-:Y:S01]  /*1ada0*/  STSM.16.M88.4 [R48], R24 ;  /* 0x0000001830007844 */ /* 0x0001e20000000200 */
[----:B------:R-:W-:Y:S01]  /*1adb0*/  F2FP.BF16.F32.PACK_AB R28, R65, R154 ;  /* 0x0000009a411c723e */ /* 0x000fe200000010ff */
[----:B--2---:R-:W-:Y:S01]  /*1adc0*/  IMAD.WIDE R6, R217, 0x4, R4 ;  /* 0x00000004d9067825 */ /* 0x004fe200078e0204 */
[----:B------:R-:W-:Y:S01]  /*1add0*/  F2FP.BF16.F32.PACK_AB R30, R69, R68 ;  /* 0x00000044451e723e */ /* 0x000fe200000010ff */
[----:B------:R-:W2:Y:S01]  /*1ade0*/  @P6 LDC.64 R4, c[0x0][0xce0] ;  /* 0x00033800ff046b82 */ /* 0x000ea20000000a00 */
[----:B------:R-:W-:-:S02]  /*1adf0*/  MOV R56, R56 ;  /* 0x0000003800387202 */ /* 0x000fc40000000f00 */
[----:B------:R-:W-:Y:S01]  /*1ae00*/  F2FP.BF16.F32.PACK_AB R81, R83, R82 ;  /* 0x000000525351723e */ /* 0x000fe200000010ff */
[----:B------:R1:W-:Y:S01]  /*1ae10*/  STSM.16.M88.4 [R52], R28 ;  /* 0x0000001c34007844 */ /* 0x0003e20000000200 */
[----:B------:R-:W-:Y:S02]  /*1ae20*/  F2FP.BF16.F32.PACK_AB R88, R89, R88 ;  /* 0x000000585958723e */ /* 0x000fe400000010ff */
[----:B------:R-:W-:Y:S01]  /*1ae30*/  LOP3.LUT R110, R179, R110, RZ, 0x3c, !PT ;  /* 0x0000006eb36e7212 */ /* 0x000fe200078e3cff */
[----:B------:R-:W-:Y:S01]  /*1ae40*/  STSM.16.M88.4 [R56], R72 ;  /* 0x0000004838007844 */ /* 0x000fe20000000200 */
[----:B------:R-:W-:Y:S02]  /*1ae50*/  MOV R60, R60 ;  /* 0x0000003c003c7202 */ /* 0x000fe40000000f00 */
[----:B------:R-:W-:Y:S02]  /*1ae60*/  F2FP.BF16.F32.PACK_AB R82, R85, R84 ;  /* 0x000000545552723e */ /* 0x000fe400000010ff */
[----:B------:R-:W-:-:S02]  /*1ae70*/  F2FP.BF16.F32.PACK_AB R83, R87, R86 ;  /* 0x000000565753723e */ /* 0x000fc400000010ff */
[----:B------:R-:W-:Y:S02]  /*1ae80*/  F2FP.BF16.F32.PACK_AB R89, R91, R90 ;  /* 0x0000005a5b59723e */ /* 0x000fe400000010ff */
[----:B------:R-:W-:Y:S01]  /*1ae90*/  MOV R40, R98 ;  /* 0x0000006200287202 */ /* 0x000fe20000000f00 */
[----:B------:R-:W-:Y:S01]  /*1aea0*/  STSM.16.M88.4 [R60], R80 ;  /* 0x000000503c007844 */ /* 0x000fe20000000200 */
[----:B------:R-:W-:Y:S02]  /*1aeb0*/  F2FP.BF16.F32.PACK_AB R90, R93, R92 ;  /* 0x0000005c5d5a723e */ /* 0x000fe400000010ff */
[----:B------:R-:W-:Y:S02]  /*1aec0*/  F2FP.BF16.F32.PACK_AB R91, R95, R94 ;  /* 0x0000005e5f5b723e */ /* 0x000fe400000010ff */
[----:B------:R-:W-:Y:S02]  /*1aed0*/  F2FP.BF16.F32.PACK_AB R96, R97, R96 ;  /* 0x000000606160723e */ /* 0x000fe400000010ff */
[----:B------:R-:W-:Y:S01]  /*1aee0*/  MOV R102, R102 ;  /* 0x0000006600667202 */ /* 0x000fe20000000f00 */
[----:B------:R-:W-:Y:S01]  /*1aef0*/  STSM.16.M88.4 [R40], R88 ;  /* 0x0000005828007844 */ /* 0x000fe20000000200 */
        /* <DEDUP_REMOVED lines=13> */
[----:B------:R-:W-:Y:S02]  /*1afd0*/  MOV R23, R122 ;  /* 0x0000007a00177202 */ /* 0x000fe40000000f00 */
[----:B------:R-:W-:-:S02]  /*1afe0*/  F2FP.BF16.F32.PACK_AB R113, R153, R152 ;  /* 0x000000989971723e */ /* 0x000fc400000010ff */
[----:B------:R-:W-:Y:S02]  /*1aff0*/  F2FP.BF16.F32.PACK_AB R114, R117, R116 ;  /* 0x000000747572723e */ /* 0x000fe400000010ff */
[----:B------:R-:W-:Y:S02]  /*1b000*/  F2FP.BF16.F32.PACK_AB R115, R156, R155 ;  /* 0x0000009b9c73723e */ /* 0x000fe400000010ff */
[----:B------:R-:W-:Y:S02]  /*1b010*/  F2FP.BF16.F32.PACK_AB R120, R121, R120 ;  /* 0x000000787978723e */ /* 0x000fe400000010ff */
[----:B------:R-:W-:Y:S01]  /*1b020*/  F2FP.BF16.F32.PACK_AB R128, R129, R128 ;  /* 0x000000808180723e */ /* 0x000fe200000010ff */
[----:B------:R-:W-:Y:S01]  /*1b030*/  STSM.16.M88.4 [R110], R112 ;  /* 0x000000706e007844 */ /* 0x000fe20000000200 */
        /* <DEDUP_REMOVED lines=15> */
[----:B------:R-:W-:Y:S01]  /*1b130*/  MOV R32, R32 ;  /* 0x0000002000207202 */ /* 0x000fe20000000f00 */
[----:B------:R-:W-:Y:S01]  /*1b140*/  STSM.16.M88.4 [R23], R136 ;  /* 0x0000008817007844 */ /* 0x000fe20000000200 */
[----:B------:R-:W-:-:S02]  /*1b150*/  F2FP.BF16.F32.PACK_AB R146, R149, R148 ;  /* 0x000000949592723e */ /* 0x000fc400000010ff */
[----:B------:R-:W-:Y:S02]  /*1b160*/  F2FP.BF16.F32.PACK_AB R147, R151, R150 ;  /* 0x000000969793723e */ /* 0x000fe400000010ff */
[----:B------:R-:W-:-:S03]  /*1b170*/  MOV R76, RZ ;  /* 0x000000ff004c7202 */ /* 0x000fc60000000f00 */
[----:B------:R1:W-:Y:S01]  /*1b180*/  STSM.16.M88.4 [R32], R144 ;  /* 0x0000009020007844 */ /* 0x0003e20000000200 */
[----:B------:R-:W-:Y:S01]  /*1b190*/  BAR.SYNC.DEFER_BLOCKING 0x1, 0x100 ;  /* 0x0044000000007b1d */ /* 0x000fe20000010000 */
[----:B--2---:R-:W-:-:S05]  /*1b1a0*/  @P6 IMAD.WIDE R4, R217, 0x4, R4 ;  /* 0x00000004d9046825 */ /* 0x004fca00078e0204 */
[----:B------:R-:W-:Y:S02]  /*1b1b0*/  ULDC UR4, c[0x0][0xb88] ;  /* 0x0002e20000047ab9 */ /* 0x000fe40000000800 */
[----:B------:R-:W-:Y:S01]  /*1b1c0*/  IMAD.U32 R78, RZ, RZ, UR4 ;  /* 0x00000004ff4e7e24 */ /* 0x000fe2000f8e00ff */
[----:B------:R2:W5:Y:S01]  /*1b1d0*/  @P0 LDG.E R76, desc[UR54][R6.64] ;  /* 0x00000036064c0981 */ /* 0x000562000c1e1900 */
[----:B------:R-:W-:-:S04]  /*1b1e0*/  IMAD R3, R214, 0x40, R211 ;  /* 0x00000040d6037824 */ /* 0x000fc800078e02d3 */
[----:B------:R2:W5:Y:S01]  /*1b1f0*/  @P6 LDG.E R78, desc[UR54][R4.64] ;  /* 0x00000036044e6981 */ /* 0x000562000c1e1900 */
[----:B------:R-:W-:-:S03]  /*1b200*/  IMAD.WIDE R20, R3, 0x2, R20 ;  /* 0x0000000203147825 */ /* 0x000fc600078e0214 */
[C---:B---3--:R-:W-:Y:S02]  /*1b210*/  IADD3 R9, P1, R20.reuse, 0x1000, RZ ;  /* 0x0000100014097810 */ /* 0x048fe40007f3e0ff */
[C---:B----4-:R-:W-:Y:S02]  /*1b220*/  IADD3 R13, P2, R20.reuse, 0x2000, RZ ;  /* 0x00002000140d7810 */ /* 0x050fe40007f5e0ff */
[C---:B0-----:R-:W-:Y:S02]  /*1b230*/  IADD3 R25, P3, R20.reuse, 0x3000, RZ ;  /* 0x0000300014197810 */ /* 0x041fe40007f7e0ff */
[----:B-1----:R-:W-:Y:S02]  /*1b240*/  IADD3 R29, P4, R20, 0x4000, RZ ;  /* 0x00004000141d7810 */ /* 0x002fe40007f9e0ff */
        /* <DEDUP_REMOVED lines=16> */
[C---:B------:R-:W-:Y:S02]  /*1b350*/  IADD3 R33, P5, R20.reuse, 0x5000, RZ ;  /* 0x0000500014217810 */ /* 0x040fe40007fbe0ff */
[----:B------:R-:W-:-:S02]  /*1b360*/  IADD3 R37, P1, R20, 0x6000, RZ ;  /* 0x0000600014257810 */ /* 0x000fc40007f3e0ff */
[C---:B------:R-:W-:Y:S02]  /*1b370*/  IADD3 R41, P2, R20.reuse, 0x7000, RZ ;  /* 0x0000700014297810 */ /* 0x040fe40007f5e0ff */
[C---:B------:R-:W-:Y:S02]  /*1b380*/  IADD3 R45, P3, R20.reuse, 0x8000, RZ ;  /* 0x00008000142d7810 */ /* 0x040fe40007f7e0ff */
[----:B------:R-:W-:Y:S02]  /*1b390*/  IADD3 R49, P4, R20, 0x9000, RZ ;  /* 0x0000900014317810 */ /* 0x000fe40007f9e0ff */
[----:B------:R-:W-:Y:S02]  /*1b3a0*/  P2R R10, PR, RZ, 0x20 ;  /* 0x00000020ff0a7803 */ /* 0x000fe40000000000 */
[----:B------:R-:W-:Y:S02]  /*1b3b0*/  LOP3.LUT R32, R33, 0x380, RZ, 0xc0, !PT ;  /* 0x0000038021207812 */ /* 0x000fe400078ec0ff */
[----:B------:R-:W-:-:S02]  /*1b3c0*/  LOP3.LUT R36, R37, 0x380, RZ, 0xc0, !PT ;  /* 0x0000038025247812 */ /* 0x000fc400078ec0ff */
[----:B------:R-:W-:Y:S02]  /*1b3d0*/  LOP3.LUT R40, R41, 0x380, RZ, 0xc0, !PT ;  /* 0x0000038029287812 */ /* 0x000fe400078ec0ff */
[----:B------:R-:W-:Y:S02]  /*1b3e0*/  LOP3.LUT R44, R45, 0x380, RZ, 0xc0, !PT ;  /* 0x000003802d2c7812 */ /* 0x000fe400078ec0ff */
[----:B------:R-:W-:Y:S02]  /*1b3f0*/  LOP3.LUT R48, R49, 0x380, RZ, 0xc0, !PT ;  /* 0x0000038031307812 */ /* 0x000fe400078ec0ff */
[----:B------:R-:W-:Y:S02]  /*1b400*/  IADD3 R53, P5, R20, 0xa000, RZ ;  /* 0x0000a00014357810 */ /* 0x000fe40007fbe0ff */
[----:B------:R-:W-:Y:S02]  /*1b410*/  SHF.R.U64 R32, R32, 0x3, RZ ;  /* 0x0000000320207819 */ /* 0x000fe400000012ff */
[----:B------:R-:W-:-:S02]  /*1b420*/  SHF.R.U64 R36, R36, 0x3, RZ ;  /* 0x0000000324247819 */ /* 0x000fc400000012ff */
[----:B------:R-:W-:Y:S02]  /*1b430*/  LOP3.LUT R52, R53, 0x380, RZ, 0xc0, !PT ;  /* 0x0000038035347812 */ /* 0x000fe400078ec0ff */
[----:B------:R-:W-:Y:S02]  /*1b440*/  SHF.R.U64 R40, R40, 0x3, RZ ;  /* 0x0000000328287819 */ /* 0x000fe400000012ff */
[----:B------:R-:W-:Y:S02]  /*1b450*/  SHF.R.U64 R44, R44, 0x3, RZ ;  /* 0x000000032c2c7819 */ /* 0x000fe400000012ff */
[----:B------:R-:W-:Y:S02]  /*1b460*/  SHF.R.U64 R48, R48, 0x3, RZ ;  /* 0x0000000330307819 */ /* 0x000fe400000012ff */
[----:B------:R-:W-:Y:S02]  /*1b470*/  LOP3.LUT R32, R32, R33, RZ, 0x3c, !PT ;  /* 0x0000002120207212 */ /* 0x000fe400078e3cff */
[----:B------:R-:W-:-:S02]  /*1b480*/  LOP3.LUT R36, R36, R37, RZ, 0x3c, !PT ;  /* 0x0000002524247212 */ /* 0x000fc400078e3cff */
[----:B------:R-:W-:Y:S02]  /*1b490*/  LOP3.LUT R40, R40, R41, RZ, 0x3c, !PT ;  /* 0x0000002928287212 */ /* 0x000fe400078e3cff */
[----:B------:R-:W-:Y:S02]  /*1b4a0*/  LOP3.LUT R44, R44, R45, RZ, 0x3c, !PT ;  /* 0x0000002d2c2c7212 */ /* 0x000fe400078e3cff */
[----:B------:R-:W-:Y:S02]  /*1b4b0*/  LOP3.LUT R48, R48, R49, RZ, 0x3c, !PT ;  /* 0x0000003130307212 */ /* 0x000fe400078e3cff */
[----:B------:R-:W-:Y:S01]  /*1b4c0*/  SHF.R.U64 R52, R52, 0x3, RZ ;  /* 0x0000000334347819 */ /* 0x000fe200000012ff */
[----:B--2---:R-:W-:Y:S06]  /*1b4d0*/  @P6 BRA `(.L_x_2867) ;  /* 0x0000000000106947 */ /* 0x004fec0003800000 */
[----:B------:R-:W-:Y:S05]  /*1b4e0*/  @!P0 BRA `(.L_x_2867) ;  /* 0x00000000000c8947 */ /* 0x000fea0003800000 */
[----:B------:R-:W2:Y:S04]  /*1b4f0*/  LDG.E R3, desc[UR54][R6.64] ;  /* 0x0000003606037981 */ /* 0x000ea8000c1e1900 */
[----:B-----5:R-:W2:Y:S02]  /*1b500*/  LDG.E R78, desc[UR54][R6.64+0x4] ;  /* 0x00000436064e7981 */ /* 0x020ea4000c1e1900 */
[----:B--2---:R-:W-:-:S07]  /*1b510*/  IMAD.IADD R78, R78, 0x1, -R3 ;  /* 0x000000014e4e7824 */ /* 0x004fce00078e0a03 */
.L_x_2867:
[----:B------:R-:W0:Y:S01]  /*1b520*/  SHFL.IDX PT, R4, R221, RZ, 0x1f ;  /* 0x00001fffdd047589 */ /* 0x000e2200000e0000 */
[----:B------:R-:W-:Y:S01]  /*1b530*/  ISETP.NE.AND P6, PT, R10, RZ, PT ;  /* 0x000000ff0a00720c */ /* 0x000fe20003fc5270 */
[--C-:B------:R-:W-:Y:S01]  /*1b540*/  IMAD.X R49, RZ, RZ, R21.reuse, P4 ;  /* 0x000000ffff317224 */ /* 0x100fe200020e0615 */
[----:B------:R-:W-:Y:S01]  /*1b550*/  LOP3.LUT R52, R52, R53, RZ, 0x3c, !PT ;  /* 0x0000003534347212 */ /* 0x000fe200078e3cff */
[--C-:B------:R-:W-:Y:S01]  /*1b560*/  IMAD.X R37, RZ, RZ, R21.reuse, P1 ;  /* 0x000000ffff257224 */ /* 0x100fe200008e0615 */
        /* <DEDUP_REMOVED lines=8> */
[----:B------:R-:W-:-:S02]  /*1b5f0*/  LOP3.LUT R3, R20, 0x380, RZ, 0xc0, !PT ;  /* 0x0000038014037812 */ /* 0x000fc400078ec0ff */
[----:B------:R-:W-:Y:S02]  /*1b600*/  IADD3 R5, P5, R20, 0xf000, RZ ;  /* 0x0000f00014057810 */ /* 0x000fe40007fbe0ff */
[----:B------:R-:W-:Y:S02]  /*1b610*/  LOP3.LUT R56, R57, 0x380, RZ, 0xc0, !PT ;  /* 0x0000038039387812 */ /* 0x000fe400078ec0ff */
[----:B------:R-:W-:Y:S01]  /*1b620*/  LOP3.LUT R60, R61, 0x380, RZ, 0xc0, !PT ;  /* 0x000003803d3c7812 */ /* 0x000fe200078ec0ff */
[----:B------:R-:W-:Y:S01]  /*1b630*/  IMAD.X R73, RZ, RZ, R21, P5 ;  /* 0x000000ffff497224 */ /* 0x000fe200028e0615 */
[----:B------:R-:W-:Y:S02]  /*1b640*/  LOP3.LUT R64, R65, 0x380, RZ, 0xc0, !PT ;  /* 0x0000038041407812 */ /* 0x000fe400078ec0ff */
[----:B------:R-:W-:Y:S02]  /*1b650*/  LOP3.LUT R68, R69, 0x380, RZ, 0xc0, !PT ;  /* 0x0000038045447812 */ /* 0x000fe400078ec0ff */
[----:B0-----:R-:W-:-:S02]  /*1b660*/  ISETP.NE.AND P4, PT, R4, RZ, PT ;  /* 0x000000ff0400720c */ /* 0x001fc40003f85270 */
[----:B------:R-:W-:Y:S02]  /*1b670*/  SHF.R.U64 R3, R3, 0x3, RZ ;  /* 0x0000000303037819 */ /* 0x000fe400000012ff */
[----:B------:R-:W-:Y:S02]  /*1b680*/  LOP3.LUT R4, R5, 0x380, RZ, 0xc0, !PT ;  /* 0x0000038005047812 */ /* 0x000fe400078ec0ff */
[----:B------:R-:W-:Y:S02]  /*1b690*/  SHF.R.U64 R56, R56, 0x3, RZ ;  /* 0x0000000338387819 */ /* 0x000fe400000012ff */
[----:B------:R-:W-:Y:S02]  /*1b6a0*/  SHF.R.U64 R60, R60, 0x3, RZ ;  /* 0x000000033c3c7819 */ /* 0x000fe400000012ff */
[----:B------:R-:W-:Y:S02]  /*1b6b0*/  SHF.R.U64 R64, R64, 0x3, RZ ;  /* 0x0000000340407819 */ /* 0x000fe400000012ff */
[----:B------:R-:W-:-:S02]  /*1b6c0*/  SHF.R.U64 R68, R68, 0x3, RZ ;  /* 0x0000000344447819 */ /* 0x000fc400000012ff */
[----:B------:R-:W-:Y:S02]  /*1b6d0*/  LOP3.LUT R20, R3, R20, RZ, 0x3c, !PT ;  /* 0x0000001403147212 */ /* 0x000fe400078e3cff */
        /* <DEDUP_REMOVED lines=11> */
[----:B------:R-:W-:Y:S02]  /*1b790*/  SHF.R.S32.HI R23, RZ, 0x1f, R216 ;  /* 0x0000001fff177819 */ /* 0x000fe400000114d8 */
[----:B------:R-:W-:Y:S02]  /*1b7a0*/  SEL R85, R217, RZ, !P0 ;  /* 0x000000ffd9557207 */ /* 0x000fe40004000000 */
[----:B------:R-:W-:Y:S02]  /*1b7b0*/  SEL R79, R3, RZ, !P0 ;  /* 0x000000ff034f7207 */ /* 0x000fe40004000000 */
[----:B-----5:R-:W-:Y:S01]  /*1b7c0*/  SHF.R.S32.HI R77, RZ, 0x1f, R76 ;  /* 0x0000001fff4d7819 */ /* 0x020fe2000001144c */
[----:B------:R-:W-:Y:S06]  /*1b7d0*/  @P4 BRA `(.L_x_2868) ;  /* 0x00000000005c4947 */ /* 0x000fec0003800000 */
[----:B------:R-:W-:Y:S01]  /*1b7e0*/  ULDC.64 UR4, c[0x0][0xc70] ;  /* 0x00031c0000047ab9 */ /* 0x000fe20000000a00 */
[----:B------:R-:W-:Y:S02]  /*1b7f0*/  IMAD.MOV R6, RZ, RZ, -R195 ;  /* 0x000000ffff067224 */ /* 0x000fe400078e0ac3 */
[----:B------:R-:W-:Y:S02]  /*1b800*/  IMAD R3, R23, UR4, RZ ;  /* 0x0000000417037c24 */ /* 0x000fe4000f8e02ff */
[----:B------:R-:W-:Y:S01]  /*1b810*/  IMAD.WIDE.U32 R4, R216, UR4, R76 ;  /* 0x00000004d8047c25 */ /* 0x000fe2000f8e004c */
[----:B------:R-:W-:-:S03]  /*1b820*/  ISETP.NE.AND P0, PT, R185, R6, PT ;  /* 0x00000006b900720c */ /* 0x000fc60003f05270 */
[----:B------:R-:W-:Y:S01]  /*1b830*/  IMAD R3, R216, UR5, R3 ;  /* 0x00000005d8037c24 */ /* 0x000fe2000f8e0203 */
[----:B------:R-:W-:Y:S01]  /*1b840*/  ULDC.64 UR4, c[0x0][0xc78] ;  /* 0x00031e0000047ab9 */ /* 0x000fe20000000a00 */
[----:B------:R-:W-:Y:S02]  /*1b850*/  IMAD R11, R219, 0x40, R193 ;  /* 0x00000040db0b7824 */ /* 0x000fe400078e02c1 */
[----:B------:R-:W-:Y:S02]  /*1b860*/  IMAD.IADD R5, R5, 0x1, R3 ;  /* 0x0000000105057824 */ /* 0x000fe400078e0203 */
[----:B------:R-:W-:Y:S01]  /*1b870*/  IMAD R3, R79, UR4, RZ ;  /* 0x000000044f037c24 */ /* 0x000fe2000f8e02ff */
[----:B------:R-:W-:Y:S01]  /*1b880*/  SHF.R.S32.HI R7, RZ, 0x1f, R11 ;  /* 0x0000001fff077819 */ /* 0x000fe2000001140b */
[----:B------:R-:W-:Y:S01]  /*1b890*/  IMAD.WIDE.U32 R4, R85, UR4, R4 ;  /* 0x0000000455047c25 */ /* 0x000fe2000f8e0004 */
[----:B------:R-:W-:-:S03]  /*1b8a0*/  ISETP.GE.OR P1, PT, R11, R78, P0 ;  /* 0x0000004e0b00720c */ /* 0x000fc60000726670 */
[----:B------:R-:W-:Y:S01]  /*1b8b0*/  IMAD R10, R85, UR5, R3 ;  /* 0x00000005550a7c24 */ /* 0x000fe2000f8e0203 */
[C---:B------:R-:W-:Y:S01]  /*1b8c0*/  IADD3 R6, P2, R11.reuse, R4, RZ ;  /* 0x000000040b067210 */ /* 0x040fe20007f5e0ff */
[----:B------:R-:W-:Y:S01]  /*1b8d0*/  VIADD R3, R11, 0x8 ;  /* 0x000000080b037836 */ /* 0x000fe20000000000 */
[----:B------:R-:W-:Y:S02]  /*1b8e0*/  ULDC.64 UR4, c[0x0][0xc40] ;  /* 0x0003100000047ab9 */ /* 0x000fe40000000a00 */
[----:B------:R-:W-:Y:S02]  /*1b8f0*/  IADD3.X R7, R7, R5, R10, P2, !PT ;  /* 0x0000000507077210 */ /* 0x000fe400017fe40a */
[----:B------:R-:W-:Y:S02]  /*1b900*/  ISETP.GE.OR P0, PT, R3, R78, P0 ;  /* 0x0000004e0300720c */ /* 0x000fe40000706670 */
[----:B------:R-:W-:-:S04]  /*1b910*/  LEA R4, P2, R6, UR4, 0x2 ;  /* 0x0000000406047c11 */ /* 0x000fc8000f8410ff */
[----:B------:R-:W-:-:S05]  /*1b920*/  LEA.HI.X R5, R6, UR5, R7, 0x2, P2 ;  /* 0x0000000506057c11 */ /* 0x000fca00090f1407 */
[----:B------:R0:W-:Y:S04]  /*1b930*/  @!P1 STG.E desc[UR54][R4.64], R2 ;  /* 0x0000000204009986 */ /* 0x0001e8000c101936 */
[----:B------:R0:W-:Y:S02]  /*1b940*/  @!P0 STG.E desc[UR54][R4.64+0x20], R0 ;  /* 0x0000200004008986 */ /* 0x0001e4000c101936 */
.L_x_2868:
[----:B------:R-:W1:Y:S01]  /*1b950*/  LDC R86, c[0x0][0xb8c] ;  /* 0x0002e300ff567b82 */ /* 0x000e620000000800 */
[----:B------:R-:W-:Y:S01]  /*1b960*/  ULDC.64 UR4, c[0x0][0xba0] ;  /* 0x0002e80000047ab9 */ /* 0x000fe20000000a00 */
[----:B0-----:R0:W5:Y:S01]  /*1b970*/  LD.E.128 R4, desc[UR54][R20.64] ;  /* 0x0000003614047980 */ /* 0x001162000c101d00 */
[--C-:B------:R-:W-:Y:S01]  /*1b980*/  SHF.R.S32.HI R3, RZ, 0x1f, R211.reuse ;  /* 0x0000001fff037819 */ /* 0x100fe200000114d3 */
[----:B------:R-:W-:Y:S02]  /*1b990*/  IMAD.MOV.U32 R2, RZ, RZ, R211 ;  /* 0x000000ffff027224 */ /* 0x000fe400078e00d3 */
[----:B------:R-:W5:Y:S02]  /*1b9a0*/  LD.E.128 R8, desc[UR54][R8.64] ;  /* 0x0000003608087980 */ /* 0x000f64000c101d00 */
[----:B------:R-:W-:Y:S02]  /*1b9b0*/  IMAD.WIDE.U32 R2, R76, UR4, R2 ;  /* 0x000000044c027c25 */ /* 0x000fe4000f8e0002 */
[----:B------:R-:W5:Y:S02]  /*1b9c0*/  LD.E.128 R12, desc[UR54][R12.64] ;  /* 0x000000360c0c7980 */ /* 0x000f64000c101d00 */
[----:B0-----:R-:W-:-:S02]  /*1b9d0*/  IMAD R21, R77, UR4, RZ ;  /* 0x000000044d157c24 */ /* 0x001fc4000f8e02ff */
[----:B------:R-:W5:Y:S02]  /*1b9e0*/  LD.E.128 R24, desc[UR54][R24.64] ;  /* 0x0000003618187980 */ /* 0x000f64000c101d00 */
[----:B------:R-:W-:Y:S01]  /*1b9f0*/  IMAD R21, R76, UR5, R21 ;  /* 0x000000054c157c24 */ /* 0x000fe2000f8e0215 */
[----:B------:R-:W-:Y:S01]  /*1ba00*/  ULDC.64 UR4, c[0x0][0xbe0] ;  /* 0x0002f80000047ab9 */ /* 0x000fe20000000a00 */
[----:B------:R-:W5:Y:S02]  /*1ba10*/  LD.E.128 R28, desc[UR54][R28.64] ;  /* 0x000000361c1c7980 */ /* 0x000f64000c101d00 */
[----:B------:R-:W-:Y:S02]  /*1ba20*/  IMAD.IADD R3, R3, 0x1, R21 ;  /* 0x0000000103037824 */ /* 0x000fe400078e0215 */
[----:B------:R-:W-:Y:S01]  /*1ba30*/  IMAD R21, R23, UR4, RZ ;  /* 0x0000000417157c24 */ /* 0x000fe2000f8e02ff */
[----:B------:R-:W-:Y:S01]  /*1ba40*/  IADD3 R23, R211, 0x40, RZ ;  /* 0x00000040d3177810 */ /* 0x000fe20007ffe0ff */
[----:B------:R-:W5:Y:S03]  /*1ba50*/  LD.E.128 R32, desc[UR54][R32.64] ;  /* 0x0000003620207980 */ /* 0x000f66000c101d00 */
[----:B-1----:R-:W-:Y:S01]  /*1ba60*/  ISETP.GE.AND P3, PT, R23, R86, PT ;  /* 0x000000561700720c */ /* 0x002fe20003f66270 */
[----:B------:R-:W5:Y:S01]  /*1ba70*/  LD.E.128 R36, desc[UR54][R36.64] ;  /* 0x0000003624247980 */ /* 0x000f62000c101d00 */
[----:B------:R-:W-:-:S02]  /*1ba80*/  IMAD R77, R219, -0x40, R78 ;  /* 0xffffffc0db4d7824 */ /* 0x000fc400078e024e */
[----:B------:R-:W-:Y:S01]  /*1ba90*/  VIADD R0, R214, 0x20 ;  /* 0x00000020d6007836 */ /* 0x000fe20000000000 */
[----:B------:R-:W5:Y:S01]  /*1baa0*/  LD.E.128 R40, desc[UR54][R40.64] ;  /* 0x0000003628287980 */ /* 0x000f62000c101d00 */
[C---:B------:R-:W-:Y:S01]  /*1bab0*/  IMAD R21, R216.reuse, UR5, R21 ;  /* 0x00000005d8157c24 */ /* 0x040fe2000f8e0215 */
[----:B------:R-:W-:Y:S01]  /*1bac0*/  SEL R20, RZ, 0xffffffff, P3 ;  /* 0xffffffffff147807 */ /* 0x000fe20001800000 */
[----:B------:R-:W-:Y:S01]  /*1bad0*/  IMAD.WIDE.U32 R2, R216, UR4, R2 ;  /* 0x00000004d8027c25 */ /* 0x000fe2000f8e0002 */
[----:B------:R-:W5:Y:S01]  /*1bae0*/  LD.E.128 R44, desc[UR54][R44.64] ;  /* 0x000000362c2c7980 */ /* 0x000f62000c101d00 */
[C---:B------:R-:W-:Y:S01]  /*1baf0*/  ISETP.GE.AND P2, PT, R211.reuse, R86, PT ;  /* 0x00000056d300720c */ /* 0x040fe20003f46270 */
[----:B------:R-:W-:Y:S02]  /*1bb00*/  ULDC.64 UR4, c[0x0][0xbe8] ;  /* 0x0002fa0000047ab9 */ /* 0x000fe40000000a00 */
[----:B------:R-:W5:Y:S01]  /*1bb10*/  LD.E.128 R48, desc[UR54][R48.64] ;  /* 0x0000003630307980 */ /* 0x000f62000c101d00 */
[----:B------:R-:W-:-:S03]  /*1bb20*/  VIADD R80, R211, 0x80 ;  /* 0x00000080d3507836 */ /* 0x000fc60000000000 */
[----:B------:R-:W5:Y:S01]  /*1bb30*/  LD.E.128 R52, desc[UR54][R52.64] ;  /* 0x0000003634347980 */ /* 0x000f62000c101d00 */
[----:B------:R-:W-:-:S03]  /*1bb40*/  VIADD R81, R211, 0xc0 ;  /* 0x000000c0d3517836 */ /* 0x000fc60000000000 */
        /* <DEDUP_REMOVED lines=74> */
.L_x_2870:
[----:B------:R-:W-:Y:S05]  /*1bff0*/  BSYNC B1 ;  /* 0x0000000000017941 */ /* 0x000fea0003800000 */
.L_x_2869:
        /* <DEDUP_REMOVED lines=31> */
.L_x_2866:
[----:B------:R-:W-:Y:S01]  /*1c1f0*/  ULDC.64 UR4, c[0x0][0xcd8] ;  /* 0x0003360000047ab9 */ /* 0x000fe20000000a00 */
[----:B------:R-:W2:Y:S01]  /*1c200*/  LDC.64 R2, c[0x0][0xcd8] ;  /* 0x00033600ff027b82 */ /* 0x000ea20000000a00 */
[----:B------:R-:W-:Y:S01]  /*1c210*/  ISETP.NE.U32.AND P0, PT, RZ, UR4, PT ;  /* 0x00000004ff007c0c */ /* 0x000fe2000bf05070 */
[----:B------:R-:W-:-:S03]  /*1c220*/  IMAD.MOV.U32 R7, RZ, RZ, RZ ;  /* 0x000000ffff077224 */ /* 0x000fc600078e00ff */
[----:B------:R-:W-:Y:S01]  /*1c230*/  ISETP.NE.AND.EX P0, PT, RZ, UR5, PT, P0 ;  /* 0x00000005ff007c0c */ /* 0x000fe2000bf05300 */
[----:B------:R-:W-:Y:S02]  /*1c240*/  ULDC.64 UR4, c[0x0][0xce0] ;  /* 0x0003380000047ab9 */ /* 0x000fe40000000a00 */
[----:B------:R-:W-:Y:S01]  /*1c250*/  ISETP.NE.U32.AND P1, PT, RZ, UR4, PT ;  /* 0x00000004ff007c0c */ /* 0x000fe2000bf25070 */
[----:B------:R-:W3:Y:S03]  /*1c260*/  LDC R12, c[0x0][0xb8c] ;  /* 0x0002e300ff0c7b82 */ /* 0x000ee60000000800 */
[----:B------:R-:W-:Y:S01]  /*1c270*/  ISETP.NE.AND.EX P1, PT, RZ, UR5, PT, P1 ;  /* 0x00000005ff007c0c */ /* 0x000fe2000bf25310 */
[----:B--2---:R-:W-:-:S12]  /*1c280*/  IMAD.WIDE R2, R217, 0x4, R2 ;  /* 0x00000004d9027825 */ /* 0x004fd800078e0202 */
[----:B------:R-:W2:Y:S01]  /*1c290*/  @P1 LDC.64 R4, c[0x0][0xce0] ;  /* 0x00033800ff041b82 */ /* 0x000ea20000000a00 */
[----:B------:R-:W-:Y:S02]  /*1c2a0*/  ULDC UR4, c[0x0][0xb88] ;  /* 0x0002e20000047ab9 */ /* 0x000fe40000000800 */
[----:B------:R-:W-:Y:S01]  /*1c2b0*/  IMAD.U32 R0, RZ, RZ, UR4 ;  /* 0x00000004ff007e24 */ /* 0x000fe2000f8e00ff */
[----:B------:R4:W5:Y:S01]  /*1c2c0*/  @P0 LDG.E R7, desc[UR54][R2.64] ;  /* 0x0000003602070981 */ /* 0x000962000c1e1900 */
[----:B--2---:R-:W-:-:S05]  /*1c2d0*/  @P1 IMAD.WIDE R4, R217, 0x4, R4 ;  /* 0x00000004d9041825 */ /* 0x004fca00078e0204 */
[----:B------:R4:W5:Y:S01]  /*1c2e0*/  @P1 LDG.E R0, desc[UR54][R4.64] ;  /* 0x0000003604001981 */ /* 0x000962000c1e1900 */
[----:B------:R-:W-:Y:S01]  /*1c2f0*/  ISETP.GT.AND P2, PT, R233, 0x3f, PT ;  /* 0x0000003fe900780c */ /* 0x000fe20003f44270 */
[----:B---3--:R-:W-:-:S12]  /*1c300*/  @P1 BRA `(.L_x_2872) ;  /* 0x0000000000101947 */ /* 0x008fd80003800000 */
[----:B------:R-:W-:Y:S05]  /*1c310*/  @!P0 BRA `(.L_x_2872) ;  /* 0x00000000000c8947 */ /* 0x000fea0003800000 */
[----:B----4-:R-:W2:Y:S04]  /*1c320*/  LDG.E R5, desc[UR54][R2.64] ;  /* 0x0000003602057981 */ /* 0x010ea8000c1e1900 */
[----:B-----5:R-:W2:Y:S02]  /*1c330*/  LDG.E R0, desc[UR54][R2.64+0x4] ;  /* 0x0000043602007981 */ /* 0x020ea4000c1e1900 */
[----:B--2---:R-:W-:-:S07]  /*1c340*/  IMAD.IADD R0, R0, 0x1, -R5 ;  /* 0x0000000100007824 */ /* 0x004fce00078e0a05 */
.L_x_2872:
[----:B----4-:R-:W-:Y:S01]  /*1c350*/  SHF.R.S32.HI R2, RZ, 0x1f, R217 ;  /* 0x0000001fff027819 */ /* 0x010fe200000114d9 */
[----:B------:R-:W-:Y:S01]  /*1c360*/  BSSY B1, `(.L_x_2873) ;  /* 0x000001d000017945 */ /* 0x000fe20003800000 */
[----:B------:R-:W-:Y:S02]  /*1c370*/  SHF.R.S32.HI R8, RZ, 0x1f, R216 ;  /* 0x0000001fff087819 */ /* 0x000fe400000114d8 */
[----:B------:R-:W-:Y:S02]  /*1c380*/  SHF.R.S32.HI R10, RZ, 0x1f, R211 ;  /* 0x0000001fff0a7819 */ /* 0x000fe400000114d3 */
[----:B------:R-:W-:Y:S02]  /*1c390*/  SEL R11, R217, RZ, !P0 ;  /* 0x000000ffd90b7207 */ /* 0x000fe40004000000 */
[----:B------:R-:W-:Y:S02]  /*1c3a0*/  SEL R9, R2, RZ, !P0 ;  /* 0x000000ff02097207 */ /* 0x000fe40004000000 */
[----:B-----5:R-:W-:Y:S01]  /*1c3b0*/  SHF.R.S32.HI R6, RZ, 0x1f, R7 ;  /* 0x0000001fff067819 */ /* 0x020fe20000011407 */
[----:B------:R-:W-:Y:S06]  /*1c3c0*/  @P2 BRA `(.L_x_2874) ;  /* 0x0000000000582947 */ /* 0x000fec0003800000 */
[----:B------:R-:W2:Y:S02]  /*1c3d0*/  S2R R2, SR_TID.X ;  /* 0x0000000000027919 */ /* 0x000ea40000002100 */
[----:B--2---:R-:W-:-:S04]  /*1c3e0*/  IMAD R2, R219, 0x40, R2 ;  /* 0x00000040db027824 */ /* 0x004fc800078e0202 */
[----:B------:R-:W-:-:S05]  /*1c3f0*/  VIADD R3, R2, 0xffffff80 ;  /* 0xffffff8002037836 */ /* 0x000fca0000000000 */
[----:B------:R-:W-:-:S13]  /*1c400*/  ISETP.GE.AND P0, PT, R3, R0, PT ;  /* 0x000000000300720c */ /* 0x000fda0003f06270 */
[----:B------:R-:W-:Y:S05]  /*1c410*/  @P0 BRA `(.L_x_2874) ;  /* 0x0000000000440947 */ /* 0x000fea0003800000 */
[C---:B------:R-:W-:Y:S01]  /*1c420*/  IADD3 R2, P0, R3.reuse, R7, RZ ;  /* 0x0000000703027210 */ /* 0x040fe20007f1e0ff */
        /* <DEDUP_REMOVED lines=16> */
.L_x_2874:
[----:B------:R-:W-:Y:S05]  /*1c530*/  BSYNC B1 ;  /* 0x0000000000017941 */ /* 0x000fea0003800000 */
.L_x_2873:
[----:B------:R-:W-:Y:S01]  /*1c540*/  ULDC.64 UR4, c[0x0][0xba0] ;  /* 0x0002e80000047ab9 */ /* 0x000fe20000000a00 */
[----:B------:R-:W-:Y:S01]  /*1c550*/  IMAD.MOV.U32 R2, RZ, RZ, R211 ;  /* 0x000000ffff027224 */ /* 0x000fe200078e00d3 */
[----:B------:R-:W-:Y:S01]  /*1c560*/  ISETP.GE.AND P2, PT, R211, R12, PT ;  /* 0x0000000cd300720c */ /* 0x000fe20003f46270 */
[----:B--2---:R-:W-:Y:S01]  /*1c570*/  IMAD.MOV.U32 R3, RZ, RZ, R10 ;  /* 0x000000ffff037224 */ /* 0x004fe200078e000a */
[----:B------:R-:W-:Y:S01]  /*1c580*/  BSSY B1, `(.L_x_2875) ;  /* 0x000004d000017945 */ /* 0x000fe20003800000 */
[----:B------:R-:W-:Y:S02]  /*1c590*/  IMAD R4, R6, UR4, RZ ;  /* 0x0000000406047c24 */ /* 0x000fe4000f8e02ff */
[----:B------:R-:W-:-:S04]  /*1c5a0*/  IMAD.WIDE.U32 R2, R7, UR4, R2 ;  /* 0x0000000407027c25 */ /* 0x000fc8000f8e0002 */
[----:B------:R-:W-:Y:S02]  /*1c5b0*/  VIADD R13, R211, 0x40 ;  /* 0x00000040d30d7836 */ /* 0x000fe40000000000 */
[----:B------:R-:W-:Y:S01]  /*1c5c0*/  IMAD R7, R7, UR5, R4 ;  /* 0x0000000507077c24 */ /* 0x000fe2000f8e0204 */
[----:B------:R-:W-:Y:S01]  /*1c5d0*/  ULDC.64 UR4, c[0x0][0xbe0] ;  /* 0x0002f80000047ab9 */ /* 0x000fe20000000a00 */
[----:B------:R-:W-:Y:S01]  /*1c5e0*/  VIADD R15, R211, 0x80 ;  /* 0x00000080d30f7836 */ /* 0x000fe20000000000 */
[----:B------:R-:W-:Y:S01]  /*1c5f0*/  ISETP.GE.AND P0, PT, R13, R12, PT ;  /* 0x0000000c0d00720c */ /* 0x000fe20003f06270 */
[----:B------:R-:W-:Y:S02]  /*1c600*/  IMAD R5, R8, UR4, RZ ;  /* 0x0000000408057c24 */ /* 0x000fe4000f8e02ff */
[----:B------:R-:W-:Y:S01]  /*1c610*/  IMAD.IADD R3, R3, 0x1, R7 ;  /* 0x0000000103037824 */ /* 0x000fe200078e0207 */
[----:B------:R-:W-:Y:S01]  /*1c620*/  SEL R4, RZ, 0xffffffff, P0 ;  /* 0xffffffffff047807 */ /* 0x000fe20000000000 */
[----:B------:R-:W-:-:S02]  /*1c630*/  IMAD R7, R219, -0x40, R0 ;  /* 0xffffffc0db077824 */ /* 0x000fc400078e0200 */
[C---:B------:R-:W-:Y:S02]  /*1c640*/  IMAD R5, R216.reuse, UR5, R5 ;  /* 0x00000005d8057c24 */ /* 0x040fe4000f8e0205 */
[----:B------:R-:W-:Y:S01]  /*1c650*/  IMAD.WIDE.U32 R2, R216, UR4, R2 ;  /* 0x00000004d8027c25 */ /* 0x000fe2000f8e0002 */
[CC--:B------:R-:W-:Y:S01]  /*1c660*/  ISETP.GE.AND P1, PT, R214.reuse, R7.reuse, PT ;  /* 0x00000007d600720c */ /* 0x0c0fe20003f26270 */
[----:B------:R-:W-:Y:S02]  /*1c670*/  ULDC.64 UR4, c[0x0][0xbe8] ;  /* 0x0002fa0000047ab9 */ /* 0x000fe40000000a00 */
[----:B------:R-:W-:Y:S02]  /*1c680*/  VIADD R0, R214, 0x20 ;  /* 0x00000020d6007836 */ /* 0x000fe40000000000 */
[----:B------:R-:W-:Y:S02]  /*1c690*/  VIADD R21, R211, 0xc0 ;  /* 0x000000c0d3157836 */ /* 0x000fe40000000000 */
[----:B------:R-:W-:Y:S01]  /*1c6a0*/  IMAD.IADD R3, R3, 0x1, R5 ;  /* 0x0000000103037824 */ /* 0x000fe200078e0205 */
[----:B------:R-:W-:Y:S01]  /*1c6b0*/  ISETP.GE.AND P0, PT, R0, R7, PT ;  /* 0x000000070000720c */ /* 0x000fe20003f06270 */
[----:B------:R-:W-:Y:S01]  /*1c6c0*/  IMAD.SHL.U32 R5, R4, 0x2, RZ ;  /* 0x0000000204057824 */ /* 0x000fe200078e00ff */
[----:B------:R-:W-:Y:S01]  /*1c6d0*/  SEL R0, RZ, 0x1, P2 ;  /* 0x00000001ff007807 */ /* 0x000fe20001000000 */
[----:B------:R-:W-:Y:S01]  /*1c6e0*/  VIADD R23, R211, 0x100 ;  /* 0x00000100d3177836 */ /* 0x000fe20000000000 */
[-C--:B------:R-:W-:Y:S01]  /*1c6f0*/  ISETP.GE.AND P2, PT, R15, R12.reuse, PT ;  /* 0x0000000c0f00720c */ /* 0x080fe20003f46270 */
[----:B------:R-:W-:Y:S01]  /*1c700*/  VIADD R25, R211, 0x140 ;  /* 0x00000140d3197836 */ /* 0x000fe20000000000 */
[----:B------:R-:W-:Y:S01]  /*1c710*/  ISETP.GE.AND P3, PT, R21, R12, PT ;  /* 0x0000000c1500720c */ /* 0x000fe20003f66270 */
[----:B------:R-:W-:Y:S01]  /*1c720*/  VIADD R7, R211, 0x180 ;  /* 0x00000180d3077836 */ /* 0x000fe20000000000 */
[----:B------:R-:W-:-:S02]  /*1c730*/  LOP3.LUT R0, R5, 0x2, R0, 0xe2, !PT ;  /* 0x0000000205007812 */ /* 0x000fc400078ee200 */
[----:B------:R-:W-:Y:S02]  /*1c740*/  SEL R5, RZ, 0x4, P2 ;  /* 0x00000004ff057807 */ /* 0x000fe40001000000 */
[----:B------:R-:W-:Y:S02]  /*1c750*/  SEL R4, RZ, 0x8, P3 ;  /* 0x00000008ff047807 */ /* 0x000fe40001800000 */
[-C--:B------:R-:W-:Y:S02]  /*1c760*/  ISETP.GE.AND P2, PT, R23, R12.reuse, PT ;  /* 0x0000000c1700720c */ /* 0x080fe40003f46270 */
[----:B------:R-:W-:Y:S02]  /*1c770*/  ISETP.GE.AND P3, PT, R25, R12, PT ;  /* 0x0000000c1900720c */ /* 0x000fe40003f66270 */
[----:B------:R-:W-:Y:S01]  /*1c780*/  LOP3.LUT R4, R4, R0, R5, 0xfe, !PT ;  /* 0x0000000004047212 */ /* 0x000fe200078efe05 */
[----:B------:R-:W-:Y:S01]  /*1c790*/  IMAD R0, R9, UR4, RZ ;  /* 0x0000000409007c24 */ /* 0x000fe2000f8e02ff */
[----:B------:R-:W-:Y:S01]  /*1c7a0*/  ISETP.GE.AND P4, PT, R7, R12, PT ;  /* 0x0000000c0700720c */ /* 0x000fe20003f86270 */
[----:B------:R-:W-:Y:S01]  /*1c7b0*/  VIADD R7, R211, 0x1c0 ;  /* 0x000001c0d3077836 */ /* 0x000fe20000000000 */
[----:B------:R-:W-:Y:S01]  /*1c7c0*/  SEL R5, RZ, 0x10, P2 ;  /* 0x00000010ff057807 */ /* 0x000fe20001000000 */
[----:B------:R-:W-:Y:S01]  /*1c7d0*/  IMAD R9, R11, UR5, R0 ;  /* 0x000000050b097c24 */ /* 0x000fe2000f8e0200 */
[----:B------:R-:W-:-:S02]  /*1c7e0*/  SEL R6, RZ, 0x20, P3 ;  /* 0x00000020ff067807 */ /* 0x000fc40001800000 */
[----:B------:R-:W-:Y:S02]  /*1c7f0*/  ISETP.GE.AND P2, PT, R7, R12, PT ;  /* 0x0000000c0700720c */ /* 0x000fe40003f46270 */
[----:B------:R-:W-:Y:S01]  /*1c800*/  LOP3.LUT R27, R6, R4, R5, 0xfe, !PT ;  /* 0x00000004061b7212 */ /* 0x000fe200078efe05 */
[----:B------:R-:W-:Y:S01]  /*1c810*/  IMAD.WIDE.U32 R4, R11, UR4, R2 ;  /* 0x000000040b047c25 */ /* 0x000fe2000f8e0002 */
[----:B------:R-:W-:Y:S02]  /*1c820*/  SEL R6, RZ, 0x40, P4 ;  /* 0x00000040ff067807 */ /* 0x000fe40002000000 */
[--C-:B------:R-:W-:Y:S01]  /*1c830*/  SHF.R.S32.HI R7, RZ, 0x1f, R214.reuse ;  /* 0x0000001fff077819 */ /* 0x100fe200000114d6 */
[----:B------:R-:W-:Y:S01]  /*1c840*/  IMAD.IADD R11, R5, 0x1, R9 ;  /* 0x00000001050b7824 */ /* 0x000fe200078e0209 */
[----:B------:R-:W-:Y:S01]  /*1c850*/  LOP3.LUT R27, R27, R6, RZ, 0xfc, !PT ;  /* 0x000000061b1b7212 */ /* 0x000fe200078efcff */
[----:B------:R-:W-:Y:S01]  /*1c860*/  IMAD.MOV.U32 R6, RZ, RZ, R214 ;  /* 0x000000ffff067224 */ /* 0x000fe200078e00d6 */
[----:B------:R-:W-:-:S03]  /*1c870*/  SEL R0, RZ, 0x80, P2 ;  /* 0x00000080ff007807 */ /* 0x000fc60001000000 */
        /* <DEDUP_REMOVED lines=29> */
.L_x_2876:
[----:B------:R-:W-:Y:S05]  /*1ca50*/  BSYNC B1 ;  /* 0x0000000000017941 */ /* 0x000fea0003800000 */
.L_x_2875:
        /* <DEDUP_REMOVED lines=29> */
.L_x_2871:
[----:B------:R-:W-:Y:S05]  /*1cc30*/  BSYNC B0 ;  /* 0x0000000000007941 */ /* 0x000fea0003800000 */
.L_x_2865:
[----:B------:R-:W-:Y:S02]  /*1cc40*/  ULDC UR4, c[0x0][0xd14] ;  /* 0x0003450000047ab9 */ /* 0x000fe40000000800 */
[----:B-1----:R-:W-:-:S13]  /*1cc50*/  ISETP.GE.AND P0, PT, R191, UR4, PT ;  /* 0x00000004bf007c0c */ /* 0x002fda000bf06270 */
[----:B------:R-:W-:Y:S05]  /*1cc60*/  @!P0 BRA `(.L_x_2877) ;  /* 0xfffffe44004c8947 */ /* 0x000fea000383ffff */
[----:B------:R-:W-:Y:S05]  /*1cc70*/  BRA `(.L_x_2667) ;  /* 0x0000006c00787947 */ /* 0x000fea0003800000 */
.L_x_2665:
[----:B------:R-:W-:-:S08]  /*1cc80*/  NOP ;  /* 0x0000000000007918 */ /* 0x000fd00000000000 */
[----:B0-----:R-:W0:-:S00]  /*1cc90*/  USETMAXREG.DEALLOC.CTAPOOL 0x18 ;  /* 0x00000018000079c8 */ /* 0x001e0000080e0500 */
        /* <DEDUP_REMOVED lines=25> */
[----:B--2---:R-:W1:Y:S02]  /*1ce30*/  SHFL.UP PT, R4, R7, 0x1, RZ ;  /* 0x0420000007047989 */ /* 0x004e6400000e00ff */
[----:B-1----:R-:W-:-:S04]  /*1ce40*/  SEL R4, R4, RZ, P1 ;  /* 0x000000ff04047207 */ /* 0x002fc80000800000 */
[----:B------:R-:W-:-:S05]  /*1ce50*/  IADD3 R4, R7, R4, RZ ;  /* 0x0000000407047210 */ /* 0x000fca0007ffe0ff */
        /* <DEDUP_REMOVED lines=30> */
.L_x_2882:
        /* <DEDUP_REMOVED lines=16> */
.L_x_2881:
[----:B------:R-:W-:Y:S05]  /*1d140*/  BSYNC B0 ;  /* 0x0000000000007941 */ /* 0x000fea0003800000 */
.L_x_2880:
        /* <DEDUP_REMOVED lines=26> */
.L_x_2878:
        /* <DEDUP_REMOVED lines=18> */
[----:B0-----:R-:W-:-:S05]  /*1d410*/  IADD3 R13, R4, -0x1, RZ ;  /* 0xffffffff040d7810 */ /* 0x001fca0007ffe0ff */
[----:B------:R2:W3:Y:S02]  /*1d420*/  SHFL.IDX PT, R16, R6, R13, 0x1f ;  /* 0x00001f0d06107589 */ /* 0x0004e400000e0000 */
.L_x_2883:
[----:B-1----:R-:W-:Y:S02]  /*1d430*/  IMAD.MOV R2, RZ, RZ, -R3 ;  /* 0x000000ffff027224 */ /* 0x002fe400078e0a03 */
[----:B---3--:R-:W-:Y:S02]  /*1d440*/  IMAD R16, R16, UR4, R5 ;  /* 0x0000000410107c24 */ /* 0x008fe4000f8e0205 */
[----:B------:R-:W-:Y:S02]  /*1d450*/  IMAD R5, R2, R11, RZ ;  /* 0x0000000b02057224 */ /* 0x000fe400078e02ff */
[----:B------:R-:W-:-:S04]  /*1d460*/  IMAD.MOV.U32 R2, RZ, RZ, RZ ;  /* 0x000000ffff027224 */ /* 0x000fc800078e00ff */
[----:B------:R-:W-:Y:S01]  /*1d470*/  IMAD.HI.U32 R3, R3, R5, R2 ;  /* 0x0000000503037227 */ /* 0x000fe200078e0002 */
[----:B------:R-:W-:Y:S02]  /*1d480*/  IADD3 R2, -R16, UR6, RZ ;  /* 0x0000000610027c10 */ /* 0x000fe4000fffe1ff */
        /* <DEDUP_REMOVED lines=11> */
[----:B------:R-:W-:-:S03]  /*1d540*/  ISETP.GE.AND P0, PT, R4, RZ, PT ;  /* 0x000000ff0400720c */ /* 0x000fc60003f06270 */
[----:B------:R-:W-:-:S10]  /*1d550*/  IMAD.MOV.U32 R11, RZ, RZ, R3 ;  /* 0x000000ffff0b7224 */ /* 0x000fd400078e0003 */
        /* <DEDUP_REMOVED lines=8> */
[----:B------:R-:W-:-:S04]  /*1d5e0*/  IABS R5, R10 ;  /* 0x0000000a00057213 */ /* 0x000fc80000000000 */
[----:B--2---:R-:W1:Y:S08]  /*1d5f0*/  I2F.RP R6, R5 ;  /* 0x0000000500067306 */ /* 0x004e700000209400 */
[----:B-1----:R-:W1:Y:S02]  /*1d600*/  MUFU.RCP R6, R6 ;  /* 0x0000000600067308 */ /* 0x002e640000001000 */
[----:B-1----:R-:W-:Y:S01]  /*1d610*/  VIADD R3, R6, 0xffffffe ;  /* 0x0ffffffe06037836 */ /* 0x002fe20000000000 */
[----:B------:R-:W-:-:S05]  /*1d620*/  IABS R6, R10 ;  /* 0x0000000a00067213 */ /* 0x000fca0000000000 */
[----:B------:R-:W1:Y:S01]  /*1d630*/  F2I.FTZ.U32.TRUNC.NTZ R3, R3 ;  /* 0x0000000300037305 */ /* 0x000e62000021f000 */
[----:B------:R-:W-:Y:S02]  /*1d640*/  IMAD.MOV R6, RZ, RZ, -R6 ;  /* 0x000000ffff067224 */ /* 0x000fe400078e0a06 */
        /* <DEDUP_REMOVED lines=23> */
.L_x_2879:
[----:B------:R-:W-:Y:S02]  /*1d7c0*/  IMAD.MOV.U32 R17, RZ, RZ, RZ ;  /* 0x000000ffff117224 */ /* 0x000fe400078e00ff */
[----:B------:R-:W-:Y:S02]  /*1d7d0*/  IMAD.U32 R16, RZ, RZ, UR6 ;  /* 0x00000006ff107e24 */ /* 0x000fe4000f8e00ff */
[----:B------:R-:W-:-:S07]  /*1d7e0*/  IMAD.MOV.U32 R18, RZ, RZ, RZ ;  /* 0x000000ffff127224 */ /* 0x000fce00078e00ff */
.L_x_2884:
        /* <DEDUP_REMOVED lines=16> */
[----:B-1----:R-:W-:Y:S01]  /*1d8f0*/  IMAD.MOV.U32 R0, RZ, RZ, 0x1 ;  /* 0x00000001ff007424 */ /* 0x002fe200078e00ff */
[----:B------:R-:W-:Y:S01]  /*1d900*/  ULDC UR4, c[0x0][0xc] ;  /* 0x0000030000047ab9 */ /* 0x000fe20000000800 */
[----:B------:R-:W-:Y:S01]  /*1d910*/  STL [R1+0x4], RZ ;  /* 0x000004ff01007387 */ /* 0x000fe20000100800 */
[----:B------:R-:W-:-:S03]  /*1d920*/  IMAD.MOV.U32 R2, RZ, RZ, 0x1 ;  /* 0x00000001ff027424 */ /* 0x000fc600078e00ff */
[----:B------:R1:W-:Y:S04]  /*1d930*/  STL [R1+0xc], R0 ;  /* 0x00000c0001007387 */ /* 0x0003e80000100800 */
[----:B------:R-:W-:Y:S01]  /*1d940*/  STL [R1], RZ ;  /* 0x000000ff01007387 */ /* 0x000fe20000100800 */
[----:B-1----:R-:W-:Y:S01]  /*1d950*/  IMAD.U32 R0, RZ, RZ, UR4 ;  /* 0x00000004ff007e24 */ /* 0x002fe2000f8e00ff */
[----:B------:R-:W-:-:S04]  /*1d960*/  UMOV UR4, URZ ;  /* 0x0000003f00047c82 */ /* 0x000fc80008000000 */
[----:B------:R1:W-:Y:S04]  /*1d970*/  STL [R1+0x28], R0 ;  /* 0x0000280001007387 */ /* 0x0003e80000100800 */
[----:B------:R2:W-:Y:S01]  /*1d980*/  STL [R1+0x8], R2 ;  /* 0x0000080201007387 */ /* 0x0005e20000100800 */
[----:B-1----:R-:W-:-:S05]  /*1d990*/  IMAD.U32 R0, RZ, RZ, UR4 ;  /* 0x00000004ff007e24 */ /* 0x002fca000f8e00ff */
[----:B------:R2:W-:Y:S02]  /*1d9a0*/  STL [R1+0x24], R0 ;  /* 0x0000240001007387 */ /* 0x0005e40000100800 */
.L_x_2985:
[----:B------:R-:W-:Y:S05]  /*1d9b0*/  YIELD ;  /* 0x0000000000007946 */ /* 0x000fea0003800000 */
[----:B------:R-:W-:Y:S01]  /*1d9c0*/  ULDC.64 UR4, c[0x0][0xb20] ;  /* 0x0002c80000047ab9 */ /* 0x000fe20000000a00 */
[----:B------:R-:W-:Y:S01]  /*1d9d0*/  IMAD.MOV.U32 R6, RZ, RZ, RZ ;  /* 0x000000ffff067224 */ /* 0x000fe200078e00ff */
[----:B------:R-:W-:Y:S01]  /*1d9e0*/  ISETP.NE.U32.AND P0, PT, RZ, UR4, PT ;  /* 0x00000004ff007c0c */ /* 0x000fe2000bf05070 */
[----:B--2---:R-:W-:Y:S01]  /*1d9f0*/  IMAD.MOV.U32 R0, RZ, RZ, RZ ;  /* 0x000000ffff007224 */ /* 0x004fe200078e00ff */
[----:B------:R-:W-:Y:S01]  /*1da00*/  ULDC.64 UR8, c[0x0][0xb00] ;  /* 0x0002c00000087ab9 */ /* 0x000fe20000000a00 */
[----:B------:R-:W-:Y:S01]  /*1da10*/  ULDC.64 UR10, c[0x0][0xb08] ;  /* 0x0002c200000a7ab9 */ /* 0x000fe20000000a00 */
[----:B------:R-:W-:Y:S01]  /*1da20*/  ISETP.NE.AND.EX P0, PT, RZ, UR5, PT, P0 ;  /* 0x00000005ff007c0c */ /* 0x000fe2000bf05300 */
[----:B------:R-:W-:-:S12]  /*1da30*/  ULDC.64 UR4, c[0x0][0xaf8] ;  /* 0x0002be0000047ab9 */ /* 0x000fd80000000a00 */
[----:B-1-3--:R-:W1:Y:S01]  /*1da40*/  @P0 LDC.64 R2, c[0x0][0xb20] ;  /* 0x0002c800ff020b82 */ /* 0x00ae620000000a00 */
        /* <DEDUP_REMOVED lines=29> */
[----:B------:R-:W-:Y:S01]  /*1dc20*/  IMAD.U32 R7, RZ, RZ, UR4 ;  /* 0x00000004ff077e24 */ /* 0x000fe2000f8e00ff */
[----:B-1----:R-:W-:Y:S07]  /*1dc30*/  @P0 BRA `(.L_x_2886) ;  /* 0x0000000000100947 */ /* 0x002fee0003800000 */
[----:B------:R-:W-:Y:S05]  /*1dc40*/  @!P2 BRA `(.L_x_2886) ;  /* 0x00000000000ca947 */ /* 0x000fea0003800000 */
[----:B-----5:R-:W2:Y:S04]  /*1dc50*/  LDG.E R0, desc[UR54][R2.64] ;  /* 0x0000003602007981 */ /* 0x020ea8000c1e1900 */
[----:B------:R-:W2:Y:S02]  /*1dc60*/  LDG.E R5, desc[UR54][R2.64+0x4] ;  /* 0x0000043602057981 */ /* 0x000ea4000c1e1900 */
[----:B--2---:R-:W-:-:S07]  /*1dc70*/  IMAD.IADD R0, R5, 0x1, -R0 ;  /* 0x0000000105007824 */ /* 0x004fce00078e0a00 */
.L_x_2886:
        /* <DEDUP_REMOVED lines=18> */
.L_x_2887:
[----:B------:R-:W-:Y:S05]  /*1dda0*/  @!P3 BRA `(.L_x_2888) ;  /* 0x00000000000cb947 */ /* 0x000fea0003800000 */
[----:B------:R-:W2:Y:S04]  /*1ddb0*/  LDG.E R7, desc[UR54][R4.64] ;  /* 0x0000003604077981 */ /* 0x000ea8000c1e1900 */
[----:B------:R-:W2:Y:S02]  /*1ddc0*/  LDG.E R4, desc[UR54][R4.64+0x4] ;  /* 0x0000043604047981 */ /* 0x000ea4000c1e1900 */
[----:B--2---:R-:W-:-:S07]  /*1ddd0*/  IMAD.IADD R7, R4, 0x1, -R7 ;  /* 0x0000000104077824 */ /* 0x004fce00078e0a07 */
.L_x_2888:
[----:B--2---:R-:W2:Y:S04]  /*1dde0*/  @P1 LDG.E R4, desc[UR54][R2.64] ;  /* 0x0000003602041981 */ /* 0x004ea8000c1e1900 */
[----:B-1----:R-:W2:Y:S01]  /*1ddf0*/  @P1 LDG.E R2, desc[UR54][R2.64+0x4] ;  /* 0x0000043602021981 */ /* 0x002ea2000c1e1900 */
[----:B-----5:R-:W-:Y:S02]  /*1de00*/  IMAD.IADD R5, R7, 0x1, -R6 ;  /* 0x0000000107057824 */ /* 0x020fe400078e0a06 */
[----:B--2---:R-:W-:Y:S01]  /*1de10*/  @P1 IMAD.IADD R9, R2, 0x1, -R4 ;  /* 0x0000000102091824 */ /* 0x004fe200078e0a04 */
[----:B------:R-:W-:-:S03]  /*1de20*/  LEA R4, R17, 0x40, 0x6 ;  /* 0x0000004011047811 */ /* 0x000fc600078e30ff */
[----:B------:R-:W-:-:S04]  /*1de30*/  IMAD.IADD R8, R5, 0x1, R9 ;  /* 0x0000000105087824 */ /* 0x000fc800078e0209 */
[C---:B------:R-:W-:Y:S01]  /*1de40*/  VIADD R20, R8.reuse, 0x3f ;  /* 0x0000003f08147836 */ /* 0x040fe20000000000 */
[----:B------:R-:W-:-:S04]  /*1de50*/  IADD3 R4, R8, R4, -R0 ;  /* 0x0000000408047210 */ /* 0x000fc80007ffe800 */
[----:B------:R-:W-:-:S04]  /*1de60*/  SHF.R.S32.HI R2, RZ, 0x1f, R20 ;  /* 0x0000001fff027819 */ /* 0x000fc80000011414 */
[----:B------:R-:W-:Y:S02]  /*1de70*/  LEA.HI R20, R2, R20, RZ, 0x6 ;  /* 0x0000001402147211 */ /* 0x000fe400078f30ff */
[----:B------:R-:W1:Y:S02]  /*1de80*/  LDC.64 R2, c[0x0][0xad8] ;  /* 0x0002b600ff027b82 */ /* 0x000e640000000a00 */
[----:B------:R-:W-:Y:S02]  /*1de90*/  SHF.R.S32.HI R20, RZ, 0x6, R20 ;  /* 0x00000006ff147819 */ /* 0x000fe40000011414 */
[----:B-1----:R-:W-:Y:S01]  /*1dea0*/  ISETP.GE.AND P2, PT, R3, 0x1, PT ;  /* 0x000000010300780c */ /* 0x002fe20003f46270 */
        /* <DEDUP_REMOVED lines=13> */
.L_x_2891:
[----:B------:R-:W-:-:S13]  /*1df80*/  ISETP.NE.AND P0, PT, R3, 0x1, PT ;  /* 0x000000010300780c */ /* 0x000fda0003f05270 */
[----:B------:R-:W1:Y:S02]  /*1df90*/  @P0 LDC.64 R6, c[0x0][0xae0] ;  /* 0x0002b800ff060b82 */ /* 0x000e640000000a00 */
[----:B-1----:R-:W-:-:S05]  /*1dfa0*/  @P0 IMAD.HI.U32 R6, R11, R6, RZ ;  /* 0x000000060b060227 */ /* 0x002fca00078e00ff */
[----:B------:R-:W-:-:S07]  /*1dfb0*/  @P0 SHF.R.U32.HI R11, RZ, R7, R6 ;  /* 0x00000007ff0b0219 */ /* 0x000fce0000011606 */
.L_x_2892:
[----:B------:R-:W-:Y:S05]  /*1dfc0*/  BSYNC B0 ;  /* 0x0000000000007941 */ /* 0x000fea0003800000 */
.L_x_2890:
[----:B------:R-:W-:-:S05]  /*1dfd0*/  IMAD R11, R11, R3, R3 ;  /* 0x000000030b0b7224 */ /* 0x000fca00078e0203 */
[----:B------:R-:W-:-:S07]  /*1dfe0*/  VIMNMX R2, R2, R11, PT ;  /* 0x0000000b02027248 */ /* 0x000fce0003fe0100 */
.L_x_2889:
[----:B------:R-:W-:Y:S01]  /*1dff0*/  IMAD R0, R17, 0x40, -R0 ;  /* 0x0000004011007824 */ /* 0x000fe200078e0a00 */
[----:B------:R-:W-:-:S03]  /*1e000*/  ULDC UR4, c[0x0][0xad4] ;  /* 0x0002b50000047ab9 */ /* 0x000fc60000000800 */
[----:B------:R-:W-:-:S05]  /*1e010*/  IMAD.IADD R0, R8, 0x1, R0 ;  /* 0x0000000108007824 */ /* 0x000fca00078e0200 */
[----:B------:R-:W-:Y:S01]  /*1e020*/  IADD3 R8, R0, -UR4, RZ ;  /* 0x8000000400087c10 */ /* 0x000fe2000fffe0ff */
        /* <DEDUP_REMOVED lines=11> */
.L_x_2895:
[----:B------:R-:W-:Y:S01]  /*1e0e0*/  ISETP.NE.AND P0, PT, R3, 0x1, PT ;  /* 0x000000010300780c */ /* 0x000fe20003f05270 */
[----:B------:R-:W-:-:S12]  /*1e0f0*/  IMAD.MOV.U32 R11, RZ, RZ, R0 ;  /* 0x000000ffff0b7224 */ /* 0x000fd800078e0000 */
[----:B------:R-:W1:Y:S02]  /*1e100*/  @P0 LDC.64 R6, c[0x0][0xae0] ;  /* 0x0002b800ff060b82 */ /* 0x000e640000000a00 */
[----:B-1----:R-:W-:-:S05]  /*1e110*/  @P0 IMAD.HI.U32 R6, R0, R6, RZ ;  /* 0x0000000600060227 */ /* 0x002fca00078e00ff */
[----:B------:R-:W-:-:S07]  /*1e120*/  @P0 SHF.R.U32.HI R11, RZ, R7, R6 ;  /* 0x00000007ff0b0219 */ /* 0x000fce0000011606 */
.L_x_2896:
[----:B------:R-:W-:Y:S05]  /*1e130*/  BSYNC B0 ;  /* 0x0000000000007941 */ /* 0x000fea0003800000 */
.L_x_2894:
[----:B------:R-:W-:-:S05]  /*1e140*/  IMAD R3, R11, R3, RZ ;  /* 0x000000030b037224 */ /* 0x000fca00078e02ff */
[----:B------:R-:W-:-:S07]  /*1e150*/  VIMNMX R8, R8, R3, !PT ;  /* 0x0000000308087248 */ /* 0x000fce0007fe0100 */
.L_x_2893:
        /* <DEDUP_REMOVED lines=17> */
[----:B------:R-:W-:-:S05]  /*1e270*/  @P0 VIADD R3, R3, 0x3f ;  /* 0x0000003f03030836 */ /* 0x000fca0000000000 */
        /* <DEDUP_REMOVED lines=16> */
.L_x_3052:
[----:B------:R-:W-:-:S03]  /*1e380*/  UMOV UR4, 0xffffffff ;  /* 0xffffffff00047882 */ /* 0x000fc60000000000 */
[----:B------:R-:W-:Y:S05]  /*1e390*/  BRA.DIV UR4, `(.L_x_2900) ;  /* 0x0000006604987947 */ /* 0x000fea000b800000 */
[----:B------:R-:W-:-:S13]  /*1e3a0*/  ELECT P6, URZ, PT ;  /* 0x00000000003f782f */ /* 0x000fda00038c0000 */
.L_x_3055:
[----:B------:R-:W2:Y:S01]  /*1e3b0*/  LDL R7, [R1+0x24] ;  /* 0x0000240001077983 */ /* 0x000ea20000100800 */
[----:B------:R-:W-:Y:S02]  /*1e3c0*/  MOV R8, 0x400 ;  /* 0x0000040000087802 */ /* 0x000fe40000000f00 */
[----:B--2---:R-:W-:Y:S02]  /*1e3d0*/  R2UR UR4, R7 ;  /* 0x00000000070472ca */ /* 0x004fe400000e0000 */
[----:B------:R-:W1:Y:S11]  /*1e3e0*/  S2R R7, SR_CgaCtaId ;  /* 0x0000000000077919 */ /* 0x000e760000008800 */
[----:B------:R-:W-:-:S04]  /*1e3f0*/  UIADD3 UR4, UR4, 0x1, URZ ;  /* 0x0000000104047890 */ /* 0x000fc8000fffe03f */
        /* <DEDUP_REMOVED lines=8> */
.L_x_3056:
        /* <DEDUP_REMOVED lines=8> */
.L_x_3057:
        /* <DEDUP_REMOVED lines=11> */
.L_x_2905:
[----:B--2---:R-:W2:Y:S01]  /*1e5b0*/  LDL R11, [R1+0x4] ;  /* 0x00000400010b7983 */ /* 0x004ea20000100800 */
        /* <DEDUP_REMOVED lines=19> */
.L_x_3058:
        /* <DEDUP_REMOVED lines=8> */
.L_x_2907:
[----:B-12---:R-:W2:Y:S01]  /*1e770*/  LDL R9, [R1+0x4] ;  /* 0x0000040001097983 */ /* 0x006ea20000100800 */
        /* <DEDUP_REMOVED lines=51> */
.L_x_2903:
[----:B------:R-:W-:Y:S05]  /*1eab0*/  BSYNC B1 ;  /* 0x0000000000017941 */ /* 0x000fea0003800000 */
.L_x_2902:
        /* <DEDUP_REMOVED lines=16> */
.L_x_2914:
        /* <DEDUP_REMOVED lines=9> */
.L_x_3059:
        /* <DEDUP_REMOVED lines=11> */
.L_x_2911:
[----:B--2---:R-:W2:Y:S01]  /*1ed00*/  LDL R11, [R1+0x4] ;  /* 0x00000400010b7983 */ /* 0x004ea20000100800 */
        /* <DEDUP_REMOVED lines=11> */
[----:B--2---:R-:W-:-:S05]  /*1edc0*/  IMAD R11, R11, 0x2000, R7 ;  /* 0x000020000b0b7824 */ /* 0x004fca00078e0207 */
[----:B------:R-:W-:-:S13]  /*1edd0*/  R2UR UR8, R11 ;  /* 0x000000000b0872ca */ /* 0x000fda00000e0000 */
[----:B------:R-:W-:-:S09]  /*1ede0*/  UIADD3 UR8, UR8, 0x22400, URZ ;  /* 0x0002240008087890 */ /* 0x000fd2000fffe03f */
[----:B------:R2:W-:Y:S01]  /*1edf0*/  UTMALDG.4D [UR8], [UR4], desc[UR6] ;  /* 0x00000608040075b4 */ /* 0x0005e20008019000 */
[----:B------:R-:W3:Y:S02]  /*1ee00*/  SYNCS.PHASECHK.TRANS64.TRYWAIT P1, [R9+URZ+0x388c0], R10 ;  /* 0x0388c00a090075a7 */ /* 0x000ee4000802017f */
[----:B--23--:R-:W-:Y:S05]  /*1ee10*/  @!P1 BRA `(.L_x_2912) ;  /* 0x0000005c00689947 */ /* 0x00cfea0003800000 */
.L_x_3060:
        /* <DEDUP_REMOVED lines=8> */
.L_x_2913:
        /* <DEDUP_REMOVED lines=52> */
.L_x_2909:
[----:B------:R-:W-:Y:S05]  /*1f1e0*/  BSYNC B1 ;  /* 0x0000000000017941 */ /* 0x000fea0003800000 */
.L_x_2908:
        /* <DEDUP_REMOVED lines=13> */
.L_x_2898:
[----:B------:R-:W-:Y:S05]  /*1f2c0*/  BSYNC B0 ;  /* 0x0000000000007941 */ /* 0x000fea0003800000 */
.L_x_2897:
        /* <DEDUP_REMOVED lines=17> */
.L_x_2917:
[----:B------:R-:W-:-:S13]  /*1f3e0*/  ISETP.NE.AND P1, PT, R3, 0x1, PT ;  /* 0x000000010300780c */ /* 0x000fda0003f25270 */
[----:B------:R-:W2:Y:S02]  /*1f3f0*/  @P1 LDC.64 R4, c[0x0][0xae0] ;  /* 0x0002b800ff041b82 */ /* 0x000ea40000000a00 */
[----:B--2---:R-:W-:-:S05]  /*1f400*/  @P1 IMAD.HI.U32 R4, R6, R4, RZ ;  /* 0x0000000406041227 */ /* 0x004fca00078e00ff */
[----:B------:R-:W-:-:S07]  /*1f410*/  @P1 SHF.R.U32.HI R6, RZ, R5, R4 ;  /* 0x00000005ff061219 */ /* 0x000fce0000011604 */
.L_x_2918:
[----:B------:R-:W-:Y:S05]  /*1f420*/  BSYNC B0 ;  /* 0x0000000000007941 */ /* 0x000fea0003800000 */
.L_x_2916:
[----:B------:R-:W-:-:S05]  /*1f430*/  IMAD R6, R6, R3, R3 ;  /* 0x0000000306067224 */ /* 0x000fca00078e0203 */
[----:B------:R-:W-:-:S07]  /*1f440*/  VIMNMX R2, R2, R6, PT ;  /* 0x0000000602027248 */ /* 0x000fce0003fe0100 */
.L_x_2915:
        /* <DEDUP_REMOVED lines=19> */
.L_x_2921:
[----:B------:R-:W-:-:S13]  /*1f580*/  ISETP.NE.AND P0, PT, R3, 0x1, PT ;  /* 0x000000010300780c */ /* 0x000fda0003f05270 */
[----:B------:R-:W3:Y:S02]  /*1f590*/  @P0 LDC.64 R4, c[0x0][0xae0] ;  /* 0x0002b800ff040b82 */ /* 0x000ee40000000a00 */
[----:B---3--:R-:W-:-:S05]  /*1f5a0*/  @P0 IMAD.HI.U32 R4, R0, R4, RZ ;  /* 0x0000000400040227 */ /* 0x008fca00078e00ff */
[----:B------:R-:W-:-:S07]  /*1f5b0*/  @P0 SHF.R.U32.HI R0, RZ, R5, R4 ;  /* 0x00000005ff000219 */ /* 0x000fce0000011604 */
.L_x_2922:
[----:B------:R-:W-:Y:S05]  /*1f5c0*/  BSYNC B0 ;  /* 0x0000000000007941 */ /* 0x000fea0003800000 */
.L_x_2920:
[----:B------:R-:W-:-:S05]  /*1f5d0*/  IMAD R3, R0, R3, RZ ;  /* 0x0000000300037224 */ /* 0x000fca00078e02ff */
[----:B------:R-:W-:-:S07]  /*1f5e0*/  VIMNMX R2, R2, R3, !PT ;  /* 0x0000000302027248 */ /* 0x000fce0007fe0100 */
.L_x_2919:
        /* <DEDUP_REMOVED lines=12> */
[----:B------:R-:W3:Y:S01]  /*1f6b0*/  LDL R0, [R1+0x28] ;  /* 0x0000280001007983 */ /* 0x000ee20000100800 */
[----:B------:R-:W-:Y:S01]  /*1f6c0*/  VOTEU.ANY UR4, UPT, PT ;  /* 0x0000000000047886 */ /* 0x000fe200038e0100 */
[----:B------:R-:W4:Y:S01]  /*1f6d0*/  LDC.64 R2, c[0x0][0xd38] ;  /* 0x00034e00ff027b82 */ /* 0x000f220000000a00 */
[----:B------:R-:W-:Y:S01]  /*1f6e0*/  POPC R5, UR4 ;  /* 0x0000000400057d09 */ /* 0x000fe20008000000 */
[----:B------:R-:W5:Y:S01]  /*1f6f0*/  S2R R7, SR_LANEID ;  /* 0x0000000000077919 */ /* 0x000f620000000000 */
[----:B---3--:R-:W-:-:S06]  /*1f700*/  R2UR UR5, R0 ;  /* 0x00000000000572ca */ /* 0x008fcc00000e0000 */
[----:B------:R-:W5:Y:S02]  /*1f710*/  FLO.U32 R0, UR4 ;  /* 0x0000000400007d00 */ /* 0x000f6400080e0000 */
[----:B-----5:R-:W-:-:S13]  /*1f720*/  ISETP.EQ.U32.AND P0, PT, R0, R7, PT ;  /* 0x000000070000720c */ /* 0x020fda0003f02070 */
[----:B----4-:R-:W3:Y:S01]  /*1f730*/  @P0 ATOMG.E.ADD.STRONG.GPU PT, R3, desc[UR54][R2.64], R5 ;  /* 0x00000005020309a8 */ /* 0x010ee200081ee1f6 */
[----:B------:R-:W4:Y:S02]  /*1f740*/  S2R R4, SR_LTMASK ;  /* 0x0000000000047919 */ /* 0x000f240000003900 */
[----:B----4-:R-:W-:-:S04]  /*1f750*/  LOP3.LUT R4, R4, UR4, RZ, 0xc0, !PT ;  /* 0x0000000404047c12 */ /* 0x010fc8000f8ec0ff */
[----:B------:R-:W4:Y:S01]  /*1f760*/  POPC R7, R4 ;  /* 0x0000000400077309 */ /* 0x000f220000000000 */
[----:B---3--:R-:W4:Y:S02]  /*1f770*/  SHFL.IDX PT, R0, R3, R0, 0x1f ;  /* 0x00001f0003007589 */ /* 0x008f2400000e0000 */
[----:B----4-:R-:W-:Y:S01]  /*1f780*/  IADD3 R16, R0, UR5, R7 ;  /* 0x0000000500107c10 */ /* 0x010fe2000fffe007 */
[----:B------:R-:W-:Y:S06]  /*1f790*/  BRA `(.L_x_2925) ;  /* 0x0000003000b87947 */ /* 0x000fec0003800000 */
.L_x_2924:
[----:B------:R-:W3:Y:S01]  /*1f7a0*/  S2R R3, SR_CgaCtaId ;  /* 0x0000000000037919 */ /* 0x000ee20000008800 */
[----:B------:R-:W-:-:S04]  /*1f7b0*/  MOV R0, 0x400 ;  /* 0x0000040000007802 */ /* 0x000fc80000000f00 */
[----:B---3--:R-:W-:-:S05]  /*1f7c0*/  LEA R2, R3, R0, 0x18 ;  /* 0x0000000003027211 */ /* 0x008fca00078ec0ff */
[----:B------:R3:W-:Y:S01]  /*1f7d0*/  STL [R1+0x18], R2 ;  /* 0x0000180201007387 */ /* 0x0007e20000100800 */
[----:B------:R-:W-:-:S05]  /*1f7e0*/  VIADD R0, R2, 0x22400 ;  /* 0x0002240002007836 */ /* 0x000fca0000000000 */
        /* <DEDUP_REMOVED lines=18> */
.L_x_2926:
[----:B------:R-:W3:Y:S02]  /*1f910*/  LDL R2, [R1+0x18] ;  /* 0x0000180001027983 */ /* 0x000ee40000100800 */
[----:B---3--:R-:W-:-:S05]  /*1f920*/  VIADD R0, R2, 0x400 ;  /* 0x0000040002007836 */ /* 0x008fca0000000000 */
[----:B------:R-:W-:-:S13]  /*1f930*/  LOP3.LUT P0, RZ, R0, 0x3ff, RZ, 0xc0, !PT ;  /* 0x000003ff00ff7812 */ /* 0x000fda000780c0ff */
[----:B------:R-:W-:Y:S05]  /*1f940*/  @!P0 BRA `(.L_x_2927) ;  /* 0x0000000000808947 */ /* 0x000fea0003800000 */
[----:B------:R-:W-:Y:S01]  /*1f950*/  MOV R0, 0x0 ;  /* 0x0000000000007802 */ /* 0x000fe20000000f00 */
[----:B------:R-:W-:Y:S01]  /*1f960*/  ULDC.64 UR6, c[0x4][0x88] ;  /* 0x0100220000067ab9 */ /* 0x000fe20000000a00 */
[----:B------:R-:W-:Y:S01]  /*1f970*/  ULDC.64 UR8, c[0x4][0x90] ;  /* 0x0100240000087ab9 */ /* 0x000fe20000000a00 */
[----:B------:R-:W-:Y:S01]  /*1f980*/  ULDC.64 UR4, c[0x4][0x10] ;  /* 0x0100040000047ab9 */ /* 0x000fe20000000a00 */
[----:B------:R3:W4:Y:S01]  /*1f990*/  LDC.64 R2, c[0x4][R0] ;  /* 0x0100000000027b82 */ /* 0x0007220000000a00 */
[----:B------:R-:W-:Y:S01]  /*1f9a0*/  IMAD.U32 R4, RZ, RZ, UR6 ;  /* 0x00000006ff047e24 */ /* 0x000fe2000f8e00ff */
[----:B-1----:R-:W-:Y:S01]  /*1f9b0*/  MOV R11, UR5 ;  /* 0x00000005000b7c02 */ /* 0x002fe20008000f00 */
[----:B------:R-:W-:Y:S02]  /*1f9c0*/  IMAD.U32 R5, RZ, RZ, UR7 ;  /* 0x00000007ff057e24 */ /* 0x000fe4000f8e00ff */
[----:B--2---:R-:W-:Y:S02]  /*1f9d0*/  IMAD.U32 R6, RZ, RZ, UR8 ;  /* 0x00000008ff067e24 */ /* 0x004fe4000f8e00ff */
[----:B------:R-:W-:-:S02]  /*1f9e0*/  IMAD.U32 R7, RZ, RZ, UR9 ;  /* 0x00000009ff077e24 */ /* 0x000fc4000f8e00ff */
[----:B------:R-:W-:Y:S02]  /*1f9f0*/  IMAD.U32 R10, RZ, RZ, UR4 ;  /* 0x00000004ff0a7e24 */ /* 0x000fe4000f8e00ff */
[----:B------:R-:W-:Y:S02]  /*1fa00*/  IMAD.MOV.U32 R8, RZ, RZ, 0x70 ;  /* 0x00000070ff087424 */ /* 0x000fe400078e00ff */
[----:B------:R-:W-:Y:S02]  /*1fa10*/  IMAD.MOV.U32 R12, RZ, RZ, 0x1 ;  /* 0x00000001ff0c7424 */ /* 0x000fe400078e00ff */
[----:B0--3--:R-:W-:-:S07]  /*1fa20*/  IMAD.MOV.U32 R13, RZ, RZ, RZ ;  /* 0x000000ffff0d7224 */ /* 0x009fce00078e00ff */
[----:B------:R-:W-:-:S07]  /*1fa30*/  LEPC R20, `(.L_x_2928) ;  /* 0x000000001014794e */ /* 0x000fce0000000000 */
[----:B----4-:R-:W-:Y:S05]  /*1fa40*/  CALL.ABS.NOINC R2 ;  /* 0x0000000002007343 */ /* 0x010fea0003c00000 */
.L_x_2928:
[----:B------:R-:W-:Y:S01]  /*1fa50*/  MOV R2, 0x0 ;  /* 0x0000000000027802 */ /* 0x000fe20000000f00 */
[----:B------:R-:W-:Y:S01]  /*1fa60*/  ULDC.64 UR4, c[0x4][0x88] ;  /* 0x0100220000047ab9 */ /* 0x000fe20000000a00 */
[----:B------:R-:W-:Y:S01]  /*1fa70*/  ULDC.64 UR6, c[0x4][0x90] ;  /* 0x0100240000067ab9 */ /* 0x000fe20000000a00 */
[----:B------:R-:W-:Y:S01]  /*1fa80*/  ULDC.64 UR8, c[0x4][0x18] ;  /* 0x0100060000087ab9 */ /* 0x000fe20000000a00 */
[----:B------:R-:W-:Y:S02]  /*1fa90*/  IMAD.U32 R4, RZ, RZ, UR4 ;  /* 0x00000004ff047e24 */ /* 0x000fe4000f8e00ff */
[----:B------:R-:W0:Y:S01]  /*1faa0*/  LDC.64 R2, c[0x4][R2] ;  /* 0x0100000002027b82 */ /* 0x000e220000000a00 */
[----:B------:R-:W-:Y:S02]  /*1fab0*/  IMAD.U32 R5, RZ, RZ, UR5 ;  /* 0x00000005ff057e24 */ /* 0x000fe4000f8e00ff */
[----:B------:R-:W-:Y:S02]  /*1fac0*/  IMAD.U32 R6, RZ, RZ, UR6 ;  /* 0x00000006ff067e24 */ /* 0x000fe4000f8e00ff */
[----:B------:R-:W-:-:S02]  /*1fad0*/  IMAD.U32 R7, RZ, RZ, UR7 ;  /* 0x00000007ff077e24 */ /* 0x000fc4000f8e00ff */
[----:B------:R-:W-:Y:S02]  /*1fae0*/  IMAD.U32 R10, RZ, RZ, UR8 ;  /* 0x00000008ff0a7e24 */ /* 0x000fe4000f8e00ff */
[----:B------:R-:W-:Y:S02]  /*1faf0*/  IMAD.U32 R11, RZ, RZ, UR9 ;  /* 0x00000009ff0b7e24 */ /* 0x000fe4000f8e00ff */
[----:B------:R-:W-:Y:S02]  /*1fb00*/  IMAD.MOV.U32 R8, RZ, RZ, 0x70 ;  /* 0x00000070ff087424 */ /* 0x000fe400078e00ff */
[----:B------:R-:W-:Y:S02]  /*1fb10*/  IMAD.MOV.U32 R12, RZ, RZ, 0x1 ;  /* 0x00000001ff0c7424 */ /* 0x000fe400078e00ff */
[----:B------:R-:W-:-:S07]  /*1fb20*/  IMAD.MOV.U32 R13, RZ, RZ, RZ ;  /* 0x000000ffff0d7224 */ /* 0x000fce00078e00ff */
[----:B------:R-:W-:-:S07]  /*1fb30*/  LEPC R20, `(.L_x_2927) ;  /* 0x000000001014794e */ /* 0x000fce0000000000 */
[----:B0-----:R-:W-:Y:S05]  /*1fb40*/  CALL.ABS.NOINC R2 ;  /* 0x0000000002007343 */ /* 0x001fea0003c00000 */
.L_x_2927:
[----:B--2---:R-:W2:Y:S01]  /*1fb50*/  LDL.LU R6, [R1+0x20] ;  /* 0x0000200001067983 */ /* 0x004ea20000300800 */
[----:B------:R-:W3:Y:S01]  /*1fb60*/  LDC R0, c[0x0][0x428] ;  /* 0x00010a00ff007b82 */ /* 0x000ee20000000800 */
[----:B------:R-:W-:Y:S01]  /*1fb70*/  ULDC.64 UR4, c[0x0][0xaf0] ;  /* 0x0002bc0000047ab9 */ /* 0x000fe20000000a00 */
[----:B------:R-:W-:Y:S01]  /*1fb80*/  IMAD.MOV.U32 R4, RZ, RZ, R19 ;  /* 0x000000ffff047224 */ /* 0x000fe200078e0013 */
[----:B---3--:R-:W-:Y:S01]  /*1fb90*/  ISETP.NE.AND P0, PT, R0, 0x1, PT ;  /* 0x000000010000780c */ /* 0x008fe20003f05270 */
[----:B------:R-:W3:Y:S01]  /*1fba0*/  S2R R5, SR_TID.X ;  /* 0x0000000000057919 */ /* 0x000ee20000002100 */
[----:B------:R-:W-:-:S11]  /*1fbb0*/  IMAD.MOV.U32 R0, RZ, RZ, R18 ;  /* 0x000000ffff007224 */ /* 0x000fd600078e0012 */
[----:B------:R-:W4:Y:S08]  /*1fbc0*/  @P0 LDC R3, c[0x0][0x42c] ;  /* 0x00010b00ff030b82 */ /* 0x000f300000000800 */
[----:B------:R-:W0:Y:S01]  /*1fbd0*/  @P0 LDC R2, c[0x0][0x430] ;  /* 0x00010c00ff020b82 */ /* 0x000e220000000800 */
[----:B----4-:R-:W-:-:S05]  /*1fbe0*/  @P0 IMAD.HI.U32 R3, R18, R3, RZ ;  /* 0x0000000312030227 */ /* 0x010fca00078e00ff */
[----:B0-----:R-:W-:Y:S02]  /*1fbf0*/  @P0 SHF.R.U32.HI R0, RZ, R2, R3 ;  /* 0x00000002ff000219 */ /* 0x001fe40000011603 */
[----:B------:R-:W-:-:S04]  /*1fc00*/  ISETP.NE.U32.AND P0, PT, RZ, UR4, PT ;  /* 0x00000004ff007c0c */ /* 0x000fc8000bf05070 */
[----:B------:R-:W-:Y:S01]  /*1fc10*/  ISETP.NE.AND.EX P0, PT, RZ, UR5, PT, P0 ;  /* 0x00000005ff007c0c */ /* 0x000fe2000bf05300 */
[----:B------:R-:W-:-:S12]  /*1fc20*/  ULDC.64 UR4, c[0x0][0xaf8] ;  /* 0x0002be0000047ab9 */ /* 0x000fd80000000a00 */
[----:B------:R-:W0:Y:S01]  /*1fc30*/  @P0 LDC.64 R2, c[0x0][0xaf0] ;  /* 0x0002bc00ff020b82 */ /* 0x000e220000000a00 */
[----:B---3--:R-:W-:-:S04]  /*1fc40*/  LOP3.LUT R5, R5, 0x1f, RZ, 0xc0, !PT ;  /* 0x0000001f05057812 */ /* 0x008fc800078ec0ff */
[----:B------:R-:W-:Y:S01]  /*1fc50*/  ISETP.NE.AND P6, PT, R5, RZ, PT ;  /* 0x000000ff0500720c */ /* 0x000fe20003fc5270 */
[----:B------:R-:W-:-:S03]  /*1fc60*/  ULDC.64 UR6, c[0x0][0x198] ;  /* 0x0000660000067ab9 */ /* 0x000fc60000000a00 */
[----:B------:R-:W-:-:S09]  /*1fc70*/  PLOP3.LUT P1, PT, P6, PT, PT, 0x8, 0x0 ;  /* 0x000000000000781c */ /* 0x000fd2000372e170 */
[----:B------:R-:W-:Y:S01]  /*1fc80*/  VOTEU.ALL UP1, P6 ;  /* 0x00000000003f7886 */ /* 0x000fe20003020000 */
[----:B0-----:R-:W-:-:S05]  /*1fc90*/  @P0 IMAD.WIDE R2, R19, 0x4, R2 ;  /* 0x0000000413020825 */ /* 0x001fca00078e0202 */
[----:B------:R0:W5:Y:S01]  /*1fca0*/  @P0 LDG.E R4, desc[UR54][R2.64] ;  /* 0x0000003602040981 */ /* 0x000162000c1e1900 */
[----:B------:R-:W-:Y:S01]  /*1fcb0*/  ISETP.NE.U32.AND P0, PT, RZ, UR4, PT ;  /* 0x00000004ff007c0c */ /* 0x000fe2000bf05070 */
[----:B------:R-:W-:-:S03]  /*1fcc0*/  @!UP1 UIADD3 UR8, UP0, UR6, 0x270, URZ ;  /* 0x0000027006089890 */ /* 0x000fc6000ff1e03f */
[----:B------:R-:W-:Y:S01]  /*1fcd0*/  ISETP.NE.AND.EX P0, PT, RZ, UR5, PT, P0 ;  /* 0x00000005ff007c0c */ /* 0x000fe2000bf05300 */
[----:B------:R-:W-:-:S03]  /*1fce0*/  @!UP1 UIADD3.X UR9, URZ, UR7, URZ, UP0, !UPT ;  /* 0x000000073f099290 */ /* 0x000fc600087fe43f */
[----:B------:R-:W-:Y:S01]  /*1fcf0*/  VOTEU.ALL UP0, P6 ;  /* 0x00000000003f7886 */ /* 0x000fe20003000000 */
[----:B0-----:R-:W-:Y:S01]  /*1fd00*/  SEL R2, R19, RZ, !P0 ;  /* 0x000000ff13027207 */ /* 0x001fe20004000000 */
[----:B--2---:R-:W-:-:S07]  /*1fd10*/  IMAD R17, R17, 0x40, R6 ;  /* 0x0000004011117824 */ /* 0x004fce00078e0206 */
.L_x_2929:
        /* <DEDUP_REMOVED lines=10> */
[----:B------:R-:W2:Y:S01]  /*1fdc0*/  LDL R3, [R1+0x1c] ;  /* 0x00001c0001037983 */ /* 0x000ea20000100800 */
[----:B------:R-:W0:Y:S01]  /*1fdd0*/  LDC.64 R20, c[0x0][0x3f8] ;  /* 0x0000fe00ff147b82 */ /* 0x000e220000000a00 */
[----:B------:R-:W-:Y:S02]  /*1fde0*/  ULDC.64 UR4, c[0x0][0xb00] ;  /* 0x0002c00000047ab9 */ /* 0x000fe40000000a00 */
[----:B0-----:R-:W-:Y:S01]  /*1fdf0*/  LOP3.LUT P0, RZ, R20, UR4, RZ, 0xfc, !PT ;  /* 0x0000000414ff7c12 */ /* 0x001fe2000f80fcff */
[----:B------:R-:W-:-:S03]  /*1fe00*/  UMOV UR4, 0xffffffff ;  /* 0xffffffff00047882 */ /* 0x000fc60000000000 */
[----:B------:R-:W-:-:S04]  /*1fe10*/  LOP3.LUT P0, RZ, R21, UR5, RZ, 0xfc, P0 ;  /* 0x0000000515ff7c12 */ /* 0x000fc8000800fcff */
[----:B-----5:R-:W-:Y:S01]  /*1fe20*/  SEL R6, R4, RZ, !P0 ;  /* 0x000000ff04067207 */ /* 0x020fe20004000000 */
[----:B--2---:R-:W-:Y:S01]  /*1fe30*/  VIADD R3, R3, 0xffffffff ;  /* 0xffffffff03037836 */ /* 0x004fe20000000000 */
[----:B------:R-:W-:Y:S07]  /*1fe40*/  BRA.DIV UR4, `(.L_x_2930) ;  /* 0x0000004e04707947 */ /* 0x000fee000b800000 */
.L_x_3063:
[----:B------:R-:W-:Y:S01]  /*1fe50*/  UMOV UR4, 0xffffffff ;  /* 0xffffffff00047882 */ /* 0x000fe20000000000 */
[----:B------:R-:W-:Y:S02]  /*1fe60*/  SHF.R.S32.HI R8, RZ, 0x1f, R4 ;  /* 0x0000001fff087819 */ /* 0x000fe40000011404 */
[----:B------:R-:W-:Y:S05]  /*1fe70*/  BRA.DIV UR4, `(.L_x_2931) ;  /* 0x0000004e04987947 */ /* 0x000fea000b800000 */
[----:B------:R-:W-:-:S13]  /*1fe80*/  ELECT P6, URZ, PT ;  /* 0x00000000003f782f */ /* 0x000fda00038c0000 */
.L_x_3066:
        /* <DEDUP_REMOVED lines=22> */
.L_x_2933:
        /* <DEDUP_REMOVED lines=9> */
.L_x_3067:
        /* <DEDUP_REMOVED lines=11> */
.L_x_2935:
[----:B------:R-:W2:Y:S04]  /*20130*/  LDL R9, [R1] ;  /* 0x0000000001097983 */ /* 0x000ea80000100800 */
[----:B0-----:R-:W3:Y:S01]  /*20140*/  LDL R7, [R1+0x10] ;  /* 0x0000100001077983 */ /* 0x001ee20000100800 */
[----:B------:R-:W-:Y:S01]  /*20150*/  MOV R10, 0x400 ;  /* 0x00000400000a7802 */ /* 0x000fe20000000f00 */
[----:B------:R-:W-:Y:S01]  /*20160*/  ULDC.64 UR14, c[0x0][0x198] ;  /* 0x00006600000e7ab9 */ /* 0x000fe20000000a00 */
[----:B------:R-:W-:Y:S01]  /*20170*/  R2UR UR9, R5 ;  /* 0x00000000050972ca */ /* 0x000fe200000e0000 */
[----:B------:R-:W0:Y:S01]  /*20180*/  S2R R11, SR_CgaCtaId ;  /* 0x00000000000b7919 */ /* 0x000e220000008800 */
[----:B------:R-:W-:Y:S01]  /*20190*/  R2UR UR11, R3 ;  /* 0x00000000030b72ca */ /* 0x000fe200000e0000 */
[----:B------:R-:W-:Y:S01]  /*201a0*/  UIADD3 UR6, UP0, UR14, 0x370, URZ ;  /* 0x000003700e067890 */ /* 0x000fe2000ff1e03f */
[----:B------:R-:W-:Y:S01]  /*201b0*/  R2UR UR12, R0 ;  /* 0x00000000000c72ca */ /* 0x000fe200000e0000 */
[----:B------:R-:W-:Y:S01]  /*201c0*/  UMOV UR5, 0x14f00000 ;  /* 0x14f0000000057882 */ /* 0x000fe20000000000 */
[----:B-----5:R-:W-:Y:S01]  /*201d0*/  R2UR UR13, R6 ;  /* 0x00000000060d72ca */ /* 0x020fe200000e0000 */
[----:B------:R-:W-:Y:S01]  /*201e0*/  UIADD3.X UR7, URZ, UR15, URZ, UP0, !UPT ;  /* 0x0000000f3f077290 */ /* 0x000fe200087fe43f */
[----:B------:R-:W-:-:S05]  /*201f0*/  UMOV UR10, URZ ;  /* 0x0000003f000a7c82 */ /* 0x000fca0008000000 */
[----:B------:R-:W-:Y:S01]  /*20200*/  UIADD3 UR9, UR9, 0x38830, URZ ;  /* 0x0003883009097890 */ /* 0x000fe2000fffe03f */
[----:B0-----:R-:W-:-:S05]  /*20210*/  LEA R10, R11, R10, 0x18 ;  /* 0x0000000a0b0a7211 */ /* 0x001fca00078ec0ff */
        /* <DEDUP_REMOVED lines=8> */
.L_x_2932:
[----:B------:R-:W0:Y:S01]  /*202a0*/  S2R R10, SR_CgaCtaId ;  /* 0x00000000000a7919 */ /* 0x000e220000008800 */
[----:B------:R-:W-:Y:S05]  /*202b0*/  WARPSYNC.ALL ;  /* 0x0000000000007948 */ /* 0x000fea0003800000 */
[----:B------:R-:W-:Y:S01]  /*202c0*/  BAR.SYNC.DEFER_BLOCKING 0x8, 0xa0 ;  /* 0x0202800000007b1d */ /* 0x000fe20000010000 */
[----:B------:R-:W-:Y:S02]  /*202d0*/  ELECT P0, URZ, PT ;  /* 0x00000000003f782f */ /* 0x000fe40003800000 */
[----:B-1----:R-:W-:-:S03]  /*202e0*/  MOV R9, 0x400 ;  /* 0x0000040000097802 */ /* 0x002fc60000000f00 */
        /* <DEDUP_REMOVED lines=19> */
[----:B------:R-:W-:Y:S01]  /*20420*/  R2UR UR54, R5 ;  /* 0x00000000053672ca */ /* 0x000fe200000e0000 */
[----:B------:R-:W-:-:S02]  /*20430*/  UIADD3.X UR5, URZ, UR21, URZ, UP0, !UPT ;  /* 0x000000153f057290 */ /* 0x000fc400087fe43f */
[----:B------:R-:W-:Y:S01]  /*20440*/  UIADD3 UR48, UR16, 0x28400, URZ ;  /* 0x0002840010307890 */ /* 0x000fe2000fffe03f */
[----:B------:R-:W-:Y:S01]  /*20450*/  UMOV UR50, 0xc0 ;  /* 0x000000c000327882 */ /* 0x000fe20000000000 */
[----:B------:R-:W-:Y:S01]  /*20460*/  UMOV UR51, UR11 ;  /* 0x0000000b00337c82 */ /* 0x000fe20008000000 */
[----:B------:R-:W-:Y:S02]  /*20470*/  MOV R7, UR50 ;  /* 0x0000003200077c02 */ /* 0x000fe40008000f00 */
[----:B------:R1:W-:Y:S01]  /*20480*/  UTMALDG.4D [UR8], [UR14], desc[UR6] ;  /* 0x000006080e0075b4 */ /* 0x0003e20008019000 */
[----:B0-----:R-:W-:Y:S01]  /*20490*/  MOV R2, 0x10000 ;  /* 0x0001000000027802 */ /* 0x001fe20000000f00 */
[----:B------:R-:W-:Y:S01]  /*204a0*/  UMOV UR50, 0x40 ;  /* 0x0000004000327882 */ /* 0x000fe20000000000 */
[----:B------:R-:W-:Y:S01]  /*204b0*/  UMOV UR52, UR12 ;  /* 0x0000000c00347c82 */ /* 0x000fe20008000000 */
[----:B------:R-:W-:Y:S01]  /*204c0*/  UMOV UR53, UR13 ;  /* 0x0000000d00357c82 */ /* 0x000fe20008000000 */
[----:B------:R-:W-:Y:S01]  /*204d0*/  UIADD3 UR56, UR16, 0x2a400, URZ ;  /* 0x0002a40010387890 */ /* 0x000fe2000fffe03f */
[----:B------:R0:W-:Y:S01]  /*204e0*/  SYNCS.ARRIVE.TRANS64 RZ, [R9+URZ+0x38810], R2 ;  /* 0x0388100209ff79a7 */ /* 0x0001e2000800003f */
[----:B------:R-:W-:-:S02]  /*204f0*/  UIADD3 UR40, UR16, 0x2e400, URZ ;  /* 0x0002e40010287890 */ /* 0x000fc4000fffe03f */
        /* <DEDUP_REMOVED lines=15> */
[----:B-1----:R-:W-:Y:S01]  /*205f0*/  UIADD3 UR8, UR16, 0x26400, URZ ;  /* 0x0002640010087890 */ /* 0x002fe2000fffe03f */
[----:B0-----:R-:W-:Y:S01]  /*20600*/  MOV R2, UR55 ;  /* 0x0000003700027c02 */ /* 0x001fe20008000f00 */
[----:B------:R-:W-:Y:S01]  /*20610*/  UIADD3 UR9, UR16, 0x38810, URZ ;  /* 0x0003881010097890 */ /* 0x000fe2000fffe03f */
[----:B------:R-:W-:Y:S01]  /*20620*/  UMOV UR27, UR11 ;  /* 0x0000000b001b7c82 */ /* 0x000fe20008000000 */
[----:B------:R-:W-:Y:S01]  /*20630*/  UMOV UR28, UR12 ;  /* 0x0000000c001c7c82 */ /* 0x000fe20008000000 */
[----:B------:R-:W-:Y:S01]  /*20640*/  UMOV UR29, UR13 ;  /* 0x0000000d001d7c82 */ /* 0x000fe20008000000 */
[----:B------:R-:W-:Y:S01]  /*20650*/  UMOV UR18, 0x1c0 ;  /* 0x000001c000127882 */ /* 0x000fe20000000000 */
        /* <DEDUP_REMOVED lines=22> */
.L_x_2937:
[----:B------:R-:W-:Y:S05]  /*207c0*/  BSYNC B0 ;  /* 0x0000000000007941 */ /* 0x000fea0003800000 */
.L_x_2936:
        /* <DEDUP_REMOVED lines=8> */
[----:B0-----:R-:W-:-:S05]  /*20850*/  IMAD.U32 R2, RZ, RZ, UR4 ;  /* 0x00000004ff027e24 */ /* 0x001fca000f8e00ff */
[----:B------:R-:W-:-:S04]  /*20860*/  SHF.L.U32 R2, R2, 0x1f, RZ ;  /* 0x0000001f02027819 */ /* 0x000fc800000006ff */
[----:B------:R-:W0:Y:S02]  /*20870*/  SYNCS.PHASECHK.TRANS64.TRYWAIT P0, [R9+URZ+0x38820], R2 ;  /* 0x03882002090075a7 */ /* 0x000e24000800017f */
[----:B0-----:R-:W-:Y:S05]  /*20880*/  @!P0 BRA `(.L_x_2938) ;  /* 0x0000004400488947 */ /* 0x001fea0003800000 */
.L_x_3068:
        /* <DEDUP_REMOVED lines=13> */
.L_x_3069:
        /* <DEDUP_REMOVED lines=11> */
.L_x_2942:
        /* <DEDUP_REMOVED lines=9> */
[----:B------:R-:W-:Y:S01]  /*20aa0*/  UMOV UR10, URZ ;  /* 0x0000003f000a7c82 */ /* 0x000fe20008000000 */
        /* <DEDUP_REMOVED lines=9> */
[----:B0-----:R-:W-:-:S05]  /*20b40*/  LEA R9, R10, R9, 0x18 ;  /* 0x000000090a097211 */ /* 0x001fca00078ec0ff */
        /* <DEDUP_REMOVED lines=38> */
.L_x_2940:
[----:B------:R-:W-:Y:S05]  /*20db0*/  BSYNC B0 ;  /* 0x0000000000007941 */ /* 0x000fea0003800000 */
.L_x_2939:
        /* <DEDUP_REMOVED lines=45> */
.L_x_2949:
[----:B------:R-:W2:Y:S01]  /*21090*/  S2R R3, SR_CgaCtaId ;  /* 0x0000000000037919 */ /* 0x000ea20000008800 */
[----:B------:R-:W-:-:S04]  /*210a0*/  MOV R2, 0x400 ;  /* 0x0000040000027802 */ /* 0x000fc80000000f00 */
[----:B--2---:R-:W-:Y:S02]  /*210b0*/  LEA R2, R3, R2, 0x18 ;  /* 0x0000000203027211 */ /* 0x004fe400078ec0ff */
[----:B------:R-:W-:-:S03]  /*210c0*/  SHF.L.U32 R3, R12, 0x1f, RZ ;  /* 0x0000001f0c037819 */ /* 0x000fc600000006ff */
[----:B------:R-:W-:-:S04]  /*210d0*/  IMAD R2, R13, 0x8, R2 ;  /* 0x000000080d027824 */ /* 0x000fc800078e0202 */
[----:B------:R-:W2:Y:S02]  /*210e0*/  SYNCS.PHASECHK.TRANS64.TRYWAIT P0, [R2+URZ+0x38840], R3 ;  /* 0x03884003020075a7 */ /* 0x000ea4000800017f */
[----:B--2---:R-:W-:Y:S05]  /*210f0*/  @!P0 BRA `(.L_x_2950) ;  /* 0x0000003c00608947 */ /* 0x004fea0003800000 */
.L_x_3070:
        /* <DEDUP_REMOVED lines=11> */
.L_x_2951:
[----:B---3--:R-:W3:Y:S01]  /*211b0*/  LDL R7, [R1] ;  /* 0x0000000001077983 */ /* 0x008ee20000100800 */
[----:B------:R-:W-:-:S03]  /*211c0*/  MOV R11, 0x400 ;  /* 0x00000400000b7802 */ /* 0x000fc60000000f00 */
[----:B------:R-:W4:Y:S01]  /*211d0*/  LDL R10, [R1+0x10] ;  /* 0x00001000010a7983 */ /* 0x000f220000100800 */
[----:B0-----:R-:W0:Y:S01]  /*211e0*/  S2R R12, SR_CgaCtaId ;  /* 0x00000000000c7919 */ /* 0x001e220000008800 */
[----:B------:R-:W-:Y:S01]  /*211f0*/  R2UR UR9, R2 ;  /* 0x00000000020972ca */ /* 0x000fe200000e0000 */
[----:B------:R-:W-:Y:S01]  /*21200*/  ULDC.64 UR6, c[0x0][0x198] ;  /* 0x0000660000067ab9 */ /* 0x000fe20000000a00 */
[----:B------:R-:W-:Y:S01]  /*21210*/  R2UR UR12, R0 ;  /* 0x00000000000c72ca */ /* 0x000fe200000e0000 */
[----:B------:R-:W-:Y:S01]  /*21220*/  UIADD3 UR4, UP0, UR6, 0x370, URZ ;  /* 0x0000037006047890 */ /* 0x000fe2000ff1e03f */
[----:B-----5:R-:W-:-:S03]  /*21230*/  R2UR UR13, R6 ;  /* 0x00000000060d72ca */ /* 0x020fc600000e0000 */
[----:B------:R-:W-:Y:S01]  /*21240*/  UIADD3.X UR5, URZ, UR7, URZ, UP0, !UPT ;  /* 0x000000073f057290 */ /* 0x000fe200087fe43f */
[----:B0-----:R-:W-:-:S05]  /*21250*/  LEA R11, R12, R11, 0x18 ;  /* 0x0000000b0c0b7211 */ /* 0x001fca00078ec0ff */
        /* <DEDUP_REMOVED lines=12> */
.L_x_3071:
        /* <DEDUP_REMOVED lines=8> */
.L_x_2953:
[----:B0-2---:R-:W2:Y:S01]  /*213a0*/  LDL R3, [R1] ;  /* 0x0000000001037983 */ /* 0x005ea20000100800 */
        /* <DEDUP_REMOVED lines=18> */
[----:B0-----:R-:W-:-:S05]  /*214d0*/  LEA R7, R10, R7, 0x18 ;  /* 0x000000070a077211 */ /* 0x001fca00078ec0ff */
        /* <DEDUP_REMOVED lines=35> */
.L_x_2948:
[----:B------:R-:W-:Y:S05]  /*21710*/  BSYNC B2 ;  /* 0x0000000000027941 */ /* 0x000fea0003800000 */
.L_x_2947:
[----:B------:R-:W2:Y:S02]  /*21720*/  LDL R2, [R1+0x1c] ;  /* 0x00001c0001027983 */ /* 0x000ea40000100800 */
[----:B--2---:R-:W-:-:S07]  /*21730*/  VIADD R5, R2, 0xfffffffd ;  /* 0xfffffffd02057836 */ /* 0x004fce0000000000 */
.L_x_2946:
[----:B------:R-:W-:Y:S05]  /*21740*/  BSYNC B1 ;  /* 0x0000000000017941 */ /* 0x000fea0003800000 */
.L_x_2945:
[----:B------:R-:W2:Y:S01]  /*21750*/  LDL.LU R2, [R1+0x1c] ;  /* 0x00001c0001027983 */ /* 0x000ea20000300800 */
[----:B------:R-:W-:Y:S01]  /*21760*/  VIADD R9, R9, 0xfffffffe ;  /* 0xfffffffe09097836 */ /* 0x000fe20000000000 */
[----:B--2---:R-:W-:-:S04]  /*21770*/  LOP3.LUT R2, RZ, R2, RZ, 0x33, !PT ;  /* 0x00000002ff027212 */ /* 0x004fc800078e33ff */
[----:B------:R-:W-:-:S13]  /*21780*/  ISETP.NE.AND P0, PT, R9, R2, PT ;  /* 0x000000020900720c */ /* 0x000fda0003f05270 */
[----:B------:R-:W-:Y:S05]  /*21790*/  @!P0 BRA `(.L_x_2944) ;  /* 0x0000001000408947 */ /* 0x000fea0003800000 */
.L_x_2968:
        /* <DEDUP_REMOVED lines=10> */
[----:B------:R-:W-:Y:S01]  /*21840*/  ISETP.NE.U32.AND P0, PT, RZ, UR38, PT ;  /* 0x00000026ff007c0c */ /* 0x000fe2000bf05070 */
[----:B------:R-:W-:-:S03]  /*21850*/  IMAD.MOV.U32 R11, RZ, RZ, R5 ;  /* 0x000000ffff0b7224 */ /* 0x000fc600078e0005 */
[----:B------:R-:W-:-:S13]  /*21860*/  ISETP.NE.AND.EX P0, PT, RZ, UR39, PT, P0 ;  /* 0x00000027ff007c0c */ /* 0x000fda000bf05300 */
[----:B------:R-:W-:Y:S05]  /*21870*/  @!P0 BRA `(.L_x_2956) ;  /* 0x0000000000408947 */ /* 0x000fea0003800000 */
[----:B------:R-:W2:Y:S02]  /*21880*/  LDC R11, c[0x0][0x41c] ;  /* 0x00010700ff0b7b82 */ /* 0x000ea40000000800 */
        /* <DEDUP_REMOVED lines=13> */
[----:B------:R-:W-:-:S05]  /*21960*/  LEA.HI.X R7, R2, UR39, R3, 0x2, P0 ;  /* 0x0000002702077c11 */ /* 0x000fca00080f1403 */
[----:B------:R2:W5:Y:S04]  /*21970*/  LDG.E R6, desc[UR54][R6.64] ;  /* 0x0000003606067981 */ /* 0x000568000c1e1900 */
.L_x_2956:
[----:B------:R-:W3:Y:S01]  /*21980*/  S2R R3, SR_CgaCtaId ;  /* 0x0000000000037919 */ /* 0x000ee20000008800 */
[----:B------:R-:W-:-:S04]  /*21990*/  MOV R2, 0x400 ;  /* 0x0000040000027802 */ /* 0x000fc80000000f00 */
[----:B---3--:R-:W-:Y:S02]  /*219a0*/  LEA R2, R3, R2, 0x18 ;  /* 0x0000000203027211 */ /* 0x008fe400078ec0ff */
[----:B------:R-:W-:-:S03]  /*219b0*/  SHF.L.U32 R3, R10, 0x1f, RZ ;  /* 0x0000001f0a037819 */ /* 0x000fc600000006ff */
[----:B------:R-:W-:-:S04]  /*219c0*/  IMAD R2, R9, 0x8, R2 ;  /* 0x0000000809027824 */ /* 0x000fc800078e0202 */
[----:B------:R-:W3:Y:S02]  /*219d0*/  SYNCS.PHASECHK.TRANS64.TRYWAIT P0, [R2+URZ+0x38840], R3 ;  /* 0x03884003020075a7 */ /* 0x000ee4000800017f */
[----:B---3--:R-:W-:Y:S05]  /*219e0*/  @!P0 BRA `(.L_x_2957) ;  /* 0x00000034004c8947 */ /* 0x008fea0003800000 */
.L_x_3072:
        /* <DEDUP_REMOVED lines=11> */
.L_x_2958:
[----:B0-----:R-:W4:Y:S01]  /*21aa0*/  LDL R12, [R1+0x10] ;  /* 0x00001000010c7983 */ /* 0x001f220000100800 */
[----:B--2---:R-:W-:Y:S01]  /*21ab0*/  MOV R7, 0x400 ;  /* 0x0000040000077802 */ /* 0x004fe20000000f00 */
[----:B------:R-:W0:Y:S01]  /*21ac0*/  S2R R13, SR_CgaCtaId ;  /* 0x00000000000d7919 */ /* 0x000e220000008800 */
[----:B------:R-:W-:Y:S01]  /*21ad0*/  R2UR UR9, R2 ;  /* 0x00000000020972ca */ /* 0x000fe200000e0000 */
[----:B------:R-:W-:Y:S01]  /*21ae0*/  ULDC.64 UR6, c[0x0][0x198] ;  /* 0x0000660000067ab9 */ /* 0x000fe20000000a00 */
[----:B------:R-:W-:Y:S01]  /*21af0*/  R2UR UR12, R0 ;  /* 0x00000000000c72ca */ /* 0x000fe200000e0000 */
[----:B------:R-:W-:Y:S01]  /*21b00*/  UIADD3 UR4, UP0, UR6, 0x370, URZ ;  /* 0x0000037006047890 */ /* 0x000fe2000ff1e03f */
[----:B-----5:R-:W-:-:S03]  /*21b10*/  R2UR UR13, R6 ;  /* 0x00000000060d72ca */ /* 0x020fc600000e0000 */
        /* <DEDUP_REMOVED lines=14> */
.L_x_3073:
        /* <DEDUP_REMOVED lines=8> */
.L_x_2960:
[----:B------:R-:W2:Y:S01]  /*21c80*/  S2R R11, SR_CgaCtaId ;  /* 0x00000000000b7919 */ /* 0x000ea20000008800 */
[----:B0--3--:R-:W-:Y:S01]  /*21c90*/  MOV R3, 0x400 ;  /* 0x0000040000037802 */ /* 0x009fe20000000f00 */
        /* <DEDUP_REMOVED lines=52> */
.L_x_2955:
[----:B------:R-:W-:Y:S05]  /*21fe0*/  BSYNC B1 ;  /* 0x0000000000017941 */ /* 0x000fea0003800000 */
.L_x_2954:
[----:B------:R-:W-:Y:S01]  /*21ff0*/  VIADD R9, R9, 0x1 ;  /* 0x0000000109097836 */ /* 0x000fe20000000000 */
[----:B------:R-:W-:Y:S04]  /*22000*/  BSSY B1, `(.L_x_2961) ;  /* 0x0000085000017945 */ /* 0x000fe80003800000 */
[----:B------:R-:W-:-:S04]  /*22010*/  ISETP.NE.AND P0, PT, R9, 0x2, PT ;  /* 0x000000020900780c */ /* 0x000fc80003f05270 */
[----:B------:R-:W-:Y:S02]  /*22020*/  SEL R2, RZ, 0x1, P0 ;  /* 0x00000001ff027807 */ /* 0x000fe40000000000 */
[----:B0-----:R-:W-:Y:S01]  /*22030*/  SEL R12, R9, RZ, P0 ;  /* 0x000000ff090c7207 */ /* 0x001fe20000000000 */
        /* <DEDUP_REMOVED lines=25> */
.L_x_2963:
[----:B------:R-:W3:Y:S01]  /*221d0*/  S2R R3, SR_CgaCtaId ;  /* 0x0000000000037919 */ /* 0x000ee20000008800 */
[----:B------:R-:W-:-:S04]  /*221e0*/  MOV R2, 0x400 ;  /* 0x0000040000027802 */ /* 0x000fc80000000f00 */
[----:B---3--:R-:W-:Y:S02]  /*221f0*/  LEA R2, R3, R2, 0x18 ;  /* 0x0000000203027211 */ /* 0x008fe400078ec0ff */
[----:B------:R-:W-:-:S03]  /*22200*/  SHF.L.U32 R3, R11, 0x1f, RZ ;  /* 0x0000001f0b037819 */ /* 0x000fc600000006ff */
[----:B------:R-:W-:-:S04]  /*22210*/  IMAD R2, R12, 0x8, R2 ;  /* 0x000000080c027824 */ /* 0x000fc800078e0202 */
[----:B------:R-:W3:Y:S02]  /*22220*/  SYNCS.PHASECHK.TRANS64.TRYWAIT P0, [R2+URZ+0x38840], R3 ;  /* 0x03884003020075a7 */ /* 0x000ee4000800017f */
[----:B---3--:R-:W-:Y:S05]  /*22230*/  @!P0 BRA `(.L_x_2964) ;  /* 0x0000002c00608947 */ /* 0x008fea0003800000 */
.L_x_3074:
        /* <DEDUP_REMOVED lines=11> */
.L_x_2965:
[----:B--2---:R-:W2:Y:S01]  /*222f0*/  LDL R7, [R1] ;  /* 0x0000000001077983 */ /* 0x004ea20000100800 */
[----:B0-----:R-:W-:-:S03]  /*22300*/  MOV R12, 0x400 ;  /* 0x00000400000c7802 */ /* 0x001fc60000000f00 */
[----:B------:R-:W4:Y:S01]  /*22310*/  LDL R11, [R1+0x10] ;  /* 0x00001000010b7983 */ /* 0x000f220000100800 */
        /* <DEDUP_REMOVED lines=19> */
[----:B0-2---:R-:W-:Y:S05]  /*22450*/  @!P1 BRA `(.L_x_2966) ;  /* 0x0000002800ec9947 */ /* 0x005fea0003800000 */
.L_x_3075:
        /* <DEDUP_REMOVED lines=8> */
.L_x_2967:
[----:B0--3--:R-:W2:Y:S01]  /*224e0*/  LDL R3, [R1] ;  /* 0x0000000001037983 */ /* 0x009ea20000100800 */
        /* <DEDUP_REMOVED lines=54> */
.L_x_2962:
[----:B------:R-:W-:Y:S05]  /*22850*/  BSYNC B1 ;  /* 0x0000000000017941 */ /* 0x000fea0003800000 */
.L_x_2961:
[----:B------:R-:W2:Y:S01]  /*22860*/  LDL R2, [R1+0x14] ;  /* 0x0000140001027983 */ /* 0x000ea20000100800 */
[----:B------:R-:W-:Y:S01]  /*22870*/  VIADD R5, R5, 0xfffffffe ;  /* 0xfffffffe05057836 */ /* 0x000fe20000000000 */
[----:B--2---:R-:W-:-:S13]  /*22880*/  ISETP.GT.AND P0, PT, R9, R2, PT ;  /* 0x000000020900720c */ /* 0x004fda0003f04270 */
[----:B------:R-:W-:Y:S05]  /*22890*/  @P0 BRA `(.L_x_2968) ;  /* 0xffffffec00c00947 */ /* 0x000fea000383ffff */
.L_x_2944:
[----:B------:R-:W-:Y:S05]  /*228a0*/  BSYNC B0 ;  /* 0x0000000000007941 */ /* 0x000fea0003800000 */
.L_x_2943:
        /* <DEDUP_REMOVED lines=25> */
.L_x_2970:
[----:B------:R-:W-:Y:S05]  /*22a40*/  BSYNC B0 ;  /* 0x0000000000007941 */ /* 0x000fea0003800000 */
.L_x_2969:
[----:B--2---:R-:W2:Y:S02]  /*22a50*/  LDL.LU R2, [R1+0x8] ;  /* 0x0000080001027983 */ /* 0x004ea40000300800 */
[----:B--2---:R-:W-:-:S05]  /*22a60*/  LOP3.LUT R2, R2, R0, RZ, 0x3c, !PT ;  /* 0x0000000002027212 */ /* 0x004fca00078e3cff */
[----:B------:R3:W-:Y:S02]  /*22a70*/  STL [R1+0x8], R2 ;  /* 0x0000080201007387 */ /* 0x0007e40000100800 */
.L_x_2925:
[----:B------:R-:W-:Y:S05]  /*22a80*/  BSYNC B6 ;  /* 0x0000000000067941 */ /* 0x000fea0003800000 */
.L_x_2923:
[----:B------:R-:W-:-:S03]  /*22a90*/  UMOV UR4, 0xffffffff ;  /* 0xffffffff00047882 */ /* 0x000fc60000000000 */
[----:B------:R-:W-:Y:S05]  /*22aa0*/  BRA.DIV UR4, `(.L_x_2971) ;  /* 0x00000026046c7947 */ /* 0x000fea000b800000 */
[----:B------:R4:W0:Y:S04]  /*22ab0*/  SHFL.IDX PT, R4, R16, RZ, 0x1f ;  /* 0x00001fff10047589 */ /* 0x00082800000e0000 */
[----:B------:R-:W0:Y:S02]  /*22ac0*/  SHFL.IDX PT, R16, R16, 0x1, 0x1f ;  /* 0x00201f0010107f89 */ /* 0x000e2400000e0000 */
.L_x_3079:
        /* <DEDUP_REMOVED lines=10> */
[----:B---3--:R-:W3:Y:S02]  /*22b70*/  LDC.64 R2, c[0x0][0xd58] ;  /* 0x00035600ff027b82 */ /* 0x008ee40000000a00 */
[----:B---3--:R-:W-:-:S05]  /*22b80*/  IMAD.WIDE R2, R5, 0x4, R2 ;  /* 0x0000000405027825 */ /* 0x008fca00078e0202 */
[----:B------:R3:W5:Y:S02]  /*22b90*/  LDG.E R17, desc[UR54][R2.64] ;  /* 0x0000003602117981 */ /* 0x000764000c1e1900 */
.L_x_2973:
[----:B------:R-:W-:Y:S05]  /*22ba0*/  BSYNC B0 ;  /* 0x0000000000007941 */ /* 0x000fea0003800000 */
.L_x_2972:
        /* <DEDUP_REMOVED lines=11> */
[----:B---3--:R-:W-:-:S05]  /*22c60*/  IADD3 R3, R13, R14, RZ ;  /* 0x0000000e0d037210 */ /* 0x008fca0007ffe0ff */
[----:B------:R-:W0:Y:S02]  /*22c70*/  SHFL.UP PT, R14, R3, 0x4, RZ ;  /* 0x04800000030e7989 */ /* 0x000e2400000e00ff */
[----:B0-----:R-:W-:Y:S02]  /*22c80*/  SEL R14, R14, RZ, P0 ;  /* 0x000000ff0e0e7207 */ /* 0x001fe40000000000 */
[----:B------:R-:W-:-:S03]  /*22c90*/  ISETP.GE.U32.AND P0, PT, R7, 0x10, PT ;  /* 0x000000100700780c */ /* 0x000fc60003f06070 */
[----:B------:R-:W-:-:S05]  /*22ca0*/  IMAD.IADD R5, R3, 0x1, R14 ;  /* 0x0000000103057824 */ /* 0x000fca00078e020e */
[----:B------:R-:W2:Y:S02]  /*22cb0*/  SHFL.UP PT, R14, R5, 0x8, RZ ;  /* 0x05000000050e7989 */ /* 0x000ea400000e00ff */
[----:B--2---:R-:W-:-:S05]  /*22cc0*/  SEL R6, R14, RZ, P1 ;  /* 0x000000ff0e067207 */ /* 0x004fca0000800000 */
[----:B------:R-:W-:-:S05]  /*22cd0*/  IMAD.IADD R6, R5, 0x1, R6 ;  /* 0x0000000105067824 */ /* 0x000fca00078e0206 */
[----:B------:R-:W0:Y:S02]  /*22ce0*/  SHFL.UP PT, R14, R6, 0x10, RZ ;  /* 0x06000000060e7989 */ /* 0x000e2400000e00ff */
[----:B0-----:R-:W-:-:S05]  /*22cf0*/  SEL R7, R14, RZ, P0 ;  /* 0x000000ff0e077207 */ /* 0x001fca0000000000 */
[----:B------:R-:W-:-:S05]  /*22d00*/  IMAD.IADD R2, R6, 0x1, R7 ;  /* 0x0000000106027824 */ /* 0x000fca00078e0207 */
[----:B------:R0:W2:Y:S02]  /*22d10*/  SHFL.IDX PT, R14, R2, 0x1f, 0x1f ;  /* 0x03e01f00020e7f89 */ /* 0x0000a400000e0000 */
.L_x_3087:
[----:B------:R-:W-:Y:S02]  /*22d20*/  ULDC UR4, c[0x0][0xd10] ;  /* 0x0003440000047ab9 */ /* 0x000fe40000000800 */
[----:B------:R-:W-:-:S04]  /*22d30*/  IMAD.U32 R5, RZ, RZ, UR4 ;  /* 0x00000004ff057e24 */ /* 0x000fc8000f8e00ff */
[----:B--2---:R-:W-:-:S04]  /*22d40*/  IMAD R3, R14, R5, RZ ;  /* 0x000000050e037224 */ /* 0x004fc800078e02ff */
[----:B----4-:R-:W-:-:S05]  /*22d50*/  IMAD.IADD R16, R16, 0x1, R3 ;  /* 0x0000000110107824 */ /* 0x010fca00078e0203 */
[----:B------:R-:W-:-:S13]  /*22d60*/  ISETP.GT.AND P0, PT, R16, R4, PT ;  /* 0x000000041000720c */ /* 0x000fda0003f04270 */
[----:B------:R-:W-:Y:S05]  /*22d70*/  @P0 BRA `(.L_x_2975) ;  /* 0x0000000000b40947 */ /* 0x000fea0003800000 */
[----:B------:R-:W2:Y:S02]  /*22d80*/  LDC R0, c[0x0][0xd14] ;  /* 0x00034500ff007b82 */ /* 0x000ea40000000800 */
.L_x_2980:
        /* <DEDUP_REMOVED lines=14> */
.L_x_2978:
[----:B------:R-:W-:Y:S05]  /*22e70*/  BSYNC B0 ;  /* 0x0000000000007941 */ /* 0x000fea0003800000 */
.L_x_2977:
[----:B------:R-:W-:-:S03]  /*22e80*/  UMOV UR4, 0xffffffff ;  /* 0xffffffff00047882 */ /* 0x000fc60000000000 */
[----:B------:R-:W-:Y:S05]  /*22e90*/  BRA.DIV UR4, `(.L_x_2979) ;  /* 0x00000026048c7947 */ /* 0x000fea000b800000 */
[----:B-----5:R-:W0:Y:S01]  /*22ea0*/  SHFL.UP PT, R14, R17, 0x1, RZ ;  /* 0x04200000110e7989 */ /* 0x020e2200000e00ff */
[C---:B------:R-:W-:Y:S02]  /*22eb0*/  ISETP.NE.AND P0, PT, R6.reuse, RZ, PT ;  /* 0x000000ff0600720c */ /* 0x040fe40003f05270 */
[----:B------:R-:W-:Y:S02]  /*22ec0*/  ISETP.GE.U32.AND P1, PT, R6, 0x2, PT ;  /* 0x000000020600780c */ /* 0x000fe40003f26070 */
[----:B0-2---:R-:W-:Y:S02]  /*22ed0*/  SEL R2, R14, RZ, P0 ;  /* 0x000000ff0e027207 */ /* 0x005fe40000000000 */
        /* <DEDUP_REMOVED lines=17> */
.L_x_3095:
[----:B------:R-:W-:Y:S02]  /*22ff0*/  ULDC UR4, c[0x0][0xd10] ;  /* 0x0003440000047ab9 */ /* 0x000fe40000000800 */
[----:B------:R-:W-:-:S04]  /*23000*/  IMAD.U32 R5, RZ, RZ, UR4 ;  /* 0x00000004ff057e24 */ /* 0x000fc8000f8e00ff */
[----:B--2---:R-:W-:-:S04]  /*23010*/  IMAD R3, R14, R5, RZ ;  /* 0x000000050e037224 */ /* 0x004fc800078e02ff */
[----:B------:R-:W-:-:S05]  /*23020*/  IMAD.IADD R16, R3, 0x1, R16 ;  /* 0x0000000103107824 */ /* 0x000fca00078e0210 */
[----:B------:R-:W-:-:S13]  /*23030*/  ISETP.GT.AND P0, PT, R16, R4, PT ;  /* 0x000000041000720c */ /* 0x000fda0003f04270 */
[----:B------:R-:W-:Y:S05]  /*23040*/  @!P0 BRA `(.L_x_2980) ;  /* 0xfffffffc00508947 */ /* 0x000fea000383ffff */
.L_x_2975:
        /* <DEDUP_REMOVED lines=8> */
.L_x_3099:
[----:B------:R-:W-:Y:S01]  /*230d0*/  ISETP.NE.AND P0, PT, R3, RZ, PT ;  /* 0x000000ff0300720c */ /* 0x000fe20003f05270 */
[----:B------:R-:W-:-:S12]  /*230e0*/  IMAD.MOV.U32 R7, RZ, RZ, RZ ;  /* 0x000000ffff077224 */ /* 0x000fd800078e00ff */
[----:B------:R-:W-:Y:S05]  /*230f0*/  @!P0 BRA `(.L_x_2982) ;  /* 0x0000000000108947 */ /* 0x000fea0003800000 */
[----:B------:R-:W-:Y:S01]  /*23100*/  UMOV UR4, 0xffffffff ;  /* 0xffffffff00047882 */ /* 0x000fe20000000000 */
[----:B------:R-:W-:Y:S02]  /*23110*/  VIADD R12, R6, 0xffffffff ;  /* 0xffffffff060c7836 */ /* 0x000fe40000000000 */
[----:B------:R-:W-:Y:S05]  /*23120*/  BRA.DIV UR4, `(.L_x_2983) ;  /* 0x0000002a04047947 */ /* 0x000fea000b800000 */
[----:B------:R4:W0:Y:S02]  /*23130*/  SHFL.IDX PT, R7, R2, R12, 0x1f ;  /* 0x00001f0c02077589 */ /* 0x00082400000e0000 */
.L_x_2982:
[----:B0---4-:R-:W0:Y:S01]  /*23140*/  LDC.64 R2, c[0x0][0xd68] ;  /* 0x00035a00ff027b82 */ /* 0x011e220000000a00 */
[----:B------:R-:W-:-:S04]  /*23150*/  IMAD.IADD R19, R6, 0x1, R19 ;  /* 0x0000000106137824 */ /* 0x000fc800078e0213 */
[----:B0-----:R-:W-:-:S05]  /*23160*/  IMAD.WIDE R2, R19, 0x4, R2 ;  /* 0x0000000413027825 */ /* 0x001fca00078e0202 */
[----:B-1----:R-:W2:Y:S01]  /*23170*/  LDG.E R9, desc[UR54][R2.64] ;  /* 0x0000003602097981 */ /* 0x002ea2000c1e1900 */
[----:B------:R-:W-:Y:S02]  /*23180*/  IMAD R16, R7, R5, R16 ;  /* 0x0000000507107224 */ /* 0x000fe400078e0210 */
[----:B--23--:R-:W-:-:S05]  /*23190*/  IMAD R6, R17, R9, RZ ;  /* 0x0000000911067224 */ /* 0x00cfca00078e02ff */
[----:B------:R-:W-:-:S04]  /*231a0*/  IABS R8, R6 ;  /* 0x0000000600087213 */ /* 0x000fc80000000000 */
[----:B------:R-:W0:Y:S08]  /*231b0*/  I2F.RP R2, R8 ;  /* 0x0000000800027306 */ /* 0x000e300000209400 */
[----:B0-----:R-:W0:Y:S02]  /*231c0*/  MUFU.RCP R2, R2 ;  /* 0x0000000200027308 */ /* 0x001e240000001000 */
[----:B0-----:R-:W-:-:S06]  /*231d0*/  VIADD R2, R2, 0xffffffe ;  /* 0x0ffffffe02027836 */ /* 0x001fcc0000000000 */
[----:B------:R-:W0:Y:S02]  /*231e0*/  F2I.FTZ.U32.TRUNC.NTZ R3, R2 ;  /* 0x0000000200037305 */ /* 0x000e24000021f000 */
[----:B0-----:R-:W-:-:S04]  /*231f0*/  IMAD.MOV R2, RZ, RZ, -R3 ;  /* 0x000000ffff027224 */ /* 0x001fc800078e0a03 */
[----:B------:R-:W-:Y:S02]  /*23200*/  IMAD R10, R2, R8, RZ ;  /* 0x00000008020a7224 */ /* 0x000fe400078e02ff */
[----:B------:R-:W-:-:S04]  /*23210*/  IMAD.MOV.U32 R2, RZ, RZ, RZ ;  /* 0x000000ffff027224 */ /* 0x000fc800078e00ff */
[----:B------:R-:W-:-:S04]  /*23220*/  IMAD.HI.U32 R10, R3, R10, R2 ;  /* 0x0000000a030a7227 */ /* 0x000fc800078e0002 */
[----:B------:R-:W-:Y:S01]  /*23230*/  IMAD.IADD R2, R4, 0x1, -R16 ;  /* 0x0000000104027824 */ /* 0x000fe200078e0a10 */
[----:B------:R-:W-:-:S04]  /*23240*/  IABS R4, R6 ;  /* 0x0000000600047213 */ /* 0x000fc80000000000 */
[----:B------:R-:W-:Y:S01]  /*23250*/  IABS R3, R2 ;  /* 0x0000000200037213 */ /* 0x000fe20000000000 */
[----:B------:R-:W-:-:S04]  /*23260*/  IMAD.MOV R4, RZ, RZ, -R4 ;  /* 0x000000ffff047224 */ /* 0x000fc800078e0a04 */
[----:B------:R-:W-:-:S04]  /*23270*/  IMAD.HI.U32 R10, R10, R3, RZ ;  /* 0x000000030a0a7227 */ /* 0x000fc800078e00ff */
[----:B------:R-:W-:-:S05]  /*23280*/  IMAD R3, R10, R4, R3 ;  /* 0x000000040a037224 */ /* 0x000fca00078e0203 */
[----:B------:R-:W-:-:S13]  /*23290*/  ISETP.GT.U32.AND P0, PT, R8, R3, PT ;  /* 0x000000030800720c */ /* 0x000fda0003f04070 */
[----:B------:R-:W-:Y:S01]  /*232a0*/  @!P0 IADD3 R3, R3, -R8, RZ ;  /* 0x8000000803038210 */ /* 0x000fe20007ffe0ff */
        /* <DEDUP_REMOVED lines=44> */
.L_x_2976:
[----:B------:R-:W-:Y:S01]  /*23570*/  UMOV UR4, URZ ;  /* 0x0000003f00047c82 */ /* 0x000fe20008000000 */
[----:B------:R-:W-:Y:S01]  /*23580*/  UMOV UR5, URZ ;  /* 0x0000003f00057c82 */ /* 0x000fe20008000000 */
[----:B------:R-:W-:Y:S01]  /*23590*/  ULDC UR6, c[0x0][0xd14] ;  /* 0x0003450000067ab9 */ /* 0x000fe20000000800 */
[----:B------:R-:W-:Y:S02]  /*235a0*/  IMAD.MOV.U32 R16, RZ, RZ, R4 ;  /* 0x000000ffff107224 */ /* 0x000fe400078e0004 */
[----:B------:R-:W-:Y:S02]  /*235b0*/  IMAD.U32 R17, RZ, RZ, UR4 ;  /* 0x00000004ff117e24 */ /* 0x000fe4000f8e00ff */
[----:B------:R-:W-:Y:S02]  /*235c0*/  IMAD.U32 R18, RZ, RZ, UR5 ;  /* 0x00000005ff127e24 */ /* 0x000fe4000f8e00ff */
[----:B------:R-:W-:-:S07]  /*235d0*/  IMAD.U32 R19, RZ, RZ, UR6 ;  /* 0x00000006ff137e24 */ /* 0x000fce000f8e00ff */
.L_x_2984:
        /* <DEDUP_REMOVED lines=12> */
.L_x_2885:
[----:B-1----:R-:W2:Y:S01]  /*236a0*/  LDL R0, [R1+0x24] ;  /* 0x0000240001007983 */ /* 0x002ea20000100800 */
[----:B------:R-:W1:Y:S01]  /*236b0*/  S2R R3, SR_CgaCtaId ;  /* 0x0000000000037919 */ /* 0x000e620000008800 */
[----:B--2---:R-:W-:Y:S02]  /*236c0*/  R2UR UR4, R0 ;  /* 0x00000000000472ca */ /* 0x004fe400000e0000 */
[----:B------:R-:W-:-:S04]  /*236d0*/  MOV R0, 0x400 ;  /* 0x0000040000007802 */ /* 0x000fc80000000f00 */
[----:B-1----:R-:W-:-:S07]  /*236e0*/  LEA R0, R3, R0, 0x18 ;  /* 0x0000000003007211 */ /* 0x002fce00078ec0ff */
[----:B------:R-:W-:-:S04]  /*236f0*/  UIADD3 UR4, UR4, 0x1, URZ ;  /* 0x0000000104047890 */ /* 0x000fc8000fffe03f */
[----:B------:R-:W-:-:S04]  /*23700*/  ULEA.HI UR5, UR4, UR4, URZ, 0x1 ;  /* 0x0000000404057291 */ /* 0x000fc8000f8f083f */
[----:B------:R-:W-:-:S04]  /*23710*/  ULOP3.LUT UR5, UR5, 0xfffffffe, URZ, 0xc0, !UPT ;  /* 0xfffffffe05057892 */ /* 0x000fc8000f8ec03f */
[----:B------:R-:W-:-:S06]  /*23720*/  UIADD3 UR5, UR4, -UR5, URZ ;  /* 0x8000000504057290 */ /* 0x000fcc000fffe03f */
[----:B------:R-:W-:-:S05]  /*23730*/  IMAD.U32 R3, RZ, RZ, UR5 ;  /* 0x00000005ff037e24 */ /* 0x000fca000f8e00ff */
[----:B------:R-:W-:-:S04]  /*23740*/  SHF.L.U32 R3, R3, 0x1f, RZ ;  /* 0x0000001f03037819 */ /* 0x000fc800000006ff */
[----:B------:R-:W1:Y:S02]  /*23750*/  SYNCS.PHASECHK.TRANS64.TRYWAIT P0, [R0+URZ+0x38820], R3 ;  /* 0x03882003000075a7 */ /* 0x000e64000800017f */
[----:B-1----:R-:W-:Y:S05]  /*23760*/  @!P0 BRA `(.L_x_2986) ;  /* 0x00000020009c8947 */ /* 0x002fea0003800000 */
.L_x_3102:
[----:B------:R-:W-:-:S03]  /*23770*/  UMOV UR4, 0xffffffff ;  /* 0xffffffff00047882 */ /* 0x000fc60000000000 */
[----:B------:R-:W-:Y:S05]  /*23780*/  BRA.DIV UR4, `(.L_x_2987) ;  /* 0x0000002204a87947 */ /* 0x000fea000b800000 */
[----:B---3--:R-:W2:Y:S02]  /*23790*/  S2R R2, SR_TID.X ;  /* 0x0000000000027919 */ /* 0x008ea40000002100 */
[----:B--2---:R-:W-:-:S04]  /*237a0*/  SHF.R.U32.HI R2, RZ, 0x5, R2 ;  /* 0x00000005ff027819 */ /* 0x004fc80000011602 */
[----:B------:R-:W-:-:S05]  /*237b0*/  LOP3.LUT R2, R2, 0x3, RZ, 0xc0, !PT ;  /* 0x0000000302027812 */ /* 0x000fca00078ec0ff */
[----:B------:R2:W3:Y:S02]  /*237c0*/  SHFL.IDX PT, R14, R2, RZ, 0x1f ;  /* 0x00001fff020e7589 */ /* 0x0004e400000e0000 */
.L_x_3105:
[----:B---3--:R-:W-:-:S13]  /*237d0*/  ISETP.NE.AND P0, PT, R14, RZ, PT ;  /* 0x000000ff0e00720c */ /* 0x008fda0003f05270 */
[----:B------:R-:W-:Y:S05]  /*237e0*/  @P0 BRA `(.L_x_2667) ;  /* 0x00000000009c0947 */ /* 0x000fea0003800000 */
[----:B------:R-:W-:-:S03]  /*237f0*/  UMOV UR4, 0xffffffff ;  /* 0xffffffff00047882 */ /* 0x000fc60000000000 */
[----:B------:R-:W-:Y:S05]  /*23800*/  BRA.DIV UR4, `(.L_x_2988) ;  /* 0x0000002204bc7947 */ /* 0x000fea000b800000 */
[----:B------:R-:W-:-:S13]  /*23810*/  ELECT P6, URZ, PT ;  /* 0x00000000003f782f */ /* 0x000fda00038c0000 */
.L_x_3108:
[----:B------:R-:W-:Y:S05]  /*23820*/  @!P6 BRA `(.L_x_2667) ;  /* 0x00000000008ce947 */ /* 0x000fea0003800000 */
[----:B--2---:R-:W2:Y:S02]  /*23830*/  LDL R2, [R1+0x30] ;  /* 0x0000300001027983 */ /* 0x004ea40000100800 */
[----:B--2---:R-:W-:-:S13]  /*23840*/  R2UR UR4, R2 ;  /* 0x00000000020472ca */ /* 0x004fda00000e0000 */
[----:B------:R-:W-:-:S06]  /*23850*/  ULOP3.LUT UR4, UR4, 0x2, URZ, 0xfc, !UPT ;  /* 0x0000000204047892 */ /* 0x000fcc000f8efc3f */
[----:B------:R-:W-:-:S05]  /*23860*/  IMAD.U32 R2, RZ, RZ, UR4 ;  /* 0x00000004ff027e24 */ /* 0x000fca000f8e00ff */
[----:B------:R-:W-:-:S13]  /*23870*/  ISETP.NE.AND P2, PT, R2, 0x3, PT ;  /* 0x000000030200780c */ /* 0x000fda0003f45270 */
[----:B------:R-:W-:Y:S05]  /*23880*/  @!P2 BRA `(.L_x_2989) ;  /* 0x000000000004a947 */ /* 0x000fea0003800000 */
[----:B------:R-:W-:Y:S01]  /*23890*/  BPT.TRAP 0x1 ;  /* 0x000000040000795c */ /* 0x000fe20000300000 */
.L_x_2989:
[----:B-1----:R-:W2:Y:S04]  /*238a0*/  LDL R3, [R1] ;  /* 0x0000000001037983 */ /* 0x002ea80000100800 */
[----:B------:R-:W3:Y:S01]  /*238b0*/  LDL.LU R7, [R1+0x8] ;  /* 0x0000080001077983 */ /* 0x000ee20000300800 */
[----:B------:R-:W-:-:S05]  /*238c0*/  VIADD R2, R0, 0x38840 ;  /* 0x0003884000027836 */ /* 0x000fca0000000000 */
[C---:B--2---:R-:W-:Y:S01]  /*238d0*/  LEA R6, R3.reuse, R2, 0x3 ;  /* 0x0000000203067211 */ /* 0x044fe200078e18ff */
        /* <DEDUP_REMOVED lines=10> */
.L_x_3109:
[----:B------:R-:W2:Y:S02]  /*23980*/  SYNCS.PHASECHK.TRANS64.TRYWAIT P0, [R7+URZ], R2 ;  /* 0x00000002070075a7 */ /* 0x000ea4000800017f */
[----:B--2---:R-:W-:Y:S05]  /*23990*/  @!P0 BRA `(.L_x_2991) ;  /* 0x00000020008c8947 */ /* 0x004fea0003800000 */
.L_x_3110:
[----:B------:R-:W-:Y:S05]  /*239a0*/  @!P2 BRA `(.L_x_2992) ;  /* 0x000000000004a947 */ /* 0x000fea0003800000 */
[----:B------:R-:W-:Y:S01]  /*239b0*/  BPT.TRAP 0x1 ;  /* 0x000000040000795c */ /* 0x000fe20000300000 */
.L_x_2992:
[----:B------:R-:W3:Y:S01]  /*239c0*/  LDL.LU R4, [R1] ;  /* 0x0000000001047983 */ /* 0x000ee20000300800 */
[----:B------:R-:W-:-:S04]  /*239d0*/  VIADD R0, R0, 0x38860 ;  /* 0x0003886000007836 */ /* 0x000fc80000000000 */
[----:B---3--:R-:W-:-:S04]  /*239e0*/  IMAD R4, R4, 0x8, R0 ;  /* 0x0000000804047824 */ /* 0x008fc800078e0200 */
[----:B------:R-:W3:Y:S02]  /*239f0*/  SYNCS.PHASECHK.TRANS64.TRYWAIT P0, [R4+URZ], R5 ;  /* 0x00000005040075a7 */ /* 0x000ee4000800017f */
[----:B---3--:R-:W-:Y:S05]  /*23a00*/  @!P0 BRA `(.L_x_2993) ;  /* 0x0000002000848947 */ /* 0x008fea0003800000 */
.L_x_3111:
[----:B------:R-:W-:-:S07]  /*23a10*/  IMAD R3, R3, 0x8, R0 ;  /* 0x0000000803037824 */ /* 0x000fce00078e0200 */
.L_x_2994:
[----:B----4-:R4:W0:Y:S02]  /*23a20*/  SYNCS.PHASECHK.TRANS64.TRYWAIT P0, [R3+URZ], R2 ;  /* 0x00000002030075a7 */ /* 0x010824000800017f */
[----:B0-----:R-:W-:Y:S05]  /*23a30*/  @!P0 NANOSLEEP.SYNCS 0x989680 ;  /* 0x009896800000895d */ /* 0x001fea0003900000 */
[----:B------:R-:W0:Y:S02]  /*23a40*/  @!P0 SYNCS.PHASECHK.TRANS64 P0, [R3+URZ], R2 ;  /* 0x00000002030085a7 */ /* 0x000e24000800007f */
[----:B0-----:R-:W-:Y:S05]  /*23a50*/  @!P0 BRA `(.L_x_2994) ;  /* 0xfffffffc00f08947 */ /* 0x001fea000383ffff */
.L_x_2667:
[----:B------:R-:W-:Y:S05]  /*23a60*/  BSYNC B8 ;  /* 0x0000000000087941 */ /* 0x000fea0003800000 */
.L_x_2664:
[----:B------:R-:W-:Y:S05]  /*23a70*/  EXIT ;  /* 0x000000000000794d */ /* 0x000fea0003800000 */
.L_x_2691:
[----:B0-----:R0:W1:Y:S02]  /*23a80*/  SYNCS.PHASECHK.TRANS64.TRYWAIT P5, [R70+URZ+0x38890], R77 ;  /* 0x0388904d460075a7 */ /* 0x00106400080a017f */
[----:B-1----:R-:W-:Y:S05]  /*23a90*/  @!P5 NANOSLEEP.SYNCS 0x989680 ;  /* 0x009896800000d95d */ /* 0x002fea0003900000 */
[----:B------:R-:W1:Y:S02]  /*23aa0*/  @!P5 SYNCS.PHASECHK.TRANS64 P5, [R70+URZ+0x38890], R77 ;  /* 0x0388904d4600d5a7 */ /* 0x000e6400080a007f */
[----:B-1----:R-:W-:Y:S05]  /*23ab0*/  @!P5 BRA `(.L_x_2691) ;  /* 0xfffffffc00f0d947 */ /* 0x002fea000383ffff */
[----:B------:R-:W-:Y:S05]  /*23ac0*/  BRA `(.L_x_2995) ;  /* 0xfffffdec00cc7947 */ /* 0x000fea000383ffff */
.L_x_2701:
[----:B0-----:R0:W1:Y:S02]  /*23ad0*/  SYNCS.PHASECHK.TRANS64.TRYWAIT P5, [R70+URZ+0x38890], R77 ;  /* 0x0388904d460075a7 */ /* 0x00106400080a017f */
[----:B-1----:R-:W-:Y:S05]  /*23ae0*/  @!P5 NANOSLEEP.SYNCS 0x989680 ;  /* 0x009896800000d95d */ /* 0x002fea0003900000 */
[----:B------:R-:W1:Y:S02]  /*23af0*/  @!P5 SYNCS.PHASECHK.TRANS64 P5, [R70+URZ+0x38890], R77 ;  /* 0x0388904d4600d5a7 */ /* 0x000e6400080a007f */
[----:B-1----:R-:W-:Y:S05]  /*23b00*/  @!P5 BRA `(.L_x_2701) ;  /* 0xfffffffc00f0d947 */ /* 0x002fea000383ffff */
[----:B------:R-:W-:Y:S05]  /*23b10*/  BRA `(.L_x_2996) ;  /* 0xfffffdf800487947 */ /* 0x000fea000383ffff */
.L_x_2706:
[----:B0-----:R0:W1:Y:S02]  /*23b20*/  SYNCS.PHASECHK.TRANS64.TRYWAIT P5, [R70+URZ+0x38890], R77 ;  /* 0x0388904d460075a7 */ /* 0x00106400080a017f */
[----:B-1----:R-:W-:Y:S05]  /*23b30*/  @!P5 NANOSLEEP.SYNCS 0x989680 ;  /* 0x009896800000d95d */ /* 0x002fea0003900000 */
[----:B------:R-:W1:Y:S02]  /*23b40*/  @!P5 SYNCS.PHASECHK.TRANS64 P5, [R70+URZ+0x38890], R77 ;  /* 0x0388904d4600d5a7 */ /* 0x000e6400080a007f */
[----:B-1----:R-:W-:Y:S05]  /*23b50*/  @!P5 BRA `(.L_x_2706) ;  /* 0xfffffffc00f0d947 */ /* 0x002fea000383ffff */
[----:B------:R-:W-:Y:S05]  /*23b60*/  BRA `(.L_x_2997) ;  /* 0xfffffe00007c7947 */ /* 0x000fea000383ffff */
.L_x_2710:
[----:B--2---:R2:W4:Y:S02]  /*23b70*/  SYNCS.PHASECHK.TRANS64.TRYWAIT P5, [R70+URZ+0x388b0], R77 ;  /* 0x0388b04d460075a7 */ /* 0x00452400080a017f */
[----:B----4-:R-:W-:Y:S05]  /*23b80*/  @!P5 NANOSLEEP.SYNCS 0x989680 ;  /* 0x009896800000d95d */ /* 0x010fea0003900000 */
[----:B------:R-:W4:Y:S02]  /*23b90*/  @!P5 SYNCS.PHASECHK.TRANS64 P5, [R70+URZ+0x388b0], R77 ;  /* 0x0388b04d4600d5a7 */ /* 0x000f2400080a007f */
[----:B----4-:R-:W-:Y:S05]  /*23ba0*/  @!P5 BRA `(.L_x_2710) ;  /* 0xfffffffc00f0d947 */ /* 0x010fea000383ffff */
[----:B------:R-:W-:Y:S05]  /*23bb0*/  BRA `(.L_x_2998) ;  /* 0xfffffe0000f87947 */ /* 0x000fea000383ffff */
.L_x_2753:
        /* <DEDUP_REMOVED lines=8> */
.L_x_3000:
[----:B------:R-:W-:Y:S05]  /*23c40*/  BSYNC B1 ;  /* 0x0000000000017941 */ /* 0x000fea0003800000 */
.L_x_2999:
[----:B------:R-:W-:Y:S05]  /*23c50*/  BRA `(.L_x_3001) ;  /* 0xfffffe40000c7947 */ /* 0x000fea000383ffff */
.L_x_2754:
        /* <DEDUP_REMOVED lines=8> */
.L_x_3003:
[----:B------:R-:W-:Y:S05]  /*23ce0*/  BSYNC B1 ;  /* 0x0000000000017941 */ /* 0x000fea0003800000 */
.L_x_3002:
[----:B------:R-:W-:Y:S05]  /*23cf0*/  BRA `(.L_x_3004) ;  /* 0xfffffe3c00ec7947 */ /* 0x000fea000383ffff */
.L_x_2755:
        /* <DEDUP_REMOVED lines=8> */
.L_x_3006:
[----:B------:R-:W-:Y:S05]  /*23d80*/  BSYNC B1 ;  /* 0x0000000000017941 */ /* 0x000fea0003800000 */
.L_x_3005:
[----:B------:R-:W-:Y:S05]  /*23d90*/  BRA `(.L_x_3007) ;  /* 0xfffffe3c00cc7947 */ /* 0x000fea000383ffff */
.L_x_2756:
        /* <DEDUP_REMOVED lines=8> */
.L_x_3009:
[----:B------:R-:W-:Y:S05]  /*23e20*/  BSYNC B1 ;  /* 0x0000000000017941 */ /* 0x000fea0003800000 */
.L_x_3008:
[----:B------:R-:W-:Y:S05]  /*23e30*/  BRA `(.L_x_3010) ;  /* 0xfffffe3c00ac7947 */ /* 0x000fea000383ffff */
.L_x_2757:
        /* <DEDUP_REMOVED lines=8> */
.L_x_3012:
[----:B------:R-:W-:Y:S05]  /*23ec0*/  BSYNC B1 ;  /* 0x0000000000017941 */ /* 0x000fea0003800000 */
.L_x_3011:
[----:B------:R-:W-:Y:S05]  /*23ed0*/  BRA `(.L_x_3013) ;  /* 0xfffffe3c008c7947 */ /* 0x000fea000383ffff */
.L_x_2758:
        /* <DEDUP_REMOVED lines=8> */
.L_x_3015:
[----:B------:R-:W-:Y:S05]  /*23f60*/  BSYNC B1 ;  /* 0x0000000000017941 */ /* 0x000fea0003800000 */
.L_x_3014:
[----:B------:R-:W-:Y:S05]  /*23f70*/  BRA `(.L_x_3016) ;  /* 0xfffffe3c006c7947 */ /* 0x000fea000383ffff */
.L_x_2759:
        /* <DEDUP_REMOVED lines=8> */
.L_x_3018:
[----:B------:R-:W-:Y:S05]  /*24000*/  BSYNC B1 ;  /* 0x0000000000017941 */ /* 0x000fea0003800000 */
.L_x_3017:
[----:B------:R-:W-:Y:S05]  /*24010*/  BRA `(.L_x_3019) ;  /* 0xfffffe3c004c7947 */ /* 0x000fea000383ffff */
.L_x_2760:
        /* <DEDUP_REMOVED lines=8> */
.L_x_3021:
[----:B------:R-:W-:Y:S05]  /*240a0*/  BSYNC B1 ;  /* 0x0000000000017941 */ /* 0x000fea0003800000 */
.L_x_3020:
[----:B------:R-:W-:Y:S05]  /*240b0*/  BRA `(.L_x_3022) ;  /* 0xfffffe3c002c7947 */ /* 0x000fea000383ffff */
.L_x_2762:
[----:B0-----:R0:W1:Y:S02]  /*240c0*/  SYNCS.PHASECHK.TRANS64.TRYWAIT P2, [R18+URZ+0x38800], R5 ;  /* 0x03880005120075a7 */ /* 0x001064000804017f */
[----:B-1----:R-:W-:Y:S05]  /*240d0*/  @!P2 NANOSLEEP.SYNCS 0x989680 ;  /* 0x009896800000a95d */ /* 0x002fea0003900000 */
[----:B------:R-:W1:Y:S02]  /*240e0*/  @!P2 SYNCS.PHASECHK.TRANS64 P2, [R18+URZ+0x38800], R5 ;  /* 0x038800051200a5a7 */ /* 0x000e64000804007f */
[----:B-1----:R-:W-:Y:S05]  /*240f0*/  @!P2 BRA `(.L_x_2762) ;  /* 0xfffffffc00f0a947 */ /* 0x002fea000383ffff */
[----:B------:R-:W-:Y:S05]  /*24100*/  BRA `(.L_x_3023) ;  /* 0xfffffe3c00a07947 */ /* 0x000fea000383ffff */
.L_x_2770:
        /* <DEDUP_REMOVED lines=8> */
.L_x_3025:
[----:B------:R-:W-:Y:S05]  /*24190*/  BSYNC B1 ;  /* 0x0000000000017941 */ /* 0x000fea0003800000 */
.L_x_3024:
[----:B------:R-:W-:Y:S05]  /*241a0*/  BRA `(.L_x_3026) ;  /* 0xfffffe4c00bc7947 */ /* 0x000fea000383ffff */
.L_x_2771:
        /* <DEDUP_REMOVED lines=8> */
.L_x_3028:
[----:B------:R-:W-:Y:S05]  /*24230*/  BSYNC B1 ;  /* 0x0000000000017941 */ /* 0x000fea0003800000 */
.L_x_3027:
[----:B------:R-:W-:Y:S05]  /*24240*/  BRA `(.L_x_3029) ;  /* 0xfffffe4c009c7947 */ /* 0x000fea000383ffff */
.L_x_2772:
        /* <DEDUP_REMOVED lines=8> */
.L_x_3031:
[----:B------:R-:W-:Y:S05]  /*242d0*/  BSYNC B1 ;  /* 0x0000000000017941 */ /* 0x000fea0003800000 */
.L_x_3030:
[----:B------:R-:W-:Y:S05]  /*242e0*/  BRA `(.L_x_3032) ;  /* 0xfffffe4c007c7947 */ /* 0x000fea000383ffff */
.L_x_2773:
[----:B------:R-:W-:Y:S01]  /*242f0*/  BSSY B1, `(.L_x_3033) ;  /* 0x0000008000017945 */ /* 0x000fe20003800000 */
[----:B------:R-:W-:Y:S01]  /*24300*/  MOV R13, R0 ;  /* 0x00000000000d7202 */ /* 0x000fe20000000f00 */
[----:B------:R-:W-:Y:S02]  /*24310*/  IMAD.MOV.U32 R12, RZ, RZ, RZ ;  /* 0x000000ffff0c7224 */ /* 0x000fe400078e00ff */
[----:B------:R-:W-:Y:S02]  /*24320*/  IMAD.MOV.U32 R11, RZ, RZ, 0x1c1f ;  /* 0x00001c1fff0b7424 */ /* 0x000fe400078e00ff */
[----:B------:R-:W-:-:S07]  /*24330*/  IMAD.MOV.U32 R15, RZ, RZ, -0x1 ;  /* 0xffffffffff0f7424 */ /* 0x000fce00078e00ff */
[----:B-----5:R-:W-:Y:S05]  /*24340*/  WARPSYNC.COLLECTIVE R15, `(.L_x_3034) ;  /* 0x000000000f087348 */ /* 0x020fea0003c00000 */
[----:B------:R0:W1:Y:S02]  /*24350*/  SHFL.IDX P6, R14, R13, R12, R11 ;  /* 0x0000000c0d0e7389 */ /* 0x00006400000c000b */
[----:B01---5:R-:W-:Y:S01]  /*24360*/  ENDCOLLECTIVE ;  /* 0x000000000000791b */ /* 0x023fe20003800000 */
.L_x_3034:
[----:B------:R-:W-:Y:S05]  /*24370*/  BSYNC B1 ;  /* 0x0000000000017941 */ /* 0x000fea0003800000 */
.L_x_3033:
[----:B------:R-:W-:Y:S05]  /*24380*/  BRA `(.L_x_3035) ;  /* 0xfffffe4c005c7947 */ /* 0x000fea000383ffff */
.L_x_2774:
        /* <DEDUP_REMOVED lines=8> */
.L_x_3037:
[----:B------:R-:W-:Y:S05]  /*24410*/  BSYNC B1 ;  /* 0x0000000000017941 */ /* 0x000fea0003800000 */
.L_x_3036:
[----:B------:R-:W-:Y:S05]  /*24420*/  BRA `(.L_x_3038) ;  /* 0xfffffe4c003c7947 */ /* 0x000fea000383ffff */
.L_x_2775:
        /* <DEDUP_REMOVED lines=8> */
.L_x_3040:
[----:B------:R-:W-:Y:S05]  /*244b0*/  BSYNC B1 ;  /* 0x0000000000017941 */ /* 0x000fea0003800000 */
.L_x_3039:
[----:B------:R-:W-:Y:S05]  /*244c0*/  BRA `(.L_x_3041) ;  /* 0xfffffe4c00207947 */ /* 0x000fea000383ffff */
.L_x_2776:
        /* <DEDUP_REMOVED lines=8> */
.L_x_3043:
[----:B------:R-:W-:Y:S05]  /*24550*/  BSYNC B1 ;  /* 0x0000000000017941 */ /* 0x000fea0003800000 */
.L_x_3042:
[----:B------:R-:W-:Y:S05]  /*24560*/  BRA `(.L_x_3044) ;  /* 0xfffffe4c00047947 */ /* 0x000fea000383ffff */
.L_x_2777:
        /* <DEDUP_REMOVED lines=8> */
.L_x_3046:
[----:B------:R-:W-:Y:S05]  /*245f0*/  BSYNC B1 ;  /* 0x0000000000017941 */ /* 0x000fea0003800000 */
.L_x_3045:
[----:B------:R-:W-:Y:S05]  /*24600*/  BRA `(.L_x_3047) ;  /* 0xfffffe4800e87947 */ /* 0x000fea000383ffff */
.L_x_2779:
[----:B0-----:R0:W1:Y:S02]  /*24610*/  SYNCS.PHASECHK.TRANS64.TRYWAIT P1, [R18+URZ+0x38800], R3 ;  /* 0x03880003120075a7 */ /* 0x001064000802017f */
[----:B-1----:R-:W-:Y:S05]  /*24620*/  @!P1 NANOSLEEP.SYNCS 0x989680 ;  /* 0x009896800000995d */ /* 0x002fea0003900000 */
[----:B------:R-:W1:Y:S02]  /*24630*/  @!P1 SYNCS.PHASECHK.TRANS64 P1, [R18+URZ+0x38800], R3 ;  /* 0x03880003120095a7 */ /* 0x000e64000802007f */
[----:B-1----:R-:W-:Y:S05]  /*24640*/  @!P1 BRA `(.L_x_2779) ;  /* 0xfffffffc00f09947 */ /* 0x002fea000383ffff */
[----:B------:R-:W-:Y:S05]  /*24650*/  BRA `(.L_x_3048) ;  /* 0xfffffe4c00607947 */ /* 0x000fea000383ffff */
.L_x_2785:
[----:B--2---:R2:W3:Y:S02]  /*24660*/  SYNCS.PHASECHK.TRANS64.TRYWAIT P1, [R14+URZ+0x38830], R7 ;  /* 0x038830070e0075a7 */ /* 0x0044e4000802017f */
[----:B---3--:R-:W-:Y:S05]  /*24670*/  @!P1 NANOSLEEP.SYNCS 0x989680 ;  /* 0x009896800000995d */ /* 0x008fea0003900000 */
[----:B------:R-:W3:Y:S02]  /*24680*/  @!P1 SYNCS.PHASECHK.TRANS64 P1, [R14+URZ+0x38830], R7 ;  /* 0x038830070e0095a7 */ /* 0x000ee4000802007f */
[----:B---3--:R-:W-:Y:S05]  /*24690*/  @!P1 BRA `(.L_x_2785) ;  /* 0xfffffffc00f09947 */ /* 0x008fea000383ffff */
[----:B------:R-:W-:Y:S05]  /*246a0*/  BRA `(.L_x_2784) ;  /* 0xfffffe5800f87947 */ /* 0x000fea000383ffff */
.L_x_2787:
[----:B0-----:R0:W3:Y:S02]  /*246b0*/  SYNCS.PHASECHK.TRANS64.TRYWAIT P1, [R18+URZ+0x38810], R3 ;  /* 0x03881003120075a7 */ /* 0x0010e4000802017f */
[----:B---3--:R-:W-:Y:S05]  /*246c0*/  @!P1 NANOSLEEP.SYNCS 0x989680 ;  /* 0x009896800000995d */ /* 0x008fea0003900000 */
[----:B------:R-:W3:Y:S02]  /*246d0*/  @!P1 SYNCS.PHASECHK.TRANS64 P1, [R18+URZ+0x38810], R3 ;  /* 0x03881003120095a7 */ /* 0x000ee4000802007f */
[----:B---3--:R-:W-:Y:S05]  /*246e0*/  @!P1 BRA `(.L_x_2787) ;  /* 0xfffffffc00f09947 */ /* 0x008fea000383ffff */
[----:B------:R-:W-:Y:S05]  /*246f0*/  BRA `(.L_x_3049) ;  /* 0xfffffe5c00a87947 */ /* 0x000fea000383ffff */
.L_x_2791:
[----:B----4-:R4:W0:Y:S02]  /*24700*/  SYNCS.PHASECHK.TRANS64.TRYWAIT P2, [R14+URZ+0x38850], R7 ;  /* 0x038850070e0075a7 */ /* 0x010824000804017f */
[----:B0-----:R-:W-:Y:S05]  /*24710*/  @!P2 NANOSLEEP.SYNCS 0x989680 ;  /* 0x009896800000a95d */ /* 0x001fea0003900000 */
[----:B------:R-:W0:Y:S02]  /*24720*/  @!P2 SYNCS.PHASECHK.TRANS64 P2, [R14+URZ+0x38850], R7 ;  /* 0x038850070e00a5a7 */ /* 0x000e24000804007f */
[----:B0-----:R-:W-:Y:S05]  /*24730*/  @!P2 BRA `(.L_x_2791) ;  /* 0xfffffffc00f0a947 */ /* 0x001fea000383ffff */
[----:B------:R-:W-:Y:S05]  /*24740*/  BRA `(.L_x_2790) ;  /* 0xfffffe5c00cc7947 */ /* 0x000fea000383ffff */
.L_x_2811:
[----:B-1----:R1:W2:Y:S02]  /*24750*/  SYNCS.PHASECHK.TRANS64.TRYWAIT P2, [R199+URZ+0x38830], R204 ;  /* 0x038830ccc70075a7 */ /* 0x0022a4000804017f */
[----:B--2---:R-:W-:Y:S05]  /*24760*/  @!P2 NANOSLEEP.SYNCS 0x989680 ;  /* 0x009896800000a95d */ /* 0x004fea0003900000 */
[----:B------:R-:W2:Y:S02]  /*24770*/  @!P2 SYNCS.PHASECHK.TRANS64 P2, [R199+URZ+0x38830], R204 ;  /* 0x038830ccc700a5a7 */ /* 0x000ea4000804007f */
[----:B--2---:R-:W-:Y:S05]  /*24780*/  @!P2 BRA `(.L_x_2811) ;  /* 0xfffffffc00f0a947 */ /* 0x004fea000383ffff */
[----:B------:R-:W-:Y:S05]  /*24790*/  BRA `(.L_x_2810) ;  /* 0xfffffe9800607947 */ /* 0x000fea000383ffff */
.L_x_2816:
[----:B---3--:R3:W4:Y:S02]  /*247a0*/  SYNCS.PHASECHK.TRANS64.TRYWAIT P2, [R199+URZ+0x38850], R204 ;  /* 0x038850ccc70075a7 */ /* 0x008724000804017f */
[----:B----4-:R-:W-:Y:S05]  /*247b0*/  @!P2 NANOSLEEP.SYNCS 0x989680 ;  /* 0x009896800000a95d */ /* 0x010fea0003900000 */
[----:B------:R-:W4:Y:S02]  /*247c0*/  @!P2 SYNCS.PHASECHK.TRANS64 P2, [R199+URZ+0x38850], R204 ;  /* 0x038850ccc700a5a7 */ /* 0x000f24000804007f */
[----:B----4-:R-:W-:Y:S05]  /*247d0*/  @!P2 BRA `(.L_x_2816) ;  /* 0xfffffffc00f0a947 */ /* 0x010fea000383ffff */
[----:B------:R-:W-:Y:S05]  /*247e0*/  BRA `(.L_x_2815) ;  /* 0xfffffe9800fc7947 */ /* 0x000fea000383ffff */
.L_x_2837:
[----:B-1----:R1:W2:Y:S02]  /*247f0*/  SYNCS.PHASECHK.TRANS64.TRYWAIT P3, [R14+URZ+0x38830], R21 ;  /* 0x038830150e0075a7 */ /* 0x0022a4000806017f */
[----:B--2---:R-:W-:Y:S05]  /*24800*/  @!P3 NANOSLEEP.SYNCS 0x989680 ;  /* 0x009896800000b95d */ /* 0x004fea0003900000 */
[----:B------:R-:W2:Y:S02]  /*24810*/  @!P3 SYNCS.PHASECHK.TRANS64 P3, [R14+URZ+0x38830], R21 ;  /* 0x038830150e00b5a7 */ /* 0x000ea4000806007f */
[----:B--2---:R-:W-:Y:S05]  /*24820*/  @!P3 BRA `(.L_x_2837) ;  /* 0xfffffffc00f0b947 */ /* 0x004fea000383ffff */
[----:B------:R-:W-:Y:S05]  /*24830*/  BRA `(.L_x_2836) ;  /* 0xfffffedc00147947 */ /* 0x000fea000383ffff */
.L_x_2842:
[----:B---3--:R3:W4:Y:S02]  /*24840*/  SYNCS.PHASECHK.TRANS64.TRYWAIT P3, [R14+URZ+0x38850], R21 ;  /* 0x038850150e0075a7 */ /* 0x008724000806017f */
[----:B----4-:R-:W-:Y:S05]  /*24850*/  @!P3 NANOSLEEP.SYNCS 0x989680 ;  /* 0x009896800000b95d */ /* 0x010fea0003900000 */
[----:B------:R-:W4:Y:S02]  /*24860*/  @!P3 SYNCS.PHASECHK.TRANS64 P3, [R14+URZ+0x38850], R21 ;  /* 0x038850150e00b5a7 */ /* 0x000f24000806007f */
[----:B----4-:R-:W-:Y:S05]  /*24870*/  @!P3 BRA `(.L_x_2842) ;  /* 0xfffffffc00f0b947 */ /* 0x010fea000383ffff */
[----:B------:R-:W-:Y:S05]  /*24880*/  BRA `(.L_x_2841) ;  /* 0xfffffedc00b07947 */ /* 0x000fea000383ffff */
.L_x_2850:
[----:B-1----:R1:W2:Y:S02]  /*24890*/  SYNCS.PHASECHK.TRANS64.TRYWAIT P2, [R191+URZ+0x38830], R190 ;  /* 0x038830bebf0075a7 */ /* 0x0022a4000804017f */
[----:B--2---:R-:W-:Y:S05]  /*248a0*/  @!P2 NANOSLEEP.SYNCS 0x989680 ;  /* 0x009896800000a95d */ /* 0x004fea0003900000 */
[----:B------:R-:W2:Y:S02]  /*248b0*/  @!P2 SYNCS.PHASECHK.TRANS64 P2, [R191+URZ+0x38830], R190 ;  /* 0x038830bebf00a5a7 */ /* 0x000ea4000804007f */
[----:B--2---:R-:W-:Y:S05]  /*248c0*/  @!P2 BRA `(.L_x_2850) ;  /* 0xfffffffc00f0a947 */ /* 0x004fea000383ffff */
[----:B------:R-:W-:Y:S05]  /*248d0*/  BRA `(.L_x_2849) ;  /* 0xffffff10009c7947 */ /* 0x000fea000383ffff */
.L_x_2855:
[----:B---3--:R3:W4:Y:S02]  /*248e0*/  SYNCS.PHASECHK.TRANS64.TRYWAIT P2, [R191+URZ+0x38850], R190 ;  /* 0x038850bebf0075a7 */ /* 0x008724000804017f */
[----:B----4-:R-:W-:Y:S05]  /*248f0*/  @!P2 NANOSLEEP.SYNCS 0x989680 ;  /* 0x009896800000a95d */ /* 0x010fea0003900000 */
[----:B------:R-:W4:Y:S02]  /*24900*/  @!P2 SYNCS.PHASECHK.TRANS64 P2, [R191+URZ+0x38850], R190 ;  /* 0x038850bebf00a5a7 */ /* 0x000f24000804007f */
[----:B----4-:R-:W-:Y:S05]  /*24910*/  @!P2 BRA `(.L_x_2855) ;  /* 0xfffffffc00f0a947 */ /* 0x010fea000383ffff */
[----:B------:R-:W-:Y:S05]  /*24920*/  BRA `(.L_x_2854) ;  /* 0xffffff1400387947 */ /* 0x000fea000383ffff */
.L_x_2899:
        /* <DEDUP_REMOVED lines=11> */
.L_x_3051:
[----:B------:R-:W-:Y:S05]  /*249e0*/  BSYNC B1 ;  /* 0x0000000000017941 */ /* 0x000fea0003800000 */
.L_x_3050:
[----:B------:R-:W-:Y:S05]  /*249f0*/  BRA `(.L_x_3052) ;  /* 0xffffff9800607947 */ /* 0x000fea000383ffff */
.L_x_2900:
[----:B------:R-:W-:Y:S01]  /*24a00*/  BSSY B1, `(.L_x_3053) ;  /* 0x0000006000017945 */ /* 0x000fe20003800000 */
[----:B------:R-:W-:-:S07]  /*24a10*/  IMAD.MOV.U32 R15, RZ, RZ, -0x1 ;  /* 0xffffffffff0f7424 */ /* 0x000fce00078e00ff */
[----:B0-----:R-:W-:Y:S05]  /*24a20*/  WARPSYNC.COLLECTIVE R15, `(.L_x_3054) ;  /* 0x000000000f0c7348 */ /* 0x001fea0003c00000 */
[----:B------:R-:W-:Y:S02]  /*24a30*/  ELECT P6, UR62, PT ;  /* 0x00000000003e782f */ /* 0x000fe400038c0000 */
[----:B------:R-:W-:Y:S01]  /*24a40*/  MOV R14, UR62 ;  /* 0x0000003e000e7c02 */ /* 0x000fe20008000f00 */
[----:B0-----:R-:W-:Y:S10]  /*24a50*/  ENDCOLLECTIVE ;  /* 0x000000000000791b */ /* 0x001ff40003800000 */
.L_x_3054:
[----:B------:R-:W-:Y:S05]  /*24a60*/  BSYNC B1 ;  /* 0x0000000000017941 */ /* 0x000fea0003800000 */
.L_x_3053:
[----:B------:R-:W-:Y:S05]  /*24a70*/  BRA `(.L_x_3055) ;  /* 0xffffff98004c7947 */ /* 0x000fea000383ffff */
.L_x_2901:
[----:B-1----:R1:W2:Y:S02]  /*24a80*/  SYNCS.PHASECHK.TRANS64.TRYWAIT P0, [R7+URZ+0x38820], R8 ;  /* 0x03882008070075a7 */ /* 0x0022a4000800017f */
[----:B--2---:R-:W-:Y:S05]  /*24a90*/  @!P0 NANOSLEEP.SYNCS 0x989680 ;  /* 0x009896800000895d */ /* 0x004fea0003900000 */
[----:B------:R-:W2:Y:S02]  /*24aa0*/  @!P0 SYNCS.PHASECHK.TRANS64 P0, [R7+URZ+0x38820], R8 ;  /* 0x03882008070085a7 */ /* 0x000ea4000800007f */
[----:B--2---:R-:W-:Y:S05]  /*24ab0*/  @!P0 BRA `(.L_x_2901) ;  /* 0xfffffffc00f08947 */ /* 0x004fea000383ffff */
[----:B------:R-:W-:Y:S05]  /*24ac0*/  BRA `(.L_x_3056) ;  /* 0xffffff98006c7947 */ /* 0x000fea000383ffff */
.L_x_2904:
[----:B-1----:R1:W2:Y:S02]  /*24ad0*/  SYNCS.PHASECHK.TRANS64.TRYWAIT P0, [R8+URZ+0x388a0], R9 ;  /* 0x0388a009080075a7 */ /* 0x0022a4000800017f */
[----:B--2---:R-:W-:Y:S05]  /*24ae0*/  @!P0 NANOSLEEP.SYNCS 0x989680 ;  /* 0x009896800000895d */ /* 0x004fea0003900000 */
[----:B------:R-:W2:Y:S02]  /*24af0*/  @!P0 SYNCS.PHASECHK.TRANS64 P0, [R8+URZ+0x388a0], R9 ;  /* 0x0388a009080085a7 */ /* 0x000ea4000800007f */
[----:B--2---:R-:W-:Y:S05]  /*24b00*/  @!P0 BRA `(.L_x_2904) ;  /* 0xfffffffc00f08947 */ /* 0x004fea000383ffff */
[----:B------:R-:W-:Y:S05]  /*24b10*/  BRA `(.L_x_3057) ;  /* 0xffffff9800787947 */ /* 0x000fea000383ffff */
.L_x_2906:
[----:B--2---:R2:W3:Y:S02]  /*24b20*/  SYNCS.PHASECHK.TRANS64.TRYWAIT P0, [R8+URZ+0x388c0], R9 ;  /* 0x0388c009080075a7 */ /* 0x0044e4000800017f */
[----:B---3--:R-:W-:Y:S05]  /*24b30*/  @!P0 NANOSLEEP.SYNCS 0x989680 ;  /* 0x009896800000895d */ /* 0x008fea0003900000 */
[----:B------:R-:W3:Y:S02]  /*24b40*/  @!P0 SYNCS.PHASECHK.TRANS64 P0, [R8+URZ+0x388c0], R9 ;  /* 0x0388c009080085a7 */ /* 0x000ee4000800007f */
[----:B---3--:R-:W-:Y:S05]  /*24b50*/  @!P0 BRA `(.L_x_2906) ;  /* 0xfffffffc00f08947 */ /* 0x008fea000383ffff */
[----:B------:R-:W-:Y:S05]  /*24b60*/  BRA `(.L_x_3058) ;  /* 0xffffff9800e07947 */ /* 0x000fea000383ffff */
.L_x_2910:
[----:B-1----:R1:W2:Y:S02]  /*24b70*/  SYNCS.PHASECHK.TRANS64.TRYWAIT P0, [R9+URZ+0x388a0], R10 ;  /* 0x0388a00a090075a7 */ /* 0x0022a4000800017f */
[----:B--2---:R-:W-:Y:S05]  /*24b80*/  @!P0 NANOSLEEP.SYNCS 0x989680 ;  /* 0x009896800000895d */ /* 0x004fea0003900000 */
[----:B------:R-:W2:Y:S02]  /*24b90*/  @!P0 SYNCS.PHASECHK.TRANS64 P0, [R9+URZ+0x388a0], R10 ;  /* 0x0388a00a090085a7 */ /* 0x000ea4000800007f */
[----:B--2---:R-:W-:Y:S05]  /*24ba0*/  @!P0 BRA `(.L_x_2910) ;  /* 0xfffffffc00f08947 */ /* 0x004fea000383ffff */
[----:B------:R-:W-:Y:S05]  /*24bb0*/  BRA `(.L_x_3059) ;  /* 0xffffffa000247947 */ /* 0x000fea000383ffff */
.L_x_2912:
[----:B--2---:R2:W3:Y:S02]  /*24bc0*/  SYNCS.PHASECHK.TRANS64.TRYWAIT P1, [R9+URZ+0x388c0], R10 ;  /* 0x0388c00a090075a7 */ /* 0x0044e4000802017f */
[----:B---3--:R-:W-:Y:S05]  /*24bd0*/  @!P1 NANOSLEEP.SYNCS 0x989680 ;  /* 0x009896800000995d */ /* 0x008fea0003900000 */
[----:B------:R-:W3:Y:S02]  /*24be0*/  @!P1 SYNCS.PHASECHK.TRANS64 P1, [R9+URZ+0x388c0], R10 ;  /* 0x0388c00a090095a7 */ /* 0x000ee4000802007f */
[----:B---3--:R-:W-:Y:S05]  /*24bf0*/  @!P1 BRA `(.L_x_2912) ;  /* 0xfffffffc00f09947 */ /* 0x008fea000383ffff */
[----:B------:R-:W-:Y:S05]  /*24c00*/  BRA `(.L_x_3060) ;  /* 0xffffffa000847947 */ /* 0x000fea000383ffff */
.L_x_2930:
[----:B------:R-:W0:Y:S01]  /*24c10*/  S2R R5, SR_TID.X ;  /* 0x0000000000057919 */ /* 0x000e220000002100 */
[----:B------:R-:W-:Y:S01]  /*24c20*/  BSSY B0, `(.L_x_3061) ;  /* 0x000000a000007945 */ /* 0x000fe20003800000 */
[----:B------:R-:W-:Y:S02]  /*24c30*/  IMAD.MOV.U32 R12, RZ, RZ, RZ ;  /* 0x000000ffff0c7224 */ /* 0x000fe400078e00ff */
[----:B-1----:R-:W-:Y:S02]  /*24c40*/  IMAD.MOV.U32 R11, RZ, RZ, 0x1f ;  /* 0x0000001fff0b7424 */ /* 0x002fe400078e00ff */
[----:B------:R-:W-:Y:S01]  /*24c50*/  IMAD.MOV.U32 R15, RZ, RZ, -0x1 ;  /* 0xffffffffff0f7424 */ /* 0x000fe200078e00ff */
[----:B0-----:R-:W-:-:S04]  /*24c60*/  SHF.R.U32.HI R5, RZ, 0x5, R5 ;  /* 0x00000005ff057819 */ /* 0x001fc80000011605 */
[----:B------:R-:W-:-:S04]  /*24c70*/  LOP3.LUT R5, R5, 0x3, RZ, 0xc0, !PT ;  /* 0x0000000305057812 */ /* 0x000fc800078ec0ff */
[----:B------:R-:W-:-:S07]  /*24c80*/  MOV R13, R5 ;  /* 0x00000005000d7202 */ /* 0x000fce0000000f00 */
[----:B------:R-:W-:Y:S05]  /*24c90*/  WARPSYNC.COLLECTIVE R15, `(.L_x_3062) ;  /* 0x000000000f087348 */ /* 0x000fea0003c00000 */
[----:B------:R0:W1:Y:S02]  /*24ca0*/  SHFL.IDX P6, R14, R13, R12, R11 ;  /* 0x0000000c0d0e7389 */ /* 0x00006400000c000b */
[----:B01----:R-:W-:Y:S01]  /*24cb0*/  ENDCOLLECTIVE ;  /* 0x000000000000791b */ /* 0x003fe20003800000 */
.L_x_3062:
[----:B------:R-:W-:Y:S05]  /*24cc0*/  BSYNC B0 ;  /* 0x0000000000007941 */ /* 0x000fea0003800000 */
.L_x_3061:
[----:B------:R-:W-:Y:S05]  /*24cd0*/  BRA `(.L_x_3063) ;  /* 0xffffffb0005c7947 */ /* 0x000fea000383ffff */
.L_x_2931:
[----:B------:R-:W-:Y:S01]  /*24ce0*/  BSSY B0, `(.L_x_3064) ;  /* 0x0000006000007945 */ /* 0x000fe20003800000 */
[----:B------:R-:W-:-:S07]  /*24cf0*/  IMAD.MOV.U32 R15, RZ, RZ, -0x1 ;  /* 0xffffffffff0f7424 */ /* 0x000fce00078e00ff */
[----:B-1----:R-:W-:Y:S05]  /*24d00*/  WARPSYNC.COLLECTIVE R15, `(.L_x_3065) ;  /* 0x000000000f0c7348 */ /* 0x002fea0003c00000 */
[----:B------:R-:W-:Y:S02]  /*24d10*/  ELECT P6, UR62, PT ;  /* 0x00000000003e782f */ /* 0x000fe400038c0000 */
[----:B------:R-:W-:Y:S01]  /*24d20*/  MOV R14, UR62 ;  /* 0x0000003e000e7c02 */ /* 0x000fe20008000f00 */
[----:B-1----:R-:W-:Y:S10]  /*24d30*/  ENDCOLLECTIVE ;  /* 0x000000000000791b */ /* 0x002ff40003800000 */
.L_x_3065:
[----:B------:R-:W-:Y:S05]  /*24d40*/  BSYNC B0 ;  /* 0x0000000000007941 */ /* 0x000fea0003800000 */
.L_x_3064:
[----:B------:R-:W-:Y:S05]  /*24d50*/  BRA `(.L_x_3066) ;  /* 0xffffffb0004c7947 */ /* 0x000fea000383ffff */
.L_x_2934:
[----:B0-----:R0:W1:Y:S02]  /*24d60*/  SYNCS.PHASECHK.TRANS64.TRYWAIT P0, [R5+URZ+0x38840], R7 ;  /* 0x03884007050075a7 */ /* 0x001064000800017f */
[----:B-1----:R-:W-:Y:S05]  /*24d70*/  @!P0 NANOSLEEP.SYNCS 0x989680 ;  /* 0x009896800000895d */ /* 0x002fea0003900000 */
[----:B------:R-:W1:Y:S02]  /*24d80*/  @!P0 SYNCS.PHASECHK.TRANS64 P0, [R5+URZ+0x38840], R7 ;  /* 0x03884007050085a7 */ /* 0x000e64000800007f */
[----:B-1----:R-:W-:Y:S05]  /*24d90*/  @!P0 BRA `(.L_x_2934) ;  /* 0xfffffffc00f08947 */ /* 0x002fea000383ffff */
[----:B------:R-:W-:Y:S05]  /*24da0*/  BRA `(.L_x_3067) ;  /* 0xffffffb000b47947 */ /* 0x000fea000383ffff */
.L_x_2938:
        /* <DEDUP_REMOVED lines=8> */
.L_x_2941:
[----:B0-----:R0:W1:Y:S02]  /*24e30*/  SYNCS.PHASECHK.TRANS64.TRYWAIT P0, [R2+URZ+0x38860], R5 ;  /* 0x03886005020075a7 */ /* 0x001064000800017f */
[----:B-1----:R-:W-:Y:S05]  /*24e40*/  @!P0 NANOSLEEP.SYNCS 0x989680 ;  /* 0x009896800000895d */ /* 0x002fea0003900000 */
[----:B------:R-:W1:Y:S02]  /*24e50*/  @!P0 SYNCS.PHASECHK.TRANS64 P0, [R2+URZ+0x38860], R5 ;  /* 0x03886005020085a7 */ /* 0x000e64000800007f */
[----:B-1----:R-:W-:Y:S05]  /*24e60*/  @!P0 BRA `(.L_x_2941) ;  /* 0xfffffffc00f08947 */ /* 0x002fea000383ffff */
[----:B------:R-:W-:Y:S05]  /*24e70*/  BRA `(.L_x_3069) ;  /* 0xffffffb800b87947 */ /* 0x000fea000383ffff */
.L_x_2950:
[----:B--2---:R2:W3:Y:S02]  /*24e80*/  SYNCS.PHASECHK.TRANS64.TRYWAIT P0, [R2+URZ+0x38840], R3 ;  /* 0x03884003020075a7 */ /* 0x0044e4000800017f */
[----:B---3--:R-:W-:Y:S05]  /*24e90*/  @!P0 NANOSLEEP.SYNCS 0x989680 ;  /* 0x009896800000895d */ /* 0x008fea0003900000 */
[----:B------:R-:W3:Y:S02]  /*24ea0*/  @!P0 SYNCS.PHASECHK.TRANS64 P0, [R2+URZ+0x38840], R3 ;  /* 0x03884003020085a7 */ /* 0x000ee4000800007f */
[----:B---3--:R-:W-:Y:S05]  /*24eb0*/  @!P0 BRA `(.L_x_2950) ;  /* 0xfffffffc00f08947 */ /* 0x008fea000383ffff */
[----:B------:R-:W-:Y:S05]  /*24ec0*/  BRA `(.L_x_3070) ;  /* 0xffffffc0008c7947 */ /* 0x000fea000383ffff */
.L_x_2952:
[----:B0-----:R0:W3:Y:S02]  /*24ed0*/  SYNCS.PHASECHK.TRANS64.TRYWAIT P0, [R2+URZ+0x38860], R3 ;  /* 0x03886003020075a7 */ /* 0x0010e4000800017f */
[----:B---3--:R-:W-:Y:S05]  /*24ee0*/  @!P0 NANOSLEEP.SYNCS 0x989680 ;  /* 0x009896800000895d */ /* 0x008fea0003900000 */
[----:B------:R-:W3:Y:S02]  /*24ef0*/  @!P0 SYNCS.PHASECHK.TRANS64 P0, [R2+URZ+0x38860], R3 ;  /* 0x03886003020085a7 */ /* 0x000ee4000800007f */
[----:B---3--:R-:W-:Y:S05]  /*24f00*/  @!P0 BRA `(.L_x_2952) ;  /* 0xfffffffc00f08947 */ /* 0x008fea000383ffff */
[----:B------:R-:W-:Y:S05]  /*24f10*/  BRA `(.L_x_3071) ;  /* 0xffffffc400007947 */ /* 0x000fea000383ffff */
.L_x_2957:
[----:B---3--:R3:W4:Y:S02]  /*24f20*/  SYNCS.PHASECHK.TRANS64.TRYWAIT P0, [R2+URZ+0x38840], R3 ;  /* 0x03884003020075a7 */ /* 0x008724000800017f */
[----:B----4-:R-:W-:Y:S05]  /*24f30*/  @!P0 NANOSLEEP.SYNCS 0x989680 ;  /* 0x009896800000895d */ /* 0x010fea0003900000 */
[----:B------:R-:W4:Y:S02]  /*24f40*/  @!P0 SYNCS.PHASECHK.TRANS64 P0, [R2+URZ+0x38840], R3 ;  /* 0x03884003020085a7 */ /* 0x000f24000800007f */
[----:B----4-:R-:W-:Y:S05]  /*24f50*/  @!P0 BRA `(.L_x_2957) ;  /* 0xfffffffc00f08947 */ /* 0x010fea000383ffff */
[----:B------:R-:W-:Y:S05]  /*24f60*/  BRA `(.L_x_3072) ;  /* 0xffffffc800a07947 */ /* 0x000fea000383ffff */
.L_x_2959:
[----:B0-----:R0:W2:Y:S02]  /*24f70*/  SYNCS.PHASECHK.TRANS64.TRYWAIT P1, [R2+URZ+0x38860], R3 ;  /* 0x03886003020075a7 */ /* 0x0010a4000802017f */
[----:B--2---:R-:W-:Y:S05]  /*24f80*/  @!P1 NANOSLEEP.SYNCS 0x989680 ;  /* 0x009896800000995d */ /* 0x004fea0003900000 */
[----:B------:R-:W2:Y:S02]  /*24f90*/  @!P1 SYNCS.PHASECHK.TRANS64 P1, [R2+URZ+0x38860], R3 ;  /* 0x03886003020095a7 */ /* 0x000ea4000802007f */
[----:B--2---:R-:W-:Y:S05]  /*24fa0*/  @!P1 BRA `(.L_x_2959) ;  /* 0xfffffffc00f09947 */ /* 0x004fea000383ffff */
[----:B------:R-:W-:Y:S05]  /*24fb0*/  BRA `(.L_x_3073) ;  /* 0xffffffcc00107947 */ /* 0x000fea000383ffff */
.L_x_2964:
[----:B---3--:R3:W4:Y:S02]  /*24fc0*/  SYNCS.PHASECHK.TRANS64.TRYWAIT P0, [R2+URZ+0x38840], R3 ;  /* 0x03884003020075a7 */ /* 0x008724000800017f */
[----:B----4-:R-:W-:Y:S05]  /*24fd0*/  @!P0 NANOSLEEP.SYNCS 0x989680 ;  /* 0x009896800000895d */ /* 0x010fea0003900000 */
[----:B------:R-:W4:Y:S02]  /*24fe0*/  @!P0 SYNCS.PHASECHK.TRANS64 P0, [R2+URZ+0x38840], R3 ;  /* 0x03884003020085a7 */ /* 0x000f24000800007f */
[----:B----4-:R-:W-:Y:S05]  /*24ff0*/  @!P0 BRA `(.L_x_2964) ;  /* 0xfffffffc00f08947 */ /* 0x010fea000383ffff */
[----:B------:R-:W-:Y:S05]  /*25000*/  BRA `(.L_x_3074) ;  /* 0xffffffd0008c7947 */ /* 0x000fea000383ffff */
.L_x_2966:
[----:B0-----:R0:W2:Y:S02]  /*25010*/  SYNCS.PHASECHK.TRANS64.TRYWAIT P1, [R2+URZ+0x38860], R3 ;  /* 0x03886003020075a7 */ /* 0x0010a4000802017f */
[----:B--2---:R-:W-:Y:S05]  /*25020*/  @!P1 NANOSLEEP.SYNCS 0x989680 ;  /* 0x009896800000995d */ /* 0x004fea0003900000 */
[----:B------:R-:W2:Y:S02]  /*25030*/  @!P1 SYNCS.PHASECHK.TRANS64 P1, [R2+URZ+0x38860], R3 ;  /* 0x03886003020095a7 */ /* 0x000ea4000802007f */
[----:B--2---:R-:W-:Y:S05]  /*25040*/  @!P1 BRA `(.L_x_2966) ;  /* 0xfffffffc00f09947 */ /* 0x004fea000383ffff */
[----:B------:R-:W-:Y:S05]  /*25050*/  BRA `(.L_x_3075) ;  /* 0xffffffd400007947 */ /* 0x000fea000383ffff */
.L_x_2971:
[----:B------:R-:W-:Y:S01]  /*25060*/  BSSY B0, `(.L_x_3076) ;  /* 0x0000008000007945 */ /* 0x000fe20003800000 */
[----:B0-----:R-:W-:Y:S02]  /*25070*/  IMAD.MOV.U32 R13, RZ, RZ, R16 ;  /* 0x000000ffff0d7224 */ /* 0x001fe400078e0010 */
[----:B------:R-:W-:Y:S02]  /*25080*/  IMAD.MOV.U32 R12, RZ, RZ, RZ ;  /* 0x000000ffff0c7224 */ /* 0x000fe400078e00ff */
[----:B-1----:R-:W-:Y:S02]  /*25090*/  IMAD.MOV.U32 R11, RZ, RZ, 0x1f ;  /* 0x0000001fff0b7424 */ /* 0x002fe400078e00ff */
[----:B------:R-:W-:-:S07]  /*250a0*/  IMAD.MOV.U32 R15, RZ, RZ, -0x1 ;  /* 0xffffffffff0f7424 */ /* 0x000fce00078e00ff */
[----:B--23--:R-:W-:Y:S05]  /*250b0*/  WARPSYNC.COLLECTIVE R15, `(.L_x_3077) ;  /* 0x000000000f087348 */ /* 0x00cfea0003c00000 */
[----:B------:R0:W1:Y:S02]  /*250c0*/  SHFL.IDX P6, R14, R13, R12, R11 ;  /* 0x0000000c0d0e7389 */ /* 0x00006400000c000b */
[----:B0123--:R-:W-:Y:S01]  /*250d0*/  ENDCOLLECTIVE ;  /* 0x000000000000791b */ /* 0x00ffe20003800000 */
.L_x_3077:
[----:B------:R-:W-:Y:S05]  /*250e0*/  BSYNC B0 ;  /* 0x0000000000007941 */ /* 0x000fea0003800000 */
.L_x_3076:
        /* <DEDUP_REMOVED lines=8> */
.L_x_3078:
[----:B------:R-:W-:Y:S01]  /*25170*/  IMAD.MOV.U32 R16, RZ, RZ, R14 ;  /* 0x000000ffff107224 */ /* 0x000fe200078e000e */
[----:B------:R-:W-:Y:S06]  /*25180*/  BRA `(.L_x_3079) ;  /* 0xffffffd800507947 */ /* 0x000fec000383ffff */
.L_x_2974:
        /* <DEDUP_REMOVED lines=8> */
.L_x_3081:
[----:B------:R-:W-:Y:S05]  /*25210*/  BSYNC B0 ;  /* 0x0000000000007941 */ /* 0x000fea0003800000 */
.L_x_3080:
        /* <DEDUP_REMOVED lines=10> */
.L_x_3082:
        /* <DEDUP_REMOVED lines=8> */
.L_x_3083:
        /* <DEDUP_REMOVED lines=8> */
.L_x_3084:
        /* <DEDUP_REMOVED lines=8> */
.L_x_3085:
        /* <DEDUP_REMOVED lines=8> */
.L_x_3086:
[----:B------:R-:W-:Y:S05]  /*254c0*/  BRA `(.L_x_3087) ;  /* 0xffffffd800147947 */ /* 0x000fea000383ffff */
.L_x_2979:
        /* <DEDUP_REMOVED lines=8> */
.L_x_3089:
[----:B------:R-:W-:Y:S05]  /*25550*/  BSYNC B0 ;  /* 0x0000000000007941 */ /* 0x000fea0003800000 */
.L_x_3088:
[----:B------:R-:W-:Y:S01]  /*25560*/  ISETP.NE.AND P0, PT, R6, RZ, PT ;  /* 0x000000ff0600720c */ /* 0x000fe20003f05270 */
[----:B------:R-:W-:Y:S02]  /*25570*/  IMAD.MOV.U32 R12, RZ, RZ, 0x2 ;  /* 0x00000002ff0c7424 */ /* 0x000fe400078e00ff */
[----:B------:R-:W-:Y:S01]  /*25580*/  IMAD.MOV.U32 R11, RZ, RZ, RZ ;  /* 0x000000ffff0b7224 */ /* 0x000fe200078e00ff */
[----:B------:R-:W-:Y:S01]  /*25590*/  SEL R2, R14, RZ, P0 ;  /* 0x000000ff0e027207 */ /* 0x000fe20000000000 */
[----:B------:R-:W-:Y:S01]  /*255a0*/  IMAD.MOV.U32 R15, RZ, RZ, -0x1 ;  /* 0xffffffffff0f7424 */ /* 0x000fe200078e00ff */
[----:B------:R-:W-:-:S03]  /*255b0*/  ISETP.GE.U32.AND P0, PT, R6, 0x2, PT ;  /* 0x000000020600780c */ /* 0x000fc60003f06070 */
[----:B------:R-:W-:-:S04]  /*255c0*/  IMAD.IADD R2, R17, 0x1, R2 ;  /* 0x0000000111027824 */ /* 0x000fc800078e0202 */
[----:B------:R-:W-:-:S07]  /*255d0*/  IMAD.MOV.U32 R13, RZ, RZ, R2 ;  /* 0x000000ffff0d7224 */ /* 0x000fce00078e0002 */
[----:B------:R-:W-:Y:S05]  /*255e0*/  WARPSYNC.COLLECTIVE R15, `(.L_x_3090) ;  /* 0x000000000f087348 */ /* 0x000fea0003c00000 */
[----:B------:R0:W1:Y:S02]  /*255f0*/  SHFL.UP P6, R14, R13, R12, R11 ;  /* 0x0400000c0d0e7389 */ /* 0x00006400000c000b */
[----:B01----:R-:W-:Y:S01]  /*25600*/  ENDCOLLECTIVE ;  /* 0x000000000000791b */ /* 0x003fe20003800000 */
.L_x_3090:
        /* <DEDUP_REMOVED lines=8> */
.L_x_3091:
        /* <DEDUP_REMOVED lines=8> */
.L_x_3092:
        /* <DEDUP_REMOVED lines=8> */
.L_x_3093:
        /* <DEDUP_REMOVED lines=8> */
.L_x_3094:
[----:B------:R-:W-:Y:S05]  /*25810*/  BRA `(.L_x_3095) ;  /* 0xffffffd400f47947 */ /* 0x000fea000383ffff */
.L_x_2981:
[----:B------:R-:W-:Y:S01]  /*25820*/  BSSY B0, `(.L_x_3096) ;  /* 0x0000006000007945 */ /* 0x000fe20003800000 */
[----:B------:R-:W-:Y:S01]  /*25830*/  PLOP3.LUT P6, PT, P6, PT, PT, 0x8, 0x0 ;  /* 0x000000000000781c */ /* 0x000fe200037ce170 */
[----:B------:R-:W-:-:S12]  /*25840*/  IMAD.MOV.U32 R15, RZ, RZ, -0x1 ;  /* 0xffffffffff0f7424 */ /* 0x000fd800078e00ff */
[----:B01----:R-:W-:Y:S05]  /*25850*/  WARPSYNC.COLLECTIVE R15, `(.L_x_3097) ;  /* 0x000000000f087348 */ /* 0x003fea0003c00000 */
[----:B------:R-:W-:Y:S01]  /*25860*/  VOTE.ANY R14, PT, P6 ;  /* 0x00000000000e7806 */ /* 0x000fe200030e0100 */
[----:B01----:R-:W-:Y:S06]  /*25870*/  ENDCOLLECTIVE ;  /* 0x000000000000791b */ /* 0x003fec0003800000 */
.L_x_3097:
[----:B------:R-:W-:Y:S05]  /*25880*/  BSYNC B0 ;  /* 0x0000000000007941 */ /* 0x000fea0003800000 */
.L_x_3096:
        /* <DEDUP_REMOVED lines=9> */
.L_x_3098:
[----:B------:R-:W-:Y:S01]  /*25920*/  IMAD.MOV.U32 R17, RZ, RZ, R14 ;  /* 0x000000ffff117224 */ /* 0x000fe200078e000e */
[----:B------:R-:W-:Y:S06]  /*25930*/  BRA `(.L_x_3099) ;  /* 0xffffffd400e47947 */ /* 0x000fec000383ffff */
.L_x_2983:
[----:B------:R-:W-:Y:S01]  /*25940*/  BSSY B0, `(.L_x_3100) ;  /* 0x0000007000007945 */ /* 0x000fe20003800000 */
[----:B------:R-:W-:Y:S02]  /*25950*/  IMAD.MOV.U32 R13, RZ, RZ, R2 ;  /* 0x000000ffff0d7224 */ /* 0x000fe400078e0002 */
[----:B-1----:R-:W-:Y:S02]  /*25960*/  IMAD.MOV.U32 R11, RZ, RZ, 0x1f ;  /* 0x0000001fff0b7424 */ /* 0x002fe400078e00ff */
[----:B------:R-:W-:-:S07]  /*25970*/  IMAD.MOV.U32 R15, RZ, RZ, -0x1 ;  /* 0xffffffffff0f7424 */ /* 0x000fce00078e00ff */
[----:B0-23--:R-:W-:Y:S05]  /*25980*/  WARPSYNC.COLLECTIVE R15, `(.L_x_3101) ;  /* 0x000000000f087348 */ /* 0x00dfea0003c00000 */
[----:B------:R1:W4:Y:S02]  /*25990*/  SHFL.IDX P6, R14, R13, R12, R11 ;  /* 0x0000000c0d0e7389 */ /* 0x00032400000c000b */
[----:B01234-:R-:W-:Y:S01]  /*259a0*/  ENDCOLLECTIVE ;  /* 0x000000000000791b */ /* 0x01ffe20003800000 */
.L_x_3101:
[----:B------:R-:W-:Y:S05]  /*259b0*/  BSYNC B0 ;  /* 0x0000000000007941 */ /* 0x000fea0003800000 */
.L_x_3100:
[----:B------:R-:W-:Y:S01]  /*259c0*/  IMAD.MOV.U32 R7, RZ, RZ, R14 ;  /* 0x000000ffff077224 */ /* 0x000fe200078e000e */
[----:B------:R-:W-:Y:S06]  /*259d0*/  BRA `(.L_x_2982) ;  /* 0xffffffd400d87947 */ /* 0x000fec000383ffff */
.L_x_2986:
[----:B-1----:R1:W2:Y:S02]  /*259e0*/  SYNCS.PHASECHK.TRANS64.TRYWAIT P0, [R0+URZ+0x38820], R3 ;  /* 0x03882003000075a7 */ /* 0x0022a4000800017f */
[----:B--2---:R-:W-:Y:S05]  /*259f0*/  @!P0 NANOSLEEP.SYNCS 0x989680 ;  /* 0x009896800000895d */ /* 0x004fea0003900000 */
[----:B------:R-:W2:Y:S02]  /*25a00*/  @!P0 SYNCS.PHASECHK.TRANS64 P0, [R0+URZ+0x38820], R3 ;  /* 0x03882003000085a7 */ /* 0x000ea4000800007f */
[----:B--2---:R-:W-:Y:S05]  /*25a10*/  @!P0 BRA `(.L_x_2986) ;  /* 0xfffffffc00f08947 */ /* 0x004fea000383ffff */
[----:B------:R-:W-:Y:S05]  /*25a20*/  BRA `(.L_x_3102) ;  /* 0xffffffdc00507947 */ /* 0x000fea000383ffff */
.L_x_2987:
[----:B---3--:R-:W2:Y:S01]  /*25a30*/  S2R R2, SR_TID.X ;  /* 0x0000000000027919 */ /* 0x008ea20000002100 */
        /* <DEDUP_REMOVED lines=10> */
.L_x_3104:
[----:B------:R-:W-:Y:S05]  /*25ae0*/  BSYNC B0 ;  /* 0x0000000000007941 */ /* 0x000fea0003800000 */
.L_x_3103:
[----:B------:R-:W-:Y:S05]  /*25af0*/  BRA `(.L_x_3105) ;  /* 0xffffffdc00347947 */ /* 0x000fea000383ffff */
.L_x_2988:
[----:B------:R-:W-:Y:S01]  /*25b00*/  BSSY B0, `(.L_x_3106) ;  /* 0x0000006000007945 */ /* 0x000fe20003800000 */
[----:B------:R-:W-:-:S07]  /*25b10*/  IMAD.MOV.U32 R15, RZ, RZ, -0x1 ;  /* 0xffffffffff0f7424 */ /* 0x000fce00078e00ff */
[----:B012---:R-:W-:Y:S05]  /*25b20*/  WARPSYNC.COLLECTIVE R15, `(.L_x_3107) ;  /* 0x000000000f0c7348 */ /* 0x007fea0003c00000 */
[----:B------:R-:W-:Y:S02]  /*25b30*/  ELECT P6, UR62, PT ;  /* 0x00000000003e782f */ /* 0x000fe400038c0000 */
[----:B------:R-:W-:Y:S01]  /*25b40*/  MOV R14, UR62 ;  /* 0x0000003e000e7c02 */ /* 0x000fe20008000f00 */
[----:B012---:R-:W-:Y:S10]  /*25b50*/  ENDCOLLECTIVE ;  /* 0x000000000000791b */ /* 0x007ff40003800000 */
.L_x_3107:
[----:B------:R-:W-:Y:S05]  /*25b60*/  BSYNC B0 ;  /* 0x0000000000007941 */ /* 0x000fea0003800000 */
.L_x_3106:
[----:B------:R-:W-:Y:S05]  /*25b70*/  BRA `(.L_x_3108) ;  /* 0xffffffdc00287947 */ /* 0x000fea000383ffff */
.L_x_2990:
[----:B-1----:R1:W2:Y:S02]  /*25b80*/  SYNCS.PHASECHK.TRANS64.TRYWAIT P0, [R6+URZ], R5 ;  /* 0x00000005060075a7 */ /* 0x0022a4000800017f */
[----:B--2---:R-:W-:Y:S05]  /*25b90*/  @!P0 NANOSLEEP.SYNCS 0x989680 ;  /* 0x009896800000895d */ /* 0x004fea0003900000 */
[----:B------:R-:W2:Y:S02]  /*25ba0*/  @!P0 SYNCS.PHASECHK.TRANS64 P0, [R6+URZ], R5 ;  /* 0x00000005060085a7 */ /* 0x000ea4000800007f */
[----:B--2---:R-:W-:Y:S05]  /*25bb0*/  @!P0 BRA `(.L_x_2990) ;  /* 0xfffffffc00f08947 */ /* 0x004fea000383ffff */
[----:B------:R-:W-:Y:S05]  /*25bc0*/  BRA `(.L_x_3109) ;  /* 0xffffffdc006c7947 */ /* 0x000fea000383ffff */
.L_x_2991:
[----:B--2---:R2:W3:Y:S02]  /*25bd0*/  SYNCS.PHASECHK.TRANS64.TRYWAIT P0, [R7+URZ], R2 ;  /* 0x00000002070075a7 */ /* 0x0044e4000800017f */
[----:B---3--:R-:W-:Y:S05]  /*25be0*/  @!P0 NANOSLEEP.SYNCS 0x989680 ;  /* 0x009896800000895d */ /* 0x008fea0003900000 */
[----:B------:R-:W3:Y:S02]  /*25bf0*/  @!P0 SYNCS.PHASECHK.TRANS64 P0, [R7+URZ], R2 ;  /* 0x00000002070085a7 */ /* 0x000ee4000800007f */
[----:B---3--:R-:W-:Y:S05]  /*25c00*/  @!P0 BRA `(.L_x_2991) ;  /* 0xfffffffc00f08947 */ /* 0x008fea000383ffff */
[----:B------:R-:W-:Y:S05]  /*25c10*/  BRA `(.L_x_3110) ;  /* 0xffffffdc00607947 */ /* 0x000fea000383ffff */
.L_x_2993:
[----:B---3--:R3:W4:Y:S02]  /*25c20*/  SYNCS.PHASECHK.TRANS64.TRYWAIT P0, [R4+URZ], R5 ;  /* 0x00000005040075a7 */ /* 0x008724000800017f */
[----:B----4-:R-:W-:Y:S05]  /*25c30*/  @!P0 NANOSLEEP.SYNCS 0x989680 ;  /* 0x009896800000895d */ /* 0x010fea0003900000 */
[----:B------:R-:W4:Y:S02]  /*25c40*/  @!P0 SYNCS.PHASECHK.TRANS64 P0, [R4+URZ], R5 ;  /* 0x00000005040085a7 */ /* 0x000f24000800007f */
[----:B----4-:R-:W-:Y:S05]  /*25c50*/  @!P0 BRA `(.L_x_2993) ;  /* 0xfffffffc00f08947 */ /* 0x010fea000383ffff */
[----:B------:R-:W-:Y:S05]  /*25c60*/  BRA `(.L_x_3111) ;  /* 0xffffffdc00687947 */ /* 0x000fea000383ffff */
.L_x_3112:
        /* <DEDUP_REMOVED lines=9> */
.L_x_4560:


//--------------------- .text._ZN7cutlass13device_kernelIN5flash11enable_sm90INS1_16FlashAttnFwdSm90INS1_25CollectiveMainloopFwdSm90ILi2EN4cute5tupleIJNS5_1CILi1EEES8_S8_EEENS6_IJNS7_ILi64EEESA_SA_EEELi512ENS_10bfloat16_tEfNS_4arch4Sm90ELb1ELb0ELb1ELb0ELb0ELb0ELb0ELb0ELb0ELb0ELb0ELb0EEENS1_21CollectiveEpilogueFwdINS6_IJSA_NS7_ILi512EEESA_EEES9_SC_SE_Li256ELb0ELb0ELb0ELb0EEENS1_30DynamicPersistentTileSchedulerILi256ELi32ELb0ELb0ELb1EEEEEEEEEvNT_6ParamsE --------------------------
	.section	.text._ZN7cutlass13device_kernelIN5flash11enable_sm90INS1_16FlashAttnFwdSm90INS1_25CollectiveMainloopFwdSm90ILi2EN4cute5tupleIJNS5_1CILi1EEES8_S8_EEENS6_IJNS7_ILi64EEESA_SA_EEELi512ENS_10bfloat16_tEfNS_4arch4Sm90ELb1ELb0ELb1ELb0ELb0ELb0ELb0ELb0ELb0ELb0ELb0ELb0EEENS1_21CollectiveEpilogueFwdINS6_IJSA_NS7_ILi512EEESA_EEES9_SC_SE_Li256ELb0ELb0ELb0ELb0EEENS1_30DynamicPersistentTileSchedulerILi256ELi32ELb0ELb0ELb1EEEEEEEEEvNT_6ParamsE,"ax",@progbits
	.align	128
.text._ZN7cutlass13device_kernelIN5flash11enable_sm90INS1_16FlashAttnFwdSm90INS1_25CollectiveMainloopFwdSm90ILi2EN4cute5tupleIJNS5_1CILi1EEES8_S8_EEENS6_IJNS7_ILi64EEESA_SA_EEELi512ENS_10bfloat16_tEfNS_4arch4Sm90ELb1ELb0ELb1ELb0ELb0ELb0ELb0ELb0ELb0ELb0ELb0ELb0EEENS1_21CollectiveEpilogueFwdINS6_IJSA_NS7_ILi512EEESA_EEES9_SC_SE_Li256ELb0ELb0ELb0ELb0EEENS1_30DynamicPersistentTileSchedulerILi256ELi32ELb0ELb0ELb1EEEEEEEEEvNT_6ParamsE:
        .type           _ZN7cutlass13device_kernelIN5flash11enable_sm90INS1_16FlashAttnFwdSm90INS1_25CollectiveMainloopFwdSm90ILi2EN4cute5tupleIJNS5_1CILi1EEES8_S8_EEENS6_IJNS7_ILi64EEESA_SA_EEELi512ENS_10bfloat16_tEfNS_4arch4Sm90ELb1ELb0ELb1ELb0ELb0ELb0ELb0ELb0ELb0ELb0ELb0ELb0EEENS1_21CollectiveEpilogueFwdINS6_IJSA_NS7_ILi512EEESA_EEES9_SC_SE_Li256ELb0ELb0ELb0ELb0EEENS1_30DynamicPersistentTileSchedulerILi256ELi32ELb0ELb0ELb1EEEEEEEEEvNT_6ParamsE,@function
        .size           _ZN7cutlass13device_kernelIN5flash11enable_sm90INS1_16FlashAttnFwdSm90INS1_25CollectiveMainloopFwdSm90ILi2EN4cute5tupleIJNS5_1CILi1EEES8_S8_EEENS6_IJNS7_ILi64EEESA_SA_EEELi512ENS_10bfloat16_tEfNS_4arch4Sm90ELb1ELb0ELb1ELb0ELb0ELb0ELb0ELb0ELb0ELb0ELb0ELb0EEENS1_21CollectiveEpilogueFwdINS6_IJSA_NS7_ILi512EEESA_EEES9_SC_SE_Li256ELb0ELb0ELb0ELb0EEENS1_30DynamicPersistentTileSchedulerILi256ELi32ELb0ELb0ELb1EEEEEEEEEvNT_6ParamsE,(.L_x_4561 - _ZN7cutlass13device_kernelIN5flash11enable_sm90INS1_16FlashAttnFwdSm90INS1_25CollectiveMainloopFwdSm90ILi2EN4cute5tupleIJNS5_1CILi1EEES8_S8_EEENS6_IJNS7_ILi64EEESA_SA_EEELi512ENS_10bfloat16_tEfNS_4arch4Sm90ELb1ELb0ELb1ELb0ELb0ELb0ELb0ELb0ELb0ELb0ELb0ELb0EEENS1_21CollectiveEpilogueFwdINS6_IJSA_NS7_ILi512EEESA_EEES9_SC_SE_Li256ELb0ELb0ELb0ELb0EEENS1_30DynamicPersistentTileSchedulerILi256ELi32ELb0ELb0ELb1EEEEEEEEEvNT_6ParamsE)
        .other          _ZN7cutlass13device_kernelIN5flash11enable_sm90INS1_16FlashAttnFwdSm90INS1_25CollectiveMainloopFwdSm90ILi2EN4cute5tupleIJNS5_1CILi1EEES8_S8_EEENS6_IJNS7_ILi64EEESA_SA_EEELi512ENS_10bfloat16_tEfNS_4arch4Sm90ELb1ELb0ELb1ELb0ELb0ELb0ELb0ELb0ELb0ELb0ELb0ELb0EEENS1_21CollectiveEpilogueFwdINS6_IJSA_NS7_ILi512EEESA_EEES9_SC_SE_Li256ELb0ELb0ELb0ELb0EEENS1_30DynamicPersistentTileSchedulerILi256ELi32ELb0ELb0ELb1EEEEEEEEEvNT_6ParamsE,@"STO_CUDA_ENTRY STV_DEFAULT"
_ZN7cutlass13device_kernelIN5flash11enable_sm90INS1_16FlashAttnFwdSm90INS1_25CollectiveMainloopFwdSm90ILi2EN4cute5tupleIJNS5_1CILi1EEES8_S8_EEENS6_IJNS7_ILi64EEESA_SA_EEELi512ENS_10bfloat16_tEfNS_4arch4Sm90ELb1ELb0ELb1ELb0ELb0ELb0ELb0ELb0ELb0ELb0ELb0ELb0EEENS1_21CollectiveEpilogueFwdINS6_IJSA_NS7_ILi512EEESA_EEES9_SC_SE_Li256ELb0ELb0ELb0ELb0EEENS1_30DynamicPersistentTileSchedulerILi256ELi32ELb0ELb0ELb1EEEEEEEEEvNT_6ParamsE:
        /* <DEDUP_REMOVED lines=23> */
.L_x_3114:
[----:B------:R-:W-:Y:S05]  /*0170*/  BSYNC B0 ;  /* 0x0000000000007941 */ /* 0x000fea0003800000 */
.L_x_3113:
        /* <DEDUP_REMOVED lines=33> */
.L_x_3115:
        /* <DEDUP_REMOVED lines=22> */
.L_x_3116:
        /* <DEDUP_REMOVED lines=18> */
.L_x_3117:
        /* <DEDUP_REMOVED lines=22> */
.L_x_3118:
        /* <DEDUP_REMOVED lines=22> */
.L_x_3119:
[----:B------:R-:W-:Y:S01]  /*08d0*/  PLOP3.LUT P0, PT, PT, PT, UP0, 0x80, 0x0 ;  /* 0x000000000000781c */ /* 0x000fe20003f0f008 */
[----:B------:R-:W-:Y:S01]  /*08e0*/  UMOV UR36, 0x1 ;  /* 0x0000000100247882 */ /* 0x000fe20000000000 */
[----:B------:R-:W-:Y:S01]  /*08f0*/  NOP ;  /* 0x0000000000007918 */ /* 0x000fe20000000000 */
[----:B------:R-:W-:Y:S01]  /*0900*/  USEL UR36, UR36, 0x2, !UP0 ;  /* 0x0000000224247887 */ /* 0x000fe2000c000000 */
[----:B------:R-:W-:Y:S01]  /*0910*/  ULDC.64 UR50, c[0x0][0x208] ;  /* 0x0000820000327ab9 */ /* 0x000fe20000000a00 */
[----:B-123--:R-:W-:Y:S08]  /*0920*/  BAR.SYNC.DEFER_BLOCKING 0x0 ;  /* 0x0000000000007b1d */ /* 0x00eff00000010000 */
[----:B------:R-:W-:Y:S05]  /*0930*/  @!P0 BRA `(.L_x_3120) ;  /* 0x000000a400f88947 */ /* 0x000fea0003800000 */
.L_x_3121:
[----:B------:R-:W-:-:S08]  /*0940*/  NOP ;  /* 0x0000000000007918 */ /* 0x000fd00000000000 */
[----:B------:R-:W1:Y:S02]  /*0950*/  USETMAXREG.TRY_ALLOC.CTAPOOL UP0, 0xf0 ;  /* 0x000000f0000079c8 */ /* 0x000e640008000600 */
[----:B-1----:R-:W-:-:S13]  /*0960*/  PLOP3.LUT P0, PT, PT, PT, UP0, 0x80, 0x0 ;  /* 0x000000000000781c */ /* 0x002fda0003f0f008 */
[----:B------:R-:W-:Y:S05]  /*0970*/  @!P0 BRA `(.L_x_3121) ;  /* 0xfffffffc00f08947 */ /* 0x000fea000383ffff */
[----:B------:R-:W1:Y:S01]  /*0980*/  S2R R2, SR_TID.X ;  /* 0x0000000000027919 */ /* 0x000e620000002100 */
[----:B------:R-:W2:Y:S08]  /*0990*/  S2UR UR4, SR_CTAID.X ;  /* 0x00000000000479c3 */ /* 0x000eb00000002500 */
[----:B------:R-:W-:Y:S06]  /*09a0*/  BAR.ARV 0x4, 0x120 ;  /* 0x0104800000007b1d */ /* 0x000fec0000002000 */
[----:B-1----:R-:W-:-:S04]  /*09b0*/  LOP3.LUT R0, R2, 0xffffff80, RZ, 0xc0, !PT ;  /* 0xffffff8002007812 */ /* 0x002fc800078ec0ff */
[----:B------:R-:W-:Y:S02]  /*09c0*/  ISETP.NE.AND P0, PT, R0, 0x80, PT ;  /* 0x000000800000780c */ /* 0x000fe40003f05270 */
[----:B------:R-:W2:Y:S11]  /*09d0*/  LDC R0, c[0x0][0xda8] ;  /* 0x00036a00ff007b82 */ /* 0x000eb60000000800 */
[----:B------:R-:W-:Y:S06]  /*09e0*/  @!P0 BAR.ARV 0x8, 0xa0 ;  /* 0x0202800000008b1d */ /* 0x000fec0000002000 */
[----:B------:R-:W-:-:S13]  /*09f0*/  ISETP.GE.U32.AND P0, PT, R2, 0x100, PT ;  /* 0x000001000200780c */ /* 0x000fda0003f06070 */
[----:B------:R-:W-:Y:S06]  /*0a00*/  @P0 BAR.ARV 0xf, 0x100 ;  /* 0x03c4000000000b1d */ /* 0x000fec0000002000 */
[----:B--2---:R-:W-:-:S13]  /*0a10*/  ISETP.LE.AND P0, PT, R0, UR4, PT ;  /* 0x0000000400007c0c */ /* 0x004fda000bf03270 */
        /* <DEDUP_REMOVED lines=13> */
[----:B------:R-:W-:Y:S02]  /*0af0*/  LOP3.LUT R6, R4, 0xfffffff0, RZ, 0xc0, !PT ;  /* 0xfffffff004067812 */ /* 0x000fe400078ec0ff */
[----:B------:R-:W-:Y:S02]  /*0b00*/  LEA.HI R3, R0, R191, RZ, 0x7 ;  /* 0x000000bf00037211 */ /* 0x000fe400078f38ff */
[--C-:B------:R-:W-:Y:S02]  /*0b10*/  SHF.R.S32.HI R189, RZ, 0x5, R2.reuse ;  /* 0x00000005ffbd7819 */ /* 0x100fe40000011402 */
[----:B------:R-:W-:Y:S02]  /*0b20*/  SHF.R.S32.HI R8, RZ, 0x1f, R2 ;  /* 0x0000001fff087819 */ /* 0x000fe40000011402 */
[----:B------:R-:W-:Y:S02]  /*0b30*/  IADD3 R9, R191, -R6, RZ ;  /* 0x80000006bf097210 */ /* 0x000fe40007ffe0ff */
[----:B------:R-:W-:-:S02]  /*0b40*/  LOP3.LUT R2, R3, 0xffffff80, RZ, 0xc0, !PT ;  /* 0xffffff8003027812 */ /* 0x000fc400078ec0ff */
[----:B------:R-:W-:Y:S01]  /*0b50*/  LEA.HI R8, R8, R189, RZ, 0x2 ;  /* 0x000000bd08087211 */ /* 0x000fe200078f10ff */
[----:B-1----:R-:W-:Y:S01]  /*0b60*/  ULEA UR48, UR5, UR48, 0x18 ;  /* 0x0000003005307291 */ /* 0x002fe2000f8ec03f */
[----:B------:R-:W-:Y:S02]  /*0b70*/  SHF.R.S32.HI R6, RZ, 0x1f, R9 ;  /* 0x0000001fff067819 */ /* 0x000fe40000011409 */
[----:B------:R-:W-:Y:S02]  /*0b80*/  SHF.R.S32.HI R11, RZ, 0x4, R4 ;  /* 0x00000004ff0b7819 */ /* 0x000fe40000011404 */
[----:B------:R-:W-:Y:S02]  /*0b90*/  IADD3 R2, R191, -R2, RZ ;  /* 0x80000002bf027210 */ /* 0x000fe40007ffe0ff */
[----:B------:R-:W-:Y:S02]  /*0ba0*/  LOP3.LUT R10, R8, 0x3ffffc, RZ, 0xc0, !PT ;  /* 0x003ffffc080a7812 */ /* 0x000fe400078ec0ff */
[----:B------:R-:W-:-:S02]  /*0bb0*/  LEA.HI R8, R6, R9, RZ, 0x3 ;  /* 0x0000000906087211 */ /* 0x000fc400078f18ff */
[----:B------:R-:W-:Y:S02]  /*0bc0*/  LEA.HI R4, R4, R11, RZ, 0x1 ;  /* 0x0000000b04047211 */ /* 0x000fe400078f08ff */
[----:B------:R-:W-:Y:S02]  /*0bd0*/  SHF.R.S32.HI R5, RZ, 0x1f, R2 ;  /* 0x0000001fff057819 */ /* 0x000fe40000011402 */
[----:B------:R-:W-:Y:S02]  /*0be0*/  IADD3 R13, R189, -R10, RZ ;  /* 0x8000000abd0d7210 */ /* 0x000fe40007ffe0ff */
[----:B------:R-:W-:Y:S02]  /*0bf0*/  LOP3.LUT R10, R8, 0xfffffff8, RZ, 0xc0, !PT ;  /* 0xfffffff8080a7812 */ /* 0x000fe400078ec0ff */
[----:B------:R-:W-:Y:S02]  /*0c00*/  SHF.R.S32.HI R188, RZ, 0x7, R3 ;  /* 0x00000007ffbc7819 */ /* 0x000fe40000011403 */
[----:B------:R-:W-:Y:S01]  /*0c10*/  LOP3.LUT R12, R4, 0x1ffffffe, RZ, 0xc0, !PT ;  /* 0x1ffffffe040c7812 */ /* 0x000fe200078ec0ff */
[----:B------:R-:W-:Y:S01]  /*0c20*/  IMAD.IADD R10, R9, 0x1, -R10 ;  /* 0x00000001090a7824 */ /* 0x000fe200078e0a0a */
[----:B------:R-:W-:Y:S01]  /*0c30*/  LEA.HI R4, R5, R2, RZ, 0x2 ;  /* 0x0000000205047211 */ /* 0x000fe200078f10ff */
[----:B------:R-:W-:Y:S01]  /*0c40*/  IMAD R14, R188, 0x100, R9 ;  /* 0x00000100bc0e7824 */ /* 0x000fe200078e0209 */
[----:B------:R-:W-:-:S02]  /*0c50*/  IADD3 R12, R11, -R12, RZ ;  /* 0x8000000c0b0c7210 */ /* 0x000fc40007ffe0ff */
[----:B------:R-:W-:Y:S02]  /*0c60*/  LOP3.LUT R9, R4, 0x7ffffffc, RZ, 0xc0, !PT ;  /* 0x7ffffffc04097812 */ /* 0x000fe400078ec0ff */
[--C-:B------:R-:W-:Y:S02]  /*0c70*/  SHF.R.S32.HI R6, RZ, 0x2, R4.reuse ;  /* 0x00000002ff067819 */ /* 0x100fe40000011404 */
[----:B------:R-:W-:Y:S02]  /*0c80*/  SHF.R.S32.HI R7, RZ, 0x1f, R4 ;  /* 0x0000001fff077819 */ /* 0x000fe40000011404 */
[----:B------:R-:W-:Y:S02]  /*0c90*/  SHF.L.U32 R4, R10, 0x6, RZ ;  /* 0x000000060a047819 */ /* 0x000fe400000006ff */
[----:B------:R-:W-:Y:S01]  /*0ca0*/  IADD3 R16, R2, -R9, RZ ;  /* 0x8000000902107210 */ /* 0x000fe20007ffe0ff */
[----:B------:R-:W-:Y:S01]  /*0cb0*/  IMAD.SHL.U32 R9, R12, 0x8, RZ ;  /* 0x000000080c097824 */ /* 0x000fe200078e00ff */
[----:B------:R-:W-:-:S02]  /*0cc0*/  LEA R14, R13, R14, 0x4 ;  /* 0x0000000e0d0e7211 */ /* 0x000fc400078e20ff */
[----:B------:R-:W-:Y:S02]  /*0cd0*/  SHF.L.U32 R8, R8, 0x6, RZ ;  /* 0x0000000608087819 */ /* 0x000fe400000006ff */
[----:B------:R-:W-:Y:S02]  /*0ce0*/  LOP3.LUT R4, R4, 0x1c0, RZ, 0xc0, !PT ;  /* 0x000001c004047812 */ /* 0x000fe400078ec0ff */
[----:B------:R-:W-:Y:S02]  /*0cf0*/  LEA R190, R14, R9, 0x6 ;  /* 0x000000090ebe7211 */ /* 0x000fe400078e30ff */
[----:B------:R-:W-:Y:S02]  /*0d00*/  LOP3.LUT R8, R8, 0x7ffffe00, RZ, 0xc0, !PT ;  /* 0x7ffffe0008087812 */ /* 0x000fe400078ec0ff */
[----:B------:R-:W-:Y:S02]  /*0d10*/  LOP3.LUT R9, R4, 0x8, R9, 0xf8, !PT ;  /* 0x0000000804097812 */ /* 0x000fe400078ef809 */
[----:B------:R-:W-:Y:S01]  /*0d20*/  SHF.R.U32.HI R4, RZ, 0x3, R4 ;  /* 0x00000003ff047819 */ /* 0x000fe20000011604 */
[----:B------:R-:W-:Y:S01]  /*0d30*/  IMAD R8, R189, 0x400, R8 ;  /* 0x00000400bd087824 */ /* 0x000fe200078e0208 */
[----:B------:R-:W-:-:S02]  /*0d40*/  R2P PR, R10, 0x6 ;  /* 0x000000060a007804 */ /* 0x000fc40000000000 */
[----:B------:R-:W-:Y:S02]  /*0d50*/  LOP3.LUT R9, R9, R4, RZ, 0x3c, !PT ;  /* 0x0000000409097212 */ /* 0x000fe400078e3cff */
[----:B------:R-:W-:Y:S02]  /*0d60*/  LEA.HI R7, R7, R6, RZ, 0x3 ;  /* 0x0000000607077211 */ /* 0x000fe400078f18ff */
[----:B------:R-:W-:Y:S02]  /*0d70*/  IADD3 R8, R8, R9, RZ ;  /* 0x0000000908087210 */ /* 0x000fe40007ffe0ff */
[----:B------:R-:W-:Y:S02]  /*0d80*/  LEA.HI R0, R0, R191, RZ, 0x3 ;  /* 0x000000bf00007211 */ /* 0x000fe400078f18ff */
[----:B------:R-:W-:Y:S02]  /*0d90*/  LEA R18, R8, UR48, 0x1 ;  /* 0x0000003008127c11 */ /* 0x000fe4000f8e08ff */
[----:B------:R-:W-:-:S02]  /*0da0*/  LEA.HI R3, R3, R188, RZ, 0x1 ;  /* 0x000000bc03037211 */ /* 0x000fc400078f08ff */
[----:B------:R-:W-:Y:S01]  /*0db0*/  LOP3.LUT R7, R7, 0xfffffff8, RZ, 0xc0, !PT ;  /* 0xfffffff807077812 */ /* 0x000fe200078ec0ff */
[----:B------:R-:W-:Y:S01]  /*0dc0*/  VIADD R23, R18, 0x26800 ;  /* 0x0002680012177836 */ /* 0x000fe20000000000 */
[----:B------:R-:W-:Y:S02]  /*0dd0*/  LEA.HI R5, R5, R2, RZ, 0x5 ;  /* 0x0000000205057211 */ /* 0x000fe400078f28ff */
[----:B------:R-:W-:Y:S02]  /*0de0*/  LOP3.LUT R4, R0, 0x1ffffff8, RZ, 0xc0, !PT ;  /* 0x1ffffff800047812 */ /* 0x000fe400078ec0ff */
[----:B------:R-:W-:Y:S02]  /*0df0*/  LOP3.LUT R3, R3, 0xfffffe, RZ, 0xc0, !PT ;  /* 0x00fffffe03037812 */ /* 0x000fe400078ec0ff */
[----:B------:R-:W-:Y:S01]  /*0e00*/  IADD3 R19, R18, 0x26820, RZ ;  /* 0x0002682012137810 */ /* 0x000fe20007ffe0ff */
[----:B------:R-:W-:Y:S01]  /*0e10*/  @P1 VIADD R19, R23, 0xffffffe0 ;  /* 0xffffffe017131836 */ /* 0x000fe20000000000 */
[----:B------:R-:W-:-:S02]  /*0e20*/  SEL R22, R22, 0xffffffc0, !P2 ;  /* 0xffffffc016167807 */ /* 0x000fc40005000000 */
[----:B------:R-:W-:Y:S02]  /*0e30*/  IADD3 R7, R6, -R7, RZ ;  /* 0x8000000706077210 */ /* 0x000fe40007ffe0ff */
[----:B------:R-:W-:Y:S02]  /*0e40*/  SHF.R.S32.HI R2, RZ, 0x5, R5 ;  /* 0x00000005ff027819 */ /* 0x000fe40000011405 */
[----:B------:R-:W-:Y:S02]  /*0e50*/  IADD3 R4, R191, -R4, RZ ;  /* 0x80000004bf047210 */ /* 0x000fe40007ffe0ff */
[----:B------:R-:W-:Y:S02]  /*0e60*/  IADD3 R3, R188, -R3, RZ ;  /* 0x80000003bc037210 */ /* 0x000fe40007ffe0ff */
[----:B------:R-:W-:Y:S01]  /*0e70*/  IADD3 R23, R23, R22, RZ ;  /* 0x0000001617177210 */ /* 0x000fe20007ffe0ff */
[----:B------:R-:W-:Y:S01]  /*0e80*/  IMAD.IADD R22, R22, 0x1, R19 ;  /* 0x0000000116167824 */ /* 0x000fe200078e0213 */
[----:B------:R-:W-:-:S02]  /*0e90*/  LEA R2, R2, R7, 0x4 ;  /* 0x0000000702027211 */ /* 0x000fc400078e20ff */
[----:B------:R-:W-:Y:S02]  /*0ea0*/  SHF.R.S32.HI R186, RZ, 0x3, R0 ;  /* 0x00000003ffba7819 */ /* 0x000fe40000011400 */
[----:B------:R-:W-:Y:S02]  /*0eb0*/  SHF.L.U32 R184, R4, 0x3, RZ ;  /* 0x0000000304b87819 */ /* 0x000fe400000006ff */
[----:B------:R-:W-:Y:S02]  /*0ec0*/  SHF.L.U32 R17, R3, 0x8, RZ ;  /* 0x0000000803117819 */ /* 0x000fe400000006ff */
[----:B------:R-:W-:-:S07]  /*0ed0*/  SHF.L.U32 R16, R16, 0x1, RZ ;  /* 0x0000000110107819 */ /* 0x000fce00000006ff */
.L_x_3174:
        /* <DEDUP_REMOVED lines=20> */
.L_x_3122:
[----:B------:R-:W-:Y:S01]  /*1020*/  ULDC UR6, c[0x0][0xdc4] ;  /* 0x0003710000067ab9 */ /* 0x000fe20000000800 */
[----:B------:R-:W-:Y:S01]  /*1030*/  UMOV UR40, UR7 ;  /* 0x0000000700287c82 */ /* 0x000fe20008000000 */
[----:B------:R-:W-:-:S11]  /*1040*/  UISETP.NE.AND UP0, UPT, UR6, 0x1, UPT ;  /* 0x000000010600788c */ /* 0x000fd6000bf05270 */
[----:B------:R-:W-:Y:S02]  /*1050*/  @UP0 ULDC.64 UR10, c[0x0][0xdc8] ;  /* 0x00037200000a0ab9 */ /* 0x000fe40000000a00 */
[----:B------:R-:W-:-:S04]  /*1060*/  UIMAD.WIDE.U32 UR4, UR7, UR10, URZ ;  /* 0x0000000a070472a5 */ /* 0x000fc8000f8e003f */
[----:B------:R-:W-:-:S04]  /*1070*/  @UP0 USHF.R.U32.HI UR40, URZ, UR11, UR5 ;  /* 0x0000000b3f280299 */ /* 0x000fc80008011605 */
[----:B------:R-:W-:-:S12]  /*1080*/  UIMAD UR4, UR40, UR6, URZ ;  /* 0x00000006280472a4 */ /* 0x000fd8000f8e023f */
.L_x_3123:
[----:B------:R-:W-:Y:S01]  /*1090*/  ULOP3.LUT UR5, URZ, UR40, URZ, 0x33, !UPT ;  /* 0x000000283f057292 */ /* 0x000fe2000f8e333f */
[----:B------:R-:W-:Y:S01]  /*10a0*/  CS2R R154, SRZ ;  /* 0x00000000009a7805 */ /* 0x000fe2000001ff00 */
[----:B------:R-:W-:Y:S01]  /*10b0*/  ULDC.64 UR10, c[0x0][0x3f8] ;  /* 0x0000fe00000a7ab9 */ /* 0x000fe20000000a00 */
[----:B------:R-:W-:Y:S01]  /*10c0*/  ULDC UR6, c[0x0][0xdac] ;  /* 0x00036b0000067ab9 */ /* 0x000fe20000000800 */
[----:B------:R-:W-:Y:S01]  /*10d0*/  UISETP.NE.U32.AND UP0, UPT, UR10, URZ, UPT ;  /* 0x0000003f0a00728c */ /* 0x000fe2000bf05070 */
[----:B------:R-:W-:Y:S01]  /*10e0*/  CS2R R156, SRZ ;  /* 0x00000000009c7805 */ /* 0x000fe2000001ff00 */
[----:B------:R-:W-:Y:S01]  /*10f0*/  UIADD3 UR5, UR5, UR6, URZ ;  /* 0x0000000605057290 */ /* 0x000fe2000fffe03f */
[----:B------:R-:W-:Y:S01]  /*1100*/  CS2R R150, SRZ ;  /* 0x0000000000967805 */ /* 0x000fe2000001ff00 */
[----:B------:R-:W-:Y:S01]  /*1110*/  UISETP.NE.AND.EX UP0, UPT, UR11, URZ, UPT, UP0 ;  /* 0x0000003f0b00728c */ /* 0x000fe2000bf05300 */
[----:B------:R-:W-:Y:S01]  /*1120*/  CS2R R148, SRZ ;  /* 0x0000000000947805 */ /* 0x000fe2000001ff00 */
[----:B------:R-:W-:Y:S01]  /*1130*/  USHF.L.U32 UR42, UR5, 0x6, URZ ;  /* 0x00000006052a7899 */ /* 0x000fe2000800063f */
[----:B------:R-:W-:Y:S01]  /*1140*/  CS2R R146, SRZ ;  /* 0x0000000000927805 */ /* 0x000fe2000001ff00 */
[----:B------:R-:W-:Y:S01]  /*1150*/  UIADD3 UR4, UR7, -UR4, URZ ;  /* 0x8000000407047290 */ /* 0x000fe2000fffe03f */
[----:B------:R-:W-:Y:S01]  /*1160*/  CS2R R144, SRZ ;  /* 0x0000000000907805 */ /* 0x000fe2000001ff00 */
[----:B------:R-:W-:Y:S01]  /*1170*/  ULDC UR43, c[0x0][0xdb8] ;  /* 0x00036e00002b7ab9 */ /* 0x000fe20000000800 */
[----:B------:R-:W-:Y:S01]  /*1180*/  ULDC UR49, c[0x0][0x404] ;  /* 0x0001010000317ab9 */ /* 0x000fe20000000800 */
[----:B------:R-:W-:Y:S01]  /*1190*/  ULDC UR7, c[0x0][0x288] ;  /* 0x0000a20000077ab9 */ /* 0x000fe20000000800 */
[----:B------:R-:W-:Y:S01]  /*11a0*/  UISETP.NE.AND UP1, UPT, UR43, 0x1, UPT ;  /* 0x000000012b00788c */ /* 0x000fe2000bf25270 */
[----:B------:R-:W-:Y:S01]  /*11b0*/  CS2R R142, SRZ ;  /* 0x00000000008e7805 */ /* 0x000fe2000001ff00 */
[----:B------:R-:W-:Y:S01]  /*11c0*/  USEL UR49, UR49, 0x1, UP0 ;  /* 0x0000000131317887 */ /* 0x000fe20008000000 */
[----:B------:R-:W-:Y:S01]  /*11d0*/  CS2R R140, SRZ ;  /* 0x00000000008c7805 */ /* 0x000fe2000001ff00 */
[----:B------:R-:W-:Y:S01]  /*11e0*/  UIADD3 UR7, UR42, 0x7f, -UR7 ;  /* 0x0000007f2a077890 */ /* 0x000fe2000fffe807 */
[----:B------:R-:W-:Y:S01]  /*11f0*/  CS2R R138, SRZ ;  /* 0x00000000008a7805 */ /* 0x000fe2000001ff00 */
[----:B------:R-:W-:Y:S01]  /*1200*/  ULDC UR10, c[0x0][0xdc4] ;  /* 0x00037100000a7ab9 */ /* 0x000fe20000000800 */
[----:B------:R-:W-:Y:S01]  /*1210*/  ULDC UR9, c[0x0][0x2e0] ;  /* 0x0000b80000097ab9 */ /* 0x000fe20000000800 */
[----:B------:R-:W-:Y:S01]  /*1220*/  UIMAD UR10, UR8, UR10, UR4 ;  /* 0x0000000a080a72a4 */ /* 0x000fe2000f8e0204 */
[----:B------:R-:W-:Y:S01]  /*1230*/  CS2R R136, SRZ ;  /* 0x0000000000887805 */ /* 0x000fe2000001ff00 */
[----:B------:R-:W-:Y:S01]  /*1240*/  UIMAD UR6, UR49, UR9, 0x3f ;  /* 0x0000003f310674a4 */ /* 0x000fe2000f8e0209 */
[----:B------:R-:W-:Y:S01]  /*1250*/  CS2R R134, SRZ ;  /* 0x0000000000867805 */ /* 0x000fe2000001ff00 */
[----:B------:R-:W-:Y:S01]  /*1260*/  UIMAD UR8, UR49, UR9, UR7 ;  /* 0x00000009310872a4 */ /* 0x000fe2000f8e0207 */
[----:B------:R-:W-:Y:S01]  /*1270*/  CS2R R132, SRZ ;  /* 0x0000000000847805 */ /* 0x000fe2000001ff00 */
[----:B------:R-:W-:Y:S01]  /*1280*/  UISETP.NE.AND UP2, UPT, UR46, 0x1, UPT ;  /* 0x000000012e00788c */ /* 0x000fe2000bf45270 */
[----:B------:R-:W-:Y:S01]  /*1290*/  CS2R R130, SRZ ;  /* 0x0000000000827805 */ /* 0x000fe2000001ff00 */
[----:B------:R-:W-:Y:S01]  /*12a0*/  USHF.R.S32.HI UR7, URZ, 0x1f, UR6 ;  /* 0x0000001f3f077899 */ /* 0x000fe20008011406 */
[----:B------:R-:W-:Y:S01]  /*12b0*/  CS2R R128, SRZ ;  /* 0x0000000000807805 */ /* 0x000fe2000001ff00 */
[----:B------:R-:W-:Y:S01]  /*12c0*/  USHF.R.S32.HI UR9, URZ, 0x1f, UR8 ;  /* 0x0000001f3f097899 */ /* 0x000fe20008011408 */
[----:B------:R-:W-:Y:S01]  /*12d0*/  CS2R R126, SRZ ;  /* 0x00000000007e7805 */ /* 0x000fe2000001ff00 */
[----:B------:R-:W-:Y:S01]  /*12e0*/  @UP1 ULDC UR4, c[0x0][0xdbc] ;  /* 0x00036f0000041ab9 */ /* 0x000fe20000000800 */
[----:B------:R-:W-:Y:S01]  /*12f0*/  ULEA.HI UR7, UR7, UR6, URZ, 0x6 ;  /* 0x0000000607077291 */ /* 0x000fe2000f8f303f */
[----:B------:R-:W-:Y:S01]  /*1300*/  PLOP3.LUT P0, PT, PT, PT, UP2, 0x80, 0x0 ;  /* 0x000000000000781c */ /* 0x000fe20003f0f028 */
[----:B------:R-:W-:Y:S01]  /*1310*/  UIMAD.WIDE.U32 UR4, UR10, UR4, URZ ;  /* 0x000000040a0472a5 */ /* 0x000fe2000f8e003f */
[----:B------:R-:W-:Y:S01]  /*1320*/  CS2R R124, SRZ ;  /* 0x00000000007c7805 */ /* 0x000fe2000001ff00 */
[----:B------:R-:W-:Y:S01]  /*1330*/  ULEA.HI UR9, UR9, UR8, URZ, 0x6 ;  /* 0x0000000809097291 */ /* 0x000fe2000f8f303f */
[----:B------:R-:W-:Y:S01]  /*1340*/  CS2R R122, SRZ ;  /* 0x00000000007a7805 */ /* 0x000fe2000001ff00 */
[----:B------:R-:W-:Y:S01]  /*1350*/  @UP1 ULDC UR11, c[0x0][0xdc0] ;  /* 0x00037000000b1ab9 */ /* 0x000fe20000000800 */
[----:B------:R-:W-:Y:S01]  /*1360*/  UMOV UR44, UR10 ;  /* 0x0000000a002c7c82 */ /* 0x000fe20008000000 */
[----:B------:R-:W-:Y:S01]  /*1370*/  @UP1 USHF.R.U32.HI UR44, URZ, UR11, UR5 ;  /* 0x0000000b3f2c1299 */ /* 0x000fe20008011605 */
[----:B------:R-:W-:Y:S01]  /*1380*/  CS2R R120, SRZ ;  /* 0x0000000000787805 */ /* 0x000fe2000001ff00 */
[----:B------:R-:W-:Y:S01]  /*1390*/  USHF.R.S32.HI UR7, URZ, 0x6, UR7 ;  /* 0x000000063f077899 */ /* 0x000fe20008011407 */
[----:B------:R-:W-:Y:S01]  /*13a0*/  CS2R R118, SRZ ;  /* 0x0000000000767805 */ /* 0x000fe2000001ff00 */
[----:B------:R-:W-:Y:S01]  /*13b0*/  USHF.R.S32.HI UR9, URZ, 0x6, UR9 ;  /* 0x000000063f097899 */ /* 0x000fe20008011409 */
[----:B------:R-:W-:Y:S01]  /*13c0*/  CS2R R116, SRZ ;  /* 0x0000000000747805 */ /* 0x000fe2000001ff00 */
[----:B------:R-:W-:Y:S01]  /*13d0*/  UIADD3 UR4, -UR44, URZ, URZ ;  /* 0x0000003f2c047290 */ /* 0x000fe2000fffe13f */
[----:B------:R-:W-:Y:S01]  /*13e0*/  CS2R R170, SRZ ;  /* 0x0000000000aa7805 */ /* 0x000fe2000001ff00 */
[----:B------:R-:W-:Y:S01]  /*13f0*/  UISETP.LT.AND UP0, UPT, UR7, UR9, UPT ;  /* 0x000000090700728c */ /* 0x000fe2000bf01270 */
[----:B------:R-:W-:Y:S01]  /*1400*/  CS2R R112, SRZ ;  /* 0x0000000000707805 */ /* 0x000fe2000001ff00 */
[----:B------:R-:W-:Y:S01]  /*1410*/  UIMAD UR43, UR43, UR4, UR10 ;  /* 0x000000042b2b72a4 */ /* 0x000fe2000f8e020a */
[----:B------:R-:W-:Y:S01]  /*1420*/  CS2R R168, SRZ ;  /* 0x0000000000a87805 */ /* 0x000fe2000001ff00 */
[----:B------:R-:W-:Y:S01]  /*1430*/  USEL UR45, UR7, UR9, UP0 ;  /* 0x00000009072d7287 */ /* 0x000fe20008000000 */
        /* <DEDUP_REMOVED lines=42> */
[----:B------:R-:W-:Y:S06]  /*16e0*/  @!P0 BRA `(.L_x_3124) ;  /* 0x00000018005c8947 */ /* 0x000fec0003800000 */
[----:B------:R-:W-:Y:S01]  /*16f0*/  UISETP.GE.AND UP0, UPT, UR45, 0x1, UPT ;  /* 0x000000012d00788c */ /* 0x000fe2000bf06270 */
[----:B------:R-:W-:-:S05]  /*1700*/  PLOP3.LUT P0, PT, PT, PT, PT, 0x80, 0x0 ;  /* 0x000000000000781c */ /* 0x000fca0003f0f070 */
[----:B------:R-:W-:-:S13]  /*1710*/  PLOP3.LUT P1, PT, PT, PT, UP0, 0x80, 0x0 ;  /* 0x000000000000781c */ /* 0x000fda0003f2f008 */
[----:B------:R-:W-:Y:S05]  /*1720*/  @!P1 BRA `(.L_x_3125) ;  /* 0x0000007c00d89947 */ /* 0x000fea0003800000 */
        /* <DEDUP_REMOVED lines=14> */
.L_x_3126:
[----:B------:R-:W-:Y:S01]  /*1810*/  ULEA UR16, UR39, UR48, 0x3 ;  /* 0x0000003027107291 */ /* 0x000fe2000f8e183f */
[----:B------:R-:W-:-:S04]  /*1820*/  MOV R0, UR38 ;  /* 0x0000002600007c02 */ /* 0x000fc80008000f00 */
[----:B------:R-:W-:-:S04]  /*1830*/  SHF.L.U32 R0, R0, 0x1f, RZ ;  /* 0x0000001f00007819 */ /* 0x000fc800000006ff */
[----:B------:R-:W1:Y:S02]  /*1840*/  SYNCS.PHASECHK.TRANS64.TRYWAIT P0, [UR16+0x28c50], R0 ;  /* 0x028c5000ff0075a7 */ /* 0x000e640008000150 */
[----:B-1----:R-:W-:Y:S05]  /*1850*/  @!P0 BRA `(.L_x_3127) ;  /* 0x000000c8007c8947 */ /* 0x002fea0003800000 */
.L_x_3233:
        /* <DEDUP_REMOVED lines=48> */
[----:B------:R-:W-:-:S07]  /*1b60*/  IMAD.U32 R0, RZ, RZ, UR45 ;  /* 0x0000002dff007e24 */ /* 0x000fce000f8e00ff */
.L_x_3133:
[----:B------:R-:W-:Y:S01]  /*1b70*/  BAR.SYNC.DEFER_BLOCKING 0xe, 0x100 ;  /* 0x0384000000007b1d */ /* 0x000fe20000010000 */
[----:B-1----:R-:W-:Y:S01]  /*1b80*/  MOV R3, UR39 ;  /* 0x0000002700037c02 */ /* 0x002fe20008000f00 */
[----:B------:R-:W-:Y:S01]  /*1b90*/  UISETP.NE.AND UP1, UPT, UR47, 0x3, UPT ;  /* 0x000000032f00788c */ /* 0x000fe2000bf25270 */
[C---:B------:R-:W-:Y:S01]  /*1ba0*/  ISETP.GT.AND P1, PT, R0.reuse, RZ, PT ;  /* 0x000000ff0000720c */ /* 0x040fe20003f24270 */
[----:B------:R-:W-:Y:S01]  /*1bb0*/  UIADD3 UR39, UR39, 0x1, URZ ;  /* 0x0000000127277890 */ /* 0x000fe2000fffe03f */
[----:B------:R-:W-:Y:S02]  /*1bc0*/  LEA R3, R3, R2, 0x6 ;  /* 0x0000000203037211 */ /* 0x000fe400078e30ff */
[----:B------:R-:W-:Y:S01]  /*1bd0*/  IADD3 R0, R0, -0x1, RZ ;  /* 0xffffffff00007810 */ /* 0x000fe20007ffe0ff */
[----:B------:R-:W-:Y:S01]  /*1be0*/  UISETP.NE.AND UP0, UPT, UR39, 0x2, UPT ;  /* 0x000000022700788c */ /* 0x000fe2000bf05270 */
[----:B------:R-:W-:Y:S02]  /*1bf0*/  LEA R3, R3, UR48, 0x2 ;  /* 0x0000003003037c11 */ /* 0x000fe4000f8e10ff */
[----:B------:R-:W-:Y:S01]  /*1c00*/  PLOP3.LUT P2, PT, PT, PT, UP1, 0x80, 0x0 ;  /* 0x000000000000781c */ /* 0x000fe20003f4f018 */
        /* <DEDUP_REMOVED lines=135> */
.L_x_3129:
[----:B------:R-:W-:Y:S01]  /*2480*/  ULEA UR6, UR39, UR48, 0x3 ;  /* 0x0000003027067291 */ /* 0x000fe2000f8e183f */
[----:B------:R-:W-:-:S05]  /*2490*/  IMAD.U32 R3, RZ, RZ, UR38 ;  /* 0x00000026ff037e24 */ /* 0x000fca000f8e00ff */
[----:B------:R-:W-:-:S04]  /*24a0*/  SHF.L.U32 R3, R3, 0x1f, RZ ;  /* 0x0000001f03037819 */ /* 0x000fc800000006ff */
[----:B------:R1:W2:Y:S01]  /*24b0*/  SYNCS.PHASECHK.TRANS64.TRYWAIT P0, [UR6+0x28c50], R3 ;  /* 0x028c5003ff0075a7 */ /* 0x0002a20008000146 */
[----:B------:R-:W-:Y:S05]  /*24c0*/  @!P2 BRA `(.L_x_3130) ;  /* 0x000000000004a947 */ /* 0x000fea0003800000 */
[----:B------:R-:W-:Y:S01]  /*24d0*/  BPT.TRAP 0x1 ;  /* 0x000000040000795c */ /* 0x000fe20000300000 */
.L_x_3130:
[----:B--2---:R-:W-:Y:S05]  /*24e0*/  @P0 BRA `(.L_x_3131) ;  /* 0x0000000000080947 */ /* 0x004fea0003800000 */
[----:B------:R-:W2:Y:S02]  /*24f0*/  SYNCS.PHASECHK.TRANS64.TRYWAIT P0, [UR6+0x28c50], R3 ;  /* 0x028c5003ff0075a7 */ /* 0x000ea40008000146 */
[----:B--2---:R-:W-:Y:S05]  /*2500*/  @!P0 BRA `(.L_x_3132) ;  /* 0x000000bc00688947 */ /* 0x004fea0003800000 */
.L_x_3131:
        /* <DEDUP_REMOVED lines=19> */
[----:B------:R-:W-:-:S04]  /*2640*/  @!P0 LEA R3, R3, UR48, 0x3 ;  /* 0x0000003003038c11 */ /* 0x000fc8000f8e18ff */
        /* <DEDUP_REMOVED lines=17> */
.L_x_3128:
[----:B------:R-:W-:Y:S01]  /*2760*/  BAR.SYNC.DEFER_BLOCKING 0xe, 0x100 ;  /* 0x0384000000007b1d */ /* 0x000fe20000010000 */
[----:B-1----:R-:W-:Y:S01]  /*2770*/  MOV R3, UR39 ;  /* 0x0000002700037c02 */ /* 0x002fe20008000f00 */
[----:B------:R-:W-:Y:S01]  /*2780*/  UIADD3 UR39, UR39, 0x1, URZ ;  /* 0x0000000127277890 */ /* 0x000fe2000fffe03f */
[----:B------:R-:W-:Y:S02]  /*2790*/  PLOP3.LUT P0, PT, PT, PT, PT, 0x8, 0x0 ;  /* 0x000000000000781c */ /* 0x000fe40003f0e170 */
[----:B------:R-:W-:Y:S01]  /*27a0*/  MOV R156, RZ ;  /* 0x000000ff009c7202 */ /* 0x000fe20000000f00 */
[----:B------:R-:W-:Y:S01]  /*27b0*/  IMAD R0, R3, 0x40, R2 ;  /* 0x0000004003007824 */ /* 0x000fe200078e0202 */
[----:B------:R-:W-:Y:S01]  /*27c0*/  UISETP.NE.AND UP0, UPT, UR39, 0x2, UPT ;  /* 0x000000022700788c */ /* 0x000fe2000bf05270 */
[----:B------:R-:W-:-:S03]  /*27d0*/  MOV R155, RZ ;  /* 0x000000ff009b7202 */ /* 0x000fc60000000f00 */
        /* <DEDUP_REMOVED lines=136> */
.L_x_3124:
[----:B------:R-:W-:Y:S01]  /*3060*/  UISETP.GE.AND UP0, UPT, UR45, 0x1, UPT ;  /* 0x000000012d00788c */ /* 0x000fe2000bf06270 */
[----:B------:R-:W-:-:S05]  /*3070*/  PLOP3.LUT P0, PT, PT, PT, PT, 0x80, 0x0 ;  /* 0x000000000000781c */ /* 0x000fca0003f0f070 */
[----:B------:R-:W-:-:S13]  /*3080*/  PLOP3.LUT P1, PT, PT, PT, UP0, 0x80, 0x0 ;  /* 0x000000000000781c */ /* 0x000fda0003f2f008 */
[----:B------:R-:W-:Y:S05]  /*3090*/  @!P1 BRA `(.L_x_3125) ;  /* 0x00000064007c9947 */ /* 0x000fea0003800000 */
        /* <DEDUP_REMOVED lines=18> */
[----:B------:R1:W2:Y:S01]  /*31c0*/  LDC.64 R14, c[0x4][R0] ;  /* 0x01000000000e7b82 */ /* 0x0002a20000000a00 */
[----:B------:R-:W-:Y:S01]  /*31d0*/  IMAD.U32 R5, RZ, RZ, UR5 ;  /* 0x00000005ff057e24 */ /* 0x000fe2000f8e00ff */
        /* <DEDUP_REMOVED lines=10> */
.L_x_3134:
        /* <DEDUP_REMOVED lines=9> */
.L_x_3234:
[----:B------:R-:W-:Y:S05]  /*3310*/  @!P0 BRA `(.L_x_3136) ;  /* 0x0000000000048947 */ /* 0x000fea0003800000 */
[----:B------:R-:W-:Y:S01]  /*3320*/  BPT.TRAP 0x1 ;  /* 0x000000040000795c */ /* 0x000fe20000300000 */
.L_x_3136:
[----:B------:R-:W-:Y:S02]  /*3330*/  MOV R7, UR39 ;  /* 0x0000002700077c02 */ /* 0x000fe40008000f00 */
[----:B------:R-:W-:Y:S02]  /*3340*/  MOV R8, UR38 ;  /* 0x0000002600087c02 */ /* 0x000fe40008000f00 */
[----:B------:R-:W-:Y:S02]  /*3350*/  LEA R7, R7, UR48, 0x3 ;  /* 0x0000003007077c11 */ /* 0x000fe4000f8e18ff */
[----:B------:R-:W-:-:S04]  /*3360*/  SHF.L.U32 R8, R8, 0x1f, RZ ;  /* 0x0000001f08087819 */ /* 0x000fc800000006ff */
[----:B------:R2:W3:Y:S01]  /*3370*/  SYNCS.PHASECHK.TRANS64.TRYWAIT P1, [R7+URZ+0x28c30], R8 ;  /* 0x028c3008070075a7 */ /* 0x0004e2000802017f */
[----:B------:R-:W-:Y:S05]  /*3380*/  @!P0 BRA `(.L_x_3137) ;  /* 0x0000000000048947 */ /* 0x000fea0003800000 */
[----:B------:R-:W-:Y:S01]  /*3390*/  BPT.TRAP 0x1 ;  /* 0x000000040000795c */ /* 0x000fe20000300000 */
.L_x_3137:
[----:B---3--:R-:W-:Y:S05]  /*33a0*/  @P1 BRA `(.L_x_3138) ;  /* 0x0000000000081947 */ /* 0x008fea0003800000 */
[----:B------:R-:W3:Y:S02]  /*33b0*/  SYNCS.PHASECHK.TRANS64.TRYWAIT P1, [R7+URZ+0x28c30], R8 ;  /* 0x028c3008070075a7 */ /* 0x000ee4000802017f */
[----:B---3--:R-:W-:Y:S05]  /*33c0*/  @!P1 BRA `(.L_x_3139) ;  /* 0x000000ac00e89947 */ /* 0x008fea0003800000 */
.L_x_3138:
[----:B-1----:R-:W1:Y:S01]  /*33d0*/  S2R R0, SR_TID.X ;  /* 0x0000000000007919 */ /* 0x002e620000002100 */
[----:B------:R-:W-:-:S04]  /*33e0*/  UIADD3 UR4, UR48, 0x22400, URZ ;  /* 0x0002240030047890 */ /* 0x000fc8000fffe03f */
[----:B------:R-:W-:-:S04]  /*33f0*/  USHF.R.U32.HI UR4, URZ, 0x4, UR4 ;  /* 0x000000043f047899 */ /* 0x000fc80008011604 */
[----:B------:R-:W-:Y:S01]  /*3400*/  ULOP3.LUT UR4, UR4, 0x3fff, URZ, 0xc0, !UPT ;  /* 0x00003fff04047892 */ /* 0x000fe2000f8ec03f */
[----:B-1----:R-:W-:-:S05]  /*3410*/  LOP3.LUT R3, R0, 0x7f, RZ, 0xc0, !PT ;  /* 0x0000007f00037812 */ /* 0x002fca00078ec0ff */
        /* <DEDUP_REMOVED lines=10> */
[----:B------:R-:W-:Y:S01]  /*34c0*/  IADD3 R5, R2, UR42, RZ ;  /* 0x0000002a02057c10 */ /* 0x000fe2000fffe0ff */
[----:B------:R-:W-:Y:S01]  /*34d0*/  UMOV UR7, 0x40000040 ;  /* 0x4000004000077882 */ /* 0x000fe20000000000 */
[----:B------:R-:W-:Y:S01]  /*34e0*/  UMOV UR5, 0x40000040 ;  /* 0x4000004000057882 */ /* 0x000fe20000000000 */
        /* <DEDUP_REMOVED lines=16> */
[----:B------:R-:W-:Y:S01]  /*35f0*/  HGMMA.64x64x16.F32.BF16 R24, gdesc[UR4], R24, gsb0 ;  /* 0x00e00000041879f0 */ /* 0x000fe20008001818 */
[----:B------:R-:W-:Y:S02]  /*3600*/  UMOV UR6, 0xffffffc0 ;  /* 0xffffffc000067882 */ /* 0x000fe40000000000 */
[----:B------:R-:W-:-:S04]  /*3610*/  UIMAD UR6, UR45, UR6, 0x40 ;  /* 0x000000402d0674a4 */ /* 0x000fc8000f8e0206 */
[----:B------:R-:W-:Y:S01]  /*3620*/  UIADD3 UR7, UR6, 0x1, URZ ;  /* 0x0000000106077890 */ /* 0x000fe2000fffe03f */
[----:B------:R-:W-:Y:S02]  /*3630*/  WARPGROUP.DEPBAR.LE gsb0, 0x0 ;  /* 0x00008000000079c5 */ /* 0x000fe40000010000 */
[----:B------:R-:W-:-:S06]  /*3640*/  WARPGROUP.ARRIVE ;  /* 0x00000000000079c5 */ /* 0x000fcc0000000000 */
[----:B------:R-:W-:Y:S01]  /*3650*/  HGMMA.64x64x16.F32.BF16 R24, gdesc[UR8], R24, gsb0 ;  /* 0x00e00000081879f0 */ /* 0x000fe20008001818 */
[----:B------:R-:W-:Y:S02]  /*3660*/  ULDC UR10, c[0x0][0x9d8] ;  /* 0x00027600000a7ab9 */ /* 0x000fe40000000800 */
[----:B------:R-:W-:Y:S02]  /*3670*/  WARPGROUP.DEPBAR.LE gsb0, 0x0 ;  /* 0x00008000000079c5 */ /* 0x000fe40000010000 */
[----:B------:R-:W-:-:S06]  /*3680*/  WARPGROUP.ARRIVE ;  /* 0x00000000000079c5 */ /* 0x000fcc0000000000 */
[----:B------:R-:W-:Y:S01]  /*3690*/  HGMMA.64x64x16.F32.BF16 R24, gdesc[UR12], R24, gsb0 ;  /* 0x00e000000c1879f0 */ /* 0x000fe20008001818 */
[----:B------:R-:W-:Y:S01]  /*36a0*/  ULDC UR14, c[0x0][0x2e0] ;  /* 0x0000b800000e7ab9 */ /* 0x000fe20000000800 */
[----:B------:R-:W-:Y:S01]  /*36b0*/  ULDC UR15, c[0x0][0x288] ;  /* 0x0000a200000f7ab9 */ /* 0x000fe20000000800 */
[----:B------:R-:W-:Y:S01]  /*36c0*/  UIMAD UR7, UR49, UR14, UR7 ;  /* 0x0000000e310772a4 */ /* 0x000fe2000f8e0207 */
[----:B------:R-:W-:Y:S01]  /*36d0*/  MOV R3, UR15 ;  /* 0x0000000f00037c02 */ /* 0x000fe20008000f00 */
[----:B------:R-:W-:-:S04]  /*36e0*/  UIMAD UR6, UR49, UR14, UR6 ;  /* 0x0000000e310672a4 */ /* 0x000fc8000f8e0206 */
[----:B------:R-:W-:Y:S02]  /*36f0*/  IADD3 R4, -R3, UR7, -R16 ;  /* 0x0000000703047c10 */ /* 0x000fe4000fffe910 */
[----:B------:R-:W-:Y:S02]  /*3700*/  IADD3 R3, -R16, UR6, RZ ;  /* 0x0000000610037c10 */ /* 0x000fe4000fffe1ff */
[----:B------:R-:W-:Y:S02]  /*3710*/  IADD3 R6, R4, 0x8, R5 ;  /* 0x0000000804067810 */ /* 0x000fe40007ffe005 */
[----:B------:R-:W-:Y:S02]  /*3720*/  VIADDMNMX R4, R5, R4, R3, PT ;  /* 0x0000000405047246 */ /* 0x000fe40003800103 */
[----:B------:R-:W-:Y:S02]  /*3730*/  VIMNMX R6, R3, R6, PT ;  /* 0x0000000603067248 */ /* 0x000fe40003fe0100 */
[----:B------:R-:W-:-:S02]  /*3740*/  ISETP.GT.AND P5, PT, R4, 0x28, PT ;  /* 0x000000280400780c */ /* 0x000fc40003fa4270 */
[C---:B------:R-:W-:Y:S02]  /*3750*/  ISETP.GT.AND P2, PT, R6.reuse, RZ, PT ;  /* 0x000000ff0600720c */ /* 0x040fe40003f44270 */
[C---:B------:R-:W-:Y:S02]  /*3760*/  ISETP.GT.AND P3, PT, R6.reuse, 0x1, PT ;  /* 0x000000010600780c */ /* 0x040fe40003f64270 */
[----:B------:R-:W-:Y:S01]  /*3770*/  ISETP.GT.AND P4, PT, R6, 0x8, PT ;  /* 0x000000080600780c */ /* 0x000fe20003f84270 */
        /* <DEDUP_REMOVED lines=26> */
[----:B------:R-:W-:Y:S01]  /*3920*/  ISETP.GT.AND P2, PT, R6, 0x9, PT ;  /* 0x000000090600780c */ /* 0x000fe20003f44270 */
[----:B------:R-:W-:Y:S01]  /*3930*/  FMUL.FTZ R33, R33, UR10 ;  /* 0x0000000a21217c20 */ /* 0x000fe20008410000 */
[----:B------:R-:W-:Y:S01]  /*3940*/  FMUL.FTZ R36, R36, UR10 ;  /* 0x0000000a24247c20 */ /* 0x000fe20008410000 */
[----:B------:R-:W-:Y:S01]  /*3950*/  FMUL.FTZ R37, R37, UR10 ;  /* 0x0000000a25257c20 */ /* 0x000fe20008410000 */
[----:B------:R-:W-:Y:S01]  /*3960*/  FMUL.FTZ R40, R40, UR10 ;  /* 0x0000000a28287c20 */ /* 0x000fe20008410000 */
[----:B------:R-:W1:Y:S01]  /*3970*/  MUFU.TANH R31, R31 ;  /* 0x0000001f001f7308 */ /* 0x000e620000002400 */
[----:B----4-:R-:W-:Y:S01]  /*3980*/  FSEL R27, R27, -INF , P3 ;  /* 0xff8000001b1b7808 */ /* 0x010fe20001800000 */
[----:B------:R-:W-:Y:S01]  /*3990*/  FMUL.FTZ R41, R41, UR10 ;  /* 0x0000000a29297c20 */ /* 0x000fe20008410000 */
[----:B------:R-:W-:Y:S01]  /*39a0*/  ISETP.GT.AND P3, PT, R6, 0x10, PT ;  /* 0x000000100600780c */ /* 0x000fe20003f64270 */
[----:B------:R-:W-:Y:S01]  /*39b0*/  FMUL.FTZ R44, R44, UR10 ;  /* 0x0000000a2c2c7c20 */ /* 0x000fe20008410000 */
[----:B------:R-:W-:Y:S01]  /*39c0*/  FMNMX.FTZ R9, R26, R27, !PT ;  /* 0x0000001b1a097209 */ /* 0x000fe20007810000 */
[----:B------:R-:W-:Y:S01]  /*39d0*/  FMUL.FTZ R45, R45, UR10 ;  /* 0x0000000a2d2d7c20 */ /* 0x000fe20008410000 */
[----:B------:R-:W-:Y:S01]  /*39e0*/  FMUL.FTZ R48, R48, UR10 ;  /* 0x0000000a30307c20 */ /* 0x000fe20008410000 */
[----:B------:R-:W4:Y:S01]  /*39f0*/  MUFU.TANH R34, R34 ;  /* 0x0000002200227308 */ /* 0x000f220000002400 */
[----:B-----5:R-:W-:Y:S01]  /*3a00*/  FSEL R30, R30, -INF , P4 ;  /* 0xff8000001e1e7808 */ /* 0x020fe20002000000 */
[----:B------:R-:W-:Y:S01]  /*3a10*/  FMUL.FTZ R49, R49, UR10 ;  /* 0x0000000a31317c20 */ /* 0x000fe20008410000 */
[----:B------:R-:W-:Y:S01]  /*3a20*/  ISETP.GT.AND P4, PT, R4, 0x8, PT ;  /* 0x000000080400780c */ /* 0x000fe20003f84270 */
[----:B------:R-:W-:Y:S01]  /*3a30*/  FMUL.FTZ R52, R52, UR10 ;  /* 0x0000000a34347c20 */ /* 0x000fe20008410000 */
[----:B------:R-:W-:Y:S01]  /*3a40*/  FMNMX.FTZ R10, R30, R9, !PT ;  /* 0x000000091e0a7209 */ /* 0x000fe20007810000 */
[----:B------:R-:W-:Y:S01]  /*3a50*/  FMUL.FTZ R53, R53, UR10 ;  /* 0x0000000a35357c20 */ /* 0x000fe20008410000 */
[----:B------:R-:W-:Y:S01]  /*3a60*/  ULDC UR10, c[0x0][0x988] ;  /* 0x00026200000a7ab9 */ /* 0x000fe20000000800 */
[----:B------:R-:W5:Y:S01]  /*3a70*/  MUFU.TANH R35, R35 ;  /* 0x0000002300237308 */ /* 0x000f620000002400 */
[----:B-1----:R-:W-:-:S02]  /*3a80*/  FSEL R31, R31, -INF , P2 ;  /* 0xff8000001f1f7808 */ /* 0x002fc40001000000 */
[----:B------:R-:W-:Y:S02]  /*3a90*/  ISETP.GT.AND P2, PT, R6, 0x11, PT ;  /* 0x000000110600780c */ /* 0x000fe40003f44270 */
[----:B------:R-:W-:-:S03]  /*3aa0*/  FMNMX.FTZ R9, R31, R10, !PT ;  /* 0x0000000a1f097209 */ /* 0x000fc60007810000 */
[----:B------:R-:W1:Y:S01]  /*3ab0*/  MUFU.TANH R38, R38 ;  /* 0x0000002600267308 */ /* 0x000e620000002400 */
[----:B----4-:R-:W-:Y:S02]  /*3ac0*/  FSEL R34, R34, -INF , P3 ;  /* 0xff80000022227808 */ /* 0x010fe40001800000 */
[----:B------:R-:W-:Y:S02]  /*3ad0*/  ISETP.GT.AND P3, PT, R6, 0x18, PT ;  /* 0x000000180600780c */ /* 0x000fe40003f64270 */
[----:B------:R-:W-:-:S03]  /*3ae0*/  FMNMX.FTZ R10, R34, R9, !PT ;  /* 0x00000009220a7209 */ /* 0x000fc60007810000 */
[----:B------:R-:W4:Y:S01]  /*3af0*/  MUFU.TANH R39, R39 ;  /* 0x0000002700277308 */ /* 0x000f220000002400 */
[----:B-----5:R-:W-:Y:S02]  /*3b00*/  FSEL R35, R35, -INF , P2 ;  /* 0xff80000023237808 */ /* 0x020fe40001000000 */
[----:B------:R-:W-:Y:S02]  /*3b10*/  ISETP.GT.AND P2, PT, R6, 0x19, PT ;  /* 0x000000190600780c */ /* 0x000fe40003f44270 */
[----:B------:R-:W-:-:S03]  /*3b20*/  FMNMX.FTZ R9, R35, R10, !PT ;  /* 0x0000000a23097209 */ /* 0x000fc60007810000 */
[----:B------:R-:W5:Y:S01]  /*3b30*/  MUFU.TANH R42, R42 ;  /* 0x0000002a002a7308 */ /* 0x000f620000002400 */
[----:B-1----:R-:W-:Y:S02]  /*3b40*/  FSEL R38, R38, -INF , P3 ;  /* 0xff80000026267808 */ /* 0x002fe40001800000 */
        /* <DEDUP_REMOVED lines=36> */
[----:B------:R-:W-:Y:S02]  /*3d90*/  ISETP.GT.AND P2, PT, R4, RZ, PT ;  /* 0x000000ff0400720c */ /* 0x000fe40003f44270 */
[----:B------:R-:W-:-:S03]  /*3da0*/  FMNMX.FTZ R6, R55, R6, !PT ;  /* 0x0000000637067209 */ /* 0x000fc60007810000 */
[----:B------:R-:W1:Y:S01]  /*3db0*/  MUFU.TANH R28, R28 ;  /* 0x0000001c001c7308 */ /* 0x000e620000002400 */
[----:B----4-:R-:W-:Y:S01]  /*3dc0*/  FSEL R24, R24, -INF , P2 ;  /* 0xff80000018187808 */ /* 0x010fe20001000000 */
[----:B------:R-:W4:Y:S01]  /*3dd0*/  SHFL.BFLY PT, R9, R6, 0x2, 0x1f ;  /* 0x0c401f0006097f89 */ /* 0x000f2200000e0000 */
[----:B------:R-:W-:-:S05]  /*3de0*/  ISETP.GT.AND P2, PT, R4, 0x9, PT ;  /* 0x000000090400780c */ /* 0x000fca0003f44270 */
[----:B------:R-:W2:Y:S01]  /*3df0*/  MUFU.TANH R29, R29 ;  /* 0x0000001d001d7308 */ /* 0x000ea20000002400 */
[----:B-----5:R-:W-:Y:S02]  /*3e00*/  FSEL R25, R25, -INF , P3 ;  /* 0xff80000019197808 */ /* 0x020fe40001800000 */
[----:B------:R-:W-:Y:S02]  /*3e10*/  ISETP.GT.AND P3, PT, R4, 0x10, PT ;  /* 0x000000100400780c */ /* 0x000fe40003f64270 */
[----:B------:R-:W-:-:S03]  /*3e20*/  FMNMX.FTZ R5, R24, R25, !PT ;  /* 0x0000001918057209 */ /* 0x000fc60007810000 */
[----:B------:R-:W5:Y:S01]  /*3e30*/  MUFU.TANH R32, R32 ;  /* 0x0000002000207308 */ /* 0x000f620000002400 */
[----:B-1----:R-:W-:Y:S02]  /*3e40*/  FSEL R28, R28, -INF , P4 ;  /* 0xff8000001c1c7808 */ /* 0x002fe40002000000 */
[----:B------:R-:W-:-:S05]  /*3e50*/  ISETP.GT.AND P4, PT, R4, 0x19, PT ;  /* 0x000000190400780c */ /* 0x000fca0003f84270 */
[----:B------:R-:W1:Y:S01]  /*3e60*/  MUFU.TANH R33, R33 ;  /* 0x0000002100217308 */ /* 0x000e620000002400 */
[----:B--2---:R-:W-:Y:S02]  /*3e70*/  FSEL R29, R29, -INF , P2 ;  /* 0xff8000001d1d7808 */ /* 0x004fe40001000000 */
[----:B----4-:R-:W-:Y:S02]  /*3e80*/  FMNMX.FTZ R9, R6, R9, !PT ;  /* 0x0000000906097209 */ /* 0x010fe40007810000 */
[----:B------:R-:W-:-:S03]  /*3e90*/  ISETP.GT.AND P2, PT, R4, 0x11, PT ;  /* 0x000000110400780c */ /* 0x000fc60003f44270 */
[----:B------:R-:W2:Y:S01]  /*3ea0*/  SHFL.BFLY PT, R6, R9, 0x1, 0x1f ;  /* 0x0c201f0009067f89 */ /* 0x000ea200000e0000 */
[----:B------:R-:W4:Y:S01]  /*3eb0*/  MUFU.TANH R36, R36 ;  /* 0x0000002400247308 */ /* 0x000f220000002400 */
[----:B-----5:R-:W-:Y:S02]  /*3ec0*/  FSEL R32, R32, -INF , P3 ;  /* 0xff80000020207808 */ /* 0x020fe40001800000 */
[----:B------:R-:W-:-:S05]  /*3ed0*/  ISETP.GT.AND P3, PT, R4, 0x18, PT ;  /* 0x000000180400780c */ /* 0x000fca0003f64270 */
[----:B------:R-:W5:Y:S01]  /*3ee0*/  MUFU.TANH R37, R37 ;  /* 0x0000002500257308 */ /* 0x000f620000002400 */
[----:B-1----:R-:W-:Y:S02]  /*3ef0*/  FSEL R33, R33, -INF , P2 ;  /* 0xff80000021217808 */ /* 0x002fe40001000000 */
[----:B------:R-:W-:-:S05]  /*3f00*/  ISETP.GT.AND P2, PT, R4, 0x20, PT ;  /* 0x000000200400780c */ /* 0x000fca0003f44270 */
[----:B------:R-:W1:Y:S01]  /*3f10*/  MUFU.TANH R40, R40 ;  /* 0x0000002800287308 */ /* 0x000e620000002400 */
[----:B----4-:R-:W-:Y:S02]  /*3f20*/  FSEL R36, R36, -INF , P3 ;  /* 0xff80000024247808 */ /* 0x010fe40001800000 */
[----:B------:R-:W-:Y:S02]  /*3f30*/  ISETP.GT.AND P3, PT, R4, 0x21, PT ;  /* 0x000000210400780c */ /* 0x000fe40003f64270 */
[----:B--2---:R-:W-:-:S03]  /*3f40*/  FMNMX.FTZ R3, R9, R6, !PT ;  /* 0x0000000609037209 */ /* 0x004fc60007810000 */
[----:B------:R-:W2:Y:S01]  /*3f50*/  MUFU.TANH R41, R41 ;  /* 0x0000002900297308 */ /* 0x000ea20000002400 */
[----:B------:R-:W-:Y:S02]  /*3f60*/  FMNMX.FTZ R6, R28, R5, !PT ;  /* 0x000000051c067209 */ /* 0x000fe40007810000 */
[----:B-----5:R-:W-:Y:S01]  /*3f70*/  FSEL R37, R37, -INF , P4 ;  /* 0xff80000025257808 */ /* 0x020fe20002000000 */
[----:B------:R-:W-:Y:S01]  /*3f80*/  FMUL.FTZ R9, R3, UR10 ;  /* 0x0000000a03097c20 */ /* 0x000fe20008410000 */
[----:B------:R-:W-:Y:S02]  /*3f90*/  FMNMX.FTZ R5, R29, R6, !PT ;  /* 0x000000061d057209 */ /* 0x000fe40007810000 */
[----:B------:R-:W-:Y:S01]  /*3fa0*/  ISETP.GT.AND P4, PT, R4, 0x29, PT ;  /* 0x000000290400780c */ /* 0x000fe20003f84270 */
[----:B------:R-:W4:Y:S01]  /*3fb0*/  MUFU.TANH R44, R44 ;  /* 0x0000002c002c7308 */ /* 0x000f220000002400 */
[----:B------:R-:W-:Y:S02]  /*3fc0*/  FMNMX.FTZ R6, R32, R5, !PT ;  /* 0x0000000520067209 */ /* 0x000fe40007810000 */
[----:B-1----:R-:W-:-:S02]  /*3fd0*/  FSEL R40, R40, -INF , P2 ;  /* 0xff80000028287808 */ /* 0x002fc40001000000 */
[----:B------:R-:W-:Y:S02]  /*3fe0*/  FMNMX.FTZ R5, R33, R6, !PT ;  /* 0x0000000621057209 */ /* 0x000fe40007810000 */
[----:B------:R-:W-:Y:S01]  /*3ff0*/  ISETP.GT.AND P2, PT, R4, 0x30, PT ;  /* 0x000000300400780c */ /* 0x000fe20003f44270 */
[----:B------:R-:W1:Y:S01]  /*4000*/  MUFU.TANH R45, R45 ;  /* 0x0000002d002d7308 */ /* 0x000e620000002400 */
[----:B------:R-:W-:Y:S02]  /*4010*/  FMNMX.FTZ R6, R36, R5, !PT ;  /* 0x0000000524067209 */ /* 0x000fe40007810000 */
[----:B--2---:R-:W-:Y:S02]  /*4020*/  FSEL R41, R41, -INF , P3 ;  /* 0xff80000029297808 */ /* 0x004fe40001800000 */
[----:B------:R-:W-:Y:S02]  /*4030*/  FMNMX.FTZ R5, R37, R6, !PT ;  /* 0x0000000625057209 */ /* 0x000fe40007810000 */
[----:B------:R-:W-:Y:S01]  /*4040*/  FSETP.NEU.FTZ.AND P3, PT, R3, -INF , PT ;  /* 0xff8000000300780b */ /* 0x000fe20003f7d000 */
[----:B------:R-:W2:Y:S01]  /*4050*/  MUFU.TANH R48, R48 ;  /* 0x0000003000307308 */ /* 0x000ea20000002400 */
[----:B------:R-:W-:-:S02]  /*4060*/  FMNMX.FTZ R6, R40, R5, !PT ;  /* 0x0000000528067209 */ /* 0x000fc40007810000 */
[----:B----4-:R-:W-:Y:S02]  /*4070*/  FSEL R44, R44, -INF , P5 ;  /* 0xff8000002c2c7808 */ /* 0x010fe40002800000 */
[----:B------:R-:W-:Y:S02]  /*4080*/  FMNMX.FTZ R5, R41, R6, !PT ;  /* 0x0000000629057209 */ /* 0x000fe40007810000 */
[----:B------:R-:W-:Y:S01]  /*4090*/  FSEL R9, R9, RZ, P3 ;  /* 0x000000ff09097208 */ /* 0x000fe20001800000 */
[----:B------:R-:W4:Y:S01]  /*40a0*/  MUFU.TANH R49, R49 ;  /* 0x0000003100317308 */ /* 0x000f220000002400 */
[----:B-1----:R-:W-:Y:S02]  /*40b0*/  FSEL R45, R45, -INF , P4 ;  /* 0xff8000002d2d7808 */ /* 0x002fe40002000000 */
[----:B------:R-:W-:Y:S01]  /*40c0*/  FMNMX.FTZ R6, R44, R5, !PT ;  /* 0x000000052c067209 */ /* 0x000fe20007810000 */
[--C-:B------:R-:W-:Y:S01]  /*40d0*/  FFMA.FTZ R26, R26, UR10, -R9.reuse ;  /* 0x0000000a1a1a7c23 */ /* 0x100fe20008010809 */
[----:B------:R-:W-:Y:S01]  /*40e0*/  ISETP.GT.AND P3, PT, R4, 0x31, PT ;  /* 0x000000310400780c */ /* 0x000fe20003f64270 */
[--C-:B------:R-:W-:Y:S01]  /*40f0*/  FFMA.FTZ R27, R27, UR10, -R9.reuse ;  /* 0x0000000a1b1b7c23 */ /* 0x100fe20008010809 */
[----:B------:R-:W-:Y:S01]  /*4100*/  FMNMX.FTZ R5, R45, R6, !PT ;  /* 0x000000062d057209 */ /* 0x000fe20007810000 */
[----:B------:R-:W1:Y:S01]  /*4110*/  MUFU.TANH R52, R52 ;  /* 0x0000003400347308 */ /* 0x000e620000002400 */
[----:B--2---:R-:W-:Y:S01]  /*4120*/  FSEL R48, R48, -INF , P2 ;  /* 0xff80000030307808 */ /* 0x004fe20001000000 */
[--C-:B------:R-:W-:Y:S01]  /*4130*/  FFMA.FTZ R30, R30, UR10, -R9.reuse ;  /* 0x0000000a1e1e7c23 */ /* 0x100fe20008010809 */
[----:B------:R-:W-:Y:S01]  /*4140*/  ISETP.GT.AND P2, PT, R4, 0x38, PT ;  /* 0x000000380400780c */ /* 0x000fe20003f44270 */
[--C-:B------:R-:W-:Y:S01]  /*4150*/  FFMA.FTZ R31, R31, UR10, -R9.reuse ;  /* 0x0000000a1f1f7c23 */ /* 0x100fe20008010809 */
[----:B------:R-:W-:Y:S01]  /*4160*/  FMNMX.FTZ R6, R48, R5, !PT ;  /* 0x0000000530067209 */ /* 0x000fe20007810000 */
[--C-:B------:R-:W-:Y:S01]  /*4170*/  FFMA.FTZ R34, R34, UR10, -R9.reuse ;  /* 0x0000000a22227c23 */ /* 0x100fe20008010809 */
[--C-:B------:R-:W-:Y:S01]  /*4180*/  FFMA.FTZ R35, R35, UR10, -R9.reuse ;  /* 0x0000000a23237c23 */ /* 0x100fe20008010809 */
[----:B------:R-:W2:Y:S01]  /*4190*/  MUFU.TANH R53, R53 ;  /* 0x0000003500357308 */ /* 0x000ea20000002400 */
[----:B----4-:R-:W-:Y:S01]  /*41a0*/  FSEL R49, R49, -INF , P3 ;  /* 0xff80000031317808 */ /* 0x010fe20001800000 */
[--C-:B------:R-:W-:Y:S01]  /*41b0*/  FFMA.FTZ R38, R38, UR10, -R9.reuse ;  /* 0x0000000a26267c23 */ /* 0x100fe20008010809 */
[----:B------:R-:W-:Y:S01]  /*41c0*/  ISETP.GT.AND P3, PT, R4, 0x39, PT ;  /* 0x000000390400780c */ /* 0x000fe20003f64270 */
[--C-:B------:R-:W-:Y:S01]  /*41d0*/  FFMA.FTZ R39, R39, UR10, -R9.reuse ;  /* 0x0000000a27277c23 */ /* 0x100fe20008010809 */
[----:B------:R-:W-:Y:S01]  /*41e0*/  FMNMX.FTZ R5, R49, R6, !PT ;  /* 0x0000000631057209 */ /* 0x000fe20007810000 */
[--C-:B------:R-:W-:Y:S01]  /*41f0*/  FFMA.FTZ R42, R42, UR10, -R9.reuse ;  /* 0x0000000a2a2a7c23 */ /* 0x100fe20008010809 */
[--C-:B------:R-:W-:Y:S01]  /*4200*/  FFMA.FTZ R43, R43, UR10, -R9.reuse ;  /* 0x0000000a2b2b7c23 */ /* 0x100fe20008010809 */
[----:B------:R-:W-:Y:S01]  /*4210*/  MUFU.EX2 R26, R26 ;  /* 0x0000001a001a7308 */ /* 0x000fe20000000800 */
[----:B-1----:R-:W-:Y:S01]  /*4220*/  FSEL R52, R52, -INF , P2 ;  /* 0xff80000034347808 */ /* 0x002fe20001000000 */
[--C-:B------:R-:W-:Y:S01]  /*4230*/  FFMA.FTZ R46, R46, UR10, -R9.reuse ;  /* 0x0000000a2e2e7c23 */ /* 0x100fe20008010809 */
[--C-:B------:R-:W-:Y:S01]  /*4240*/  FFMA.FTZ R47, R47, UR10, -R9.reuse ;  /* 0x0000000a2f2f7c23 */ /* 0x100fe20008010809 */
[--C-:B------:R-:W-:Y:S01]  /*4250*/  FFMA.FTZ R50, R50, UR10, -R9.reuse ;  /* 0x0000000a32327c23 */ /* 0x100fe20008010809 */
[----:B------:R-:W-:Y:S01]  /*4260*/  FMNMX.FTZ R4, R52, R5, !PT ;  /* 0x0000000534047209 */ /* 0x000fe20007810000 */
[--C-:B------:R-:W-:Y:S01]  /*4270*/  FFMA.FTZ R51, R51, UR10, -R9.reuse ;  /* 0x0000000a33337c23 */ /* 0x100fe20008010809 */
[--C-:B------:R-:W-:Y:S01]  /*4280*/  FFMA.FTZ R54, R54, UR10, -R9.reuse ;  /* 0x0000000a36367c23 */ /* 0x100fe20008010809 */
[----:B------:R-:W1:Y:S01]  /*4290*/  MUFU.EX2 R27, R27 ;  /* 0x0000001b001b7308 */ /* 0x000e620000000800 */
[----:B--2---:R-:W-:Y:S01]  /*42a0*/  FSEL R53, R53, -INF , P3 ;  /* 0xff80000035357808 */ /* 0x004fe20001800000 */
[----:B------:R-:W-:-:S03]  /*42b0*/  FFMA.FTZ R9, R55, UR10, -R9 ;  /* 0x0000000a37097c23 */ /* 0x000fc60008010809 */
[----:B------:R-:W-:-:S03]  /*42c0*/  FMNMX.FTZ R4, R53, R4, !PT ;  /* 0x0000000435047209 */ /* 0x000fc60007810000 */
[----:B------:R-:W-:Y:S02]  /*42d0*/  MUFU.EX2 R30, R30 ;  /* 0x0000001e001e7308 */ /* 0x000fe40000000800 */
[----:B------:R-:W2:Y:S06]  /*42e0*/  SHFL.BFLY PT, R5, R4, 0x2, 0x1f ;  /* 0x0c401f0004057f89 */ /* 0x000eac00000e0000 */
[----:B------:R-:W4:Y:S01]  /*42f0*/  MUFU.EX2 R31, R31 ;  /* 0x0000001f001f7308 */ /* 0x000f220000000800 */
[----:B-1----:R-:W-:-:S07]  /*4300*/  F2FP.BF16.F32.PACK_AB R153, R27, R26 ;  /* 0x0000001a1b99723e */ /* 0x002fce00000010ff */
[----:B------:R-:W-:Y:S08]  /*4310*/  MUFU.EX2 R34, R34 ;  /* 0x0000002200227308 */ /* 0x000ff00000000800 */
[----:B------:R-:W1:Y:S01]  /*4320*/  MUFU.EX2 R35, R35 ;  /* 0x0000002300237308 */ /* 0x000e620000000800 */
[----:B----4-:R-:W-:Y:S02]  /*4330*/  F2FP.BF16.F32.PACK_AB R155, R31, R30 ;  /* 0x0000001e1f9b723e */ /* 0x010fe400000010ff */
[----:B--2---:R-:W-:-:S05]  /*4340*/  FMNMX.FTZ R5, R4, R5, !PT ;  /* 0x0000000504057209 */ /* 0x004fca0007810000 */
[----:B------:R-:W2:Y:S01]  /*4350*/  SHFL.BFLY PT, R4, R5, 0x1, 0x1f ;  /* 0x0c201f0005047f89 */ /* 0x000ea200000e0000 */
[----:B------:R-:W-:Y:S08]  /*4360*/  MUFU.EX2 R38, R38 ;  /* 0x0000002600267308 */ /* 0x000ff00000000800 */
[----:B------:R-:W4:Y:S01]  /*4370*/  MUFU.EX2 R39, R39 ;  /* 0x0000002700277308 */ /* 0x000f220000000800 */
[----:B-1----:R-:W-:-:S07]  /*4380*/  F2FP.BF16.F32.PACK_AB R157, R35, R34 ;  /* 0x00000022239d723e */ /* 0x002fce00000010ff */
[----:B------:R-:W-:Y:S01]  /*4390*/  MUFU.EX2 R42, R42 ;  /* 0x0000002a002a7308 */ /* 0x000fe20000000800 */
[----:B--2---:R-:W-:-:S07]  /*43a0*/  FMNMX.FTZ R4, R5, R4, !PT ;  /* 0x0000000405047209 */ /* 0x004fce0007810000 */
[----:B------:R-:W1:Y:S01]  /*43b0*/  MUFU.EX2 R43, R43 ;  /* 0x0000002b002b7308 */ /* 0x000e620000000800 */
[----:B----4-:R-:W-:Y:S02]  /*43c0*/  F2FP.BF16.F32.PACK_AB R159, R39, R38 ;  /* 0x00000026279f723e */ /* 0x010fe400000010ff */
[C---:B------:R-:W-:Y:S01]  /*43d0*/  FSETP.NEU.FTZ.AND P2, PT, R4.reuse, -INF , PT ;  /* 0xff8000000400780b */ /* 0x040fe20003f5d000 */
[----:B------:R-:W-:-:S04]  /*43e0*/  FMUL.FTZ R5, R4, UR10 ;  /* 0x0000000a04057c20 */ /* 0x000fc80008410000 */
[----:B------:R-:W-:Y:S01]  /*43f0*/  MUFU.EX2 R46, R46 ;  /* 0x0000002e002e7308 */ /* 0x000fe20000000800 */
[----:B------:R-:W-:Y:S01]  /*4400*/  FSEL R6, R5, RZ, P2 ;  /* 0x000000ff05067208 */ /* 0x000fe20001000000 */
[----:B------:R-:W-:-:S04]  /*4410*/  FADD.FTZ R5, R26, R27 ;  /* 0x0000001b1a057221 */ /* 0x000fc80000010000 */
        /* <DEDUP_REMOVED lines=8> */
[----:B------:R-:W-:Y:S01]  /*44a0*/  FADD.FTZ R10, R30, R5 ;  /* 0x000000051e0a7221 */ /* 0x000fe20000010000 */
[----:B------:R-:W-:Y:S01]  /*44b0*/  @!P1 IADD3 R5, R7, 0x28c40, RZ ;  /* 0x00028c4007059810 */ /* 0x000fe20007ffe0ff */
[--C-:B------:R-:W-:Y:S01]  /*44c0*/  FFMA.FTZ R37, R37, UR10, -R6.reuse ;  /* 0x0000000a25257c23 */ /* 0x100fe20008010806 */
[----:B------:R-:W-:Y:S01]  /*44d0*/  FFMA.FTZ R40, R40, UR10, -R6 ;  /* 0x0000000a28287c23 */ /* 0x000fe20008010806 */
[----:B------:R-:W-:Y:S01]  /*44e0*/  FADD.FTZ R13, R31, R10 ;  /* 0x0000000a1f0d7221 */ /* 0x000fe20000010000 */
[----:B------:R-:W-:Y:S01]  /*44f0*/  @!P1 PRMT R5, RZ, 0x654, R5 ;  /* 0x00000654ff059816 */ /* 0x000fe20000000005 */
[----:B------:R-:W2:Y:S01]  /*4500*/  MUFU.EX2 R25, R25 ;  /* 0x0000001900197308 */ /* 0x000ea20000000800 */
[--C-:B------:R-:W-:Y:S01]  /*4510*/  FFMA.FTZ R41, R41, UR10, -R6.reuse ;  /* 0x0000000a29297c23 */ /* 0x100fe20008010806 */
[----:B------:R-:W-:Y:S01]  /*4520*/  FADD.FTZ R12, R34, R13 ;  /* 0x0000000d220c7221 */ /* 0x000fe20000010000 */
[----:B------:R4:W-:Y:S01]  /*4530*/  @!P1 SYNCS.ARRIVE.TRANS64.RED.A1T0 RZ, [R5+URZ], RZ ;  /* 0x000000ff05ff99a7 */ /* 0x0009e2000810043f */
[--C-:B------:R-:W-:Y:S01]  /*4540*/  FFMA.FTZ R44, R44, UR10, -R6.reuse ;  /* 0x0000000a2c2c7c23 */ /* 0x100fe20008010806 */
[--C-:B------:R-:W-:Y:S01]  /*4550*/  FFMA.FTZ R45, R45, UR10, -R6.reuse ;  /* 0x0000000a2d2d7c23 */ /* 0x100fe20008010806 */
[--C-:B------:R-:W-:Y:S01]  /*4560*/  FFMA.FTZ R48, R48, UR10, -R6.reuse ;  /* 0x0000000a30307c23 */ /* 0x100fe20008010806 */
[--C-:B------:R-:W-:Y:S01]  /*4570*/  FFMA.FTZ R49, R49, UR10, -R6.reuse ;  /* 0x0000000a31317c23 */ /* 0x100fe20008010806 */
[----:B------:R-:W5:Y:S01]  /*4580*/  MUFU.EX2 R28, R28 ;  /* 0x0000001c001c7308 */ /* 0x000f620000000800 */
[--C-:B------:R-:W-:Y:S01]  /*4590*/  FFMA.FTZ R52, R52, UR10, -R6.reuse ;  /* 0x0000000a34347c23 */ /* 0x100fe20008010806 */
[----:B------:R-:W-:Y:S01]  /*45a0*/  FFMA.FTZ R6, R53, UR10, -R6 ;  /* 0x0000000a35067c23 */ /* 0x000fe20008010806 */
[----:B-1----:R-:W-:-:S05]  /*45b0*/  F2FP.BF16.F32.PACK_AB R161, R43, R42 ;  /* 0x0000002a2ba1723e */ /* 0x002fca00000010ff */
        /* <DEDUP_REMOVED lines=15> */
[----:B------:R-:W-:Y:S01]  /*46b0*/  FADD.FTZ R13, R43, R12 ;  /* 0x0000000c2b0d7221 */ /* 0x000fe20000010000 */
[----:B--2---:R-:W-:-:S06]  /*46c0*/  FADD.FTZ R5, R33, R10 ;  /* 0x0000000a21057221 */ /* 0x004fcc0000010000 */
        /* <DEDUP_REMOVED lines=9> */
[----:B------:R-:W-:Y:S01]  /*4760*/  MUFU.EX2 R44, R44 ;  /* 0x0000002c002c7308 */ /* 0x000fe20000000800 */
[----:B----4-:R-:W-:-:S07]  /*4770*/  FADD.FTZ R10, R40, R11 ;  /* 0x0000000b280a7221 */ /* 0x010fce0000010000 */
[----:B------:R-:W2:Y:S01]  /*4780*/  MUFU.EX2 R47, R47 ;  /* 0x0000002f002f7308 */ /* 0x000ea20000000800 */
[C---:B-----5:R-:W-:Y:S01]  /*4790*/  FADD.FTZ R11, R41.reuse, R10 ;  /* 0x0000000a290b7221 */ /* 0x060fe20000010000 */
[----:B------:R-:W-:Y:S01]  /*47a0*/  FADD.FTZ R10, R46, R13 ;  /* 0x0000000d2e0a7221 */ /* 0x000fe20000010000 */
[----:B------:R-:W-:-:S05]  /*47b0*/  F2FP.BF16.F32.PACK_AB R160, R41, R40 ;  /* 0x0000002829a0723e */ /* 0x000fca00000010ff */
        /* <DEDUP_REMOVED lines=12> */
[----:B------:R-:W-:Y:S08]  /*4880*/  MUFU.EX2 R54, R54 ;  /* 0x0000003600367308 */ /* 0x000ff00000000800 */
[----:B------:R-:W2:Y:S01]  /*4890*/  MUFU.EX2 R9, R9 ;  /* 0x0000000900097308 */ /* 0x000ea20000000800 */
[----:B----4-:R-:W-:-:S07]  /*48a0*/  F2FP.BF16.F32.PACK_AB R164, R49, R48 ;  /* 0x0000003031a4723e */ /* 0x010fce00000010ff */
[----:B------:R-:W-:Y:S08]  /*48b0*/  MUFU.EX2 R52, R52 ;  /* 0x0000003400347308 */ /* 0x000ff00000000800 */
[----:B------:R4:W5:Y:S01]  /*48c0*/  MUFU.EX2 R5, R6 ;  /* 0x0000000600057308 */ /* 0x0009620000000800 */
[----:B--2---:R-:W-:Y:S01]  /*48d0*/  F2FP.BF16.F32.PACK_AB R167, R9, R54 ;  /* 0x0000003609a7723e */ /* 0x004fe200000010ff */
[----:B----4-:R-:W-:-:S04]  /*48e0*/  FADD.FTZ R6, R44, R11 ;  /* 0x0000000b2c067221 */ /* 0x010fc80000010000 */
[----:B------:R-:W-:Y:S01]  /*48f0*/  FADD.FTZ R45, R45, R6 ;  /* 0x000000062d2d7221 */ /* 0x000fe20000010000 */
[----:B------:R-:W-:-:S03]  /*4900*/  FADD.FTZ R6, R54, R51 ;  /* 0x0000003336067221 */ /* 0x000fc60000010000 */
[----:B------:R-:W-:Y:S01]  /*4910*/  FADD.FTZ R48, R48, R45 ;  /* 0x0000002d30307221 */ /* 0x000fe20000010000 */
[----:B-----5:R-:W-:Y:S01]  /*4920*/  F2FP.BF16.F32.PACK_AB R166, R5, R52 ;  /* 0x0000003405a6723e */ /* 0x020fe200000010ff */
[----:B------:R-:W-:Y:S02]  /*4930*/  FADD.FTZ R6, R9, R6 ;  /* 0x0000000609067221 */ /* 0x000fe40000010000 */
[----:B------:R-:W-:Y:S02]  /*4940*/  FADD.FTZ R49, R49, R48 ;  /* 0x0000003031317221 */ /* 0x000fe40000010000 */
[----:B------:R1:W-:Y:S02]  /*4950*/  STSM.16.M88.4 [R22], R164 ;  /* 0x000000a416007844 */ /* 0x0003e40000000200 */
[----:B------:R-:W-:-:S04]  /*4960*/  FADD.FTZ R52, R52, R49 ;  /* 0x0000003134347221 */ /* 0x000fc80000010000 */
[----:B------:R-:W-:Y:S01]  /*4970*/  FADD.FTZ R5, R5, R52 ;  /* 0x0000003405057221 */ /* 0x000fe20000010000 */
[----:B------:R-:W-:Y:S06]  /*4980*/  @!P0 BRA `(.L_x_3140) ;  /* 0x0000000000048947 */ /* 0x000fec0003800000 */
[----:B------:R-:W-:Y:S01]  /*4990*/  BPT.TRAP 0x1 ;  /* 0x000000040000795c */ /* 0x000fe20000300000 */
.L_x_3140:
[----:B------:R2:W4:Y:S01]  /*49a0*/  SYNCS.PHASECHK.TRANS64.TRYWAIT P2, [R7+URZ+0x28c50], R8 ;  /* 0x028c5008070075a7 */ /* 0x000522000804017f */
[----:B------:R-:W-:Y:S05]  /*49b0*/  @!P0 BRA `(.L_x_3141) ;  /* 0x0000000000048947 */ /* 0x000fea0003800000 */
[----:B------:R-:W-:Y:S01]  /*49c0*/  BPT.TRAP 0x1 ;  /* 0x000000040000795c */ /* 0x000fe20000300000 */
.L_x_3141:
[----:B----4-:R-:W-:Y:S05]  /*49d0*/  @P2 BRA `(.L_x_3142) ;  /* 0x0000000000082947 */ /* 0x010fea0003800000 */
[----:B------:R-:W4:Y:S02]  /*49e0*/  SYNCS.PHASECHK.TRANS64.TRYWAIT P2, [R7+URZ+0x28c50], R8 ;  /* 0x028c5008070075a7 */ /* 0x000f24000804017f */
[----:B----4-:R-:W-:Y:S05]  /*49f0*/  @!P2 BRA `(.L_x_3143) ;  /* 0x000000980070a947 */ /* 0x010fea0003800000 */
.L_x_3142:
[----:B------:R-:W-:Y:S01]  /*4a00*/  ULEA UR11, UR39, UR41, 0xc ;  /* 0x00000029270b7291 */ /* 0x000fe2000f8e603f */
[----:B------:R-:W-:Y:S01]  /*4a10*/  WARPGROUP.ARRIVE ;  /* 0x00000000000079c5 */ /* 0x000fe20000000000 */
[----:B------:R-:W-:Y:S01]  /*4a20*/  UMOV UR7, 0x40000040 ;  /* 0x4000004000077882 */ /* 0x000fe20000000000 */
[----:B------:R-:W-:Y:S01]  /*4a30*/  UIMAD UR49, UR49, UR14, -UR15 ;  /* 0x0000000e313172a4 */ /* 0x000fe2000f8e0a0f */
[----:B--234-:R-:W-:Y:S01]  /*4a40*/  @!P1 IADD3 R7, R7, 0x28c60, RZ ;  /* 0x00028c6007079810 */ /* 0x01cfe20007ffe0ff */
[----:B------:R-:W-:Y:S02]  /*4a50*/  UIADD3 UR22, UR45, -0x2, URZ ;  /* 0xfffffffe2d167890 */ /* 0x000fe4000fffe03f */
[----:B------:R-:W-:Y:S01]  /*4a60*/  UMOV UR6, UR11 ;  /* 0x0000000b00067c82 */ /* 0x000fe20008000000 */
[----:B------:R-:W-:Y:S01]  /*4a70*/  UIADD3 UR49, UR42, UR49, URZ ;  /* 0x000000312a317290 */ /* 0x000fe2000fffe03f */
[----:B------:R-:W-:Y:S01]  /*4a80*/  HGMMA.64x256x16.F32.BF16 R24, R152, gdesc[UR4].tnspB, RZ, !UPT, gsb0 ;  /* 0x43e0000498187df0 */ /* 0x000fe2000c0018ff */
[----:B------:R-:W-:Y:S01]  /*4a90*/  UIADD3 UR6, UR11, 0x80, URZ ;  /* 0x000000800b067890 */ /* 0x000fe2000fffe03f */
[----:B------:R-:W-:Y:S01]  /*4aa0*/  @!P1 PRMT R7, RZ, 0x654, R7 ;  /* 0x00000654ff079816 */ /* 0x000fe20000000007 */
        /* <DEDUP_REMOVED lines=17> */
[----:B------:R-:W-:-:S04]  /*4bc0*/  USHF.R.S32.HI UR6, URZ, 0x1f, UR49 ;  /* 0x0000001f3f067899 */ /* 0x000fc80008011431 */
[----:B------:R-:W-:-:S04]  /*4bd0*/  ULEA.HI UR6, UR6, UR49, URZ, 0x6 ;  /* 0x0000003106067291 */ /* 0x000fc8000f8f303f */
[----:B------:R-:W-:-:S04]  /*4be0*/  USHF.R.S32.HI UR6, URZ, 0x6, UR6 ;  /* 0x000000063f067899 */ /* 0x000fc80008011406 */
[----:B------:R-:W-:-:S04]  /*4bf0*/  UISETP.LT.AND UP0, UPT, URZ, UR6, UPT ;  /* 0x000000063f00728c */ /* 0x000fc8000bf01270 */
[----:B------:R-:W-:-:S04]  /*4c00*/  USEL UR23, URZ, UR6, !UP0 ;  /* 0x000000063f177287 */ /* 0x000fc8000c000000 */
[----:B------:R-:W-:-:S06]  /*4c10*/  UISETP.GE.AND UP0, UPT, UR22, UR23, UPT ;  /* 0x000000171600728c */ /* 0x000fcc000bf06270 */
[----:B------:R-:W-:Y:S01]  /*4c20*/  PLOP3.LUT P2, PT, PT, PT, UP0, 0x80, 0x0 ;  /* 0x000000000000781c */ /* 0x000fe20003f4f008 */
        /* <DEDUP_REMOVED lines=11> */
[----:B------:R-:W-:Y:S01]  /*4ce0*/  IMAD.MOV.U32 R8, RZ, RZ, R3 ;  /* 0x000000ffff087224 */ /* 0x000fe200078e0003 */
[----:B------:R-:W-:Y:S01]  /*4cf0*/  MOV R9, R4 ;  /* 0x0000000400097202 */ /* 0x000fe20000000f00 */
[----:B------:R-:W-:Y:S01]  /*4d00*/  UMOV UR29, UR39 ;  /* 0x00000027001d7c82 */ /* 0x000fe20008000000 */
[----:B------:R-:W-:Y:S01]  /*4d10*/  ULDC UR25, c[0x0][0x2e0] ;  /* 0x0000b80000197ab9 */ /* 0x000fe20000000800 */
[----:B------:R-:W-:Y:S01]  /*4d20*/  ULDC UR26, c[0x0][0x288] ;  /* 0x0000a200001a7ab9 */ /* 0x000fe20000000800 */
[----:B------:R-:W-:Y:S01]  /*4d30*/  ULDC UR27, c[0x0][0x404] ;  /* 0x00010100001b7ab9 */ /* 0x000fe20000000800 */
[----:B------:R-:W-:Y:S01]  /*4d40*/  ULDC UR28, c[0x0][0x9d8] ;  /* 0x00027600001c7ab9 */ /* 0x000fe20000000800 */
[----:B------:R-:W-:Y:S01]  /*4d50*/  ULDC UR24, c[0x0][0x988] ;  /* 0x0002620000187ab9 */ /* 0x000fe20000000800 */
[----:B------:R-:W-:-:S05]  /*4d60*/  ULDC.64 UR20, c[0x0][0x3f8] ;  /* 0x0000fe0000147ab9 */ /* 0x000fca0000000a00 */
.L_x_3153:
[----:B------:R-:W-:-:S04]  /*4d70*/  UIADD3 UR39, UR29, 0x1, URZ ;  /* 0x000000011d277890 */ /* 0x000fc8000fffe03f */
[----:B------:R-:W-:-:S04]  /*4d80*/  UISETP.NE.AND UP0, UPT, UR39, 0x2, UPT ;  /* 0x000000022700788c */ /* 0x000fc8000bf05270 */
[----:B------:R-:W-:Y:S02]  /*4d90*/  USEL UR6, URZ, 0x1, UP0 ;  /* 0x000000013f067887 */ /* 0x000fe40008000000 */
[----:B------:R-:W-:Y:S02]  /*4da0*/  USEL UR39, UR39, URZ, UP0 ;  /* 0x0000003f27277287 */ /* 0x000fe40008000000 */
[----:B------:R-:W-:Y:S01]  /*4db0*/  ULOP3.LUT UR38, UR38, UR6, URZ, 0x3c, !UPT ;  /* 0x0000000626267292 */ /* 0x000fe2000f8e3c3f */
[----:B---3--:R-:W-:Y:S11]  /*4dc0*/  @!P0 BRA `(.L_x_3145) ;  /* 0x0000000000048947 */ /* 0x008ff60003800000 */
[----:B------:R-:W-:Y:S01]  /*4dd0*/  BPT.TRAP 0x1 ;  /* 0x000000040000795c */ /* 0x000fe20000300000 */
.L_x_3145:
[----:B------:R-:W-:Y:S01]  /*4de0*/  ULEA UR30, UR39, UR48, 0x3 ;  /* 0x00000030271e7291 */ /* 0x000fe2000f8e183f */
[----:B--2---:R-:W-:-:S04]  /*4df0*/  MOV R7, UR38 ;  /* 0x0000002600077c02 */ /* 0x004fc80008000f00 */
[----:B------:R-:W-:-:S04]  /*4e00*/  SHF.L.U32 R7, R7, 0x1f, RZ ;  /* 0x0000001f07077819 */ /* 0x000fc800000006ff */
[----:B------:R2:W3:Y:S01]  /*4e10*/  SYNCS.PHASECHK.TRANS64.TRYWAIT P2, [UR30+0x28c30], R7 ;  /* 0x028c3007ff0075a7 */ /* 0x0004e2000804015e */
[----:B------:R-:W-:Y:S05]  /*4e20*/  @!P0 BRA `(.L_x_3146) ;  /* 0x0000000000048947 */ /* 0x000fea0003800000 */
[----:B------:R-:W-:Y:S01]  /*4e30*/  BPT.TRAP 0x1 ;  /* 0x000000040000795c */ /* 0x000fe20000300000 */
.L_x_3146:
[----:B---3--:R-:W-:Y:S05]  /*4e40*/  @P2 BRA `(.L_x_3147) ;  /* 0x0000000000082947 */ /* 0x008fea0003800000 */
[----:B------:R-:W3:Y:S02]  /*4e50*/  SYNCS.PHASECHK.TRANS64.TRYWAIT P2, [UR30+0x28c30], R7 ;  /* 0x028c3007ff0075a7 */ /* 0x000ee4000804015e */
[----:B---3--:R-:W-:Y:S05]  /*4e60*/  @!P2 BRA `(.L_x_3148) ;  /* 0x000000940068a947 */ /* 0x008fea0003800000 */
.L_x_3147:
[----:B------:R-:W-:Y:S01]  /*4e70*/  R2UR UR18, R0 ;  /* 0x00000000001272ca */ /* 0x000fe200000e0000 */
[----:B-1----:R-:W-:Y:S01]  /*4e80*/  WARPGROUP.ARRIVE ;  /* 0x00000000000079c5 */ /* 0x002fe20000000000 */
[----:B------:R-:W-:Y:S01]  /*4e90*/  UMOV UR19, 0x40000040 ;  /* 0x4000004000137882 */ /* 0x000fe20000000000 */
[----:B------:R-:W-:Y:S01]  /*4ea0*/  UMOV UR7, 0x40000040 ;  /* 0x4000004000077882 */ /* 0x000fe20000000000 */
[----:B------:R-:W-:Y:S01]  /*4eb0*/  UMOV UR11, 0x40000040 ;  /* 0x40000040000b7882 */ /* 0x000fe20000000000 */
[----:B------:R-:W-:Y:S01]  /*4ec0*/  UMOV UR15, 0x40000040 ;  /* 0x40000040000f7882 */ /* 0x000fe20000000000 */
[----:B------:R-:W-:-:S04]  /*4ed0*/  UISETP.NE.U32.AND UP0, UPT, UR20, URZ, UPT ;  /* 0x0000003f1400728c */ /* 0x000fc8000bf05070 */
[----:B------:R-:W-:-:S03]  /*4ee0*/  UISETP.NE.AND.EX UP0, UPT, UR21, URZ, UPT, UP0 ;  /* 0x0000003f1500728c */ /* 0x000fc6000bf05300 */
[----:B------:R-:W-:-:S04]  /*4ef0*/  ULEA UR18, UR39, UR18, 0x9 ;  /* 0x0000001227127291 */ /* 0x000fc8000f8e483f */
[----:B------:R-:W-:Y:S02]  /*4f00*/  UIADD3 UR6, UR18, 0x2, URZ ;  /* 0x0000000212067890 */ /* 0x000fe4000fffe03f */
[----:B------:R-:W-:Y:S02]  /*4f10*/  UIADD3 UR10, UR18, 0x4, URZ ;  /* 0x00000004120a7890 */ /* 0x000fe4000fffe03f */
[----:B------:R-:W-:Y:S02]  /*4f20*/  UIADD3 UR14, UR18, 0x6, URZ ;  /* 0x00000006120e7890 */ /* 0x000fe4000fffe03f */
[----:B------:R-:W-:Y:S03]  /*4f30*/  HGMMA.64x64x16.F32.BF16 R152, gdesc[UR16], RZ, !UPT, gsb0 ;  /* 0x00e00000109879f0 */ /* 0x000fe6000c0018ff */
[----:B------:R-:W-:Y:S02]  /*4f40*/  WARPGROUP.DEPBAR.LE gsb0, 0x0 ;  /* 0x00008000000079c5 */ /* 0x000fe40000010000 */
[----:B------:R-:W-:-:S06]  /*4f50*/  WARPGROUP.ARRIVE ;  /* 0x00000000000079c5 */ /* 0x000fcc0000000000 */
[----:B------:R-:W-:Y:S01]  /*4f60*/  HGMMA.64x64x16.F32.BF16 R152, gdesc[UR4], R152, gsb0 ;  /* 0x00e00000049879f0 */ /* 0x000fe20008001898 */
[----:B------:R-:W-:Y:S01]  /*4f70*/  UMOV UR6, 0xffffffc0 ;  /* 0xffffffc000067882 */ /* 0x000fe20000000000 */
[----:B------:R-:W-:Y:S02]  /*4f80*/  USEL UR7, UR27, 0x1, UP0 ;  /* 0x000000011b077887 */ /* 0x000fe40008000000 */
[----:B------:R-:W-:-:S04]  /*4f90*/  UIMAD UR6, UR22, UR6, 0x1 ;  /* 0x00000001160674a4 */ /* 0x000fc8000f8e0206 */
[----:B------:R-:W-:-:S04]  /*4fa0*/  UIADD3 UR6, UR42, UR6, URZ ;  /* 0x000000062a067290 */ /* 0x000fc8000fffe03f */
[----:B------:R-:W-:Y:S01]  /*4fb0*/  UIMAD UR6, UR7, UR25, UR6 ;  /* 0x00000019070672a4 */ /* 0x000fe2000f8e0206 */
        /* <DEDUP_REMOVED lines=20> */
[----:B------:R4:W5:Y:S01]  /*5100*/  MUFU.TANH R10, R153 ;  /* 0x00000099000a7308 */ /* 0x0009620000002400 */
        /* <DEDUP_REMOVED lines=8> */
[----:B----4-:R-:W-:Y:S01]  /*5190*/  MOV R153, UR26 ;  /* 0x0000001a00997c02 */ /* 0x010fe20008000f00 */
[----:B------:R-:W-:Y:S01]  /*51a0*/  FMUL.FTZ R162, R162, UR28 ;  /* 0x0000001ca2a27c20 */ /* 0x000fe20008410000 */
[----:B------:R-:W-:Y:S01]  /*51b0*/  FMUL.FTZ R163, R163, UR28 ;  /* 0x0000001ca3a37c20 */ /* 0x000fe20008410000 */
[----:B------:R-:W-:Y:S01]  /*51c0*/  FMUL.FTZ R166, R166, UR28 ;  /* 0x0000001ca6a67c20 */ /* 0x000fe20008410000 */
[----:B------:R-:W-:Y:S01]  /*51d0*/  IADD3 R153, -R153, UR6, -R16 ;  /* 0x0000000699997c10 */ /* 0x000fe2000fffe910 */
[----:B------:R-:W-:Y:S01]  /*51e0*/  FMUL.FTZ R167, R167, UR28 ;  /* 0x0000001ca7a77c20 */ /* 0x000fe20008410000 */
[----:B------:R-:W-:Y:S01]  /*51f0*/  FMUL.FTZ R170, R170, UR28 ;  /* 0x0000001caaaa7c20 */ /* 0x000fe20008410000 */
[----:B------:R4:W2:Y:S01]  /*5200*/  MUFU.TANH R11, R157 ;  /* 0x0000009d000b7308 */ /* 0x0008a20000002400 */
[----:B---3--:R-:W-:Y:S01]  /*5210*/  IADD3 R4, R2, R153, RZ ;  /* 0x0000009902047210 */ /* 0x008fe20007ffe0ff */
[----:B------:R-:W-:Y:S01]  /*5220*/  FMUL.FTZ R171, R171, UR28 ;  /* 0x0000001cabab7c20 */ /* 0x000fe20008410000 */
[----:B------:R-:W-:Y:S01]  /*5230*/  FMUL.FTZ R174, R174, UR28 ;  /* 0x0000001caeae7c20 */ /* 0x000fe20008410000 */
[----:B------:R-:W-:Y:S01]  /*5240*/  FMUL.FTZ R175, R175, UR28 ;  /* 0x0000001cafaf7c20 */ /* 0x000fe20008410000 */
[----:B------:R-:W-:Y:S01]  /*5250*/  ISETP.GT.AND P2, PT, R4, RZ, PT ;  /* 0x000000ff0400720c */ /* 0x000fe20003f44270 */
[----:B------:R-:W-:Y:S01]  /*5260*/  FMUL.FTZ R178, R178, UR28 ;  /* 0x0000001cb2b27c20 */ /* 0x000fe20008410000 */
[----:B------:R-:W-:Y:S01]  /*5270*/  ISETP.GT.AND P3, PT, R4, 0x1, PT ;  /* 0x000000010400780c */ /* 0x000fe20003f64270 */
[----:B------:R3:W3:Y:S01]  /*5280*/  MUFU.TANH R13, R160 ;  /* 0x000000a0000d7308 */ /* 0x0006e20000002400 */
[----:B-1----:R-:W-:Y:S01]  /*5290*/  FSEL R12, R12, -INF , P2 ;  /* 0xff8000000c0c7808 */ /* 0x002fe20001000000 */
[----:B------:R-:W-:Y:S01]  /*52a0*/  FMUL.FTZ R179, R179, UR28 ;  /* 0x0000001cb3b37c20 */ /* 0x000fe20008410000 */
[----:B------:R-:W-:Y:S01]  /*52b0*/  ISETP.GT.AND P2, PT, R4, 0x8, PT ;  /* 0x000000080400780c */ /* 0x000fe20003f44270 */
[----:B------:R-:W-:Y:S01]  /*52c0*/  FMUL.FTZ R182, R182, UR28 ;  /* 0x0000001cb6b67c20 */ /* 0x000fe20008410000 */
[----:B-----5:R-:W-:Y:S01]  /*52d0*/  FSEL R10, R10, -INF , P3 ;  /* 0xff8000000a0a7808 */ /* 0x020fe20001800000 */
[----:B------:R-:W-:Y:S01]  /*52e0*/  FMUL.FTZ R183, R183, UR28 ;  /* 0x0000001cb7b77c20 */ /* 0x000fe20008410000 */
[----:B----4-:R-:W-:Y:S01]  /*52f0*/  FMNMX.FTZ R157, R12, R9, !PT ;  /* 0x000000090c9d7209 */ /* 0x010fe20007810000 */
[----:B------:R1:W4:Y:S01]  /*5300*/  MUFU.TANH R14, R161 ;  /* 0x000000a1000e7308 */ /* 0x0003220000002400 */
[----:B------:R-:W-:-:S02]  /*5310*/  ISETP.GT.AND P3, PT, R4, 0x9, PT ;  /* 0x000000090400780c */ /* 0x000fc40003f64270 */
[----:B--2---:R-:W-:Y:S02]  /*5320*/  FSEL R3, R3, -INF , P2 ;  /* 0xff80000003037808 */ /* 0x004fe40001000000 */
[----:B---3--:R-:W-:Y:S02]  /*5330*/  FMNMX.FTZ R160, R10, R157, !PT ;  /* 0x0000009d0aa07209 */ /* 0x008fe40007810000 */
[----:B------:R-:W-:Y:S01]  /*5340*/  ISETP.GT.AND P2, PT, R4, 0x10, PT ;  /* 0x000000100400780c */ /* 0x000fe20003f44270 */
[----:B------:R-:W2:Y:S01]  /*5350*/  MUFU.TANH R15, R164 ;  /* 0x000000a4000f7308 */ /* 0x000ea20000002400 */
[----:B------:R-:W-:Y:S01]  /*5360*/  FSEL R11, R11, -INF , P3 ;  /* 0xff8000000b0b7808 */ /* 0x000fe20001800000 */
[----:B-1----:R-:W-:Y:S01]  /*5370*/  FMUL.FTZ R161, R154, UR28 ;  /* 0x0000001c9aa17c20 */ /* 0x002fe20008410000 */
[----:B------:R-:W-:Y:S02]  /*5380*/  FMNMX.FTZ R160, R3, R160, !PT ;  /* 0x000000a003a07209 */ /* 0x000fe40007810000 */
[----:B------:R-:W-:-:S02]  /*5390*/  ISETP.GT.AND P3, PT, R4, 0x11, PT ;  /* 0x000000110400780c */ /* 0x000fc40003f64270 */
[----:B------:R-:W-:Y:S01]  /*53a0*/  FSEL R13, R13, -INF , P2 ;  /* 0xff8000000d0d7808 */ /* 0x000fe20001000000 */
[----:B------:R-:W1:Y:S01]  /*53b0*/  MUFU.TANH R20, R165 ;  /* 0x000000a500147308 */ /* 0x000e620000002400 */
[----:B------:R-:W-:Y:S02]  /*53c0*/  FMNMX.FTZ R160, R11, R160, !PT ;  /* 0x000000a00ba07209 */ /* 0x000fe40007810000 */
[----:B------:R-:W-:Y:S02]  /*53d0*/  ISETP.GT.AND P2, PT, R4, 0x18, PT ;  /* 0x000000180400780c */ /* 0x000fe40003f44270 */
[----:B----4-:R-:W-:Y:S02]  /*53e0*/  FSEL R14, R14, -INF , P3 ;  /* 0xff8000000e0e7808 */ /* 0x010fe40001800000 */
[----:B------:R-:W-:Y:S01]  /*53f0*/  FMNMX.FTZ R157, R13, R160, !PT ;  /* 0x000000a00d9d7209 */ /* 0x000fe20007810000 */
[----:B------:R-:W3:Y:S01]  /*5400*/  MUFU.TANH R21, R168 ;  /* 0x000000a800157308 */ /* 0x000ee20000002400 */
[----:B------:R-:W-:-:S02]  /*5410*/  ISETP.GT.AND P3, PT, R4, 0x19, PT ;  /* 0x000000190400780c */ /* 0x000fc40003f64270 */
[----:B--2---:R-:W-:Y:S02]  /*5420*/  FSEL R15, R15, -INF , P2 ;  /* 0xff8000000f0f7808 */ /* 0x004fe40001000000 */
[----:B------:R-:W-:Y:S02]  /*5430*/  FMNMX.FTZ R164, R14, R157, !PT ;  /* 0x0000009d0ea47209 */ /* 0x000fe40007810000 */
[----:B------:R-:W-:Y:S01]  /*5440*/  ISETP.GT.AND P2, PT, R4, 0x20, PT ;  /* 0x000000200400780c */ /* 0x000fe20003f44270 */
[----:B------:R-:W2:Y:S01]  /*5450*/  MUFU.TANH R152, R169 ;  /* 0x000000a900987308 */ /* 0x000ea20000002400 */
[----:B-1----:R-:W-:Y:S02]  /*5460*/  FSEL R20, R20, -INF , P3 ;  /* 0xff80000014147808 */ /* 0x002fe40001800000 */
[----:B------:R-:W-:Y:S02]  /*5470*/  FMNMX.FTZ R157, R15, R164, !PT ;  /* 0x000000a40f9d7209 */ /* 0x000fe40007810000 */
[----:B------:R-:W-:-:S02]  /*5480*/  ISETP.GT.AND P3, PT, R4, 0x21, PT ;  /* 0x000000210400780c */ /* 0x000fc40003f64270 */
[----:B------:R-:W-:Y:S01]  /*5490*/  FMNMX.FTZ R164, R20, R157, !PT ;  /* 0x0000009d14a47209 */ /* 0x000fe20007810000 */
[----:B------:R-:W1:Y:S01]  /*54a0*/  MUFU.TANH R153, R172 ;  /* 0x000000ac00997308 */ /* 0x000e620000002400 */
[----:B---3--:R-:W-:Y:S02]  /*54b0*/  FSEL R21, R21, -INF , P2 ;  /* 0xff80000015157808 */ /* 0x008fe40001000000 */
[----:B------:R-:W-:Y:S02]  /*54c0*/  ISETP.GT.AND P2, PT, R4, 0x28, PT ;  /* 0x000000280400780c */ /* 0x000fe40003f44270 */
[----:B------:R-:W-:-:S03]  /*54d0*/  FMNMX.FTZ R157, R21, R164, !PT ;  /* 0x000000a4159d7209 */ /* 0x000fc60007810000 */
[----:B------:R-:W3:Y:S01]  /*54e0*/  MUFU.TANH R156, R173 ;  /* 0x000000ad009c7308 */ /* 0x000ee20000002400 */
[----:B--2---:R-:W-:Y:S02]  /*54f0*/  FSEL R152, R152, -INF , P3 ;  /* 0xff80000098987808 */ /* 0x004fe40001800000 */
[----:B------:R-:W-:Y:S02]  /*5500*/  ISETP.GT.AND P3, PT, R4, 0x29, PT ;  /* 0x000000290400780c */ /* 0x000fe40003f64270 */
[----:B------:R-:W-:-:S03]  /*5510*/  FMNMX.FTZ R164, R152, R157, !PT ;  /* 0x0000009d98a47209 */ /* 0x000fc60007810000 */
[----:B------:R-:W2:Y:S01]  /*5520*/  MUFU.TANH R176, R176 ;  /* 0x000000b000b07308 */ /* 0x000ea20000002400 */
[----:B-1----:R-:W-:Y:S02]  /*5530*/  FSEL R153, R153, -INF , P2 ;  /* 0xff80000099997808 */ /* 0x002fe40001000000 */
[----:B------:R-:W-:Y:S02]  /*5540*/  ISETP.GT.AND P2, PT, R4, 0x30, PT ;  /* 0x000000300400780c */ /* 0x000fe40003f44270 */
[----:B------:R-:W-:Y:S01]  /*5550*/  FMNMX.FTZ R165, R153, R164, !PT ;  /* 0x000000a499a57209 */ /* 0x000fe20007810000 */
[----:B------:R-:W-:Y:S02]  /*5560*/  FMUL.FTZ R164, R155, UR28 ;  /* 0x0000001c9ba47c20 */ /* 0x000fe40008410000 */
[----:B------:R-:W1:Y:S01]  /*5570*/  MUFU.TANH R160, R177 ;  /* 0x000000b100a07308 */ /* 0x000e620000002400 */
[----:B---3--:R-:W-:Y:S02]  /*5580*/  FSEL R156, R156, -INF , P3 ;  /* 0xff8000009c9c7808 */ /* 0x008fe40001800000 */
[----:B------:R-:W-:-:S02]  /*5590*/  ISETP.GT.AND P3, PT, R4, 0x31, PT ;  /* 0x000000310400780c */ /* 0x000fc40003f64270 */
[----:B------:R-:W-:-:S03]  /*55a0*/  FMNMX.FTZ R165, R156, R165, !PT ;  /* 0x000000a59ca57209 */ /* 0x000fc60007810000 */
[----:B------:R-:W3:Y:S01]  /*55b0*/  MUFU.TANH R180, R180 ;  /* 0x000000b400b47308 */ /* 0x000ee20000002400 */
[----:B--2---:R-:W-:Y:S01]  /*55c0*/  FSEL R154, R176, -INF , P2 ;  /* 0xff800000b09a7808 */ /* 0x004fe20001000000 */
[C---:B------:R-:W-:Y:S01]  /*55d0*/  VIADD R176, R4.reuse, 0x8 ;  /* 0x0000000804b07836 */ /* 0x040fe20000000000 */
[----:B------:R-:W-:Y:S02]  /*55e0*/  ISETP.GT.AND P2, PT, R4, 0x38, PT ;  /* 0x000000380400780c */ /* 0x000fe40003f44270 */
[----:B------:R-:W-:Y:S02]  /*55f0*/  FMNMX.FTZ R165, R154, R165, !PT ;  /* 0x000000a59aa57209 */ /* 0x000fe40007810000 */
[----:B------:R-:W-:Y:S01]  /*5600*/  ISETP.GT.AND P4, PT, R176, 0x20, PT ;  /* 0x00000020b000780c */ /* 0x000fe20003f84270 */
[----:B------:R-:W2:Y:S01]  /*5610*/  MUFU.TANH R157, R181 ;  /* 0x000000b5009d7308 */ /* 0x000ea20000002400 */
[----:B-1----:R-:W-:Y:S02]  /*5620*/  FSEL R160, R160, -INF , P3 ;  /* 0xff800000a0a07808 */ /* 0x002fe40001800000 */
[----:B------:R-:W-:-:S02]  /*5630*/  ISETP.GT.AND P3, PT, R4, 0x39, PT ;  /* 0x000000390400780c */ /* 0x000fc40003f64270 */
[----:B------:R-:W-:Y:S02]  /*5640*/  FMNMX.FTZ R168, R160, R165, !PT ;  /* 0x000000a5a0a87209 */ /* 0x000fe40007810000 */
[----:B------:R-:W-:Y:S01]  /*5650*/  ISETP.GT.AND P5, PT, R176, 0x21, PT ;  /* 0x00000021b000780c */ /* 0x000fe20003fa4270 */
[----:B------:R-:W1:Y:S01]  /*5660*/  MUFU.TANH R161, R161 ;  /* 0x000000a100a17308 */ /* 0x000e620000002400 */
[----:B---3--:R-:W-:Y:S02]  /*5670*/  FSEL R155, R180, -INF , P2 ;  /* 0xff800000b49b7808 */ /* 0x008fe40001000000 */
[----:B------:R-:W-:Y:S02]  /*5680*/  ISETP.GT.AND P2, PT, R176, RZ, PT ;  /* 0x000000ffb000720c */ /* 0x000fe40003f44270 */
[----:B------:R-:W-:-:S03]  /*5690*/  FMNMX.FTZ R168, R155, R168, !PT ;  /* 0x000000a89ba87209 */ /* 0x000fc60007810000 */
[----:B------:R-:W3:Y:S01]  /*56a0*/  MUFU.TANH R164, R164 ;  /* 0x000000a400a47308 */ /* 0x000ee20000002400 */
[----:B--2---:R-:W-:Y:S02]  /*56b0*/  FSEL R157, R157, -INF , P3 ;  /* 0xff8000009d9d7808 */ /* 0x004fe40001800000 */
[----:B------:R-:W-:Y:S02]  /*56c0*/  ISETP.GT.AND P3, PT, R176, 0x1, PT ;  /* 0x00000001b000780c */ /* 0x000fe40003f64270 */
[----:B------:R-:W-:-:S03]  /*56d0*/  FMNMX.FTZ R172, R157, R168, !PT ;  /* 0x000000a89dac7209 */ /* 0x000fc60007810000 */
[----:B------:R-:W2:Y:S02]  /*56e0*/  MUFU.TANH R158, R158 ;  /* 0x0000009e009e7308 */ /* 0x000ea40000002400 */
[----:B------:R-:W4:Y:S06]  /*56f0*/  SHFL.BFLY PT, R173, R172, 0x2, 0x1f ;  /* 0x0c401f00acad7f89 */ /* 0x000f2c00000e0000 */
[----:B------:R1:W5:Y:S08]  /*5700*/  MUFU.TANH R165, R159 ;  /* 0x0000009f00a57308 */ /* 0x0003700000002400 */
[----:B------:R2:W5:Y:S01]  /*5710*/  MUFU.TANH R168, R162 ;  /* 0x000000a200a87308 */ /* 0x0005620000002400 */
[----:B-1----:R-:W-:-:S02]  /*5720*/  FSEL R159, R161, -INF , P2 ;  /* 0xff800000a19f7808 */ /* 0x002fc40001000000 */
[----:B------:R-:W-:Y:S02]  /*5730*/  ISETP.GT.AND P2, PT, R176, 0x8, PT ;  /* 0x00000008b000780c */ /* 0x000fe40003f44270 */
[----:B---3--:R-:W-:Y:S02]  /*5740*/  FSEL R161, R164, -INF , P3 ;  /* 0xff800000a4a17808 */ /* 0x008fe40001800000 */
[----:B------:R-:W-:Y:S01]  /*5750*/  ISETP.GT.AND P3, PT, R176, 0x9, PT ;  /* 0x00000009b000780c */ /* 0x000fe20003f64270 */
[----:B------:R1:W3:Y:S01]  /*5760*/  MUFU.TANH R169, R163 ;  /* 0x000000a300a97308 */ /* 0x0002e20000002400 */
[----:B--2---:R-:W-:Y:S02]  /*5770*/  FMNMX.FTZ R162, R159, R8, !PT ;  /* 0x000000089fa27209 */ /* 0x004fe40007810000 */
[----:B----4-:R-:W-:Y:S02]  /*5780*/  FMNMX.FTZ R177, R172, R173, !PT ;  /* 0x000000adacb17209 */ /* 0x010fe40007810000 */
[----:B------:R-:W-:-:S02]  /*5790*/  FSEL R158, R158, -INF , P2 ;  /* 0xff8000009e9e7808 */ /* 0x000fc40001000000 */
[----:B------:R-:W-:Y:S01]  /*57a0*/  ISETP.GT.AND P2, PT, R176, 0x10, PT ;  /* 0x00000010b000780c */ /* 0x000fe20003f44270 */
[----:B------:R-:W2:Y:S01]  /*57b0*/  MUFU.TANH R166, R166 ;  /* 0x000000a600a67308 */ /* 0x000ea20000002400 */
[----:B-1----:R-:W-:Y:S01]  /*57c0*/  FMNMX.FTZ R163, R161, R162, !PT ;  /* 0x000000a2a1a37209 */ /* 0x002fe20007810000 */
[----:B------:R-:W1:Y:S01]  /*57d0*/  SHFL.BFLY PT, R180, R177, 0x1, 0x1f ;  /* 0x0c201f00b1b47f89 */ /* 0x000e6200000e0000 */
[----:B-----5:R-:W-:Y:S02]  /*57e0*/  FSEL R162, R165, -INF , P3 ;  /* 0xff800000a5a27808 */ /* 0x020fe40001800000 */
[----:B------:R-:W-:Y:S02]  /*57f0*/  FMNMX.FTZ R165, R158, R163, !PT ;  /* 0x000000a39ea57209 */ /* 0x000fe40007810000 */
[----:B------:R-:W-:Y:S01]  /*5800*/  ISETP.GT.AND P3, PT, R176, 0x11, PT ;  /* 0x00000011b000780c */ /* 0x000fe20003f64270 */
[----:B------:R-:W4:Y:S01]  /*5810*/  MUFU.TANH R167, R167 ;  /* 0x000000a700a77308 */ /* 0x000f220000002400 */
[----:B------:R-:W-:-:S02]  /*5820*/  FSEL R163, R168, -INF , P2 ;  /* 0xff800000a8a37808 */ /* 0x000fc40001000000 */
[----:B------:R-:W-:Y:S02]  /*5830*/  FMNMX.FTZ R164, R162, R165, !PT ;  /* 0x000000a5a2a47209 */ /* 0x000fe40007810000 */
[----:B------:R-:W-:Y:S02]  /*5840*/  ISETP.GT.AND P2, PT, R176, 0x18, PT ;  /* 0x00000018b000780c */ /* 0x000fe40003f44270 */
[----:B------:R-:W-:Y:S01]  /*5850*/  FMNMX.FTZ R165, R163, R164, !PT ;  /* 0x000000a4a3a57209 */ /* 0x000fe20007810000 */
[----:B------:R3:W5:Y:S08]  /*5860*/  MUFU.TANH R172, R170 ;  /* 0x000000aa00ac7308 */ /* 0x0007700000002400 */
[----:B------:R4:W1:Y:S01]  /*5870*/  MUFU.TANH R173, R171 ;  /* 0x000000ab00ad7308 */ /* 0x0008620000002400 */
[----:B---3--:R-:W-:-:S02]  /*5880*/  FSEL R170, R169, -INF , P3 ;  /* 0xff800000a9aa7808 */ /* 0x008fc40001800000 */
[----:B------:R-:W-:Y:S02]  /*5890*/  ISETP.GT.AND P3, PT, R176, 0x19, PT ;  /* 0x00000019b000780c */ /* 0x000fe40003f64270 */
[----:B--2---:R-:W-:Y:S02]  /*58a0*/  FSEL R169, R166, -INF , P2 ;  /* 0xff800000a6a97808 */ /* 0x004fe40001000000 */
[----:B------:R-:W-:Y:S01]  /*58b0*/  FMNMX.FTZ R164, R170, R165, !PT ;  /* 0x000000a5aaa47209 */ /* 0x000fe20007810000 */
[----:B------:R-:W2:Y:S01]  /*58c0*/  MUFU.TANH R174, R174 ;  /* 0x000000ae00ae7308 */ /* 0x000ea20000002400 */
[----:B----4-:R-:W-:Y:S02]  /*58d0*/  FSEL R171, R167, -INF , P3 ;  /* 0xff800000a7ab7808 */ /* 0x010fe40001800000 */
[----:B------:R-:W-:Y:S02]  /*58e0*/  FMNMX.FTZ R166, R169, R164, !PT ;  /* 0x000000a4a9a67209 */ /* 0x000fe40007810000 */
[----:B-----5:R-:W-:-:S02]  /*58f0*/  FSEL R164, R172, -INF , P4 ;  /* 0xff800000aca47808 */ /* 0x020fc40002000000 */
[----:B------:R-:W-:Y:S01]  /*5900*/  FMNMX.FTZ R165, R171, R166, !PT ;  /* 0x000000a6aba57209 */ /* 0x000fe20007810000 */
[----:B------:R-:W3:Y:S01]  /*5910*/  MUFU.TANH R175, R175 ;  /* 0x000000af00af7308 */ /* 0x000ee20000002400 */
[----:B-1----:R-:W-:Y:S02]  /*5920*/  FMNMX.FTZ R4, R177, R180, !PT ;  /* 0x000000b4b1047209 */ /* 0x002fe40007810000 */
[----:B------:R-:W-:Y:S02]  /*5930*/  ISETP.GT.AND P3, PT, R176, 0x28, PT ;  /* 0x00000028b000780c */ /* 0x000fe40003f64270 */
[----:B------:R-:W-:Y:S01]  /*5940*/  FSEL R166, R173, -INF , P5 ;  /* 0xff800000ada67808 */ /* 0x000fe20002800000 */
[----:B------:R-:W-:Y:S01]  /*5950*/  FMUL.FTZ R173, R4, UR10 ;  /* 0x0000000a04ad7c20 */ /* 0x000fe20008410000 */
[----:B------:R-:W-:Y:S01]  /*5960*/  FMNMX.FTZ R167, R164, R165, !PT ;  /* 0x000000a5a4a77209 */ /* 0x000fe20007810000 */
[----:B------:R-:W1:Y:S01]  /*5970*/  MUFU.TANH R168, R178 ;  /* 0x000000b200a87308 */ /* 0x000e620000002400 */
[----:B------:R-:W-:-:S02]  /*5980*/  ISETP.GT.AND P2, PT, R176, 0x29, PT ;  /* 0x00000029b000780c */ /* 0x000fc40003f44270 */
[----:B--2---:R-:W-:Y:S02]  /*5990*/  FSEL R165, R174, -INF , P3 ;  /* 0xff800000aea57808 */ /* 0x004fe40001800000 */
[----:B------:R-:W-:Y:S02]  /*59a0*/  FMNMX.FTZ R172, R166, R167, !PT ;  /* 0x000000a7a6ac7209 */ /* 0x000fe40007810000 */
[----:B------:R-:W-:Y:S01]  /*59b0*/  FSETP.NEU.FTZ.AND P5, PT, R4, -INF , PT ;  /* 0xff8000000400780b */ /* 0x000fe20003fbd000 */
[----:B------:R-:W2:Y:S01]  /*59c0*/  MUFU.TANH R179, R179 ;  /* 0x000000b300b37308 */ /* 0x000ea20000002400 */
[----:B------:R-:W-:Y:S02]  /*59d0*/  ISETP.GT.AND P4, PT, R176, 0x30, PT ;  /* 0x00000030b000780c */ /* 0x000fe40003f84270 */
[----:B---3--:R-:W-:Y:S02]  /*59e0*/  FSEL R167, R175, -INF , P2 ;  /* 0xff800000afa77808 */ /* 0x008fe40001000000 */
[----:B------:R-:W-:-:S02]  /*59f0*/  FMNMX.FTZ R172, R165, R172, !PT ;  /* 0x000000aca5ac7209 */ /* 0x000fc40007810000 */
[----:B------:R-:W-:Y:S01]  /*5a00*/  FSEL R192, R173, RZ, P5 ;  /* 0x000000ffadc07208 */ /* 0x000fe20002800000 */
[----:B------:R-:W3:Y:S01]  /*5a10*/  MUFU.TANH R182, R182 ;  /* 0x000000b600b67308 */ /* 0x000ee20000002400 */
[----:B------:R-:W-:Y:S02]  /*5a20*/  ISETP.GT.AND P2, PT, R176, 0x31, PT ;  /* 0x00000031b000780c */ /* 0x000fe40003f44270 */
[----:B-1----:R-:W-:Y:S01]  /*5a30*/  FSEL R168, R168, -INF , P4 ;  /* 0xff800000a8a87808 */ /* 0x002fe20002000000 */
[--C-:B------:R-:W-:Y:S01]  /*5a40*/  FFMA.FTZ R178, R12, UR10, -R192.reuse ;  /* 0x0000000a0cb27c23 */ /* 0x100fe200080108c0 */
[----:B------:R-:W-:Y:S01]  /*5a50*/  FMNMX.FTZ R173, R167, R172, !PT ;  /* 0x000000aca7ad7209 */ /* 0x000fe20007810000 */
[--C-:B------:R-:W-:Y:S01]  /*5a60*/  FFMA.FTZ R160, R160, UR10, -R192.reuse ;  /* 0x0000000aa0a07c23 */ /* 0x100fe200080108c0 */
[----:B------:R-:W-:Y:S01]  /*5a70*/  ISETP.GT.AND P3, PT, R176, 0x38, PT ;  /* 0x00000038b000780c */ /* 0x000fe20003f64270 */
[----:B------:R-:W1:Y:S01]  /*5a80*/  MUFU.TANH R183, R183 ;  /* 0x000000b700b77308 */ /* 0x000e620000002400 */
[----:B--2---:R-:W-:Y:S01]  /*5a90*/  FSEL R12, R179, -INF , P2 ;  /* 0xff800000b30c7808 */ /* 0x004fe20001000000 */
[--C-:B------:R-:W-:Y:S01]  /*5aa0*/  FFMA.FTZ R179, R10, UR10, -R192.reuse ;  /* 0x0000000a0ab37c23 */ /* 0x100fe200080108c0 */
[----:B------:R-:W-:Y:S01]  /*5ab0*/  FMNMX.FTZ R175, R168, R173, !PT ;  /* 0x000000ada8af7209 */ /* 0x000fe20007810000 */
[--C-:B------:R-:W-:Y:S01]  /*5ac0*/  FFMA.FTZ R181, R155, UR10, -R192.reuse ;  /* 0x0000000a9bb57c23 */ /* 0x100fe200080108c0 */
[----:B------:R-:W-:Y:S01]  /*5ad0*/  ISETP.GT.AND P2, PT, R176, 0x39, PT ;  /* 0x00000039b000780c */ /* 0x000fe20003f44270 */
[--C-:B------:R-:W-:Y:S01]  /*5ae0*/  FFMA.FTZ R14, R14, UR10, -R192.reuse ;  /* 0x0000000a0e0e7c23 */ /* 0x100fe200080108c0 */
[----:B------:R-:W-:Y:S01]  /*5af0*/  FMNMX.FTZ R174, R12, R175, !PT ;  /* 0x000000af0cae7209 */ /* 0x000fe20007810000 */
[----:B------:R2:W-:Y:S01]  /*5b00*/  MUFU.EX2 R172, R178 ;  /* 0x000000b200ac7308 */ /* 0x0005e20000000800 */
[----:B---3--:R-:W-:Y:S01]  /*5b10*/  FSEL R173, R182, -INF , P3 ;  /* 0xff800000b6ad7808 */ /* 0x008fe20001800000 */
[--C-:B------:R-:W-:Y:S01]  /*5b20*/  FFMA.FTZ R182, R157, UR10, -R192.reuse ;  /* 0x0000000a9db67c23 */ /* 0x100fe200080108c0 */
[----:B------:R-:W-:-:S02]  /*5b30*/  FFMA.FTZ R20, R20, UR10, -R192 ;  /* 0x0000000a14147c23 */ /* 0x000fc400080108c0 */
[----:B------:R-:W-:Y:S01]  /*5b40*/  FMNMX.FTZ R177, R173, R174, !PT ;  /* 0x000000aeadb17209 */ /* 0x000fe20007810000 */
[--C-:B------:R-:W-:Y:S02]  /*5b50*/  FFMA.FTZ R174, R3, UR10, -R192.reuse ;  /* 0x0000000a03ae7c23 */ /* 0x100fe400080108c0 */
[----:B------:R3:W-:Y:S01]  /*5b60*/  MUFU.EX2 R175, R179 ;  /* 0x000000b300af7308 */ /* 0x0007e20000000800 */
[----:B-1----:R-:W-:Y:S01]  /*5b70*/  FSEL R10, R183, -INF , P2 ;  /* 0xff800000b70a7808 */ /* 0x002fe20001000000 */
[----:B--2---:R-:W-:-:S03]  /*5b80*/  FFMA.FTZ R178, R156, UR10, -R192 ;  /* 0x0000000a9cb27c23 */ /* 0x004fc600080108c0 */
[----:B------:R-:W-:Y:S01]  /*5b90*/  FMNMX.FTZ R3, R10, R177, !PT ;  /* 0x000000b10a037209 */ /* 0x000fe20007810000 */
[--C-:B------:R-:W-:Y:S01]  /*5ba0*/  FFMA.FTZ R177, R11, UR10, -R192.reuse ;  /* 0x0000000a0bb17c23 */ /* 0x100fe200080108c0 */
[--C-:B------:R-:W-:Y:S01]  /*5bb0*/  FFMA.FTZ R11, R13, UR10, -R192.reuse ;  /* 0x0000000a0d0b7c23 */ /* 0x100fe200080108c0 */
[--C-:B------:R-:W-:Y:S01]  /*5bc0*/  FFMA.FTZ R13, R15, UR10, -R192.reuse ;  /* 0x0000000a0f0d7c23 */ /* 0x100fe200080108c0 */
[--C-:B---3--:R-:W-:Y:S01]  /*5bd0*/  FFMA.FTZ R179, R154, UR10, -R192.reuse ;  /* 0x0000000a9ab37c23 */ /* 0x108fe200080108c0 */
[----:B------:R-:W1:Y:S01]  /*5be0*/  SHFL.BFLY PT, R176, R3, 0x2, 0x1f ;  /* 0x0c401f0003b07f89 */ /* 0x000e6200000e0000 */
[----:B------:R-:W-:Y:S01]  /*5bf0*/  FSEL R154, R4, RZ, P5 ;  /* 0x000000ff049a7208 */ /* 0x000fe20002800000 */
[--C-:B------:R-:W-:Y:S01]  /*5c00*/  FFMA.FTZ R15, R21, UR10, -R192.reuse ;  /* 0x0000000a150f7c23 */ /* 0x100fe200080108c0 */
[----:B------:R-:W-:Y:S01]  /*5c10*/  FFMA.FTZ R21, R153, UR10, -R192 ;  /* 0x0000000a99157c23 */ /* 0x000fe200080108c0 */
[----:B------:R-:W-:Y:S02]  /*5c20*/  MUFU.EX2 R174, R174 ;  /* 0x000000ae00ae7308 */ /* 0x000fe40000000800 */
[----:B------:R-:W-:-:S04]  /*5c30*/  FADD.FTZ R154, -R154, R9 ;  /* 0x000000099a9a7221 */ /* 0x000fc80000010100 */
[----:B------:R-:W-:Y:S02]  /*5c40*/  FMUL.FTZ R9, R154, UR10 ;  /* 0x0000000a9a097c20 */ /* 0x000fe40008410000 */
[----:B------:R-:W-:Y:S08]  /*5c50*/  MUFU.EX2 R177, R177 ;  /* 0x000000b100b17308 */ /* 0x000ff00000000800 */
[----:B------:R-:W2:Y:S01]  /*5c60*/  MUFU.EX2 R9, R9 ;  /* 0x0000000900097308 */ /* 0x000ea20000000800 */
[----:B-1----:R-:W-:Y:S01]  /*5c70*/  FMNMX.FTZ R180, R3, R176, !PT ;  /* 0x000000b003b47209 */ /* 0x002fe20007810000 */
[----:B------:R-:W-:-:S06]  /*5c80*/  FFMA.FTZ R176, R152, UR10, -R192 ;  /* 0x0000000a98b07c23 */ /* 0x000fcc00080108c0 */
[----:B------:R-:W-:Y:S01]  /*5c90*/  MUFU.EX2 R11, R11 ;  /* 0x0000000b000b7308 */ /* 0x000fe20000000800 */
[----:B------:R-:W1:Y:S07]  /*5ca0*/  SHFL.BFLY PT, R3, R180, 0x1, 0x1f ;  /* 0x0c201f00b4037f89 */ /* 0x000e6e00000e0000 */
[----:B------:R-:W-:Y:S01]  /*5cb0*/  MUFU.EX2 R14, R14 ;  /* 0x0000000e000e7308 */ /* 0x000fe20000000800 */
[-C--:B--2---:R-:W-:Y:S01]  /*5cc0*/  FMUL.FTZ R24, R24, R9.reuse ;  /* 0x0000000918187220 */ /* 0x084fe20000410000 */
        /* <DEDUP_REMOVED lines=15> */
[----:B-1----:R-:W-:Y:S01]  /*5dc0*/  FMNMX.FTZ R3, R180, R3, !PT ;  /* 0x00000003b4037209 */ /* 0x002fe20007810000 */
[-C--:B------:R-:W-:Y:S01]  /*5dd0*/  FMUL.FTZ R52, R52, R9.reuse ;  /* 0x0000000934347220 */ /* 0x080fe20000410000 */
[-C--:B------:R-:W-:Y:S01]  /*5de0*/  FMUL.FTZ R53, R53, R9.reuse ;  /* 0x0000000935357220 */ /* 0x080fe20000410000 */
[-C--:B------:R-:W-:Y:S01]  /*5df0*/  FMUL.FTZ R56, R56, R9.reuse ;  /* 0x0000000938387220 */ /* 0x080fe20000410000 */
[C---:B------:R-:W-:Y:S01]  /*5e00*/  FSETP.NEU.FTZ.AND P2, PT, R3.reuse, -INF , PT ;  /* 0xff8000000300780b */ /* 0x040fe20003f5d000 */
[----:B------:R-:W-:Y:S01]  /*5e10*/  FMUL.FTZ R152, R3, UR10 ;  /* 0x0000000a03987c20 */ /* 0x000fe20008410000 */
[-C--:B------:R-:W-:Y:S01]  /*5e20*/  FMUL.FTZ R57, R57, R9.reuse ;  /* 0x0000000939397220 */ /* 0x080fe20000410000 */
[----:B------:R1:W-:Y:S01]  /*5e30*/  MUFU.EX2 R180, R160 ;  /* 0x000000a000b47308 */ /* 0x0003e20000000800 */
[-C--:B------:R-:W-:Y:S01]  /*5e40*/  FMUL.FTZ R60, R60, R9.reuse ;  /* 0x000000093c3c7220 */ /* 0x080fe20000410000 */
[-C--:B------:R-:W-:Y:S01]  /*5e50*/  FMUL.FTZ R61, R61, R9.reuse ;  /* 0x000000093d3d7220 */ /* 0x080fe20000410000 */
[----:B------:R-:W-:Y:S01]  /*5e60*/  FSEL R152, R152, RZ, P2 ;  /* 0x000000ff98987208 */ /* 0x000fe20001000000 */
[-C--:B------:R-:W-:Y:S01]  /*5e70*/  FMUL.FTZ R64, R64, R9.reuse ;  /* 0x0000000940407220 */ /* 0x080fe20000410000 */
[-C--:B------:R-:W-:Y:S01]  /*5e80*/  FMUL.FTZ R65, R65, R9.reuse ;  /* 0x0000000941417220 */ /* 0x080fe20000410000 */
[-C--:B------:R-:W-:Y:S01]  /*5e90*/  FMUL.FTZ R68, R68, R9.reuse ;  /* 0x0000000944447220 */ /* 0x080fe20000410000 */
[----:B------:R-:W-:Y:S01]  /*5ea0*/  FMUL.FTZ R69, R69, R9 ;  /* 0x0000000945457220 */ /* 0x000fe20000410000 */
[--C-:B------:R-:W-:Y:S01]  /*5eb0*/  FFMA.FTZ R156, R161, UR10, -R152.reuse ;  /* 0x0000000aa19c7c23 */ /* 0x100fe20008010898 */
[----:B------:R-:W-:Y:S01]  /*5ec0*/  FSEL R161, R3, RZ, P2 ;  /* 0x000000ff03a17208 */ /* 0x000fe20001000000 */
[--C-:B------:R-:W-:Y:S01]  /*5ed0*/  FFMA.FTZ R153, R159, UR10, -R152.reuse ;  /* 0x0000000a9f997c23 */ /* 0x100fe20008010898 */
[--C-:B------:R-:W-:Y:S01]  /*5ee0*/  FFMA.FTZ R155, R158, UR10, -R152.reuse ;  /* 0x0000000a9e9b7c23 */ /* 0x100fe20008010898 */
[----:B-1----:R-:W-:Y:S01]  /*5ef0*/  FFMA.FTZ R160, R170, UR10, -R152 ;  /* 0x0000000aaaa07c23 */ /* 0x002fe20008010898 */
[----:B------:R-:W-:Y:S01]  /*5f00*/  MOV R170, UR30 ;  /* 0x0000001e00aa7c02 */ /* 0x000fe20008000f00 */
[----:B------:R-:W-:Y:S01]  /*5f10*/  FADD.FTZ R161, -R161, R8 ;  /* 0x00000008a1a17221 */ /* 0x000fe20000010100 */
[----:B------:R-:W-:Y:S01]  /*5f20*/  MUFU.EX2 R156, R156 ;  /* 0x0000009c009c7308 */ /* 0x000fe20000000800 */
[--C-:B------:R-:W-:Y:S01]  /*5f30*/  FFMA.FTZ R158, R162, UR10, -R152.reuse ;  /* 0x0000000aa29e7c23 */ /* 0x100fe20008010898 */
[----:B------:R-:W-:Y:S01]  /*5f40*/  @!P1 IADD3 R154, R170, 0x28c40, RZ ;  /* 0x00028c40aa9a9810 */ /* 0x000fe20007ffe0ff */
[----:B------:R-:W-:Y:S01]  /*5f50*/  FMUL.FTZ R8, R161, UR10 ;  /* 0x0000000aa1087c20 */ /* 0x000fe20008410000 */
[--C-:B------:R-:W-:Y:S01]  /*5f60*/  FFMA.FTZ R157, R163, UR10, -R152.reuse ;  /* 0x0000000aa39d7c23 */ /* 0x100fe20008010898 */
[----:B------:R-:W-:Y:S01]  /*5f70*/  IADD3 R163, -R17, RZ, RZ ;  /* 0x000000ff11a37210 */ /* 0x000fe20007ffe1ff */
[----:B------:R-:W-:Y:S01]  /*5f80*/  FFMA.FTZ R159, R169, UR10, -R152 ;  /* 0x0000000aa99f7c23 */ /* 0x000fe20008010898 */
[----:B------:R-:W-:Y:S01]  /*5f90*/  @!P1 PRMT R154, RZ, 0x654, R154 ;  /* 0x00000654ff9a9816 */ /* 0x000fe2000000009a */
[----:B------:R-:W-:Y:S01]  /*5fa0*/  MUFU.EX2 R153, R153 ;  /* 0x0000009900997308 */ /* 0x000fe20000000800 */
[----:B------:R-:W-:Y:S01]  /*5fb0*/  ISETP.NE.AND P2, PT, R16, R163, PT ;  /* 0x000000a31000720c */ /* 0x000fe20003f45270 */
[--C-:B------:R-:W-:Y:S01]  /*5fc0*/  FFMA.FTZ R162, R171, UR10, -R152.reuse ;  /* 0x0000000aaba27c23 */ /* 0x100fe20008010898 */
[----:B------:R1:W-:Y:S01]  /*5fd0*/  @!P1 SYNCS.ARRIVE.TRANS64.RED.A1T0 RZ, [R154+URZ], RZ ;  /* 0x000000ff9aff99a7 */ /* 0x0003e2000810043f */
[--C-:B------:R-:W-:Y:S01]  /*5fe0*/  FFMA.FTZ R161, R164, UR10, -R152.reuse ;  /* 0x0000000aa4a17c23 */ /* 0x100fe20008010898 */
[----:B------:R-:W-:Y:S01]  /*5ff0*/  MOV R163, UR29 ;  /* 0x0000001d00a37c02 */ /* 0x000fe20008000f00 */
[--C-:B------:R-:W-:Y:S01]  /*6000*/  FFMA.FTZ R164, R166, UR10, -R152.reuse ;  /* 0x0000000aa6a47c23 */ /* 0x100fe20008010898 */
[--C-:B------:R-:W-:Y:S01]  /*6010*/  FFMA.FTZ R165, R165, UR10, -R152.reuse ;  /* 0x0000000aa5a57c23 */ /* 0x100fe20008010898 */
[----:B------:R-:W2:Y:S01]  /*6020*/  MUFU.EX2 R8, R8 ;  /* 0x0000000800087308 */ /* 0x000ea20000000800 */
[--C-:B------:R-:W-:Y:S01]  /*6030*/  FFMA.FTZ R167, R167, UR10, -R152.reuse ;  /* 0x0000000aa7a77c23 */ /* 0x100fe20008010898 */
[----:B------:R-:W-:Y:S01]  /*6040*/  FFMA.FTZ R168, R168, UR10, -R152 ;  /* 0x0000000aa8a87c23 */ /* 0x000fe20008010898 */
[----:B-1----:R-:W-:Y:S01]  /*6050*/  FFMA.FTZ R154, R9, R5, R172 ;  /* 0x00000005099a7223 */ /* 0x002fe200000100ac */
[--C-:B------:R-:W-:Y:S01]  /*6060*/  FFMA.FTZ R12, R12, UR10, -R152.reuse ;  /* 0x0000000a0c0c7c23 */ /* 0x100fe20008010898 */
[----:B------:R-:W-:Y:S01]  /*6070*/  FFMA.FTZ R173, R173, UR10, -R152 ;  /* 0x0000000aadad7c23 */ /* 0x000fe20008010898 */
[----:B------:R-:W-:-:S02]  /*6080*/  @!P2 IMAD R5, R163, 0x40, R2 ;  /* 0x00000040a305a824 */ /* 0x000fc400078e0202 */
[----:B------:R-:W-:Y:S01]  /*6090*/  FADD.FTZ R171, R175, R154 ;  /* 0x0000009aafab7221 */ /* 0x000fe20000010000 */
[----:B------:R-:W1:Y:S01]  /*60a0*/  MUFU.EX2 R155, R155 ;  /* 0x0000009b009b7308 */ /* 0x000e620000000800 */
[----:B------:R-:W-:Y:S01]  /*60b0*/  FFMA.FTZ R10, R10, UR10, -R152 ;  /* 0x0000000a0a0a7c23 */ /* 0x000fe20008010898 */
[-C--:B------:R-:W-:Y:S01]  /*60c0*/  FMUL.FTZ R72, R72, R9.reuse ;  /* 0x0000000948487220 */ /* 0x080fe20000410000 */
[----:B------:R-:W-:Y:S01]  /*60d0*/  FADD.FTZ R154, R174, R171 ;  /* 0x000000abae9a7221 */ /* 0x000fe20000010000 */
[----:B------:R-:W-:Y:S01]  /*60e0*/  @!P2 LEA R5, R5, UR48, 0x2 ;  /* 0x000000300505ac11 */ /* 0x000fe2000f8e10ff */
[-C--:B------:R-:W-:Y:S01]  /*60f0*/  FMUL.FTZ R73, R73, R9.reuse ;  /* 0x0000000949497220 */ /* 0x080fe20000410000 */
[----:B------:R-:W-:Y:S01]  /*6100*/  FMUL.FTZ R76, R76, R9 ;  /* 0x000000094c4c7220 */ /* 0x000fe20000410000 */
[----:B------:R-:W-:Y:S01]  /*6110*/  FADD.FTZ R154, R177, R154 ;  /* 0x0000009ab19a7221 */ /* 0x000fe20000010000 */
[----:B------:R-:W3:Y:S01]  /*6120*/  MUFU.EX2 R158, R158 ;  /* 0x0000009e009e7308 */ /* 0x000ee20000000800 */
[----:B--2---:R-:W-:Y:S01]  /*6130*/  FFMA.FTZ R169, R8, R6, R153 ;  /* 0x0000000608a97223 */ /* 0x004fe20000010099 */
[----:B------:R-:W-:Y:S01]  /*6140*/  @!P2 STS [R5+0x28800], R9 ;  /* 0x028800090500a388 */ /* 0x000fe20000000800 */
[C---:B------:R-:W-:Y:S01]  /*6150*/  F2FP.BF16.F32.PACK_AB R153, R156.reuse, R153 ;  /* 0x000000999c99723e */ /* 0x040fe200000010ff */
[----:B------:R-:W-:Y:S01]  /*6160*/  FMUL.FTZ R77, R77, R9 ;  /* 0x000000094d4d7220 */ /* 0x000fe20000410000 */
[----:B------:R-:W-:Y:S01]  /*6170*/  FADD.FTZ R6, R156, R169 ;  /* 0x000000a99c067221 */ /* 0x000fe20000010000 */
[----:B------:R2:W-:Y:S01]  /*6180*/  @!P2 STS [R5+0x28820], R8 ;  /* 0x028820080500a388 */ /* 0x0005e20000000800 */
[----:B------:R-:W-:Y:S01]  /*6190*/  F2FP.BF16.F32.PACK_AB R156, R14, R11 ;  /* 0x0000000b0e9c723e */ /* 0x000fe200000010ff */
        /* <DEDUP_REMOVED lines=57> */
[----:B-1----:R-:W-:Y:S01]  /*6530*/  FADD.FTZ R165, R11, R154 ;  /* 0x0000009a0ba57221 */ /* 0x002fe20000010000 */
[----:B------:R-:W-:Y:S01]  /*6540*/  FADD.FTZ R154, R160, R169 ;  /* 0x000000a9a09a7221 */ /* 0x000fe20000010000 */
[-C--:B------:R-:W-:Y:S01]  /*6550*/  FMUL.FTZ R42, R42, R8.reuse ;  /* 0x000000082a2a7220 */ /* 0x080fe20000410000 */
[----:B------:R-:W-:Y:S01]  /*6560*/  FMUL.FTZ R43, R43, R8 ;  /* 0x000000082b2b7220 */ /* 0x000fe20000410000 */
[----:B------:R-:W-:Y:S01]  /*6570*/  FADD.FTZ R152, R14, R165 ;  /* 0x000000a50e987221 */ /* 0x000fe20000010000 */
[----:B---3--:R-:W-:Y:S01]  /*6580*/  FADD.FTZ R169, R159, R154 ;  /* 0x0000009a9fa97221 */ /* 0x008fe20000010000 */
[----:B------:R-:W-:Y:S01]  /*6590*/  F2FP.BF16.F32.PACK_AB R154, R177, R174 ;  /* 0x000000aeb19a723e */ /* 0x000fe200000010ff */
[----:B------:R-:W1:Y:S01]  /*65a0*/  MUFU.EX2 R176, R176 ;  /* 0x000000b000b07308 */ /* 0x000e620000000800 */
[----:B----4-:R-:W-:Y:S01]  /*65b0*/  F2FP.BF16.F32.PACK_AB R159, R162, R159 ;  /* 0x0000009fa29f723e */ /* 0x010fe200000010ff */
        /* <DEDUP_REMOVED lines=17> */
[----:B------:R-:W-:Y:S01]  /*66d0*/  FADD.FTZ R172, R162, R169 ;  /* 0x000000a9a2ac7221 */ /* 0x000fe20000010000 */
[----:B------:R-:W-:Y:S01]  /*66e0*/  BAR.SYNC.DEFER_BLOCKING 0xf, 0x100 ;  /* 0x03c4000000007b1d */ /* 0x000fe20000010000 */
[----:B------:R-:W-:Y:S01]  /*66f0*/  FADD.FTZ R166, R20, R167 ;  /* 0x000000a714a67221 */ /* 0x000fe20000010000 */
[----:B-1----:R-:W-:Y:S01]  /*6700*/  F2FP.BF16.F32.PACK_AB R160, R176, R15 ;  /* 0x0000000fb0a0723e */ /* 0x002fe200000010ff */
[----:B------:R-:W-:Y:S01]  /*6710*/  FADD.FTZ R169, R161, R172 ;  /* 0x000000aca1a97221 */ /* 0x000fe20000010000 */
[C---:B------:R-:W-:Y:S01]  /*6720*/  F2FP.BF16.F32.PACK_AB R161, R164.reuse, R161 ;  /* 0x000000a1a4a1723e */ /* 0x040fe200000010ff */
[----:B------:R-:W-:Y:S01]  /*6730*/  FADD.FTZ R167, R15, R166 ;  /* 0x000000a60fa77221 */ /* 0x000fe20000010000 */
[----:B------:R-:W1:Y:S01]  /*6740*/  MUFU.EX2 R165, R168 ;  /* 0x000000a800a57308 */ /* 0x000e620000000800 */
[----:B------:R-:W-:Y:S01]  /*6750*/  FADD.FTZ R166, R164, R169 ;  /* 0x000000a9a4a67221 */ /* 0x000fe20000010000 */
[-C--:B------:R-:W-:Y:S01]  /*6760*/  FMUL.FTZ R71, R71, R8.reuse ;  /* 0x0000000847477220 */ /* 0x080fe20000410000 */
[----:B------:R-:W-:Y:S01]  /*6770*/  FADD.FTZ R158, R176, R167 ;  /* 0x000000a7b09e7221 */ /* 0x000fe20000010000 */
[-C--:B------:R-:W-:Y:S01]  /*6780*/  FMUL.FTZ R74, R74, R8.reuse ;  /* 0x000000084a4a7220 */ /* 0x080fe20000410000 */
[----:B------:R-:W-:Y:S01]  /*6790*/  FADD.FTZ R11, R163, R166 ;  /* 0x000000a6a30b7221 */ /* 0x000fe20000010000 */
[----:B----4-:R-:W-:Y:S01]  /*67a0*/  F2FP.BF16.F32.PACK_AB R163, R6, R163 ;  /* 0x000000a306a3723e */ /* 0x010fe200000010ff */
[----:B--2---:R-:W-:Y:S01]  /*67b0*/  FADD.FTZ R5, R21, R158 ;  /* 0x0000009e15057221 */ /* 0x004fe20000010000 */
[----:B------:R-:W2:Y:S01]  /*67c0*/  MUFU.EX2 R178, R178 ;  /* 0x000000b200b27308 */ /* 0x000ea20000000800 */
[----:B------:R-:W-:Y:S01]  /*67d0*/  F2FP.BF16.F32.PACK_AB R158, R20, R13 ;  /* 0x0000000d149e723e */ /* 0x000fe200000010ff */
[----:B------:R-:W-:Y:S01]  /*67e0*/  FADD.FTZ R20, R6, R11 ;  /* 0x0000000b06147221 */ /* 0x000fe20000010000 */
[-C--:B------:R-:W-:Y:S01]  /*67f0*/  FMUL.FTZ R75, R75, R8.reuse ;  /* 0x000000084b4b7220 */ /* 0x080fe20000410000 */
[-C--:B------:R-:W-:Y:S01]  /*6800*/  FMUL.FTZ R78, R78, R8.reuse ;  /* 0x000000084e4e7220 */ /* 0x080fe20000410000 */
        /* <DEDUP_REMOVED lines=9> */
[----:B------:R1:W-:Y:S01]  /*68a0*/  STSM.16.M88.4 [R19], R156 ;  /* 0x0000009c13007844 */ /* 0x0003e20000000200 */
[-C--:B------:R-:W-:Y:S01]  /*68b0*/  FMUL.FTZ R91, R91, R8.reuse ;  /* 0x000000085b5b7220 */ /* 0x080fe20000410000 */
[----:B------:R-:W4:Y:S01]  /*68c0*/  MUFU.EX2 R179, R179 ;  /* 0x000000b300b37308 */ /* 0x000f220000000800 */
        /* <DEDUP_REMOVED lines=17> */
[----:B------:R-:W-:Y:S01]  /*69e0*/  F2FP.BF16.F32.PACK_AB R164, R180, R179 ;  /* 0x000000b3b4a4723e */ /* 0x000fe200000010ff */
[-C--:B------:R-:W-:Y:S01]  /*69f0*/  FMUL.FTZ R111, R111, R8.reuse ;  /* 0x000000086f6f7220 */ /* 0x080fe20000410000 */
[-C--:B------:R-:W-:Y:S01]  /*6a00*/  FMUL.FTZ R114, R114, R8.reuse ;  /* 0x0000000872727220 */ /* 0x080fe20000410000 */
[----:B------:R-:W-:Y:S01]  /*6a10*/  FADD.FTZ R14, R180, R5 ;  /* 0x00000005b40e7221 */ /* 0x000fe20000010000 */
        /* <DEDUP_REMOVED lines=18> */
[-C--:B------:R-:W-:Y:S01]  /*6b40*/  FMUL.FTZ R143, R143, R8.reuse ;  /* 0x000000088f8f7220 */ /* 0x080fe20000410000 */
[C---:B----4-:R-:W-:Y:S01]  /*6b50*/  F2FP.BF16.F32.PACK_AB R166, R182.reuse, R181 ;  /* 0x000000b5b6a6723e */ /* 0x050fe200000010ff */
[----:B------:R-:W-:Y:S01]  /*6b60*/  FADD.FTZ R5, R182, R5 ;  /* 0x00000005b6057221 */ /* 0x000fe20000010000 */
[-C--:B------:R-:W-:Y:S01]  /*6b70*/  FMUL.FTZ R146, R146, R8.reuse ;  /* 0x0000000892927220 */ /* 0x080fe20000410000 */
[-C--:B------:R-:W-:Y:S01]  /*6b80*/  FMUL.FTZ R147, R147, R8.reuse ;  /* 0x0000000893937220 */ /* 0x080fe20000410000 */
[-C--:B------:R-:W-:Y:S01]  /*6b90*/  FMUL.FTZ R150, R150, R8.reuse ;  /* 0x0000000896967220 */ /* 0x080fe20000410000 */
[----:B------:R-:W-:Y:S01]  /*6ba0*/  FMUL.FTZ R151, R151, R8 ;  /* 0x0000000897977220 */ /* 0x000fe20000410000 */
[C---:B--2---:R-:W-:Y:S01]  /*6bb0*/  F2FP.BF16.F32.PACK_AB R167, R10.reuse, R167 ;  /* 0x000000a70aa7723e */ /* 0x044fe200000010ff */
[----:B------:R-:W-:-:S04]  /*6bc0*/  FADD.FTZ R6, R10, R11 ;  /* 0x0000000b0a067221 */ /* 0x000fc80000010000 */
[----:B------:R1:W-:Y:S01]  /*6bd0*/  STSM.16.M88.4 [R22], R164 ;  /* 0x000000a416007844 */ /* 0x0003e20000000200 */
[----:B------:R-:W-:Y:S05]  /*6be0*/  @!P0 BRA `(.L_x_3149) ;  /* 0x0000000000048947 */ /* 0x000fea0003800000 */
[----:B------:R-:W-:Y:S01]  /*6bf0*/  BPT.TRAP 0x1 ;  /* 0x000000040000795c */ /* 0x000fe20000300000 */
.L_x_3149:
[----:B------:R2:W3:Y:S01]  /*6c00*/  SYNCS.PHASECHK.TRANS64.TRYWAIT P2, [UR30+0x28c50], R7 ;  /* 0x028c5007ff0075a7 */ /* 0x0004e2000804015e */
[----:B------:R-:W-:Y:S05]  /*6c10*/  @!P0 BRA `(.L_x_3150) ;  /* 0x0000000000048947 */ /* 0x000fea0003800000 */
[----:B------:R-:W-:Y:S01]  /*6c20*/  BPT.TRAP 0x1 ;  /* 0x000000040000795c */ /* 0x000fe20000300000 */
.L_x_3150:
[----:B---3--:R-:W-:Y:S05]  /*6c30*/  @P2 BRA `(.L_x_3151) ;  /* 0x0000000000082947 */ /* 0x008fea0003800000 */
[----:B------:R-:W3:Y:S02]  /*6c40*/  SYNCS.PHASECHK.TRANS64.TRYWAIT P2, [UR30+0x28c50], R7 ;  /* 0x028c5007ff0075a7 */ /* 0x000ee4000804015e */
[----:B---3--:R-:W-:Y:S05]  /*6c50*/  @!P2 BRA `(.L_x_3152) ;  /* 0x000000780004a947 */ /* 0x008fea0003800000 */
.L_x_3151:
[----:B------:R-:W-:Y:S01]  /*6c60*/  ULEA UR11, UR39, UR41, 0xc ;  /* 0x00000029270b7291 */ /* 0x000fe2000f8e603f */
[----:B------:R-:W-:Y:S01]  /*6c70*/  WARPGROUP.ARRIVE ;  /* 0x00000000000079c5 */ /* 0x000fe20000000000 */
[----:B------:R-:W-:Y:S01]  /*6c80*/  UMOV UR7, 0x40000040 ;  /* 0x4000004000077882 */ /* 0x000fe20000000000 */
[----:B------:R-:W-:Y:S01]  /*6c90*/  UISETP.GT.AND UP0, UPT, UR22, UR23, UPT ;  /* 0x000000171600728c */ /* 0x000fe2000bf04270 */
[----:B---3--:R-:W-:Y:S01]  /*6ca0*/  @!P1 IADD3 R170, R170, 0x28c60, RZ ;  /* 0x00028c60aaaa9810 */ /* 0x008fe20007ffe0ff */
[----:B------:R-:W-:Y:S01]  /*6cb0*/  UIADD3 UR22, UR22, -0x1, URZ ;  /* 0xffffffff16167890 */ /* 0x000fe2000fffe03f */
[----:B------:R-:W-:Y:S01]  /*6cc0*/  MOV R8, R3 ;  /* 0x0000000300087202 */ /* 0x000fe20000000f00 */
[----:B------:R-:W-:Y:S01]  /*6cd0*/  UMOV UR6, UR11 ;  /* 0x0000000b00067c82 */ /* 0x000fe20008000000 */
[----:B------:R-:W-:Y:S01]  /*6ce0*/  @!P1 PRMT R170, RZ, 0x654, R170 ;  /* 0x00000654ffaa9816 */ /* 0x000fe200000000aa */
[----:B------:R-:W-:Y:S01]  /*6cf0*/  HGMMA.64x256x16.F32.BF16 R24, R152, gdesc[UR4].tnspB, R24, gsb0 ;  /* 0x43e0000498187df0 */ /* 0x000fe20008001818 */
[----:B------:R-:W-:Y:S01]  /*6d00*/  UIADD3 UR6, UR11, 0x80, URZ ;  /* 0x000000800b067890 */ /* 0x000fe2000fffe03f */
[----:B------:R-:W-:Y:S01]  /*6d10*/  PLOP3.LUT P2, PT, PT, PT, UP0, 0x80, 0x0 ;  /* 0x000000000000781c */ /* 0x000fe20003f4f008 */
[----:B------:R-:W-:Y:S01]  /*6d20*/  UMOV UR7, 0x40000040 ;  /* 0x4000004000077882 */ /* 0x000fe20000000000 */
[----:B------:R-:W-:Y:S01]  /*6d30*/  UMOV UR29, UR39 ;  /* 0x00000027001d7c82 */ /* 0x000fe20008000000 */
[----:B------:R-:W-:Y:S01]  /*6d40*/  MOV R9, R4 ;  /* 0x0000000400097202 */ /* 0x000fe20000000f00 */
[----:B------:R-:W-:-:S02]  /*6d50*/  WARPGROUP.DEPBAR.LE gsb0, 0x0 ;  /* 0x00008000000079c5 */ /* 0x000fc40000010000 */
[----:B------:R-:W-:-:S15]  /*6d60*/  WARPGROUP.ARRIVE ;  /* 0x00000000000079c5 */ /* 0x000fde0000000000 */
[----:B------:R-:W-:-:S05]  /*6d70*/  NOP ;  /* 0x0000000000007918 */ /* 0x000fca0000000000 */
        /* <DEDUP_REMOVED lines=24> */
.L_x_3144:
[----:B------:R-:W-:-:S13]  /*6f00*/  ISETP.LE.AND P2, PT, RZ, UR22, PT ;  /* 0x00000016ff007c0c */ /* 0x000fda000bf43270 */
[----:B------:R-:W-:Y:S05]  /*6f10*/  @!P2 BRA `(.L_x_3154) ;  /* 0x0000001c0030a947 */ /* 0x000fea0003800000 */
[----:B------:R-:W-:Y:S01]  /*6f20*/  MOV R8, R3 ;  /* 0x0000000300087202 */ /* 0x000fe20000000f00 */
[----:B------:R-:W-:Y:S01]  /*6f30*/  IMAD.MOV.U32 R13, RZ, RZ, R4 ;  /* 0x000000ffff0d7224 */ /* 0x000fe200078e0004 */
[----:B------:R-:W-:Y:S01]  /*6f40*/  UMOV UR21, UR39 ;  /* 0x0000002700157c82 */ /* 0x000fe20008000000 */
[----:B------:R-:W-:Y:S01]  /*6f50*/  ULDC UR23, c[0x0][0x9d8] ;  /* 0x0002760000177ab9 */ /* 0x000fe20000000800 */
[----:B------:R-:W-:-:S05]  /*6f60*/  ULDC UR20, c[0x0][0x988] ;  /* 0x0002620000147ab9 */ /* 0x000fca0000000800 */
.L_x_3163:
[----:B------:R-:W-:-:S04]  /*6f70*/  UIADD3 UR39, UR21, 0x1, URZ ;  /* 0x0000000115277890 */ /* 0x000fc8000fffe03f */
[----:B------:R-:W-:-:S04]  /*6f80*/  UISETP.NE.AND UP0, UPT, UR39, 0x2, UPT ;  /* 0x000000022700788c */ /* 0x000fc8000bf05270 */
[----:B------:R-:W-:Y:S02]  /*6f90*/  USEL UR6, URZ, 0x1, UP0 ;  /* 0x000000013f067887 */ /* 0x000fe40008000000 */
[----:B------:R-:W-:Y:S02]  /*6fa0*/  USEL UR39, UR39, URZ, UP0 ;  /* 0x0000003f27277287 */ /* 0x000fe40008000000 */
[----:B------:R-:W-:Y:S01]  /*6fb0*/  ULOP3.LUT UR38, UR38, UR6, URZ, 0x3c, !UPT ;  /* 0x0000000626267292 */ /* 0x000fe2000f8e3c3f */
[----:B-1-34-:R-:W-:Y:S11]  /*6fc0*/  @!P0 BRA `(.L_x_3155) ;  /* 0x0000000000048947 */ /* 0x01aff60003800000 */
[----:B------:R-:W-:Y:S01]  /*6fd0*/  BPT.TRAP 0x1 ;  /* 0x000000040000795c */ /* 0x000fe20000300000 */
.L_x_3155:
[----:B------:R-:W-:Y:S01]  /*6fe0*/  ULEA UR24, UR39, UR48, 0x3 ;  /* 0x0000003027187291 */ /* 0x000fe2000f8e183f */
[----:B--2---:R-:W-:-:S04]  /*6ff0*/  MOV R7, UR38 ;  /* 0x0000002600077c02 */ /* 0x004fc80008000f00 */
[----:B------:R-:W-:-:S04]  /*7000*/  SHF.L.U32 R7, R7, 0x1f, RZ ;  /* 0x0000001f07077819 */ /* 0x000fc800000006ff */
[----:B------:R2:W4:Y:S01]  /*7010*/  SYNCS.PHASECHK.TRANS64.TRYWAIT P2, [UR24+0x28c30], R7 ;  /* 0x028c3007ff0075a7 */ /* 0x0005220008040158 */
[----:B------:R-:W-:Y:S05]  /*7020*/  @!P0 BRA `(.L_x_3156) ;  /* 0x0000000000048947 */ /* 0x000fea0003800000 */
[----:B------:R-:W-:Y:S01]  /*7030*/  BPT.TRAP 0x1 ;  /* 0x000000040000795c */ /* 0x000fe20000300000 */
.L_x_3156:
[----:B----4-:R-:W-:Y:S05]  /*7040*/  @P2 BRA `(.L_x_3157) ;  /* 0x0000000000082947 */ /* 0x010fea0003800000 */
[----:B------:R-:W4:Y:S02]  /*7050*/  SYNCS.PHASECHK.TRANS64.TRYWAIT P2, [UR24+0x28c30], R7 ;  /* 0x028c3007ff0075a7 */ /* 0x000f240008040158 */
[----:B----4-:R-:W-:Y:S05]  /*7060*/  @!P2 BRA `(.L_x_3158) ;  /* 0x000000740014a947 */ /* 0x010fea0003800000 */
.L_x_3157:
[----:B------:R-:W-:Y:S01]  /*7070*/  R2UR UR18, R0 ;  /* 0x00000000001272ca */ /* 0x000fe200000e0000 */
[----:B-1-3--:R-:W-:Y:S01]  /*7080*/  WARPGROUP.ARRIVE ;  /* 0x00000000000079c5 */ /* 0x00afe20000000000 */
        /* <DEDUP_REMOVED lines=46> */
[----:B------:R-:W-:-:S04]  /*7370*/  FMUL.FTZ R171, R179, UR23 ;  /* 0x00000017b3ab7c20 */ /* 0x000fc80008410000 */
        /* <DEDUP_REMOVED lines=19> */
[----:B------:R-:W-:Y:S01]  /*74b0*/  FMUL.FTZ R162, R163, UR23 ;  /* 0x00000017a3a27c20 */ /* 0x000fe20008410000 */
[----:B------:R-:W-:Y:S01]  /*74c0*/  FMUL.FTZ R163, R166, UR23 ;  /* 0x00000017a6a37c20 */ /* 0x000fe20008410000 */
[----:B------:R-:W-:Y:S01]  /*74d0*/  FMUL.FTZ R166, R167, UR23 ;  /* 0x00000017a7a67c20 */ /* 0x000fe20008410000 */
[----:B------:R-:W-:Y:S01]  /*74e0*/  FMUL.FTZ R167, R170, UR23 ;  /* 0x00000017aaa77c20 */ /* 0x000fe20008410000 */
[----:B------:R-:W-:Y:S01]  /*74f0*/  FMUL.FTZ R170, R178, UR23 ;  /* 0x00000017b2aa7c20 */ /* 0x000fe20008410000 */
        /* <DEDUP_REMOVED lines=10> */
[----:B------:R-:W-:Y:S01]  /*75a0*/  FMUL.FTZ R169, R174, UR23 ;  /* 0x00000017aea97c20 */ /* 0x000fe20008410000 */
[----:B------:R-:W-:-:S05]  /*75b0*/  FMUL.FTZ R174, R183, UR23 ;  /* 0x00000017b7ae7c20 */ /* 0x000fca0008410000 */
[----:B------:R-:W3:Y:S01]  /*75c0*/  MUFU.TANH R10, R10 ;  /* 0x0000000a000a7308 */ /* 0x000ee20000002400 */
[----:B----4-:R-:W-:-:S05]  /*75d0*/  FMNMX.FTZ R4, R165, R4, !PT ;  /* 0x00000004a5047209 */ /* 0x010fca0007810000 */
[----:B------:R-:W4:Y:S02]  /*75e0*/  SHFL.BFLY PT, R173, R4, 0x2, 0x1f ;  /* 0x0c401f0004ad7f89 */ /* 0x000f2400000e0000 */
[----:B------:R-:W5:Y:S08]  /*75f0*/  MUFU.TANH R11, R11 ;  /* 0x0000000b000b7308 */ /* 0x000f700000002400 */
[----:B------:R-:W2:Y:S08]  /*7600*/  MUFU.TANH R12, R12 ;  /* 0x0000000c000c7308 */ /* 0x000eb00000002400 */
[----:B------:R-:W2:Y:S01]  /*7610*/  MUFU.TANH R161, R161 ;  /* 0x000000a100a17308 */ /* 0x000ea20000002400 */
[----:B----4-:R-:W-:-:S02]  /*7620*/  FMNMX.FTZ R176, R4, R173, !PT ;  /* 0x000000ad04b07209 */ /* 0x010fc40007810000 */
[----:B-1----:R-:W-:-:S05]  /*7630*/  FMNMX.FTZ R173, R9, R8, !PT ;  /* 0x0000000809ad7209 */ /* 0x002fca0007810000 */
[----:B------:R-:W1:Y:S01]  /*7640*/  MUFU.TANH R162, R162 ;  /* 0x000000a200a27308 */ /* 0x000e620000002400 */
[----:B------:R-:W4:Y:S01]  /*7650*/  SHFL.BFLY PT, R177, R176, 0x1, 0x1f ;  /* 0x0c201f00b0b17f89 */ /* 0x000f2200000e0000 */
[----:B---3--:R-:W-:Y:S01]  /*7660*/  FMNMX.FTZ R4, R10, R173, !PT ;  /* 0x000000ad0a047209 */ /* 0x008fe20007810000 */
[----:B------:R-:W-:-:S03]  /*7670*/  FMUL.FTZ R173, R182, UR23 ;  /* 0x00000017b6ad7c20 */ /* 0x000fc60008410000 */
[----:B-----5:R-:W-:Y:S02]  /*7680*/  FMNMX.FTZ R175, R11, R4, !PT ;  /* 0x000000040baf7209 */ /* 0x020fe40007810000 */
[----:B------:R-:W3:Y:S02]  /*7690*/  MUFU.TANH R163, R163 ;  /* 0x000000a300a37308 */ /* 0x000ee40000002400 */
[----:B--2---:R-:W-:-:S04]  /*76a0*/  FMNMX.FTZ R4, R12, R175, !PT ;  /* 0x000000af0c047209 */ /* 0x004fc80007810000 */
[----:B------:R-:W-:Y:S02]  /*76b0*/  FMNMX.FTZ R175, R161, R4, !PT ;  /* 0x00000004a1af7209 */ /* 0x000fe40007810000 */
[----:B------:R-:W2:Y:S08]  /*76c0*/  MUFU.TANH R166, R166 ;  /* 0x000000a600a67308 */ /* 0x000eb00000002400 */
[----:B------:R-:W5:Y:S01]  /*76d0*/  MUFU.TANH R167, R167 ;  /* 0x000000a700a77308 */ /* 0x000f620000002400 */
[----:B----4-:R-:W-:-:S02]  /*76e0*/  FMNMX.FTZ R4, R176, R177, !PT ;  /* 0x000000b1b0047209 */ /* 0x010fc40007810000 */
[----:B-1----:R-:W-:-:S03]  /*76f0*/  FMNMX.FTZ R176, R162, R175, !PT ;  /* 0x000000afa2b07209 */ /* 0x002fc60007810000 */
[C---:B------:R-:W-:Y:S02]  /*7700*/  FADD.FTZ R175, -R4.reuse, R13 ;  /* 0x0000000d04af7221 */ /* 0x040fe40000010100 */
[----:B------:R-:W1:Y:S01]  /*7710*/  MUFU.TANH R168, R168 ;  /* 0x000000a800a87308 */ /* 0x000e620000002400 */
[----:B---3--:R-:W-:Y:S01]  /*7720*/  FMNMX.FTZ R13, R163, R176, !PT ;  /* 0x000000b0a30d7209 */ /* 0x008fe20007810000 */
[----:B------:R-:W-:Y:S01]  /*7730*/  FMUL.FTZ R179, R4, UR10 ;  /* 0x0000000a04b37c20 */ /* 0x000fe20008410000 */
[----:B------:R-:W-:Y:S02]  /*7740*/  FMUL.FTZ R176, R175, UR10 ;  /* 0x0000000aafb07c20 */ /* 0x000fe40008410000 */
[----:B--2---:R-:W-:Y:S01]  /*7750*/  FMNMX.FTZ R178, R166, R13, !PT ;  /* 0x0000000da6b27209 */ /* 0x004fe20007810000 */
[--C-:B------:R-:W-:Y:S01]  /*7760*/  FFMA.FTZ R177, R14, UR10, -R179.reuse ;  /* 0x0000000a0eb17c23 */ /* 0x100fe200080108b3 */
[--C-:B------:R-:W-:Y:S01]  /*7770*/  FFMA.FTZ R15, R15, UR10, -R179.reuse ;  /* 0x0000000a0f0f7c23 */ /* 0x100fe200080108b3 */
[----:B------:R-:W2:Y:S01]  /*7780*/  MUFU.TANH R169, R169 ;  /* 0x000000a900a97308 */ /* 0x000ea20000002400 */
[----:B-----5:R-:W-:Y:S01]  /*7790*/  FMNMX.FTZ R13, R167, R178, !PT ;  /* 0x000000b2a70d7209 */ /* 0x020fe20007810000 */
        /* <DEDUP_REMOVED lines=16> */
[----:B---3--:R-:W-:-:S07]  /*78a0*/  FMNMX.FTZ R175, R172, R175, !PT ;  /* 0x000000afacaf7209 */ /* 0x008fce0007810000 */
[----:B------:R-:W3:Y:S01]  /*78b0*/  MUFU.TANH R173, R173 ;  /* 0x000000ad00ad7308 */ /* 0x000ee20000002400 */
[----:B-1----:R-:W-:-:S07]  /*78c0*/  FMNMX.FTZ R178, R170, R175, !PT ;  /* 0x000000afaab27209 */ /* 0x002fce0007810000 */
[----:B------:R-:W1:Y:S01]  /*78d0*/  MUFU.TANH R174, R174 ;  /* 0x000000ae00ae7308 */ /* 0x000e620000002400 */
[----:B--2---:R-:W-:-:S07]  /*78e0*/  FMNMX.FTZ R178, R171, R178, !PT ;  /* 0x000000b2abb27209 */ /* 0x004fce0007810000 */
[----:B------:R-:W2:Y:S01]  /*78f0*/  MUFU.EX2 R176, R176 ;  /* 0x000000b000b07308 */ /* 0x000ea20000000800 */
[----:B---3--:R-:W-:Y:S01]  /*7900*/  FMNMX.FTZ R3, R173, R178, !PT ;  /* 0x000000b2ad037209 */ /* 0x008fe20007810000 */
[----:B------:R-:W-:-:S06]  /*7910*/  FFMA.FTZ R178, R152, UR10, -R179 ;  /* 0x0000000a98b27c23 */ /* 0x000fcc00080108b3 */
[----:B------:R3:W4:Y:S01]  /*7920*/  MUFU.EX2 R13, R177 ;  /* 0x000000b1000d7308 */ /* 0x0007220000000800 */
[----:B-1----:R-:W-:-:S05]  /*7930*/  FMNMX.FTZ R3, R174, R3, !PT ;  /* 0x00000003ae037209 */ /* 0x002fca0007810000 */
[----:B------:R-:W1:Y:S02]  /*7940*/  SHFL.BFLY PT, R182, R3, 0x2, 0x1f ;  /* 0x0c401f0003b67f89 */ /* 0x000e6400000e0000 */
[----:B------:R-:W-:Y:S01]  /*7950*/  MUFU.EX2 R14, R14 ;  /* 0x0000000e000e7308 */ /* 0x000fe20000000800 */
[----:B---3--:R-:W-:Y:S01]  /*7960*/  FFMA.FTZ R177, R164, UR10, -R179 ;  /* 0x0000000aa4b17c23 */ /* 0x008fe200080108b3 */
[-C--:B--2---:R-:W-:Y:S01]  /*7970*/  FMUL.FTZ R24, R24, R176.reuse ;  /* 0x000000b018187220 */ /* 0x084fe20000410000 */
[-C--:B------:R-:W-:Y:S01]  /*7980*/  FMUL.FTZ R25, R25, R176.reuse ;  /* 0x000000b019197220 */ /* 0x080fe20000410000 */
[-C--:B------:R-:W-:Y:S01]  /*7990*/  FMUL.FTZ R28, R28, R176.reuse ;  /* 0x000000b01c1c7220 */ /* 0x080fe20000410000 */
[-C--:B------:R-:W-:Y:S01]  /*79a0*/  FMUL.FTZ R29, R29, R176.reuse ;  /* 0x000000b01d1d7220 */ /* 0x080fe20000410000 */
[-C--:B------:R-:W-:Y:S01]  /*79b0*/  FMUL.FTZ R32, R32, R176.reuse ;  /* 0x000000b020207220 */ /* 0x080fe20000410000 */
[-C--:B------:R-:W-:Y:S01]  /*79c0*/  FMUL.FTZ R33, R33, R176.reuse ;  /* 0x000000b021217220 */ /* 0x080fe20000410000 */
[----:B------:R-:W-:Y:S01]  /*79d0*/  MUFU.EX2 R15, R15 ;  /* 0x0000000f000f7308 */ /* 0x000fe20000000800 */
[----:B----4-:R-:W-:Y:S01]  /*79e0*/  FFMA.FTZ R5, R176, R5, R13 ;  /* 0x00000005b0057223 */ /* 0x010fe2000001000d */
        /* <DEDUP_REMOVED lines=12> */
[----:B-1----:R-:W-:Y:S01]  /*7ab0*/  FMNMX.FTZ R152, R3, R182, !PT ;  /* 0x000000b603987209 */ /* 0x002fe20007810000 */
[----:B------:R-:W-:Y:S01]  /*7ac0*/  FFMA.FTZ R182, R156, UR10, -R179 ;  /* 0x0000000a9cb67c23 */ /* 0x000fe200080108b3 */
[----:B------:R-:W-:Y:S01]  /*7ad0*/  MUFU.EX2 R21, R21 ;  /* 0x0000001500157308 */ /* 0x000fe20000000800 */
[----:B------:R-:W-:Y:S01]  /*7ae0*/  IADD3 R179, -R17, RZ, RZ ;  /* 0x000000ff11b37210 */ /* 0x000fe20007ffe1ff */
[-C--:B------:R-:W-:Y:S01]  /*7af0*/  FMUL.FTZ R57, R57, R176.reuse ;  /* 0x000000b039397220 */ /* 0x080fe20000410000 */
[----:B------:R-:W1:Y:S01]  /*7b00*/  SHFL.BFLY PT, R3, R152, 0x1, 0x1f ;  /* 0x0c201f0098037f89 */ /* 0x000e6200000e0000 */
[-C--:B------:R-:W-:Y:S01]  /*7b10*/  FMUL.FTZ R60, R60, R176.reuse ;  /* 0x000000b03c3c7220 */ /* 0x080fe20000410000 */
[----:B------:R-:W-:Y:S01]  /*7b20*/  ISETP.NE.AND P2, PT, R16, R179, PT ;  /* 0x000000b31000720c */ /* 0x000fe20003f45270 */
[-C--:B------:R-:W-:Y:S01]  /*7b30*/  FMUL.FTZ R61, R61, R176.reuse ;  /* 0x000000b03d3d7220 */ /* 0x080fe20000410000 */
[----:B------:R-:W-:Y:S01]  /*7b40*/  MOV R179, UR21 ;  /* 0x0000001500b37c02 */ /* 0x000fe20008000f00 */
        /* <DEDUP_REMOVED lines=10> */
[----:B------:R-:W-:Y:S01]  /*7bf0*/  @!P2 LEA R154, R179, R2, 0x6 ;  /* 0x00000002b39aa211 */ /* 0x000fe200078e30ff */
[-C--:B------:R-:W-:Y:S01]  /*7c00*/  FMUL.FTZ R80, R80, R176.reuse ;  /* 0x000000b050507220 */ /* 0x080fe20000410000 */
[-C--:B------:R-:W-:Y:S01]  /*7c10*/  FMUL.FTZ R81, R81, R176.reuse ;  /* 0x000000b051517220 */ /* 0x080fe20000410000 */
[-C--:B------:R-:W-:Y:S01]  /*7c20*/  FMUL.FTZ R84, R84, R176.reuse ;  /* 0x000000b054547220 */ /* 0x080fe20000410000 */
[----:B------:R-:W-:Y:S01]  /*7c30*/  @!P2 LEA R154, R154, UR48, 0x2 ;  /* 0x000000309a9aac11 */ /* 0x000fe2000f8e10ff */
[-C--:B------:R-:W-:Y:S01]  /*7c40*/  FMUL.FTZ R85, R85, R176.reuse ;  /* 0x000000b055557220 */ /* 0x080fe20000410000 */
[----:B------:R-:W2:Y:S01]  /*7c50*/  MUFU.EX2 R180, R180 ;  /* 0x000000b400b47308 */ /* 0x000ea20000000800 */
        /* <DEDUP_REMOVED lines=11> */
[--C-:B------:R-:W-:Y:S01]  /*7d10*/  FFMA.FTZ R196, R9, UR10, -R156.reuse ;  /* 0x0000000a09c47c23 */ /* 0x100fe2000801089c */
[----:B------:R-:W-:Y:S01]  /*7d20*/  FMUL.FTZ R152, R152, UR10 ;  /* 0x0000000a98987c20 */ /* 0x000fe20008410000 */
[--C-:B------:R-:W-:Y:S01]  /*7d30*/  FFMA.FTZ R200, R168, UR10, -R156.reuse ;  /* 0x0000000aa8c87c23 */ /* 0x100fe2000801089c */
[----:B------:R-:W-:Y:S01]  /*7d40*/  MOV R168, UR24 ;  /* 0x0000001800a87c02 */ /* 0x000fe20008000f00 */
[--C-:B------:R-:W-:Y:S01]  /*7d50*/  FFMA.FTZ R9, R10, UR10, -R156.reuse ;  /* 0x0000000a0a097c23 */ /* 0x100fe2000801089c */
[--C-:B------:R-:W-:Y:S01]  /*7d60*/  FFMA.FTZ R10, R11, UR10, -R156.reuse ;  /* 0x0000000a0b0a7c23 */ /* 0x100fe2000801089c */
[----:B------:R1:W3:Y:S01]  /*7d70*/  MUFU.EX2 R175, R152 ;  /* 0x0000009800af7308 */ /* 0x0002e20000000800 */
[--C-:B------:R-:W-:Y:S01]  /*7d80*/  FFMA.FTZ R11, R12, UR10, -R156.reuse ;  /* 0x0000000a0c0b7c23 */ /* 0x100fe2000801089c */
[--C-:B------:R-:W-:Y:S01]  /*7d90*/  FFMA.FTZ R12, R161, UR10, -R156.reuse ;  /* 0x0000000aa10c7c23 */ /* 0x100fe2000801089c */
[--C-:B------:R-:W-:Y:S01]  /*7da0*/  FFMA.FTZ R161, R162, UR10, -R156.reuse ;  /* 0x0000000aa2a17c23 */ /* 0x100fe2000801089c */
[--C-:B------:R-:W-:Y:S01]  /*7db0*/  FFMA.FTZ R163, R163, UR10, -R156.reuse ;  /* 0x0000000aa3a37c23 */ /* 0x100fe2000801089c */
[--C-:B------:R-:W-:Y:S01]  /*7dc0*/  FFMA.FTZ R198, R166, UR10, -R156.reuse ;  /* 0x0000000aa6c67c23 */ /* 0x100fe2000801089c */
[--C-:B------:R-:W-:Y:S01]  /*7dd0*/  FFMA.FTZ R171, R171, UR10, -R156.reuse ;  /* 0x0000000aabab7c23 */ /* 0x100fe2000801089c */
[----:B------:R-:W-:Y:S01]  /*7de0*/  FFMA.FTZ R172, R172, UR10, -R156 ;  /* 0x0000000aacac7c23 */ /* 0x000fe2000801089c */
[----:B------:R-:W4:Y:S01]  /*7df0*/  MUFU.EX2 R196, R196 ;  /* 0x000000c400c47308 */ /* 0x000f220000000800 */
[----:B-1----:R-:W-:-:S02]  /*7e00*/  @!P1 VIADD R152, R168, 0x28c40 ;  /* 0x00028c40a8989836 */ /* 0x002fc40000000000 */
[--C-:B------:R-:W-:Y:S01]  /*7e10*/  FFMA.FTZ R173, R173, UR10, -R156.reuse ;  /* 0x0000000aadad7c23 */ /* 0x100fe2000801089c */
[----:B------:R-:W-:Y:S01]  /*7e20*/  FFMA.FTZ R174, R174, UR10, -R156 ;  /* 0x0000000aaeae7c23 */ /* 0x000fe2000801089c */
[----:B--2---:R-:W-:Y:S01]  /*7e30*/  F2FP.BF16.F32.PACK_AB R158, R180, R153 ;  /* 0x00000099b49e723e */ /* 0x004fe200000010ff */
[-C--:B------:R-:W-:Y:S01]  /*7e40*/  FMUL.FTZ R101, R101, R176.reuse ;  /* 0x000000b065657220 */ /* 0x080fe20000410000 */
[----:B------:R-:W-:Y:S01]  /*7e50*/  @!P1 PRMT R152, RZ, 0x654, R152 ;  /* 0x00000654ff989816 */ /* 0x000fe20000000098 */
[-C--:B------:R-:W-:Y:S01]  /*7e60*/  FMUL.FTZ R104, R104, R176.reuse ;  /* 0x000000b068687220 */ /* 0x080fe20000410000 */
[----:B------:R-:W1:Y:S01]  /*7e70*/  MUFU.EX2 R9, R9 ;  /* 0x0000000900097308 */ /* 0x000e620000000800 */
[-C--:B------:R-:W-:Y:S01]  /*7e80*/  FMUL.FTZ R105, R105, R176.reuse ;  /* 0x000000b069697220 */ /* 0x080fe20000410000 */
[----:B------:R2:W-:Y:S01]  /*7e90*/  @!P1 SYNCS.ARRIVE.TRANS64.RED.A1T0 RZ, [R152+URZ], RZ ;  /* 0x000000ff98ff99a7 */ /* 0x0005e2000810043f */
[----:B------:R-:W-:Y:S01]  /*7ea0*/  @!P2 STS [R154+0x28800], R176 ;  /* 0x028800b09a00a388 */ /* 0x000fe20000000800 */
[-C--:B------:R-:W-:Y:S01]  /*7eb0*/  FMUL.FTZ R108, R108, R176.reuse ;  /* 0x000000b06c6c7220 */ /* 0x080fe20000410000 */
[-C--:B------:R-:W-:Y:S01]  /*7ec0*/  FMUL.FTZ R109, R109, R176.reuse ;  /* 0x000000b06d6d7220 */ /* 0x080fe20000410000 */
[----:B------:R-:W-:Y:S01]  /*7ed0*/  FMUL.FTZ R112, R112, R176 ;  /* 0x000000b070707220 */ /* 0x000fe20000410000 */
[----:B---3--:R3:W-:Y:S01]  /*7ee0*/  @!P2 STS [R154+0x28820], R175 ;  /* 0x028820af9a00a388 */ /* 0x0087e20000000800 */
[----:B------:R-:W5:Y:S01]  /*7ef0*/  MUFU.EX2 R10, R10 ;  /* 0x0000000a000a7308 */ /* 0x000f620000000800 */
[----:B----4-:R-:W-:Y:S01]  /*7f00*/  FFMA.FTZ R6, R175, R6, R196 ;  /* 0x00000006af067223 */ /* 0x010fe200000100c4 */
[----:B--2---:R-:W-:Y:S01]  /*7f10*/  FADD.FTZ R152, R14, R5 ;  /* 0x000000050e987221 */ /* 0x004fe20000010000 */
[-C--:B------:R-:W-:Y:S01]  /*7f20*/  FMUL.FTZ R113, R113, R176.reuse ;  /* 0x000000b071717220 */ /* 0x080fe20000410000 */
[-C--:B------:R-:W-:Y:S01]  /*7f30*/  FMUL.FTZ R116, R116, R176.reuse ;  /* 0x000000b074747220 */ /* 0x080fe20000410000 */
[-C--:B------:R-:W-:Y:S01]  /*7f40*/  FMUL.FTZ R117, R117, R176.reuse ;  /* 0x000000b075757220 */ /* 0x080fe20000410000 */
[----:B------:R-:W-:Y:S01]  /*7f50*/  FADD.FTZ R5, R15, R152 ;  /* 0x000000980f057221 */ /* 0x000fe20000010000 */
[-C--:B------:R-:W-:Y:S01]  /*7f60*/  FMUL.FTZ R120, R120, R176.reuse ;  /* 0x000000b078787220 */ /* 0x080fe20000410000 */
[----:B------:R-:W2:Y:S01]  /*7f70*/  MUFU.EX2 R11, R11 ;  /* 0x0000000b000b7308 */ /* 0x000ea20000000800 */
[C---:B---3--:R-:W-:Y:S01]  /*7f80*/  F2FP.BF16.F32.PACK_AB R154, R20.reuse, R15 ;  /* 0x0000000f149a723e */ /* 0x048fe200000010ff */
[----:B------:R-:W-:Y:S01]  /*7f90*/  FADD.FTZ R152, R20, R5 ;  /* 0x0000000514987221 */ /* 0x000fe20000010000 */
[----:B-1----:R-:W-:Y:S01]  /*7fa0*/  FADD.FTZ R5, R9, R6 ;  /* 0x0000000609057221 */ /* 0x002fe20000010000 */
[-C--:B------:R-:W-:Y:S01]  /*7fb0*/  FMUL.FTZ R121, R121, R176.reuse ;  /* 0x000000b079797220 */ /* 0x080fe20000410000 */
[-C--:B------:R-:W-:Y:S01]  /*7fc0*/  FMUL.FTZ R124, R124, R176.reuse ;  /* 0x000000b07c7c7220 */ /* 0x080fe20000410000 */
[-C--:B------:R-:W-:Y:S01]  /*7fd0*/  FMUL.FTZ R125, R125, R176.reuse ;  /* 0x000000b07d7d7220 */ /* 0x080fe20000410000 */
[-C--:B------:R-:W-:Y:S01]  /*7fe0*/  FMUL.FTZ R128, R128, R176.reuse ;  /* 0x000000b080807220 */ /* 0x080fe20000410000 */
[----:B------:R-:W1:Y:S01]  /*7ff0*/  MUFU.EX2 R12, R12 ;  /* 0x0000000c000c7308 */ /* 0x000e620000000800 */
        /* <DEDUP_REMOVED lines=9> */
[-C--:B------:R-:W-:Y:S01]  /*8090*/  FMUL.FTZ R141, R141, R176.reuse ;  /* 0x000000b08d8d7220 */ /* 0x080fe20000410000 */
[-C--:B------:R-:W-:Y:S01]  /*80a0*/  FMUL.FTZ R144, R144, R176.reuse ;  /* 0x000000b090907220 */ /* 0x080fe20000410000 */
[-C--:B------:R-:W-:Y:S01]  /*80b0*/  FMUL.FTZ R145, R145, R176.reuse ;  /* 0x000000b091917220 */ /* 0x080fe20000410000 */
[-C--:B------:R-:W-:Y:S01]  /*80c0*/  FMUL.FTZ R148, R148, R176.reuse ;  /* 0x000000b094947220 */ /* 0x080fe20000410000 */
[----:B------:R-:W-:Y:S01]  /*80d0*/  FMUL.FTZ R149, R149, R176 ;  /* 0x000000b095957220 */ /* 0x000fe20000410000 */
[-C--:B------:R-:W-:Y:S01]  /*80e0*/  FMUL.FTZ R26, R26, R175.reuse ;  /* 0x000000af1a1a7220 */ /* 0x080fe20000410000 */
[----:B------:R2:W-:Y:S01]  /*80f0*/  MUFU.EX2 R8, R165 ;  /* 0x000000a500087308 */ /* 0x0005e20000000800 */
        /* <DEDUP_REMOVED lines=8> */
[--C-:B--2---:R-:W-:Y:S01]  /*8180*/  FFMA.FTZ R165, R167, UR10, -R156.reuse ;  /* 0x0000000aa7a57c23 */ /* 0x104fe2000801089c */
[--C-:B------:R-:W-:Y:S01]  /*8190*/  FFMA.FTZ R167, R169, UR10, -R156.reuse ;  /* 0x0000000aa9a77c23 */ /* 0x100fe2000801089c */
[----:B------:R-:W-:Y:S01]  /*81a0*/  FFMA.FTZ R169, R170, UR10, -R156 ;  /* 0x0000000aaaa97c23 */ /* 0x000fe2000801089c */
[----:B---3--:R-:W-:Y:S01]  /*81b0*/  FADD.FTZ R6, R161, R6 ;  /* 0x00000006a1067221 */ /* 0x008fe20000010000 */
[----:B------:R-:W-:Y:S01]  /*81c0*/  F2FP.BF16.F32.PACK_AB R156, R178, R21 ;  /* 0x00000015b29c723e */ /* 0x000fe200000010ff */
        /* <DEDUP_REMOVED lines=12> */
[----:B-1----:R-:W-:Y:S01]  /*8290*/  FADD.FTZ R5, R163, R6 ;  /* 0x00000006a3057221 */ /* 0x002fe20000010000 */
[-C--:B------:R-:W-:Y:S01]  /*82a0*/  FMUL.FTZ R58, R58, R175.reuse ;  /* 0x000000af3a3a7220 */ /* 0x080fe20000410000 */
[-C--:B------:R-:W-:Y:S01]  /*82b0*/  FMUL.FTZ R59, R59, R175.reuse ;  /* 0x000000af3b3b7220 */ /* 0x080fe20000410000 */
[----:B------:R-:W-:Y:S01]  /*82c0*/  FADD.FTZ R152, R178, R171 ;  /* 0x000000abb2987221 */ /* 0x000fe20000010000 */
[-C--:B------:R-:W-:Y:S01]  /*82d0*/  FMUL.FTZ R62, R62, R175.reuse ;  /* 0x000000af3e3e7220 */ /* 0x080fe20000410000 */
[-C--:B------:R-:W-:Y:S01]  /*82e0*/  FMUL.FTZ R63, R63, R175.reuse ;  /* 0x000000af3f3f7220 */ /* 0x080fe20000410000 */
[----:B------:R-:W1:Y:S01]  /*82f0*/  MUFU.EX2 R182, R182 ;  /* 0x000000b600b67308 */ /* 0x000e620000000800 */
[----:B------:R-:W-:Y:S01]  /*8300*/  FADD.FTZ R171, R153, R152 ;  /* 0x0000009899ab7221 */ /* 0x000fe20000010000 */
[----:B------:R-:W-:Y:S01]  /*8310*/  F2FP.BF16.F32.PACK_AB R153, R9, R196 ;  /* 0x000000c40999723e */ /* 0x000fe200000010ff */
[-C--:B------:R-:W-:Y:S01]  /*8320*/  FMUL.FTZ R66, R66, R175.reuse ;  /* 0x000000af42427220 */ /* 0x080fe20000410000 */
[-C--:B------:R-:W-:Y:S01]  /*8330*/  FMUL.FTZ R67, R67, R175.reuse ;  /* 0x000000af43437220 */ /* 0x080fe20000410000 */
[----:B------:R-:W-:Y:S01]  /*8340*/  FADD.FTZ R152, R180, R171 ;  /* 0x000000abb4987221 */ /* 0x000fe20000010000 */
[-C--:B------:R-:W-:Y:S01]  /*8350*/  FMUL.FTZ R70, R70, R175.reuse ;  /* 0x000000af46467220 */ /* 0x080fe20000410000 */
[-C--:B------:R-:W-:Y:S01]  /*8360*/  FMUL.FTZ R71, R71, R175.reuse ;  /* 0x000000af47477220 */ /* 0x080fe20000410000 */
[----:B------:R-:W2:Y:S01]  /*8370*/  MUFU.EX2 R165, R165 ;  /* 0x000000a500a57308 */ /* 0x000ea20000000800 */
[----:B------:R-:W-:Y:S01]  /*8380*/  FADD.FTZ R171, R155, R152 ;  /* 0x000000989bab7221 */ /* 0x000fe20000010000 */
[----:B---3--:R-:W-:Y:S01]  /*8390*/  FADD.FTZ R6, R198, R5 ;  /* 0x00000005c6067221 */ /* 0x008fe20000010000 */
        /* <DEDUP_REMOVED lines=42> */
[----:B------:R-:W-:Y:S01]  /*8640*/  F2FP.BF16.F32.PACK_AB R157, R161, R12 ;  /* 0x0000000ca19d723e */ /* 0x000fe200000010ff */
[----:B------:R-:W-:Y:S01]  /*8650*/  FMUL.FTZ R127, R127, R175 ;  /* 0x000000af7f7f7220 */ /* 0x000fe20000410000 */
[----:B------:R-:W-:Y:S01]  /*8660*/  F2FP.BF16.F32.PACK_AB R161, R200, R165 ;  /* 0x000000a5c8a1723e */ /* 0x000fe200000010ff */
[-C--:B------:R-:W-:Y:S01]  /*8670*/  FMUL.FTZ R130, R130, R175.reuse ;  /* 0x000000af82827220 */ /* 0x080fe20000410000 */
[----:B------:R-:W2:Y:S01]  /*8680*/  MUFU.EX2 R172, R172 ;  /* 0x000000ac00ac7308 */ /* 0x000ea20000000800 */
[----:B---3--:R-:W-:Y:S01]  /*8690*/  FADD.FTZ R5, R167, R6 ;  /* 0x00000006a7057221 */ /* 0x008fe20000010000 */
[----:B------:R3:W-:Y:S01]  /*86a0*/  STSM.16.M88.4 [R18+0x26800], R152 ;  /* 0x0268009812007844 */ /* 0x0007e20000000200 */
        /* <DEDUP_REMOVED lines=14> */
[----:B--2---:R-:W-:-:S07]  /*8790*/  FADD.FTZ R6, R172, R5 ;  /* 0x00000005ac067221 */ /* 0x004fce0000010000 */
[----:B------:R-:W2:Y:S01]  /*87a0*/  MUFU.EX2 R177, R177 ;  /* 0x000000b100b17308 */ /* 0x000ea20000000800 */
[C---:B----4-:R-:W-:Y:S01]  /*87b0*/  FADD.FTZ R14, R194.reuse, R13 ;  /* 0x0000000dc20e7221 */ /* 0x050fe20000010000 */
[----:B------:R-:W-:Y:S02]  /*87c0*/  F2FP.BF16.F32.PACK_AB R164, R194, R159 ;  /* 0x0000009fc2a4723e */ /* 0x000fe400000010ff */
[----:B------:R-:W-:Y:S02]  /*87d0*/  F2FP.BF16.F32.PACK_AB R159, R198, R163 ;  /* 0x000000a3c69f723e */ /* 0x000fe400000010ff */
[----:B------:R-:W-:Y:S02]  /*87e0*/  F2FP.BF16.F32.PACK_AB R163, R172, R167 ;  /* 0x000000a7aca3723e */ /* 0x000fe400000010ff */
[----:B------:R-:W4:Y:S01]  /*87f0*/  MUFU.EX2 R173, R173 ;  /* 0x000000ad00ad7308 */ /* 0x000f220000000800 */
[----:B-1----:R-:W-:Y:S01]  /*8800*/  FADD.FTZ R13, R169, R6 ;  /* 0x00000006a90d7221 */ /* 0x002fe20000010000 */
[C---:B------:R-:W-:Y:S01]  /*8810*/  F2FP.BF16.F32.PACK_AB R165, R170.reuse, R169 ;  /* 0x000000a9aaa5723e */ /* 0x040fe200000010ff */
[----:B------:R3:W-:Y:S02]  /*8820*/  STSM.16.M88.4 [R19], R156 ;  /* 0x0000009c13007844 */ /* 0x0007e40000000200 */
[----:B------:R-:W-:-:S02]  /*8830*/  FADD.FTZ R6, R170, R13 ;  /* 0x0000000daa067221 */ /* 0x000fc40000010000 */
[----:B------:R3:W-:Y:S01]  /*8840*/  STSM.16.M88.4 [R23], R160 ;  /* 0x000000a017007844 */ /* 0x0007e20000000200 */
[----:B------:R-:W1:Y:S01]  /*8850*/  MUFU.EX2 R174, R174 ;  /* 0x000000ae00ae7308 */ /* 0x000e620000000800 */
[----:B--2---:R-:W-:Y:S01]  /*8860*/  F2FP.BF16.F32.PACK_AB R166, R8, R177 ;  /* 0x000000b108a6723e */ /* 0x004fe200000010ff */
[----:B------:R-:W-:-:S04]  /*8870*/  FADD.FTZ R5, R177, R14 ;  /* 0x0000000eb1057221 */ /* 0x000fc80000010000 */
[----:B------:R-:W-:Y:S01]  /*8880*/  FADD.FTZ R5, R8, R5 ;  /* 0x0000000508057221 */ /* 0x000fe20000010000 */
[----:B----4-:R-:W-:Y:S01]  /*8890*/  FADD.FTZ R9, R173, R6 ;  /* 0x00000006ad097221 */ /* 0x010fe20000010000 */
[----:B-1----:R-:W-:-:S03]  /*88a0*/  F2FP.BF16.F32.PACK_AB R167, R174, R173 ;  /* 0x000000adaea7723e */ /* 0x002fc600000010ff */
[----:B------:R-:W-:Y:S02]  /*88b0*/  FADD.FTZ R6, R174, R9 ;  /* 0x00000009ae067221 */ /* 0x000fe40000010000 */
[----:B------:R3:W-:Y:S01]  /*88c0*/  STSM.16.M88.4 [R22], R164 ;  /* 0x000000a416007844 */ /* 0x0007e20000000200 */
[----:B------:R-:W-:Y:S05]  /*88d0*/  @!P0 BRA `(.L_x_3159) ;  /* 0x0000000000048947 */ /* 0x000fea0003800000 */
[----:B------:R-:W-:Y:S01]  /*88e0*/  BPT.TRAP 0x1 ;  /* 0x000000040000795c */ /* 0x000fe20000300000 */
.L_x_3159:
[----:B------:R1:W2:Y:S01]  /*88f0*/  SYNCS.PHASECHK.TRANS64.TRYWAIT P2, [UR24+0x28c50], R7 ;  /* 0x028c5007ff0075a7 */ /* 0x0002a20008040158 */
[----:B------:R-:W-:Y:S05]  /*8900*/  @!P0 BRA `(.L_x_3160) ;  /* 0x0000000000048947 */ /* 0x000fea0003800000 */
[----:B------:R-:W-:Y:S01]  /*8910*/  BPT.TRAP 0x1 ;  /* 0x000000040000795c */ /* 0x000fe20000300000 */
.L_x_3160:
[----:B--2---:R-:W-:Y:S05]  /*8920*/  @P2 BRA `(.L_x_3161) ;  /* 0x0000000000082947 */ /* 0x004fea0003800000 */
[----:B------:R-:W2:Y:S02]  /*8930*/  SYNCS.PHASECHK.TRANS64.TRYWAIT P2, [UR24+0x28c50], R7 ;  /* 0x028c5007ff0075a7 */ /* 0x000ea40008040158 */
[----:B--2---:R-:W-:Y:S05]  /*8940*/  @!P2 BRA `(.L_x_3162) ;  /* 0x0000005800f4a947 */ /* 0x004fea0003800000 */
.L_x_3161:
[----:B------:R-:W-:Y:S01]  /*8950*/  ULEA UR11, UR39, UR41, 0xc ;  /* 0x00000029270b7291 */ /* 0x000fe2000f8e603f */
[----:B------:R-:W-:Y:S01]  /*8960*/  WARPGROUP.ARRIVE ;  /* 0x00000000000079c5 */ /* 0x000fe20000000000 */
[----:B------:R-:W-:Y:S01]  /*8970*/  UMOV UR7, 0x40000040 ;  /* 0x4000004000077882 */ /* 0x000fe20000000000 */
[----:B------:R-:W-:Y:S01]  /*8980*/  ISETP.LT.AND P2, PT, RZ, UR22, PT ;  /* 0x00000016ff007c0c */ /* 0x000fe2000bf41270 */
[----:B------:R-:W-:Y:S01]  /*8990*/  UIADD3 UR22, UR22, -0x1, URZ ;  /* 0xffffffff16167890 */ /* 0x000fe2000fffe03f */
[----:B--2---:R-:W-:Y:S01]  /*89a0*/  @!P1 IADD3 R168, R168, 0x28c60, RZ ;  /* 0x00028c60a8a89810 */ /* 0x004fe20007ffe0ff */
[----:B------:R-:W-:Y:S01]  /*89b0*/  UMOV UR21, UR39 ;  /* 0x0000002700157c82 */ /* 0x000fe20008000000 */
[----:B------:R-:W-:Y:S01]  /*89c0*/  UMOV UR6, UR11 ;  /* 0x0000000b00067c82 */ /* 0x000fe20008000000 */
[----:B------:R-:W-:Y:S01]  /*89d0*/  MOV R8, R3 ;  /* 0x0000000300087202 */ /* 0x000fe20000000f00 */
[----:B------:R-:W-:Y:S01]  /*89e0*/  HGMMA.64x256x16.F32.BF16 R24, R152, gdesc[UR4].tnspB, R24, gsb0 ;  /* 0x43e0000498187df0 */ /* 0x000fe20008001818 */
[----:B------:R-:W-:Y:S01]  /*89f0*/  UIADD3 UR6, UR11, 0x80, URZ ;  /* 0x000000800b067890 */ /* 0x000fe2000fffe03f */
[----:B------:R-:W-:Y:S01]  /*8a00*/  @!P1 PRMT R168, RZ, 0x654, R168 ;  /* 0x00000654ffa89816 */ /* 0x000fe200000000a8 */
[----:B------:R-:W-:Y:S01]  /*8a10*/  UMOV UR7, 0x40000040 ;  /* 0x4000004000077882 */ /* 0x000fe20000000000 */
[----:B------:R-:W-:Y:S01]  /*8a20*/  MOV R13, R4 ;  /* 0x00000004000d7202 */ /* 0x000fe20000000f00 */
        /* <DEDUP_REMOVED lines=27> */
.L_x_3154:
[----:B------:R-:W5:Y:S01]  /*8be0*/  SHFL.BFLY PT, R0, R5, 0x2, 0x1f ;  /* 0x0c401f0005007f89 */ /* 0x000f6200000e0000 */
[----:B------:R-:W-:Y:S01]  /*8bf0*/  MOV R11, UR10 ;  /* 0x0000000a000b7c02 */ /* 0x000fe20008000f00 */
[----:B------:R-:W-:Y:S01]  /*8c00*/  UIADD3 UR37, UR37, 0x1, URZ ;  /* 0x0000000125257890 */ /* 0x000fe2000fffe03f */
[----:B-1-3--:R-:W-:Y:S01]  /*8c10*/  MOV R156, 0xff800000 ;  /* 0xff800000009c7802 */ /* 0x00afe20000000f00 */
[----:B------:R-:W1:Y:S01]  /*8c20*/  SHFL.BFLY PT, R9, R6, 0x2, 0x1f ;  /* 0x0c401f0006097f89 */ /* 0x000e6200000e0000 */
[----:B------:R-:W-:Y:S01]  /*8c30*/  MOV R155, 0xff800000 ;  /* 0xff800000009b7802 */ /* 0x000fe20000000f00 */
[----:B------:R-:W-:Y:S08]  /*8c40*/  BAR.ARV 0x8, 0xa0 ;  /* 0x0202800000007b1d */ /* 0x000ff00000002000 */
[----:B------:R-:W-:Y:S01]  /*8c50*/  BAR.SYNC.DEFER_BLOCKING 0xf, 0x100 ;  /* 0x03c4000000007b1d */ /* 0x000fe20000010000 */
[----:B-----5:R-:W-:Y:S01]  /*8c60*/  FADD.FTZ R0, R0, R5 ;  /* 0x0000000500007221 */ /* 0x020fe20000010000 */
[----:B------:R-:W-:Y:S01]  /*8c70*/  MOV R5, UR39 ;  /* 0x0000002700057c02 */ /* 0x000fe20008000f00 */
[----:B------:R-:W-:Y:S01]  /*8c80*/  UIADD3 UR39, UR39, 0x1, URZ ;  /* 0x0000000127277890 */ /* 0x000fe2000fffe03f */
[----:B-1----:R-:W-:-:S02]  /*8c90*/  FADD.FTZ R9, R9, R6 ;  /* 0x0000000609097221 */ /* 0x002fc40000010000 */
[----:B--2---:R-:W1:Y:S01]  /*8ca0*/  SHFL.BFLY PT, R7, R0, 0x1, 0x1f ;  /* 0x0c201f0000077f89 */ /* 0x004e6200000e0000 */
[----:B------:R-:W-:-:S03]  /*8cb0*/  UISETP.NE.AND UP0, UPT, UR39, 0x2, UPT ;  /* 0x000000022700788c */ /* 0x000fc6000bf05270 */
[----:B------:R-:W2:Y:S01]  /*8cc0*/  SHFL.BFLY PT, R8, R9, 0x1, 0x1f ;  /* 0x0c201f0009087f89 */ /* 0x000ea200000e0000 */
[----:B------:R-:W-:Y:S02]  /*8cd0*/  USEL UR4, URZ, 0x1, UP0 ;  /* 0x000000013f047887 */ /* 0x000fe40008000000 */
[----:B------:R-:W-:Y:S02]  /*8ce0*/  USEL UR39, UR39, URZ, UP0 ;  /* 0x0000003f27277287 */ /* 0x000fe40008000000 */
[----:B------:R-:W-:Y:S01]  /*8cf0*/  ULOP3.LUT UR38, UR38, UR4, URZ, 0x3c, !UPT ;  /* 0x0000000426267292 */ /* 0x000fe2000f8e3c3f */
[----:B-1----:R-:W-:Y:S01]  /*8d00*/  FADD.FTZ R10, R0, R7 ;  /* 0x00000007000a7221 */ /* 0x002fe20000010000 */
[----:B------:R-:W-:Y:S01]  /*8d10*/  IMAD.MOV R7, RZ, RZ, -R17 ;  /* 0x000000ffff077224 */ /* 0x000fe200078e0a11 */
[----:B------:R-:W-:Y:S01]  /*8d20*/  MOV R0, RZ ;  /* 0x000000ff00007202 */ /* 0x000fe20000000f00 */
[----:B--2---:R-:W-:Y:S02]  /*8d30*/  FADD.FTZ R8, R9, R8 ;  /* 0x0000000809087221 */ /* 0x004fe40000010000 */
[----:B------:R-:W-:Y:S01]  /*8d40*/  FSETP.NE.FTZ.AND P1, PT, R10, RZ, PT ;  /* 0x000000ff0a00720b */ /* 0x000fe20003f35000 */
[----:B------:R-:W-:Y:S01]  /*8d50*/  IMAD.U32 R9, RZ, RZ, UR10 ;  /* 0x0000000aff097e24 */ /* 0x000fe2000f8e00ff */
[----:B------:R-:W-:-:S02]  /*8d60*/  ISETP.NE.AND P0, PT, R16, R7, PT ;  /* 0x000000071000720c */ /* 0x000fc40003f05270 */
[----:B------:R-:W-:Y:S02]  /*8d70*/  FSETP.NE.FTZ.AND P2, PT, R8, RZ, PT ;  /* 0x000000ff0800720b */ /* 0x000fe40003f55000 */
[----:B------:R-:W-:-:S07]  /*8d80*/  MOV R7, RZ ;  /* 0x000000ff00077202 */ /* 0x000fce0000000f00 */
[----:B------:R-:W1:Y:S02]  /*8d90*/  @P1 MUFU.RCP R7, R10 ;  /* 0x0000000a00071308 */ /* 0x000e640000001000 */
[----:B------:R-:W-:-:S04]  /*8da0*/  @!P0 LEA R5, R5, R2, 0x6 ;  /* 0x0000000205058211 */ /* 0x000fc800078e30ff */
[----:B------:R-:W-:Y:S02]  /*8db0*/  @!P0 LEA R5, R5, UR48, 0x2 ;  /* 0x0000003005058c11 */ /* 0x000fe4000f8e10ff */
[----:B------:R-:W-:Y:S08]  /*8dc0*/  @P2 MUFU.RCP R0, R8 ;  /* 0x0000000800002308 */ /* 0x000ff00000001000 */
[----:B------:R-:W2:Y:S01]  /*8dd0*/  @P1 MUFU.LG2 R6, R10 ;  /* 0x0000000a00061308 */ /* 0x000ea20000000c00 */
        /* <DEDUP_REMOVED lines=65> */
[----:B--2---:R-:W-:Y:S01]  /*91f0*/  @P1 FMUL.FTZ R6, R6, 0.69314718246459960938 ;  /* 0x3f31721806061820 */ /* 0x004fe20000410000 */
[-C--:B------:R-:W-:Y:S01]  /*9200*/  FMUL.FTZ R26, R26, R0.reuse ;  /* 0x000000001a1a7220 */ /* 0x080fe20000410000 */
[-C--:B------:R-:W-:Y:S01]  /*9210*/  FMUL.FTZ R27, R27, R0.reuse ;  /* 0x000000001b1b7220 */ /* 0x080fe20000410000 */
[----:B------:R2:W-:Y:S01]  /*9220*/  @!P0 STS [R5+0x28820], R0 ;  /* 0x0288200005008388 */ /* 0x0005e20000000800 */
[----:B------:R-:W-:Y:S01]  /*9230*/  PLOP3.LUT P0, PT, PT, PT, PT, 0x8, 0x0 ;  /* 0x000000000000781c */ /* 0x000fe20003f0e170 */
[-C--:B------:R-:W-:Y:S01]  /*9240*/  FMUL.FTZ R30, R30, R0.reuse ;  /* 0x000000001e1e7220 */ /* 0x080fe20000410000 */
[-C--:B------:R-:W-:Y:S01]  /*9250*/  FMUL.FTZ R31, R31, R0.reuse ;  /* 0x000000001f1f7220 */ /* 0x080fe20000410000 */
[-C--:B------:R-:W-:Y:S01]  /*9260*/  FMUL.FTZ R34, R34, R0.reuse ;  /* 0x0000000022227220 */ /* 0x080fe20000410000 */
[-C--:B------:R-:W-:Y:S01]  /*9270*/  FMUL.FTZ R35, R35, R0.reuse ;  /* 0x0000000023237220 */ /* 0x080fe20000410000 */
[----:B-1----:R-:W1:Y:S01]  /*9280*/  @P2 MUFU.LG2 R7, R8 ;  /* 0x0000000800072308 */ /* 0x002e620000000c00 */
[-C--:B------:R-:W-:Y:S01]  /*9290*/  FMUL.FTZ R38, R38, R0.reuse ;  /* 0x0000000026267220 */ /* 0x080fe20000410000 */
[-C--:B------:R-:W-:Y:S01]  /*92a0*/  FMUL.FTZ R39, R39, R0.reuse ;  /* 0x0000000027277220 */ /* 0x080fe20000410000 */
[-C--:B------:R-:W-:Y:S01]  /*92b0*/  FMUL.FTZ R42, R42, R0.reuse ;  /* 0x000000002a2a7220 */ /* 0x080fe20000410000 */
[----:B--2---:R-:W-:Y:S01]  /*92c0*/  @P1 FMUL.FTZ R5, R9, 0.69314718246459960938 ;  /* 0x3f31721809051820 */ /* 0x004fe20000410000 */
[----:B------:R-:W-:Y:S01]  /*92d0*/  @P2 FMUL.FTZ R9, R11, 0.69314718246459960938 ;  /* 0x3f3172180b092820 */ /* 0x000fe20000410000 */
        /* <DEDUP_REMOVED lines=59> */
.L_x_3125:
        /* <DEDUP_REMOVED lines=34> */
[----:B------:R-:W-:-:S02]  /*98b0*/  IADD3 R175, P4, R114, 0x60, RZ ;  /* 0x0000006072af7810 */ /* 0x000fc40007f9e0ff */
[C---:B------:R-:W-:Y:S02]  /*98c0*/  LOP3.LUT R3, R114.reuse, 0x380, RZ, 0xc0, !PT ;  /* 0x0000038072037812 */ /* 0x040fe400078ec0ff */
[C---:B------:R-:W-:Y:S02]  /*98d0*/  IADD3 R179, P6, R114.reuse, 0x2020, RZ ;  /* 0x0000202072b37810 */ /* 0x040fe40007fde0ff */
[-C--:B------:R-:W-:Y:S02]  /*98e0*/  IADD3.X R5, RZ, R115.reuse, RZ, P2, !PT ;  /* 0x00000073ff057210 */ /* 0x080fe400017fe4ff */
[-C--:B------:R-:W-:Y:S01]  /*98f0*/  IADD3.X R7, RZ, R115.reuse, RZ, P3, !PT ;  /* 0x00000073ff077210 */ /* 0x080fe20001ffe4ff */
[----:B------:R-:W-:Y:S01]  /*9900*/  IMAD.X R13, RZ, RZ, R115, P6 ;  /* 0x000000ffff0d7224 */ /* 0x000fe200030e0673 */
[----:B------:R-:W-:Y:S02]  /*9910*/  IADD3.X R9, RZ, R115, RZ, P4, !PT ;  /* 0x00000073ff097210 */ /* 0x000fe400027fe4ff */
        /* <DEDUP_REMOVED lines=13> */
[C---:B------:R-:W-:Y:S01]  /*99f0*/  IADD3 R197, P1, R114.reuse, 0x6000, RZ ;  /* 0x0000600072c57810 */ /* 0x040fe20007f3e0ff */
[--C-:B------:R-:W-:Y:S01]  /*9a00*/  IMAD.X R91, RZ, RZ, R115.reuse, P5 ;  /* 0x000000ffff5b7224 */ /* 0x100fe200028e0673 */
[C---:B------:R-:W-:Y:S02]  /*9a10*/  IADD3 R199, P2, R114.reuse, 0x6020, RZ ;  /* 0x0000602072c77810 */ /* 0x040fe40007f5e0ff */
[C---:B------:R-:W-:Y:S02]  /*9a20*/  IADD3 R106, P3, R114.reuse, 0x6040, RZ ;  /* 0x00006040726a7810 */ /* 0x040fe40007f7e0ff */
[----:B------:R-:W-:Y:S02]  /*9a30*/  IADD3 R201, P4, R114, 0x6060, RZ ;  /* 0x0000606072c97810 */ /* 0x000fe40007f9e0ff */
[----:B------:R-:W-:Y:S02]  /*9a40*/  LOP3.LUT R114, R3, R114, RZ, 0x3c, !PT ;  /* 0x0000007203727212 */ /* 0x000fe400078e3cff */
[----:B------:R-:W-:Y:S01]  /*9a50*/  LOP3.LUT R3, R6, 0x380, RZ, 0xc0, !PT ;  /* 0x0000038006037812 */ /* 0x000fe200078ec0ff */
[----:B------:R-:W-:Y:S01]  /*9a60*/  IMAD.X R111, RZ, RZ, R115, P4 ;  /* 0x000000ffff6f7224 */ /* 0x000fe200020e0673 */
[----:B------:R-:W-:-:S02]  /*9a70*/  LOP3.LUT R0, R173, 0x380, RZ, 0xc0, !PT ;  /* 0x00000380ad007812 */ /* 0x000fc400078ec0ff */
[----:B------:R-:W-:Y:S02]  /*9a80*/  SHF.R.U64 R3, R3, 0x3, RZ ;  /* 0x0000000303037819 */ /* 0x000fe400000012ff */
[----:B------:R-:W-:Y:S02]  /*9a90*/  SHF.R.U64 R0, R0, 0x3, RZ ;  /* 0x0000000300007819 */ /* 0x000fe400000012ff */
[----:B------:R-:W-:Y:S02]  /*9aa0*/  LOP3.LUT R6, R3, R6, RZ, 0x3c, !PT ;  /* 0x0000000603067212 */ /* 0x000fe400078e3cff */
[----:B------:R-:W-:Y:S02]  /*9ab0*/  LOP3.LUT R3, R14, 0x380, RZ, 0xc0, !PT ;  /* 0x000003800e037812 */ /* 0x000fe400078ec0ff */
[----:B------:R-:W-:Y:S02]  /*9ac0*/  LOP3.LUT R4, R0, R173, RZ, 0x3c, !PT ;  /* 0x000000ad00047212 */ /* 0x000fe400078e3cff */
[----:B------:R-:W-:-:S02]  /*9ad0*/  LOP3.LUT R0, R179, 0x380, RZ, 0xc0, !PT ;  /* 0x00000380b3007812 */ /* 0x000fc400078ec0ff */
[----:B------:R-:W-:Y:S02]  /*9ae0*/  SHF.R.U64 R3, R3, 0x3, RZ ;  /* 0x0000000303037819 */ /* 0x000fe400000012ff */
[----:B------:R-:W-:Y:S02]  /*9af0*/  SHF.R.U64 R0, R0, 0x3, RZ ;  /* 0x0000000300007819 */ /* 0x000fe400000012ff */
[----:B------:R-:W-:Y:S02]  /*9b00*/  LOP3.LUT R14, R3, R14, RZ, 0x3c, !PT ;  /* 0x0000000e030e7212 */ /* 0x000fe400078e3cff */
[----:B------:R-:W-:Y:S02]  /*9b10*/  LOP3.LUT R3, R90, 0x380, RZ, 0xc0, !PT ;  /* 0x000003805a037812 */ /* 0x000fe400078ec0ff */
[----:B------:R-:W-:Y:S02]  /*9b20*/  LOP3.LUT R12, R0, R179, RZ, 0x3c, !PT ;  /* 0x000000b3000c7212 */ /* 0x000fe400078e3cff */
[----:B------:R-:W-:-:S02]  /*9b30*/  LOP3.LUT R8, R175, 0x380, RZ, 0xc0, !PT ;  /* 0x00000380af087812 */ /* 0x000fc400078ec0ff */
[----:B------:R-:W-:Y:S02]  /*9b40*/  LOP3.LUT R0, R193, 0x380, RZ, 0xc0, !PT ;  /* 0x00000380c1007812 */ /* 0x000fe400078ec0ff */
[----:B------:R-:W-:Y:S02]  /*9b50*/  LOP3.LUT R10, R177, 0x380, RZ, 0xc0, !PT ;  /* 0x00000380b10a7812 */ /* 0x000fe400078ec0ff */
[----:B------:R-:W-:Y:S02]  /*9b60*/  SHF.R.U64 R3, R3, 0x3, RZ ;  /* 0x0000000303037819 */ /* 0x000fe400000012ff */
[----:B------:R-:W-:Y:S02]  /*9b70*/  LOP3.LUT R27, R201, 0x380, RZ, 0xc0, !PT ;  /* 0x00000380c91b7812 */ /* 0x000fe400078ec0ff */
[----:B------:R-:W-:Y:S02]  /*9b80*/  LOP3.LUT R82, R183, 0x380, RZ, 0xc0, !PT ;  /* 0x00000380b7527812 */ /* 0x000fe400078ec0ff */
[----:B------:R-:W-:-:S02]  /*9b90*/  SHF.R.U64 R8, R8, 0x3, RZ ;  /* 0x0000000308087819 */ /* 0x000fc400000012ff */
[----:B------:R-:W-:Y:S02]  /*9ba0*/  LOP3.LUT R20, R181, 0x380, RZ, 0xc0, !PT ;  /* 0x00000380b5147812 */ /* 0x000fe400078ec0ff */
[----:B------:R-:W-:Y:S02]  /*9bb0*/  SHF.R.U64 R0, R0, 0x3, RZ ;  /* 0x0000000300007819 */ /* 0x000fe400000012ff */
[----:B------:R-:W-:Y:S02]  /*9bc0*/  SHF.R.U64 R10, R10, 0x3, RZ ;  /* 0x000000030a0a7819 */ /* 0x000fe400000012ff */
[----:B------:R-:W-:Y:S02]  /*9bd0*/  LOP3.LUT R98, R197, 0x380, RZ, 0xc0, !PT ;  /* 0x00000380c5627812 */ /* 0x000fe400078ec0ff */
[----:B------:R-:W-:Y:S02]  /*9be0*/  LOP3.LUT R90, R3, R90, RZ, 0x3c, !PT ;  /* 0x0000005a035a7212 */ /* 0x000fe400078e3cff */
[----:B------:R-:W-:-:S02]  /*9bf0*/  SHF.R.U64 R28, R27, 0x3, RZ ;  /* 0x000000031b1c7819 */ /* 0x000fc400000012ff */
[----:B------:R-:W-:Y:S02]  /*9c00*/  LOP3.LUT R3, R106, 0x380, RZ, 0xc0, !PT ;  /* 0x000003806a037812 */ /* 0x000fe400078ec0ff */
[----:B------:R-:W-:Y:S02]  /*9c10*/  SHF.R.U64 R82, R82, 0x3, RZ ;  /* 0x0000000352527819 */ /* 0x000fe400000012ff */
[----:B------:R-:W-:Y:S02]  /*9c20*/  LOP3.LUT R8, R8, R175, RZ, 0x3c, !PT ;  /* 0x000000af08087212 */ /* 0x000fe400078e3cff */
[----:B------:R-:W-:Y:S02]  /*9c30*/  SHF.R.U64 R20, R20, 0x3, RZ ;  /* 0x0000000314147819 */ /* 0x000fe400000012ff */
[----:B------:R-:W-:Y:S02]  /*9c40*/  LOP3.LUT R94, R195, 0x380, RZ, 0xc0, !PT ;  /* 0x00000380c35e7812 */ /* 0x000fe400078ec0ff */
[----:B------:R-:W-:-:S02]  /*9c50*/  LOP3.LUT R86, R0, R193, RZ, 0x3c, !PT ;  /* 0x000000c100567212 */ /* 0x000fc400078e3cff */
[----:B------:R-:W-:Y:S02]  /*9c60*/  LOP3.LUT R10, R10, R177, RZ, 0x3c, !PT ;  /* 0x000000b10a0a7212 */ /* 0x000fe400078e3cff */
[----:B------:R-:W-:Y:S02]  /*9c70*/  SHF.R.U64 R98, R98, 0x3, RZ ;  /* 0x0000000362627819 */ /* 0x000fe400000012ff */
[----:B------:R-:W-:Y:S02]  /*9c80*/  MOV R114, R114 ;  /* 0x0000007200727202 */ /* 0x000fe40000000f00 */
[----:B------:R-:W-:Y:S02]  /*9c90*/  LOP3.LUT R0, R199, 0x380, RZ, 0xc0, !PT ;  /* 0x00000380c7007812 */ /* 0x000fe400078ec0ff */
[----:B------:R-:W-:Y:S02]  /*9ca0*/  F2FP.BF16.F32.PACK_AB R27, R31, R30 ;  /* 0x0000001e1f1b723e */ /* 0x000fe400000010ff */
[----:B------:R-:W-:-:S02]  /*9cb0*/  LOP3.LUT R110, R28, R201, RZ, 0x3c, !PT ;  /* 0x000000c91c6e7212 */ /* 0x000fc400078e3cff */
[----:B------:R-:W-:Y:S01]  /*9cc0*/  SHF.R.U64 R3, R3, 0x3, RZ ;  /* 0x0000000303037819 */ /* 0x000fe200000012ff */
[----:B------:R1:W-:Y:S01]  /*9cd0*/  STSM.16.M88.4 [R114], R24 ;  /* 0x0000001872007844 */ /* 0x0003e20000000200 */
[----:B------:R-:W-:Y:S02]  /*9ce0*/  MOV R28, R4 ;  /* 0x00000004001c7202 */ /* 0x000fe40000000f00 */
[----:B------:R-:W-:Y:S02]  /*9cf0*/  LOP3.LUT R82, R82, R183, RZ, 0x3c, !PT ;  /* 0x000000b752527212 */ /* 0x000fe400078e3cff */
[----:B------:R-:W-:Y:S01]  /*9d00*/  MOV R6, R6 ;  /* 0x0000000600067202 */ /* 0x000fe20000000f00 */
[----:B------:R2:W-:Y:S01]  /*9d10*/  STSM.16.M88.4 [R28], R32 ;  /* 0x000000201c007844 */ /* 0x0005e20000000200 */
[----:B------:R-:W-:Y:S02]  /*9d20*/  LOP3.LUT R20, R20, R181, RZ, 0x3c, !PT ;  /* 0x000000b514147212 */ /* 0x000fe400078e3cff */
[----:B------:R-:W-:Y:S01]  /*9d30*/  SHF.R.U64 R94, R94, 0x3, RZ ;  /* 0x000000035e5e7819 */ /* 0x000fe200000012ff */
[----:B------:R2:W-:Y:S01]  /*9d40*/  STSM.16.M88.4 [R6], R40 ;  /* 0x0000002806007844 */ /* 0x0005e20000000200 */
[----:B------:R-:W-:-:S02]  /*9d50*/  MOV R8, R8 ;  /* 0x0000000800087202 */ /* 0x000fc40000000f00 */
[----:B------:R-:W-:Y:S02]  /*9d60*/  F2FP.BF16.F32.PACK_AB R51, R55, R54 ;  /* 0x000000363733723e */ /* 0x000fe400000010ff */
[----:B------:R-:W-:Y:S02]  /*9d70*/  F2FP.BF16.F32.PACK_AB R57, R59, R58 ;  /* 0x0000003a3b39723e */ /* 0x000fe400000010ff */
[----:B------:R-:W-:Y:S01]  /*9d80*/  F2FP.BF16.F32.PACK_AB R64, R65, R64 ;  /* 0x000000404140723e */ /* 0x000fe200000010ff */
[----:B------:R2:W-:Y:S01]  /*9d90*/  STSM.16.M88.4 [R8], R48 ;  /* 0x0000003008007844 */ /* 0x0005e20000000200 */
[----:B------:R-:W-:Y:S02]  /*9da0*/  IADD3.X R99, RZ, R115, RZ, P1, !PT ;  /* 0x00000073ff637210 */ /* 0x000fe40000ffe4ff */
[----:B------:R-:W-:Y:S02]  /*9db0*/  LOP3.LUT R98, R98, R197, RZ, 0x3c, !PT ;  /* 0x000000c562627212 */ /* 0x000fe400078e3cff */
[----:B------:R-:W-:-:S02]  /*9dc0*/  SHF.R.U64 R0, R0, 0x3, RZ ;  /* 0x0000000300007819 */ /* 0x000fc400000012ff */
[----:B------:R-:W-:Y:S02]  /*9dd0*/  MOV R10, R10 ;  /* 0x0000000a000a7202 */ /* 0x000fe40000000f00 */
[----:B------:R-:W-:Y:S02]  /*9de0*/  F2FP.BF16.F32.PACK_AB R58, R61, R60 ;  /* 0x0000003c3d3a723e */ /* 0x000fe400000010ff */
[----:B------:R-:W-:Y:S02]  /*9df0*/  F2FP.BF16.F32.PACK_AB R59, R63, R62 ;  /* 0x0000003e3f3b723e */ /* 0x000fe400000010ff */
[----:B------:R-:W-:Y:S02]  /*9e00*/  F2FP.BF16.F32.PACK_AB R65, R67, R66 ;  /* 0x000000424341723e */ /* 0x000fe400000010ff */
[----:B------:R-:W-:Y:S01]  /*9e10*/  F2FP.BF16.F32.PACK_AB R72, R73, R72 ;  /* 0x000000484948723e */ /* 0x000fe200000010ff */
[----:B------:R2:W-:Y:S01]  /*9e20*/  STSM.16.M88.4 [R10], R56 ;  /* 0x000000380a007844 */ /* 0x0005e20000000200 */
[----:B------:R-:W-:-:S02]  /*9e30*/  IADD3.X R107, RZ, R115, RZ, P3, !PT ;  /* 0x00000073ff6b7210 */ /* 0x000fc40001ffe4ff */
[----:B------:R-:W-:Y:S02]  /*9e40*/  LOP3.LUT R106, R3, R106, RZ, 0x3c, !PT ;  /* 0x0000006a036a7212 */ /* 0x000fe400078e3cff */
[----:B------:R-:W-:Y:S02]  /*9e50*/  MOV R12, R12 ;  /* 0x0000000c000c7202 */ /* 0x000fe40000000f00 */
        /* <DEDUP_REMOVED lines=9> */
[----:B------:R-:W-:Y:S01]  /*9ef0*/  IADD3.X R95, RZ, R115, RZ, P6, !PT ;  /* 0x00000073ff5f7210 */ /* 0x000fe200037fe4ff */
[----:B------:R2:W-:Y:S01]  /*9f00*/  STSM.16.M88.4 [R14], R72 ;  /* 0x000000480e007844 */ /* 0x0005e20000000200 */
[----:B------:R-:W-:Y:S02]  /*9f10*/  LOP3.LUT R94, R94, R195, RZ, 0x3c, !PT ;  /* 0x000000c35e5e7212 */ /* 0x000fe400078e3cff */
[----:B------:R-:W-:-:S02]  /*9f20*/  MOV R20, R20 ;  /* 0x0000001400147202 */ /* 0x000fc40000000f00 */
[----:B------:R-:W-:Y:S02]  /*9f30*/  MOV R4, R90 ;  /* 0x0000005a00047202 */ /* 0x000fe40000000f00 */
        /* <DEDUP_REMOVED lines=11> */
[----:B------:R-:W-:Y:S01]  /*9ff0*/  IADD3.X R103, RZ, R115, RZ, P2, !PT ;  /* 0x00000073ff677210 */ /* 0x000fe200017fe4ff */
[----:B------:R2:W-:Y:S01]  /*a000*/  STSM.16.M88.4 [R5], R88 ;  /* 0x0000005805007844 */ /* 0x0005e20000000200 */
[----:B------:R-:W-:-:S02]  /*a010*/  MOV R86, R86 ;  /* 0x0000005600567202 */ /* 0x000fc40000000f00 */
[----:B------:R-:W-:Y:S02]  /*a020*/  MOV R0, R106 ;  /* 0x0000006a00007202 */ /* 0x000fe40000000f00 */
        /* <DEDUP_REMOVED lines=45> */
[----:B--2---:R-:W1:Y:S01]  /*a300*/  LDC.64 R6, c[0x0][0xb78] ;  /* 0x0002de00ff067b82 */ /* 0x004e620000000a00 */
[----:B------:R-:W-:Y:S01]  /*a310*/  USHF.R.S32.HI UR5, URZ, 0x1f, UR43 ;  /* 0x0000001f3f057899 */ /* 0x000fe2000801142b */
[----:B------:R-:W-:Y:S01]  /*a320*/  IADD3 R3, -R17, RZ, RZ ;  /* 0x000000ff11037210 */ /* 0x000fe20007ffe1ff */
[----:B------:R-:W-:Y:S01]  /*a330*/  ULDC.64 UR8, c[0x0][0xb70] ;  /* 0x0002dc0000087ab9 */ /* 0x000fe20000000a00 */
[----:B------:R-:W-:Y:S01]  /*a340*/  VIADD R9, R2, UR42 ;  /* 0x0000002a02097c36 */ /* 0x000fe20008000000 */
[----:B------:R-:W-:Y:S01]  /*a350*/  UIMAD UR5, UR5, UR8, URZ ;  /* 0x00000008050572a4 */ /* 0x000fe2000f8e023f */
[----:B------:R-:W-:Y:S01]  /*a360*/  ISETP.NE.AND P0, PT, R16, R3, PT ;  /* 0x000000031000720c */ /* 0x000fe20003f05270 */
[----:B------:R-:W-:Y:S02]  /*a370*/  UIMAD.WIDE.U32 UR6, UR43, UR8, URZ ;  /* 0x000000082b0672a5 */ /* 0x000fe4000f8e003f */
[----:B------:R-:W-:Y:S01]  /*a380*/  UIMAD UR5, UR43, UR9, UR5 ;  /* 0x000000092b0572a4 */ /* 0x000fe2000f8e0205 */
[----:B------:R-:W-:Y:S01]  /*a390*/  SHF.R.S32.HI R3, RZ, 0x1f, R9 ;  /* 0x0000001fff037819 */ /* 0x000fe20000011409 */
[----:B------:R-:W-:-:S02]  /*a3a0*/  USHF.R.S32.HI UR8, URZ, 0x1f, UR44 ;  /* 0x0000001f3f087899 */ /* 0x000fc4000801142c */
[----:B------:R-:W-:Y:S02]  /*a3b0*/  UIADD3 UR5, UR7, UR5, URZ ;  /* 0x0000000507057290 */ /* 0x000fe4000fffe03f */
[----:B------:R-:W-:Y:S02]  /*a3c0*/  MOV R5, UR7 ;  /* 0x0000000700057c02 */ /* 0x000fe40008000f00 */
[----:B------:R-:W-:Y:S01]  /*a3d0*/  MOV R4, UR6 ;  /* 0x0000000600047c02 */ /* 0x000fe20008000f00 */
[----:B------:R-:W-:Y:S01]  /*a3e0*/  ULDC.64 UR6, c[0x0][0xb40] ;  /* 0x0002d00000067ab9 */ /* 0x000fe20000000a00 */
[----:B------:R-:W-:Y:S01]  /*a3f0*/  MOV R5, UR5 ;  /* 0x0000000500057c02 */ /* 0x000fe20008000f00 */
[----:B------:R-:W-:Y:S02]  /*a400*/  ULDC UR5, c[0x0][0xa88] ;  /* 0x0002a20000057ab9 */ /* 0x000fe40000000800 */
[----:B------:R-:W-:Y:S01]  /*a410*/  ISETP.GE.OR P1, PT, R9, UR5, P0 ;  /* 0x0000000509007c0c */ /* 0x000fe20008726670 */
[----:B-1----:R-:W-:-:S02]  /*a420*/  IMAD R0, R6, UR8, RZ ;  /* 0x0000000806007c24 */ /* 0x002fc4000f8e02ff */
[----:B------:R-:W-:-:S04]  /*a430*/  IMAD.WIDE.U32 R4, R6, UR44, R4 ;  /* 0x0000002c06047c25 */ /* 0x000fc8000f8e0004 */
[----:B------:R-:W-:Y:S01]  /*a440*/  IMAD R6, R7, UR44, R0 ;  /* 0x0000002c07067c24 */ /* 0x000fe2000f8e0200 */
[C---:B------:R-:W-:Y:S02]  /*a450*/  IADD3 R7, R9.reuse, 0x8, RZ ;  /* 0x0000000809077810 */ /* 0x040fe40007ffe0ff */
[----:B------:R-:W-:Y:S02]  /*a460*/  IADD3 R0, P2, R9, R4, RZ ;  /* 0x0000000409007210 */ /* 0x000fe40007f5e0ff */
[----:B------:R-:W-:Y:S02]  /*a470*/  ISETP.GE.OR P0, PT, R7, UR5, P0 ;  /* 0x0000000507007c0c */ /* 0x000fe40008706670 */
[----:B------:R-:W-:Y:S02]  /*a480*/  IADD3.X R3, R3, R5, R6, P2, !PT ;  /* 0x0000000503037210 */ /* 0x000fe400017fe406 */
[----:B------:R-:W-:-:S04]  /*a490*/  LEA R4, P2, R0, UR6, 0x2 ;  /* 0x0000000600047c11 */ /* 0x000fc8000f8410ff */
[----:B------:R-:W-:-:S05]  /*a4a0*/  LEA.HI.X R5, R0, UR7, R3, 0x2, P2 ;  /* 0x0000000700057c11 */ /* 0x000fca00090f1403 */
[----:B------:R1:W-:Y:S04]  /*a4b0*/  @!P1 STG.E desc[UR50][R4.64], R156 ;  /* 0x0000009c04009986 */ /* 0x0003e8000c101932 */
[----:B------:R1:W-:Y:S02]  /*a4c0*/  @!P0 STG.E desc[UR50][R4.64+0x20], R155 ;  /* 0x0000209b04008986 */ /* 0x0003e4000c101932 */
.L_x_3165:
        /* <DEDUP_REMOVED lines=53> */
.L_x_3168:
[----:B------:R-:W-:Y:S05]  /*a820*/  BSYNC B0 ;  /* 0x0000000000007941 */ /* 0x000fea0003800000 */
.L_x_3167:
[----:B------:R-:W-:Y:S05]  /*a830*/  BRA `(.L_x_3166) ;  /* 0x0000000800287947 */ /* 0x000fea0003800000 */
.L_x_3164:
        /* <DEDUP_REMOVED lines=8> */
[----:B------:R-:W-:Y:S01]  /*a8c0*/  MOV R4, UR42 ;  /* 0x0000002a00047c02 */ /* 0x000fe20008000f00 */
[----:B------:R-:W-:-:S03]  /*a8d0*/  ULDC UR6, c[0x0][0xa88] ;  /* 0x0002a20000067ab9 */ /* 0x000fc60000000800 */
        /* <DEDUP_REMOVED lines=19> */
.L_x_3170:
[----:B------:R-:W-:Y:S05]  /*aa10*/  BSYNC B0 ;  /* 0x0000000000007941 */ /* 0x000fea0003800000 */
.L_x_3169:
[----:B------:R-:W-:Y:S01]  /*aa20*/  ULDC.64 UR6, c[0x0][0xa88] ;  /* 0x0002a20000067ab9 */ /* 0x000fe20000000a00 */
[----:B-12---:R-:W-:Y:S01]  /*aa30*/  IMAD R6, R8, UR5, RZ ;  /* 0x0000000508067c24 */ /* 0x006fe2000f8e02ff */
[----:B------:R-:W-:Y:S01]  /*aa40*/  ISETP.GE.AND P1, PT, R12, UR7, PT ;  /* 0x000000070c007c0c */ /* 0x000fe2000bf26270 */
[----:B------:R-:W1:Y:S01]  /*aa50*/  LDC.64 R10, c[0x0][0xae8] ;  /* 0x0002ba00ff0a7b82 */ /* 0x000e620000000a00 */
[C---:B------:R-:W-:Y:S01]  /*aa60*/  ISETP.GE.AND P0, PT, R184.reuse, UR7, PT ;  /* 0x00000007b8007c0c */ /* 0x040fe2000bf06270 */
[----:B------:R-:W-:Y:S01]  /*aa70*/  IMAD R7, R9, UR43, R6 ;  /* 0x0000002b09077c24 */ /* 0x000fe2000f8e0206 */
[----:B------:R-:W-:Y:S01]  /*aa80*/  SEL R3, RZ, 0xffffffff, P1 ;  /* 0xffffffffff037807 */ /* 0x000fe20000800000 */
[C---:B------:R-:W-:Y:S01]  /*aa90*/  VIADD R14, R184.reuse, 0x80 ;  /* 0x00000080b80e7836 */ /* 0x040fe20000000000 */
[----:B------:R-:W-:Y:S01]  /*aaa0*/  IADD3 R15, R184, 0xc0, RZ ;  /* 0x000000c0b80f7810 */ /* 0x000fe20007ffe0ff */
[----:B------:R-:W-:Y:S01]  /*aab0*/  UIADD3 UR42, -UR42, UR6, URZ ;  /* 0x000000062a2a7290 */ /* 0x000fe2000fffe13f */
[----:B------:R-:W-:Y:S01]  /*aac0*/  SEL R0, RZ, 0x1, P0 ;  /* 0x00000001ff007807 */ /* 0x000fe20000000000 */
[----:B------:R-:W2:Y:S01]  /*aad0*/  LDC R9, c[0x0][0xdac] ;  /* 0x00036b00ff097b82 */ /* 0x000ea20000000800 */
[----:B------:R-:W-:Y:S01]  /*aae0*/  SHF.L.U32 R3, R3, 0x1, RZ ;  /* 0x0000000103037819 */ /* 0x000fe200000006ff */
[----:B------:R-:W-:Y:S01]  /*aaf0*/  ULOP3.LUT UR40, URZ, UR40, URZ, 0x33, !UPT ;  /* 0x000000283f287292 */ /* 0x000fe2000f8e333f */
[----:B------:R-:W-:Y:S01]  /*ab00*/  ISETP.GE.AND P0, PT, R14, UR7, PT ;  /* 0x000000070e007c0c */ /* 0x000fe2000bf06270 */
[----:B------:R-:W-:Y:S01]  /*ab10*/  BSSY B0, `(.L_x_3171) ;  /* 0x000003d000007945 */ /* 0x000fe20003800000 */
[----:B------:R-:W-:-:S02]  /*ab20*/  ISETP.GE.AND P2, PT, R15, UR7, PT ;  /* 0x000000070f007c0c */ /* 0x000fc4000bf46270 */
[C---:B------:R-:W-:Y:S02]  /*ab30*/  IADD3 R21, R184.reuse, 0x140, RZ ;  /* 0x00000140b8157810 */ /* 0x040fe40007ffe0ff */
[----:B------:R-:W-:Y:S02]  /*ab40*/  LOP3.LUT R0, R3, 0x2, R0, 0xe2, !PT ;  /* 0x0000000203007812 */ /* 0x000fe400078ee200 */
[C---:B------:R-:W-:Y:S02]  /*ab50*/  IADD3 R20, R184.reuse, 0x100, RZ ;  /* 0x00000100b8147810 */ /* 0x040fe40007ffe0ff */
[----:B------:R-:W-:Y:S02]  /*ab60*/  SHF.R.S32.HI R185, RZ, 0x1f, R184 ;  /* 0x0000001fffb97819 */ /* 0x000fe400000114b8 */
[C---:B------:R-:W-:Y:S02]  /*ab70*/  IADD3 R4, R184.reuse, 0x180, RZ ;  /* 0x00000180b8047810 */ /* 0x040fe40007ffe0ff */
[----:B------:R-:W-:-:S02]  /*ab80*/  IADD3 R5, R184, 0x1c0, RZ ;  /* 0x000001c0b8057810 */ /* 0x000fc40007ffe0ff */
[----:B------:R-:W-:Y:S02]  /*ab90*/  SEL R3, RZ, 0x4, P0 ;  /* 0x00000004ff037807 */ /* 0x000fe40000000000 */
[----:B------:R-:W-:Y:S02]  /*aba0*/  SEL R6, RZ, 0x8, P2 ;  /* 0x00000008ff067807 */ /* 0x000fe40001000000 */
[----:B------:R-:W-:Y:S02]  /*abb0*/  ISETP.GE.AND P2, PT, R21, UR7, PT ;  /* 0x0000000715007c0c */ /* 0x000fe4000bf46270 */
[----:B------:R-:W-:Y:S02]  /*abc0*/  ISETP.GE.AND P0, PT, R20, UR7, PT ;  /* 0x0000000714007c0c */ /* 0x000fe4000bf06270 */
[----:B------:R-:W-:Y:S02]  /*abd0*/  ISETP.GE.AND P3, PT, R4, UR7, PT ;  /* 0x0000000704007c0c */ /* 0x000fe4000bf66270 */
[----:B------:R-:W-:Y:S01]  /*abe0*/  ISETP.GE.AND P1, PT, R5, UR7, PT ;  /* 0x0000000705007c0c */ /* 0x000fe2000bf26270 */
[----:B------:R-:W-:Y:S01]  /*abf0*/  IMAD.WIDE.U32 R4, R8, UR43, R184 ;  /* 0x0000002b08047c25 */ /* 0x000fe2000f8e00b8 */
[----:B------:R-:W-:-:S02]  /*ac00*/  LOP3.LUT R0, R6, R0, R3, 0xfe, !PT ;  /* 0x0000000006007212 */ /* 0x000fc400078efe03 */
[----:B------:R-:W-:Y:S01]  /*ac10*/  SEL R6, RZ, 0x20, P2 ;  /* 0x00000020ff067807 */ /* 0x000fe20001000000 */
[----:B------:R-:W-:Y:S01]  /*ac20*/  IMAD.IADD R5, R5, 0x1, R7 ;  /* 0x0000000105057824 */ /* 0x000fe200078e0207 */
[C---:B------:R-:W-:Y:S02]  /*ac30*/  IADD3 R8, R186.reuse, 0x20, RZ ;  /* 0x00000020ba087810 */ /* 0x040fe40007ffe0ff */
[----:B------:R-:W-:Y:S02]  /*ac40*/  ISETP.GE.AND P2, PT, R186, UR42, PT ;  /* 0x0000002aba007c0c */ /* 0x000fe4000bf46270 */
[----:B------:R-:W-:Y:S02]  /*ac50*/  SEL R3, RZ, 0x10, P0 ;  /* 0x00000010ff037807 */ /* 0x000fe40000000000 */
[----:B------:R-:W-:Y:S01]  /*ac60*/  ISETP.GE.AND P0, PT, R8, UR42, PT ;  /* 0x0000002a08007c0c */ /* 0x000fe2000bf06270 */
[----:B-1----:R-:W-:Y:S01]  /*ac70*/  IMAD R8, R10, UR8, RZ ;  /* 0x000000080a087c24 */ /* 0x002fe2000f8e02ff */
[----:B------:R-:W-:-:S02]  /*ac80*/  LOP3.LUT R3, R6, R0, R3, 0xfe, !PT ;  /* 0x0000000006037212 */ /* 0x000fc400078efe03 */
[----:B------:R-:W-:Y:S01]  /*ac90*/  SEL R0, RZ, 0x40, P3 ;  /* 0x00000040ff007807 */ /* 0x000fe20001800000 */
[----:B------:R-:W-:Y:S01]  /*aca0*/  IMAD R11, R11, UR44, R8 ;  /* 0x0000002c0b0b7c24 */ /* 0x000fe2000f8e0208 */
[----:B--2---:R-:W-:Y:S01]  /*acb0*/  IADD3 R7, R9, UR40, RZ ;  /* 0x0000002809077c10 */ /* 0x004fe2000fffe0ff */
[----:B------:R-:W-:Y:S01]  /*acc0*/  IMAD.WIDE.U32 R8, R10, UR44, R4 ;  /* 0x0000002c0a087c25 */ /* 0x000fe2000f8e0004 */
[--C-:B------:R-:W-:Y:S02]  /*acd0*/  SHF.R.S32.HI R187, RZ, 0x1f, R186.reuse ;  /* 0x0000001fffbb7819 */ /* 0x100fe400000114ba */
[----:B------:R-:W-:Y:S02]  /*ace0*/  LOP3.LUT R3, R3, R0, RZ, 0xfc, !PT ;  /* 0x0000000003037212 */ /* 0x000fe400078efcff */
[----:B------:R-:W-:Y:S01]  /*acf0*/  SEL R0, RZ, 0x80, P1 ;  /* 0x00000080ff007807 */ /* 0x000fe20000800000 */
[----:B------:R-:W-:Y:S01]  /*ad00*/  IMAD.WIDE R6, R7, 0x40, R186 ;  /* 0x0000004007067825 */ /* 0x000fe200078e02ba */
[----:B------:R-:W-:-:S02]  /*ad10*/  IADD3 R13, R9, R11, RZ ;  /* 0x0000000b090d7210 */ /* 0x000fc40007ffe0ff */
[----:B------:R-:W-:Y:S01]  /*ad20*/  LOP3.LUT R0, R3, R0, RZ, 0xfc, !PT ;  /* 0x0000000003007212 */ /* 0x000fe200078efcff */
[----:B------:R-:W-:Y:S06]  /*ad30*/  @P2 BRA `(.L_x_3172) ;  /* 0x0000000000682947 */ /* 0x000fec0003800000 */
[----:B------:R-:W-:Y:S01]  /*ad40*/  ULDC.64 UR8, c[0x0][0xad8] ;  /* 0x0002b60000087ab9 */ /* 0x000fe20000000a00 */
[----:B------:R-:W-:Y:S01]  /*ad50*/  MOV R4, R8 ;  /* 0x0000000800047202 */ /* 0x000fe20000000f00 */
[----:B------:R-:W-:Y:S01]  /*ad60*/  IMAD R11, R7, UR8, RZ ;  /* 0x00000008070b7c24 */ /* 0x000fe2000f8e02ff */
[----:B------:R-:W-:Y:S02]  /*ad70*/  MOV R5, R13 ;  /* 0x0000000d00057202 */ /* 0x000fe40000000f00 */
[----:B------:R-:W-:Y:S01]  /*ad80*/  ISETP.GE.AND P6, PT, R184, UR7, PT ;  /* 0x00000007b8007c0c */ /* 0x000fe2000bfc6270 */
[----:B------:R-:W-:Y:S01]  /*ad90*/  IMAD R11, R6, UR9, R11 ;  /* 0x00000009060b7c24 */ /* 0x000fe2000f8e020b */
[----:B------:R-:W-:Y:S01]  /*ada0*/  ISETP.GE.AND P1, PT, R12, UR7, PT ;  /* 0x000000070c007c0c */ /* 0x000fe2000bf26270 */
        /* <DEDUP_REMOVED lines=19> */
.L_x_3172:
[----:B------:R-:W-:Y:S05]  /*aee0*/  BSYNC B0 ;  /* 0x0000000000007941 */ /* 0x000fea0003800000 */
.L_x_3171:
[----:B------:R-:W-:Y:S04]  /*aef0*/  BSSY B0, `(.L_x_3166) ;  /* 0x000001e000007945 */ /* 0x000fe80003800000 */
[----:B------:R-:W-:Y:S05]  /*af00*/  @P0 BRA `(.L_x_3173) ;  /* 0x0000000000700947 */ /* 0x000fea0003800000 */
[----:B------:R-:W-:Y:S01]  /*af10*/  IADD3 R9, P0, R6, 0x20, RZ ;  /* 0x0000002006097810 */ /* 0x000fe20007f1e0ff */
[----:B------:R-:W-:Y:S01]  /*af20*/  ULDC.64 UR8, c[0x0][0xad8] ;  /* 0x0002b60000087ab9 */ /* 0x000fe20000000a00 */
[----:B------:R-:W-:Y:S02]  /*af30*/  MOV R4, R8 ;  /* 0x0000000800047202 */ /* 0x000fe40000000f00 */
[----:B------:R-:W-:Y:S02]  /*af40*/  IADD3.X R6, RZ, R7, RZ, P0, !PT ;  /* 0x00000007ff067210 */ /* 0x000fe400007fe4ff */
[----:B------:R-:W-:Y:S02]  /*af50*/  MOV R5, R13 ;  /* 0x0000000d00057202 */ /* 0x000fe40000000f00 */
[----:B------:R-:W-:Y:S01]  /*af60*/  ISETP.GE.AND P0, PT, R12, UR7, PT ;  /* 0x000000070c007c0c */ /* 0x000fe2000bf06270 */
[----:B------:R-:W-:Y:S01]  /*af70*/  IMAD R6, R6, UR8, RZ ;  /* 0x0000000806067c24 */ /* 0x000fe2000f8e02ff */
[----:B------:R-:W-:Y:S01]  /*af80*/  ISETP.GE.AND P1, PT, R14, UR7, PT ;  /* 0x000000070e007c0c */ /* 0x000fe2000bf26270 */
[----:B------:R-:W-:Y:S01]  /*af90*/  IMAD.WIDE.U32 R4, R9, UR8, R4 ;  /* 0x0000000809047c25 */ /* 0x000fe2000f8e0004 */
[----:B------:R-:W-:-:S02]  /*afa0*/  ISETP.GE.AND P2, PT, R15, UR7, PT ;  /* 0x000000070f007c0c */ /* 0x000fc4000bf46270 */
[----:B------:R-:W-:Y:S01]  /*afb0*/  ISETP.GE.AND P6, PT, R20, UR7, PT ;  /* 0x0000000714007c0c */ /* 0x000fe2000bfc6270 */
[----:B------:R-:W-:Y:S01]  /*afc0*/  IMAD R9, R9, UR9, R6 ;  /* 0x0000000909097c24 */ /* 0x000fe2000f8e0206 */
[----:B------:R-:W-:Y:S01]  /*afd0*/  ULDC.64 UR8, c[0x0][0xa80] ;  /* 0x0002a00000087ab9 */ /* 0x000fe20000000a00 */
[----:B------:R-:W-:Y:S02]  /*afe0*/  ISETP.GE.AND P5, PT, R21, UR7, PT ;  /* 0x0000000715007c0c */ /* 0x000fe4000bfa6270 */
[C---:B------:R-:W-:Y:S02]  /*aff0*/  LEA R6, P3, R4.reuse, UR8, 0x1 ;  /* 0x0000000804067c11 */ /* 0x040fe4000f8608ff */
[----:B------:R-:W-:Y:S02]  /*b000*/  IADD3 R5, R5, R9, RZ ;  /* 0x0000000905057210 */ /* 0x000fe40007ffe0ff */
[----:B------:R-:W-:Y:S02]  /*b010*/  LOP3.LUT P4, RZ, R3, 0x40, RZ, 0xc0, !PT ;  /* 0x0000004003ff7812 */ /* 0x000fe4000788c0ff */
[----:B------:R-:W-:-:S02]  /*b020*/  LEA.HI.X R7, R4, UR9, R5, 0x1, P3 ;  /* 0x0000000904077c11 */ /* 0x000fc400098f0c05 */
        /* <DEDUP_REMOVED lines=10> */
.L_x_3173:
[----:B------:R-:W-:Y:S05]  /*b0d0*/  BSYNC B0 ;  /* 0x0000000000007941 */ /* 0x000fea0003800000 */
.L_x_3166:
[----:B------:R-:W3:Y:S02]  /*b0e0*/  LDC R0, c[0x0][0xda8] ;  /* 0x00036a00ff007b82 */ /* 0x000ee40000000800 */
[----:B---3--:R-:W-:-:S13]  /*b0f0*/  ISETP.LE.AND P0, PT, R0, UR4, PT ;  /* 0x0000000400007c0c */ /* 0x008fda000bf03270 */
[----:B------:R-:W-:Y:S05]  /*b100*/  @!P0 BRA `(.L_x_3174) ;  /* 0xffffff5c00748947 */ /* 0x000fea000383ffff */
[----:B------:R-:W-:Y:S05]  /*b110*/  EXIT ;  /* 0x000000000000794d */ /* 0x000fea0003800000 */
.L_x_3120:
        /* <DEDUP_REMOVED lines=8> */
[----:B------:R-:W-:Y:S01]  /*b1a0*/  IMAD.MOV.U32 R17, RZ, RZ, 0x1 ;  /* 0x00000001ff117424 */ /* 0x000fe200078e00ff */
[----:B------:R-:W-:-:S05]  /*b1b0*/  MOV R16, RZ ;  /* 0x000000ff00107202 */ /* 0x000fca0000000f00 */
[----:B------:R-:W1:Y:S02]  /*b1c0*/  LDC R0, c[0x0][0xda8] ;  /* 0x00036a00ff007b82 */ /* 0x000e640000000800 */
[----:B-1----:R-:W-:-:S13]  /*b1d0*/  ISETP.LE.AND P0, PT, R0, UR4, PT ;  /* 0x0000000400007c0c */ /* 0x002fda000bf03270 */
[----:B------:R-:W-:Y:S05]  /*b1e0*/  @P0 BRA `(.L_x_3175) ;  /* 0x0000002c00480947 */ /* 0x000fea0003800000 */
[----:B------:R-:W1:Y:S01]  /*b1f0*/  S2R R2, SR_TID.X ;  /* 0x0000000000027919 */ /* 0x000e620000002100 */
[----:B------:R-:W-:Y:S01]  /*b200*/  MOV R18, UR4 ;  /* 0x0000000400127c02 */ /* 0x000fe20008000f00 */
[----:B------:R-:W-:Y:S01]  /*b210*/  ULDC UR39, c[0x0][0xc] ;  /* 0x0000030000277ab9 */ /* 0x000fe20000000800 */
[----:B------:R-:W-:Y:S01]  /*b220*/  MOV R16, RZ ;  /* 0x000000ff00107202 */ /* 0x000fe20000000f00 */
[----:B------:R-:W-:Y:S01]  /*b230*/  ULDC.64 UR46, c[0x0][0x198] ;  /* 0x00006600002e7ab9 */ /* 0x000fe20000000a00 */
[----:B------:R-:W-:Y:S01]  /*b240*/  MOV R17, 0x1 ;  /* 0x0000000100117802 */ /* 0x000fe20000000f00 */
[----:B------:R-:W-:Y:S01]  /*b250*/  UMOV UR44, URZ ;  /* 0x0000003f002c7c82 */ /* 0x000fe20008000000 */
[----:B-1----:R-:W-:-:S07]  /*b260*/  LOP3.LUT R19, R2, 0x1f, RZ, 0xc0, !PT ;  /* 0x0000001f02137812 */ /* 0x002fce00078ec0ff */
.L_x_3223:
        /* <DEDUP_REMOVED lines=21> */
.L_x_3176:
[----:B------:R-:W-:Y:S01]  /*b3c0*/  ULDC UR11, c[0x0][0xdc4] ;  /* 0x00037100000b7ab9 */ /* 0x000fe20000000800 */
[----:B------:R-:W-:Y:S01]  /*b3d0*/  UMOV UR9, UR10 ;  /* 0x0000000a00097c82 */ /* 0x000fe20008000000 */
[----:B------:R-:W-:-:S11]  /*b3e0*/  UISETP.NE.AND UP0, UPT, UR11, 0x1, UPT ;  /* 0x000000010b00788c */ /* 0x000fd6000bf05270 */
[----:B------:R-:W-:Y:S02]  /*b3f0*/  @UP0 ULDC.64 UR12, c[0x0][0xdc8] ;  /* 0x00037200000c0ab9 */ /* 0x000fe40000000a00 */
[----:B------:R-:W-:-:S04]  /*b400*/  UIMAD.WIDE.U32 UR6, UR10, UR12, URZ ;  /* 0x0000000c0a0672a5 */ /* 0x000fc8000f8e003f */
[----:B------:R-:W-:-:S04]  /*b410*/  @UP0 USHF.R.U32.HI UR9, URZ, UR13, UR7 ;  /* 0x0000000d3f090299 */ /* 0x000fc80008011607 */
[----:B------:R-:W-:-:S12]  /*b420*/  UIMAD UR6, UR9, UR11, URZ ;  /* 0x0000000b090672a4 */ /* 0x000fd8000f8e023f */
.L_x_3177:
[----:B------:R-:W-:Y:S01]  /*b430*/  ULOP3.LUT UR7, URZ, UR9, URZ, 0x33, !UPT ;  /* 0x000000093f077292 */ /* 0x000fe2000f8e333f */
[----:B------:R-:W-:Y:S01]  /*b440*/  BSSY B6, `(.L_x_3178) ;  /* 0x000029d000067945 */ /* 0x000fe20003800000 */
[----:B------:R-:W-:Y:S01]  /*b450*/  ULDC.64 UR12, c[0x0][0x3f8] ;  /* 0x0000fe00000c7ab9 */ /* 0x000fe20000000a00 */
[----:B------:R-:W-:Y:S01]  /*b460*/  ULDC UR9, c[0x0][0xdac] ;  /* 0x00036b0000097ab9 */ /* 0x000fe20000000800 */
[----:B------:R-:W-:Y:S02]  /*b470*/  UISETP.NE.U32.AND UP0, UPT, UR12, URZ, UPT ;  /* 0x0000003f0c00728c */ /* 0x000fe4000bf05070 */
[----:B------:R-:W-:Y:S02]  /*b480*/  UIADD3 UR7, UR7, UR9, URZ ;  /* 0x0000000907077290 */ /* 0x000fe4000fffe03f */
[----:B------:R-:W-:Y:S02]  /*b490*/  UISETP.NE.AND.EX UP0, UPT, UR13, URZ, UPT, UP0 ;  /* 0x0000003f0d00728c */ /* 0x000fe4000bf05300 */
[----:B------:R-:W-:Y:S01]  /*b4a0*/  USHF.L.U32 UR41, UR7, 0x6, URZ ;  /* 0x0000000607297899 */ /* 0x000fe2000800063f */
[----:B------:R-:W-:Y:S01]  /*b4b0*/  ULDC UR9, c[0x0][0x404] ;  /* 0x0001010000097ab9 */ /* 0x000fe20000000800 */
[----:B------:R-:W-:Y:S01]  /*b4c0*/  ULDC UR12, c[0x0][0x288] ;  /* 0x0000a200000c7ab9 */ /* 0x000fe20000000800 */
[----:B------:R-:W-:-:S02]  /*b4d0*/  USEL UR9, UR9, 0x1, UP0 ;  /* 0x0000000109097887 */ /* 0x000fc40008000000 */
[----:B------:R-:W-:Y:S01]  /*b4e0*/  UIADD3 UR7, UR41, 0x7f, -UR12 ;  /* 0x0000007f29077890 */ /* 0x000fe2000fffe80c */
[----:B------:R-:W-:Y:S02]  /*b4f0*/  ULDC UR11, c[0x0][0xdb8] ;  /* 0x00036e00000b7ab9 */ /* 0x000fe40000000800 */
[----:B------:R-:W-:Y:S01]  /*b500*/  ULDC UR12, c[0x0][0x2e0] ;  /* 0x0000b800000c7ab9 */ /* 0x000fe20000000800 */
[----:B------:R-:W-:Y:S02]  /*b510*/  UISETP.NE.AND UP1, UPT, UR11, 0x1, UPT ;  /* 0x000000010b00788c */ /* 0x000fe4000bf25270 */
[----:B------:R-:W-:Y:S02]  /*b520*/  UIMAD UR13, UR9, UR12, 0x3f ;  /* 0x0000003f090d74a4 */ /* 0x000fe4000f8e020c */
[----:B------:R-:W-:Y:S02]  /*b530*/  UIMAD UR7, UR9, UR12, UR7 ;  /* 0x0000000c090772a4 */ /* 0x000fe4000f8e0207 */
[----:B------:R-:W-:-:S02]  /*b540*/  USHF.R.S32.HI UR12, URZ, 0x1f, UR13 ;  /* 0x0000001f3f0c7899 */ /* 0x000fc4000801140d */
[----:B------:R-:W-:Y:S02]  /*b550*/  USHF.R.S32.HI UR9, URZ, 0x1f, UR7 ;  /* 0x0000001f3f097899 */ /* 0x000fe40008011407 */
[----:B------:R-:W-:Y:S02]  /*b560*/  ULEA.HI UR12, UR12, UR13, URZ, 0x6 ;  /* 0x0000000d0c0c7291 */ /* 0x000fe4000f8f303f */
[----:B------:R-:W-:Y:S02]  /*b570*/  ULEA.HI UR9, UR9, UR7, URZ, 0x6 ;  /* 0x0000000709097291 */ /* 0x000fe4000f8f303f */
[----:B------:R-:W-:Y:S02]  /*b580*/  USHF.R.S32.HI UR12, URZ, 0x6, UR12 ;  /* 0x000000063f0c7899 */ /* 0x000fe4000801140c */
[----:B------:R-:W-:Y:S02]  /*b590*/  USHF.R.S32.HI UR9, URZ, 0x6, UR9 ;  /* 0x000000063f097899 */ /* 0x000fe40008011409 */
[----:B------:R-:W-:-:S02]  /*b5a0*/  UIADD3 UR6, UR10, -UR6, URZ ;  /* 0x800000060a067290 */ /* 0x000fc4000fffe03f */
[----:B------:R-:W-:Y:S01]  /*b5b0*/  UISETP.LT.AND UP0, UPT, UR12, UR9, UPT ;  /* 0x000000090c00728c */ /* 0x000fe2000bf01270 */
[----:B------:R-:W-:-:S03]  /*b5c0*/  ULDC UR10, c[0x0][0xdc4] ;  /* 0x00037100000a7ab9 */ /* 0x000fc60000000800 */
[----:B------:R-:W-:Y:S02]  /*b5d0*/  USEL UR38, UR12, UR9, UP0 ;  /* 0x000000090c267287 */ /* 0x000fe40008000000 */
[----:B------:R-:W-:-:S03]  /*b5e0*/  UIMAD UR8, UR8, UR10, UR6 ;  /* 0x0000000a080872a4 */ /* 0x000fc6000f8e0206 */
[----:B------:R-:W-:Y:S01]  /*b5f0*/  @UP1 ULDC UR6, c[0x0][0xdbc] ;  /* 0x00036f0000061ab9 */ /* 0x000fe20000000800 */
[----:B------:R-:W-:Y:S01]  /*b600*/  ISETP.LT.AND P0, PT, RZ, UR38, PT ;  /* 0x00000026ff007c0c */ /* 0x000fe2000bf01270 */
[----:B------:R-:W-:Y:S01]  /*b610*/  UIMAD.WIDE.U32 UR6, UR8, UR6, URZ ;  /* 0x00000006080672a5 */ /* 0x000fe2000f8e003f */
[----:B------:R-:W-:Y:S01]  /*b620*/  @UP1 ULDC UR10, c[0x0][0xdc0] ;  /* 0x00037000000a1ab9 */ /* 0x000fe20000000800 */
[----:B------:R-:W-:Y:S02]  /*b630*/  UMOV UR43, UR8 ;  /* 0x00000008002b7c82 */ /* 0x000fe40008000000 */
[----:B------:R-:W-:-:S04]  /*b640*/  @UP1 USHF.R.U32.HI UR43, URZ, UR10, UR7 ;  /* 0x0000000a3f2b1299 */ /* 0x000fc80008011607 */
[----:B------:R-:W-:-:S04]  /*b650*/  UIADD3 UR42, -UR43, URZ, URZ ;  /* 0x0000003f2b2a7290 */ /* 0x000fc8000fffe13f */
[----:B------:R-:W-:Y:S01]  /*b660*/  UIMAD UR42, UR11, UR42, UR8 ;  /* 0x0000002a0b2a72a4 */ /* 0x000fe2000f8e0208 */
[----:B------:R-:W-:Y:S11]  /*b670*/  @P0 BRA `(.L_x_3179) ;  /* 0x0000000000400947 */ /* 0x000ff60003800000 */
[----:B------:R-:W-:Y:S01]  /*b680*/  ISETP.NE.AND P0, PT, R19, RZ, PT ;  /* 0x000000ff1300720c */ /* 0x000fe20003f05270 */
[----:B------:R-:W-:-:S12]  /*b690*/  IMAD.MOV.U32 R13, RZ, RZ, R18 ;  /* 0x000000ffff0d7224 */ /* 0x000fd800078e0012 */
        /* <DEDUP_REMOVED lines=14> */
.L_x_3179:
        /* <DEDUP_REMOVED lines=23> */
.L_x_3181:
        /* <DEDUP_REMOVED lines=11> */
[----:B------:R-:W-:Y:S01]  /*b9a0*/  IMAD.U32 R11, RZ, RZ, UR5 ;  /* 0x00000005ff0b7e24 */ /* 0x000fe2000f8e00ff */
[----:B------:R-:W-:Y:S02]  /*b9b0*/  MOV R6, UR8 ;  /* 0x0000000800067c02 */ /* 0x000fe40008000f00 */
[----:B------:R-:W-:-:S02]  /*b9c0*/  MOV R7, UR9 ;  /* 0x0000000900077c02 */ /* 0x000fc40008000f00 */
[----:B------:R-:W-:Y:S02]  /*b9d0*/  MOV R10, UR4 ;  /* 0x00000004000a7c02 */ /* 0x000fe40008000f00 */
[----:B------:R-:W-:Y:S02]  /*b9e0*/  MOV R8, 0x70 ;  /* 0x0000007000087802 */ /* 0x000fe40000000f00 */
[----:B------:R-:W-:Y:S02]  /*b9f0*/  MOV R12, 0x1 ;  /* 0x00000001000c7802 */ /* 0x000fe40000000f00 */
[----:B-1----:R-:W-:-:S07]  /*ba00*/  MOV R13, RZ ;  /* 0x000000ff000d7202 */ /* 0x002fce0000000f00 */
[----:B------:R-:W-:-:S07]  /*ba10*/  LEPC R20, `(.L_x_3183) ;  /* 0x000000001014794e */ /* 0x000fce0000000000 */
[----:B--2---:R-:W-:Y:S05]  /*ba20*/  CALL.ABS.NOINC R2 ;  /* 0x0000000002007343 */ /* 0x004fea0003c00000 */
.L_x_3183:
[----:B------:R-:W-:Y:S01]  /*ba30*/  MOV R2, 0x0 ;  /* 0x0000000000027802 */ /* 0x000fe20000000f00 */
[----:B------:R-:W-:Y:S01]  /*ba40*/  ULDC.64 UR6, c[0x4][0x88] ;  /* 0x0100220000067ab9 */ /* 0x000fe20000000a00 */
[----:B------:R-:W-:Y:S01]  /*ba50*/  ULDC.64 UR8, c[0x4][0x90] ;  /* 0x0100240000087ab9 */ /* 0x000fe20000000a00 */
[----:B------:R-:W-:Y:S01]  /*ba60*/  ULDC.64 UR4, c[0x4][0x18] ;  /* 0x0100060000047ab9 */ /* 0x000fe20000000a00 */
[----:B------:R-:W-:Y:S01]  /*ba70*/  MOV R4, UR6 ;  /* 0x0000000600047c02 */ /* 0x000fe20008000f00 */
[----:B------:R-:W-:Y:S01]  /*ba80*/  IMAD.U32 R5, RZ, RZ, UR7 ;  /* 0x00000007ff057e24 */ /* 0x000fe2000f8e00ff */
[----:B------:R-:W1:Y:S01]  /*ba90*/  LDC.64 R2, c[0x4][R2] ;  /* 0x0100000002027b82 */ /* 0x000e620000000a00 */
[----:B------:R-:W-:Y:S01]  /*baa0*/  MOV R6, UR8 ;  /* 0x0000000800067c02 */ /* 0x000fe20008000f00 */
[----:B------:R-:W-:Y:S01]  /*bab0*/  IMAD.MOV.U32 R8, RZ, RZ, 0x70 ;  /* 0x00000070ff087424 */ /* 0x000fe200078e00ff */
[----:B------:R-:W-:Y:S02]  /*bac0*/  MOV R7, UR9 ;  /* 0x0000000900077c02 */ /* 0x000fe40008000f00 */
[----:B------:R-:W-:-:S02]  /*bad0*/  MOV R10, UR4 ;  /* 0x00000004000a7c02 */ /* 0x000fc40008000f00 */
[----:B------:R-:W-:Y:S02]  /*bae0*/  MOV R11, UR5 ;  /* 0x00000005000b7c02 */ /* 0x000fe40008000f00 */
[----:B------:R-:W-:Y:S02]  /*baf0*/  MOV R12, 0x1 ;  /* 0x00000001000c7802 */ /* 0x000fe40000000f00 */
[----:B------:R-:W-:-:S07]  /*bb00*/  MOV R13, RZ ;  /* 0x000000ff000d7202 */ /* 0x000fce0000000f00 */
[----:B------:R-:W-:-:S07]  /*bb10*/  LEPC R20, `(.L_x_3182) ;  /* 0x000000001014794e */ /* 0x000fce0000000000 */
[----:B-1----:R-:W-:Y:S05]  /*bb20*/  CALL.ABS.NOINC R2 ;  /* 0x0000000002007343 */ /* 0x002fea0003c00000 */
.L_x_3182:
[----:B------:R-:W-:Y:S01]  /*bb30*/  ULDC.64 UR4, c[0x0][0x9f8] ;  /* 0x00027e0000047ab9 */ /* 0x000fe20000000a00 */
[----:B------:R-:W-:Y:S01]  /*bb40*/  MOV R5, UR43 ;  /* 0x0000002b00057c02 */ /* 0x000fe20008000f00 */
[----:B------:R-:W1:Y:S01]  /*bb50*/  LDC R0, c[0x0][0x428] ;  /* 0x00010a00ff007b82 */ /* 0x000e620000000800 */
[----:B------:R-:W-:Y:S02]  /*bb60*/  ISETP.NE.U32.AND P0, PT, RZ, UR4, PT ;  /* 0x00000004ff007c0c */ /* 0x000fe4000bf05070 */
        /* <DEDUP_REMOVED lines=10> */
[----:B------:R-:W-:Y:S01]  /*bc10*/  MOV R10, UR38 ;  /* 0x00000026000a7c02 */ /* 0x000fe20008000f00 */
[----:B--2---:R-:W1:Y:S03]  /*bc20*/  LDC.64 R2, c[0x0][0x3f8] ;  /* 0x0000fe00ff027b82 */ /* 0x004e660000000a00 */
[----:B------:R-:W-:-:S06]  /*bc30*/  IADD3 R10, R10, -0x1, RZ ;  /* 0xffffffff0a0a7810 */ /* 0x000fcc0007ffe0ff */
        /* <DEDUP_REMOVED lines=12> */
.L_x_3236:
[----:B------:R-:W-:Y:S01]  /*bd00*/  UMOV UR4, 0xffffffff ;  /* 0xffffffff00047882 */ /* 0x000fe20000000000 */
[----:B------:R-:W-:Y:S02]  /*bd10*/  SHF.R.S32.HI R7, RZ, 0x1f, R6 ;  /* 0x0000001fff077819 */ /* 0x000fe40000011406 */
[----:B------:R-:W-:Y:S05]  /*bd20*/  BRA.DIV UR4, `(.L_x_3185) ;  /* 0x0000002a043c7947 */ /* 0x000fea000b800000 */
[----:B------:R-:W-:-:S13]  /*bd30*/  ELECT P6, URZ, PT ;  /* 0x00000000003f782f */ /* 0x000fda00038c0000 */
.L_x_3239:
[----:B------:R-:W-:Y:S05]  /*bd40*/  @!P6 BRA `(.L_x_3186) ;  /* 0x0000000000c4e947 */ /* 0x000fea0003800000 */
[----:B------:R-:W-:Y:S01]  /*bd50*/  MOV R4, R6 ;  /* 0x0000000600047202 */ /* 0x000fe20000000f00 */
        /* <DEDUP_REMOVED lines=17> */
[----:B------:R-:W-:-:S05]  /*be70*/  IADD3 R5, -R11, RZ, RZ ;  /* 0x000000ff0b057210 */ /* 0x000fca0007ffe1ff */
[----:B------:R-:W-:-:S07]  /*be80*/  IMAD R10, R12, R5, R10 ;  /* 0x000000050c0a7224 */ /* 0x000fce00078e020a */
.L_x_3187:
[----:B------:R-:W2:Y:S01]  /*be90*/  S2R R5, SR_TID.X ;  /* 0x0000000000057919 */ /* 0x000ea20000002100 */
[----:B-1----:R-:W-:Y:S02]  /*bea0*/  LEA R8, R16, UR37, 0x3 ;  /* 0x0000002510087c11 */ /* 0x002fe4000f8e18ff */
[----:B--2---:R-:W-:Y:S02]  /*beb0*/  LOP3.LUT R9, R5, 0x7f, RZ, 0xc0, !PT ;  /* 0x0000007f05097812 */ /* 0x004fe400078ec0ff */
[----:B------:R-:W-:Y:S02]  /*bec0*/  SHF.L.U32 R5, R17, 0x1f, RZ ;  /* 0x0000001f11057819 */ /* 0x000fe400000006ff */
[----:B------:R-:W-:Y:S02]  /*bed0*/  ISETP.NE.AND P3, PT, R9, RZ, PT ;  /* 0x000000ff0900720c */ /* 0x000fe40003f65270 */
[----:B------:R-:W1:Y:S02]  /*bee0*/  SYNCS.PHASECHK.TRANS64.TRYWAIT P2, [R8+URZ+0x28c40], R5 ;  /* 0x028c4005080075a7 */ /* 0x000e64000804017f */
[----:B-1----:R-:W-:Y:S09]  /*bef0*/  @!P2 BRA `(.L_x_3188) ;  /* 0x0000002400e8a947 */ /* 0x002ff20003800000 */
.L_x_3240:
[----:B------:R-:W-:Y:S05]  /*bf00*/  @P3 BRA `(.L_x_3189) ;  /* 0x0000000000143947 */ /* 0x000fea0003800000 */
[----:B------:R-:W-:Y:S02]  /*bf10*/  ISETP.NE.AND P2, PT, R19, RZ, PT ;  /* 0x000000ff1300720c */ /* 0x000fe40003f45270 */
[----:B-1----:R-:W-:-:S04]  /*bf20*/  MOV R5, 0x2000 ;  /* 0x0000200000057802 */ /* 0x002fc80000000f00 */
[----:B------:R2:W-:Y:S07]  /*bf30*/  SYNCS.ARRIVE.TRANS64 RZ, [R8+URZ+0x28c30], R5 ;  /* 0x028c300508ff79a7 */ /* 0x0005ee000800003f */
[----:B------:R-:W-:Y:S05]  /*bf40*/  @!P2 BRA `(.L_x_3189) ;  /* 0x000000000004a947 */ /* 0x000fea0003800000 */
[----:B------:R-:W-:Y:S01]  /*bf50*/  BPT.TRAP 0x1 ;  /* 0x000000040000795c */ /* 0x000fe20000300000 */
.L_x_3189:
        /* <DEDUP_REMOVED lines=16> */
.L_x_3186:
        /* <DEDUP_REMOVED lines=9> */
[----:B-12---:R-:W-:Y:S01]  /*c0f0*/  @P2 MOV R5, 0x2000 ;  /* 0x0000200000052802 */ /* 0x006fe20000000f00 */
        /* <DEDUP_REMOVED lines=8> */
[----:B-1----:R-:W-:Y:S01]  /*c180*/  IMAD.U32 R5, RZ, RZ, UR4 ;  /* 0x00000004ff057e24 */ /* 0x002fe2000f8e00ff */
[----:B------:R-:W-:-:S02]  /*c190*/  UMOV UR4, 0x0 ;  /* 0x0000000000047882 */ /* 0x000fc40000000000 */
[----:B------:R1:W-:Y:S02]  /*c1a0*/  UTMALDG.4D [UR8], [UR6], desc[UR4] ;  /* 0x00000408060075b4 */ /* 0x0003e40008019000 */
[----:B------:R-:W-:-:S04]  /*c1b0*/  SHF.L.U32 R5, R5, 0x1f, RZ ;  /* 0x0000001f05057819 */ /* 0x000fc800000006ff */
[----:B------:R-:W2:Y:S02]  /*c1c0*/  SYNCS.PHASECHK.TRANS64.TRYWAIT P2, [UR37+0x28c20], R5 ;  /* 0x028c2005ff0075a7 */ /* 0x000ea40008040165 */
[----:B-12---:R-:W-:Y:S05]  /*c1d0*/  @!P2 BRA `(.L_x_3190) ;  /* 0x000000240044a947 */ /* 0x006fea0003800000 */
.L_x_3241:
[----:B------:R-:W-:Y:S01]  /*c1e0*/  ULDC.64 UR4, c[0x0][0x408] ;  /* 0x0001020000047ab9 */ /* 0x000fe20000000a00 */
[----:B------:R-:W-:Y:S04]  /*c1f0*/  BSSY B0, `(.L_x_3191) ;  /* 0x0000042000007945 */ /* 0x000fe80003800000 */
[----:B------:R-:W-:Y:S05]  /*c200*/  @!P6 BRA `(.L_x_3192) ;  /* 0x000000040000e947 */ /* 0x000fea0003800000 */
[----:B-1----:R-:W1:Y:S01]  /*c210*/  S2R R8, SR_TID.X ;  /* 0x0000000000087919 */ /* 0x002e620000002100 */
[----:B------:R-:W-:Y:S02]  /*c220*/  SHF.L.U32 R5, R17, 0x1f, RZ ;  /* 0x0000001f11057819 */ /* 0x000fe400000006ff */
[----:B-1----:R-:W-:Y:S02]  /*c230*/  LOP3.LUT R9, R8, 0x7f, RZ, 0xc0, !PT ;  /* 0x0000007f08097812 */ /* 0x002fe400078ec0ff */
[----:B------:R-:W-:Y:S02]  /*c240*/  LEA R8, R16, UR37, 0x3 ;  /* 0x0000002510087c11 */ /* 0x000fe4000f8e18ff */
[----:B------:R-:W-:Y:S02]  /*c250*/  ISETP.NE.AND P3, PT, R9, RZ, PT ;  /* 0x000000ff0900720c */ /* 0x000fe40003f65270 */
[----:B------:R-:W1:Y:S02]  /*c260*/  SYNCS.PHASECHK.TRANS64.TRYWAIT P2, [R8+URZ+0x28c60], R5 ;  /* 0x028c6005080075a7 */ /* 0x000e64000804017f */
[----:B-1----:R-:W-:Y:S09]  /*c270*/  @!P2 BRA `(.L_x_3193) ;  /* 0x000000240034a947 */ /* 0x002ff20003800000 */
.L_x_3242:
[----:B------:R-:W-:Y:S05]  /*c280*/  @P3 BRA `(.L_x_3194) ;  /* 0x0000000000143947 */ /* 0x000fea0003800000 */
[----:B------:R-:W-:Y:S02]  /*c290*/  ISETP.NE.AND P2, PT, R19, RZ, PT ;  /* 0x000000ff1300720c */ /* 0x000fe40003f45270 */
[----:B-1----:R-:W-:-:S04]  /*c2a0*/  MOV R5, 0x10000 ;  /* 0x0001000000057802 */ /* 0x002fc80000000f00 */
[----:B------:R2:W-:Y:S07]  /*c2b0*/  SYNCS.ARRIVE.TRANS64 RZ, [R8+URZ+0x28c50], R5 ;  /* 0x028c500508ff79a7 */ /* 0x0005ee000800003f */
[----:B------:R-:W-:Y:S05]  /*c2c0*/  @!P2 BRA `(.L_x_3194) ;  /* 0x000000000004a947 */ /* 0x000fea0003800000 */
[----:B------:R-:W-:Y:S01]  /*c2d0*/  BPT.TRAP 0x1 ;  /* 0x000000040000795c */ /* 0x000fe20000300000 */
.L_x_3194:
        /* <DEDUP_REMOVED lines=51> */
.L_x_3192:
[----:B------:R-:W-:Y:S05]  /*c610*/  BSYNC B0 ;  /* 0x0000000000007941 */ /* 0x000fea0003800000 */
.L_x_3191:
[----:B------:R-:W-:-:S06]  /*c620*/  UISETP.GE.AND UP0, UPT, UR38, 0x2, UPT ;  /* 0x000000022600788c */ /* 0x000fcc000bf06270 */
[----:B------:R-:W-:-:S13]  /*c630*/  PLOP3.LUT P2, PT, PT, PT, UP0, 0x80, 0x0 ;  /* 0x000000000000781c */ /* 0x000fda0003f4f008 */
[----:B------:R-:W-:Y:S05]  /*c640*/  @!P2 BRA `(.L_x_3195) ;  /* 0x00000014009ca947 */ /* 0x000fea0003800000 */
[----:B------:R-:W-:Y:S02]  /*c650*/  ULOP3.LUT UR6, UR38, 0x1, URZ, 0xc0, !UPT ;  /* 0x0000000126067892 */ /* 0x000fe4000f8ec03f */
[----:B------:R-:W-:Y:S02]  /*c660*/  MOV R9, UR38 ;  /* 0x0000002600097c02 */ /* 0x000fe40008000f00 */
[----:B------:R-:W-:Y:S02]  /*c670*/  UISETP.NE.U32.AND UP0, UPT, UR6, 0x1, UPT ;  /* 0x000000010600788c */ /* 0x000fe4000bf05070 */
[----:B------:R-:W-:-:S04]  /*c680*/  IADD3 R9, R9, -0x2, RZ ;  /* 0xfffffffe09097810 */ /* 0x000fc80007ffe0ff */
[----:B-12---:R-:W-:Y:S02]  /*c690*/  MOV R8, R9 ;  /* 0x0000000900087202 */ /* 0x006fe40000000f00 */
[----:B------:R-:W-:-:S13]  /*c6a0*/  PLOP3.LUT P2, PT, PT, PT, UP0, 0x80, 0x0 ;  /* 0x000000000000781c */ /* 0x000fda0003f4f008 */
[----:B------:R-:W-:Y:S05]  /*c6b0*/  @!P2 BRA `(.L_x_3196) ;  /* 0x0000000400d0a947 */ /* 0x000fea0003800000 */
[----:B------:R-:W-:Y:S01]  /*c6c0*/  VIADD R16, R16, 0x1 ;  /* 0x0000000110107836 */ /* 0x000fe20000000000 */
[----:B------:R-:W-:Y:S04]  /*c6d0*/  BSSY B0, `(.L_x_3197) ;  /* 0x0000070000007945 */ /* 0x000fe80003800000 */
[----:B------:R-:W-:-:S04]  /*c6e0*/  ISETP.NE.AND P2, PT, R16, 0x2, PT ;  /* 0x000000021000780c */ /* 0x000fc80003f45270 */
[----:B------:R-:W-:Y:S02]  /*c6f0*/  SEL R8, RZ, 0x1, P2 ;  /* 0x00000001ff087807 */ /* 0x000fe40001000000 */
[----:B------:R-:W-:Y:S02]  /*c700*/  SEL R16, R16, RZ, P2 ;  /* 0x000000ff10107207 */ /* 0x000fe40001000000 */
[----:B------:R-:W-:Y:S01]  /*c710*/  LOP3.LUT R17, R17, R8, RZ, 0x3c, !PT ;  /* 0x0000000811117212 */ /* 0x000fe200078e3cff */
[----:B------:R-:W-:Y:S06]  /*c720*/  @!P6 BRA `(.L_x_3198) ;  /* 0x0000000400a8e947 */ /* 0x000fec0003800000 */
        /* <DEDUP_REMOVED lines=11> */
[----:B------:R-:W-:Y:S02]  /*c7e0*/  SHF.R.S32.HI R5, RZ, 0x1f, R10 ;  /* 0x0000001fff057819 */ /* 0x000fe4000001140a */
[----:B------:R-:W-:-:S05]  /*c7f0*/  MOV R4, R10 ;  /* 0x0000000a00047202 */ /* 0x000fca0000000f00 */
[----:B------:R-:W-:-:S03]  /*c800*/  IMAD.WIDE.U32 R4, R6, UR6, R4 ;  /* 0x0000000606047c25 */ /* 0x000fc6000f8e0004 */
[----:B------:R-:W-:Y:S02]  /*c810*/  LEA R2, P2, R4, R2, 0x2 ;  /* 0x0000000204027211 */ /* 0x000fe400078410ff */
[----:B------:R-:W-:-:S04]  /*c820*/  IADD3 R5, R11, R5, RZ ;  /* 0x000000050b057210 */ /* 0x000fc80007ffe0ff */
[----:B------:R-:W-:-:S05]  /*c830*/  LEA.HI.X R3, R4, R3, R5, 0x2, P2 ;  /* 0x0000000304037211 */ /* 0x000fca00010f1405 */
[----:B------:R1:W5:Y:S01]  /*c840*/  LDG.E R4, desc[UR50][R2.64] ;  /* 0x0000003202047981 */ /* 0x000362000c1e1900 */
[----:B------:R-:W-:-:S04]  /*c850*/  IMAD.MOV R5, RZ, RZ, -R10 ;  /* 0x000000ffff057224 */ /* 0x000fc800078e0a0a */
[----:B------:R-:W-:-:S07]  /*c860*/  IMAD R8, R8, R5, R9 ;  /* 0x0000000508087224 */ /* 0x000fce00078e0209 */
.L_x_3199:
[----:B-1----:R-:W1:Y:S01]  /*c870*/  S2R R2, SR_TID.X ;  /* 0x0000000000027919 */ /* 0x002e620000002100 */
[----:B------:R-:W-:Y:S02]  /*c880*/  SHF.L.U32 R3, R17, 0x1f, RZ ;  /* 0x0000001f11037819 */ /* 0x000fe400000006ff */
[----:B-1----:R-:W-:Y:S02]  /*c890*/  LOP3.LUT R5, R2, 0x7f, RZ, 0xc0, !PT ;  /* 0x0000007f02057812 */ /* 0x002fe400078ec0ff */
[----:B------:R-:W-:Y:S02]  /*c8a0*/  LEA R2, R16, UR37, 0x3 ;  /* 0x0000002510027c11 */ /* 0x000fe4000f8e18ff */
[----:B------:R-:W-:Y:S02]  /*c8b0*/  ISETP.NE.AND P2, PT, R5, RZ, PT ;  /* 0x000000ff0500720c */ /* 0x000fe40003f45270 */
[----:B------:R-:W1:Y:S02]  /*c8c0*/  SYNCS.PHASECHK.TRANS64.TRYWAIT P3, [R2+URZ+0x28c40], R3 ;  /* 0x028c4003020075a7 */ /* 0x000e64000806017f */
[----:B-1----:R-:W-:Y:S09]  /*c8d0*/  @!P3 BRA `(.L_x_3200) ;  /* 0x0000001c00b0b947 */ /* 0x002ff20003800000 */
.L_x_3243:
[----:B------:R-:W-:Y:S05]  /*c8e0*/  @P2 BRA `(.L_x_3201) ;  /* 0x0000000000142947 */ /* 0x000fea0003800000 */
[----:B------:R-:W-:Y:S02]  /*c8f0*/  ISETP.NE.AND P3, PT, R19, RZ, PT ;  /* 0x000000ff1300720c */ /* 0x000fe40003f65270 */
[----:B------:R-:W-:-:S04]  /*c900*/  MOV R5, 0x2000 ;  /* 0x0000200000057802 */ /* 0x000fc80000000f00 */
[----:B------:R2:W-:Y:S07]  /*c910*/  SYNCS.ARRIVE.TRANS64 RZ, [R2+URZ+0x28c30], R5 ;  /* 0x028c300502ff79a7 */ /* 0x0005ee000800003f */
[----:B------:R-:W-:Y:S05]  /*c920*/  @!P3 BRA `(.L_x_3201) ;  /* 0x000000000004b947 */ /* 0x000fea0003800000 */
[----:B------:R-:W-:Y:S01]  /*c930*/  BPT.TRAP 0x1 ;  /* 0x000000040000795c */ /* 0x000fe20000300000 */
.L_x_3201:
[----:B------:R-:W-:Y:S01]  /*c940*/  R2UR UR8, R16 ;  /* 0x00000000100872ca */ /* 0x000fe200000e0000 */
[----:B------:R-:W-:Y:S01]  /*c950*/  UIADD3 UR6, UP0, UR46, 0x370, URZ ;  /* 0x000003702e067890 */ /* 0x000fe2000ff1e03f */
[----:B------:R-:W-:Y:S01]  /*c960*/  R2UR UR9, R2 ;  /* 0x00000000020972ca */ /* 0x000fe200000e0000 */
[----:B------:R-:W-:Y:S01]  /*c970*/  UMOV UR14, 0x0 ;  /* 0x00000000000e7882 */ /* 0x000fe20000000000 */
[----:B--2---:R-:W-:Y:S01]  /*c980*/  SHF.L.U32 R5, R8, 0x6, RZ ;  /* 0x0000000608057819 */ /* 0x004fe200000006ff */
        /* <DEDUP_REMOVED lines=10> */
[----:B------:R-:W3:Y:S02]  /*ca30*/  SYNCS.PHASECHK.TRANS64.TRYWAIT P3, [R2+URZ+0x28c60], R3 ;  /* 0x028c6003020075a7 */ /* 0x000ee4000806017f */
[----:B--23--:R-:W-:Y:S05]  /*ca40*/  @!P3 BRA `(.L_x_3202) ;  /* 0x0000001c0068b947 */ /* 0x00cfea0003800000 */
.L_x_3244:
[----:B------:R-:W-:Y:S05]  /*ca50*/  @P2 BRA `(.L_x_3203) ;  /* 0x0000000000142947 */ /* 0x000fea0003800000 */
[----:B------:R-:W-:Y:S02]  /*ca60*/  ISETP.NE.AND P2, PT, R19, RZ, PT ;  /* 0x000000ff1300720c */ /* 0x000fe40003f45270 */
[----:B-12---:R-:W-:-:S04]  /*ca70*/  MOV R3, 0x10000 ;  /* 0x0001000000037802 */ /* 0x006fc80000000f00 */
[----:B------:R3:W-:Y:S07]  /*ca80*/  SYNCS.ARRIVE.TRANS64 RZ, [R2+URZ+0x28c50], R3 ;  /* 0x028c500302ff79a7 */ /* 0x0007ee000800003f */
[----:B------:R-:W-:Y:S05]  /*ca90*/  @!P2 BRA `(.L_x_3203) ;  /* 0x000000000004a947 */ /* 0x000fea0003800000 */
[----:B------:R-:W-:Y:S01]  /*caa0*/  BPT.TRAP 0x1 ;  /* 0x000000040000795c */ /* 0x000fe20000300000 */
.L_x_3203:
        /* <DEDUP_REMOVED lines=50> */
.L_x_3198:
[----:B------:R-:W-:Y:S05]  /*cdd0*/  BSYNC B0 ;  /* 0x0000000000007941 */ /* 0x000fea0003800000 */
.L_x_3197:
[----:B------:R-:W-:-:S06]  /*cde0*/  UIADD3 UR6, UR38, -0x3, URZ ;  /* 0xfffffffd26067890 */ /* 0x000fcc000fffe03f */
[----:B------:R-:W-:-:S07]  /*cdf0*/  MOV R8, UR6 ;  /* 0x0000000600087c02 */ /* 0x000fce0008000f00 */
.L_x_3196:
[----:B------:R-:W-:Y:S01]  /*ce00*/  ISETP.NE.AND P2, PT, R9, RZ, PT ;  /* 0x000000ff0900720c */ /* 0x000fe20003f45270 */
[----:B------:R-:W-:-:S12]  /*ce10*/  BSSY B0, `(.L_x_3195) ;  /* 0x00000ea000007945 */ /* 0x000fd80003800000 */
[----:B------:R-:W-:Y:S05]  /*ce20*/  @!P2 BRA `(.L_x_3204) ;  /* 0x0000000c00a0a947 */ /* 0x000fea0003800000 */
.L_x_3219:
        /* <DEDUP_REMOVED lines=11> */
[----:B------:R-:W-:Y:S01]  /*cee0*/  MOV R11, R8 ;  /* 0x00000008000b7202 */ /* 0x000fe20000000f00 */
[----:B------:R-:W-:-:S04]  /*cef0*/  IMAD R13, R7, UR4, RZ ;  /* 0x00000004070d7c24 */ /* 0x000fc8000f8e02ff */
[----:B------:R-:W-:Y:S02]  /*cf00*/  IMAD R13, R6, UR5, R13 ;  /* 0x00000005060d7c24 */ /* 0x000fe4000f8e020d */
[----:B------:R-:W2:Y:S01]  /*cf10*/  LDC.64 R4, c[0x0][0x3f8] ;  /* 0x0000fe00ff047b82 */ /* 0x000ea20000000a00 */
[----:B-1----:R-:W-:-:S13]  /*cf20*/  ISETP.NE.AND P2, PT, R10, 0x1, PT ;  /* 0x000000010a00780c */ /* 0x002fda0003f45270 */
[----:B------:R-:W1:Y:S02]  /*cf30*/  @P2 LDC.64 R2, c[0x0][0x420] ;  /* 0x00010800ff022b82 */ /* 0x000e640000000a00 */
[----:B-1----:R-:W-:-:S05]  /*cf40*/  @P2 IMAD.HI.U32 R2, R8, R2, RZ ;  /* 0x0000000208022227 */ /* 0x002fca00078e00ff */
[----:B------:R-:W-:-:S04]  /*cf50*/  @P2 SHF.R.U32.HI R11, RZ, R3, R2 ;  /* 0x00000003ff0b2219 */ /* 0x000fc80000011602 */
[----:B------:R-:W-:Y:S02]  /*cf60*/  SHF.R.S32.HI R3, RZ, 0x1f, R11 ;  /* 0x0000001fff037819 */ /* 0x000fe4000001140b */
[----:B------:R-:W-:-:S05]  /*cf70*/  MOV R2, R11 ;  /* 0x0000000b00027202 */ /* 0x000fca0000000f00 */
[----:B------:R-:W-:-:S05]  /*cf80*/  IMAD.WIDE.U32 R2, R6, UR4, R2 ;  /* 0x0000000406027c25 */ /* 0x000fca000f8e0002 */
[----:B------:R-:W-:Y:S02]  /*cf90*/  IADD3 R3, R13, R3, RZ ;  /* 0x000000030d037210 */ /* 0x000fe40007ffe0ff */
[----:B--2---:R-:W-:-:S04]  /*cfa0*/  LEA R4, P2, R2, R4, 0x2 ;  /* 0x0000000402047211 */ /* 0x004fc800078410ff */
[----:B------:R-:W-:-:S05]  /*cfb0*/  LEA.HI.X R5, R2, R5, R3, 0x2, P2 ;  /* 0x0000000502057211 */ /* 0x000fca00010f1403 */
[----:B------:R1:W5:Y:S01]  /*cfc0*/  LDG.E R4, desc[UR50][R4.64] ;  /* 0x0000003204047981 */ /* 0x000362000c1e1900 */
[----:B------:R-:W-:-:S04]  /*cfd0*/  IMAD.MOV R3, RZ, RZ, -R11 ;  /* 0x000000ffff037224 */ /* 0x000fc800078e0a0b */
[----:B------:R-:W-:-:S07]  /*cfe0*/  IMAD R10, R10, R3, R8 ;  /* 0x000000030a0a7224 */ /* 0x000fce00078e0208 */
.L_x_3207:
[----:B------:R-:W1:Y:S01]  /*cff0*/  S2R R2, SR_TID.X ;  /* 0x0000000000027919 */ /* 0x000e620000002100 */
[----:B------:R-:W-:Y:S02]  /*d000*/  LEA R3, R9, UR37, 0x3 ;  /* 0x0000002509037c11 */ /* 0x000fe4000f8e18ff */
[----:B-1----:R-:W-:Y:S02]  /*d010*/  LOP3.LUT R5, R2, 0x7f, RZ, 0xc0, !PT ;  /* 0x0000007f02057812 */ /* 0x002fe400078ec0ff */
[----:B------:R-:W-:Y:S02]  /*d020*/  SHF.L.U32 R2, R17, 0x1f, RZ ;  /* 0x0000001f11027819 */ /* 0x000fe400000006ff */
[----:B------:R-:W-:Y:S02]  /*d030*/  ISETP.NE.AND P2, PT, R5, RZ, PT ;  /* 0x000000ff0500720c */ /* 0x000fe40003f45270 */
[----:B------:R-:W1:Y:S02]  /*d040*/  SYNCS.PHASECHK.TRANS64.TRYWAIT P3, [R3+URZ+0x28c40], R2 ;  /* 0x028c4002030075a7 */ /* 0x000e64000806017f */
[----:B-1----:R-:W-:Y:S09]  /*d050*/  @!P3 BRA `(.L_x_3208) ;  /* 0x0000001400f8b947 */ /* 0x002ff20003800000 */
.L_x_3245:
[----:B------:R-:W-:Y:S05]  /*d060*/  @P2 BRA `(.L_x_3209) ;  /* 0x0000000000142947 */ /* 0x000fea0003800000 */
[----:B------:R-:W-:Y:S02]  /*d070*/  ISETP.NE.AND P3, PT, R19, RZ, PT ;  /* 0x000000ff1300720c */ /* 0x000fe40003f65270 */
[----:B------:R-:W-:-:S04]  /*d080*/  MOV R12, 0x2000 ;  /* 0x00002000000c7802 */ /* 0x000fc80000000f00 */
[----:B------:R2:W-:Y:S07]  /*d090*/  SYNCS.ARRIVE.TRANS64 RZ, [R3+URZ+0x28c30], R12 ;  /* 0x028c300c03ff79a7 */ /* 0x0005ee000800003f */
[----:B------:R-:W-:Y:S05]  /*d0a0*/  @!P3 BRA `(.L_x_3209) ;  /* 0x000000000004b947 */ /* 0x000fea0003800000 */
[----:B------:R-:W-:Y:S01]  /*d0b0*/  BPT.TRAP 0x1 ;  /* 0x000000040000795c */ /* 0x000fe20000300000 */
.L_x_3209:
        /* <DEDUP_REMOVED lines=17> */
.L_x_3246:
[----:B------:R-:W-:Y:S05]  /*d1d0*/  @P2 BRA `(.L_x_3211) ;  /* 0x0000000000142947 */ /* 0x000fea0003800000 */
[----:B------:R-:W-:Y:S02]  /*d1e0*/  ISETP.NE.AND P2, PT, R19, RZ, PT ;  /* 0x000000ff1300720c */ /* 0x000fe40003f45270 */
[----:B-1-3--:R-:W-:-:S04]  /*d1f0*/  MOV R2, 0x10000 ;  /* 0x0001000000027802 */ /* 0x00afc80000000f00 */
[----:B------:R4:W-:Y:S07]  /*d200*/  SYNCS.ARRIVE.TRANS64 RZ, [R3+URZ+0x28c50], R2 ;  /* 0x028c500203ff79a7 */ /* 0x0009ee000800003f */
[----:B------:R-:W-:Y:S05]  /*d210*/  @!P2 BRA `(.L_x_3211) ;  /* 0x000000000004a947 */ /* 0x000fea0003800000 */
[----:B------:R-:W-:Y:S01]  /*d220*/  BPT.TRAP 0x1 ;  /* 0x000000040000795c */ /* 0x000fe20000300000 */
.L_x_3211:
        /* <DEDUP_REMOVED lines=50> */
.L_x_3206:
[----:B------:R-:W-:Y:S05]  /*d550*/  BSYNC B1 ;  /* 0x0000000000017941 */ /* 0x000fea0003800000 */
.L_x_3205:
[----:B------:R-:W-:Y:S01]  /*d560*/  IADD3 R9, R9, 0x1, RZ ;  /* 0x0000000109097810 */ /* 0x000fe20007ffe0ff */
[----:B------:R-:W-:Y:S03]  /*d570*/  BSSY B1, `(.L_x_3212) ;  /* 0x0000070000017945 */ /* 0x000fe60003800000 */
[----:B------:R-:W-:-:S04]  /*d580*/  ISETP.NE.AND P2, PT, R9, 0x2, PT ;  /* 0x000000020900780c */ /* 0x000fc80003f45270 */
[----:B---34-:R-:W-:Y:S02]  /*d590*/  SEL R2, RZ, 0x1, P2 ;  /* 0x00000001ff027807 */ /* 0x018fe40001000000 */
[----:B------:R-:W-:Y:S02]  /*d5a0*/  SEL R16, R9, RZ, P2 ;  /* 0x000000ff09107207 */ /* 0x000fe40001000000 */
[----:B------:R-:W-:Y:S01]  /*d5b0*/  LOP3.LUT R17, R17, R2, RZ, 0x3c, !PT ;  /* 0x0000000211117212 */ /* 0x000fe200078e3cff */
[----:B------:R-:W-:Y:S06]  /*d5c0*/  @!P6 BRA `(.L_x_3213) ;  /* 0x0000000400a8e947 */ /* 0x000fec0003800000 */
[----:B------:R-:W-:Y:S01]  /*d5d0*/  VIADD R10, R8, 0xffffffff ;  /* 0xffffffff080a7836 */ /* 0x000fe20000000000 */
[----:B------:R-:W-:Y:S06]  /*d5e0*/  @!P0 BRA `(.L_x_3214) ;  /* 0x0000000000488947 */ /* 0x000fec0003800000 */
[----:B------:R-:W1:Y:S01]  /*d5f0*/  LDC R9, c[0x0][0x41c] ;  /* 0x00010700ff097b82 */ /* 0x000e620000000800 */
[----:B------:R-:W-:Y:S01]  /*d600*/  MOV R11, R10 ;  /* 0x0000000a000b7202 */ /* 0x000fe20000000f00 */
[----:B------:R-:W-:-:S04]  /*d610*/  IMAD R13, R7, UR4, RZ ;  /* 0x00000004070d7c24 */ /* 0x000fc8000f8e02ff */
[----:B------:R-:W-:Y:S02]  /*d620*/  IMAD R13, R6, UR5, R13 ;  /* 0x00000005060d7c24 */ /* 0x000fe4000f8e020d */
[----:B------:R-:W3:Y:S01]  /*d630*/  LDC.64 R4, c[0x0][0x3f8] ;  /* 0x0000fe00ff047b82 */ /* 0x000ee20000000a00 */
[----:B-1----:R-:W-:-:S13]  /*d640*/  ISETP.NE.AND P2, PT, R9, 0x1, PT ;  /* 0x000000010900780c */ /* 0x002fda0003f45270 */
[----:B--2---:R-:W1:Y:S02]  /*d650*/  @P2 LDC.64 R2, c[0x0][0x420] ;  /* 0x00010800ff022b82 */ /* 0x004e640000000a00 */
[----:B-1----:R-:W-:-:S05]  /*d660*/  @P2 IMAD.HI.U32 R2, R10, R2, RZ ;  /* 0x000000020a022227 */ /* 0x002fca00078e00ff */
[----:B------:R-:W-:-:S04]  /*d670*/  @P2 SHF.R.U32.HI R11, RZ, R3, R2 ;  /* 0x00000003ff0b2219 */ /* 0x000fc80000011602 */
[----:B------:R-:W-:Y:S02]  /*d680*/  SHF.R.S32.HI R3, RZ, 0x1f, R11 ;  /* 0x0000001fff037819 */ /* 0x000fe4000001140b */
[----:B------:R-:W-:-:S05]  /*d690*/  MOV R2, R11 ;  /* 0x0000000b00027202 */ /* 0x000fca0000000f00 */
[----:B------:R-:W-:-:S05]  /*d6a0*/  IMAD.WIDE.U32 R2, R6, UR4, R2 ;  /* 0x0000000406027c25 */ /* 0x000fca000f8e0002 */
[----:B------:R-:W-:Y:S02]  /*d6b0*/  IADD3 R3, R13, R3, RZ ;  /* 0x000000030d037210 */ /* 0x000fe40007ffe0ff */
[----:B---3--:R-:W-:-:S04]  /*d6c0*/  LEA R4, P2, R2, R4, 0x2 ;  /* 0x0000000402047211 */ /* 0x008fc800078410ff */
[----:B------:R-:W-:-:S05]  /*d6d0*/  LEA.HI.X R5, R2, R5, R3, 0x2, P2 ;  /* 0x0000000502057211 */ /* 0x000fca00010f1403 */
[----:B------:R1:W5:Y:S01]  /*d6e0*/  LDG.E R4, desc[UR50][R4.64] ;  /* 0x0000003204047981 */ /* 0x000362000c1e1900 */
[----:B------:R-:W-:-:S05]  /*d6f0*/  IADD3 R2, -R11, RZ, RZ ;  /* 0x000000ff0b027210 */ /* 0x000fca0007ffe1ff */
[----:B------:R-:W-:-:S07]  /*d700*/  IMAD R10, R9, R2, R10 ;  /* 0x00000002090a7224 */ /* 0x000fce00078e020a */
.L_x_3214:
[----:B------:R-:W1:Y:S01]  /*d710*/  S2R R2, SR_TID.X ;  /* 0x0000000000027919 */ /* 0x000e620000002100 */
[----:B--2---:R-:W-:Y:S02]  /*d720*/  SHF.L.U32 R3, R17, 0x1f, RZ ;  /* 0x0000001f11037819 */ /* 0x004fe400000006ff */
[----:B-1----:R-:W-:Y:S02]  /*d730*/  LOP3.LUT R5, R2, 0x7f, RZ, 0xc0, !PT ;  /* 0x0000007f02057812 */ /* 0x002fe400078ec0ff */
[----:B------:R-:W-:Y:S02]  /*d740*/  LEA R2, R16, UR37, 0x3 ;  /* 0x0000002510027c11 */ /* 0x000fe4000f8e18ff */
[----:B------:R-:W-:Y:S02]  /*d750*/  ISETP.NE.AND P2, PT, R5, RZ, PT ;  /* 0x000000ff0500720c */ /* 0x000fe40003f45270 */
[----:B------:R-:W1:Y:S02]  /*d760*/  SYNCS.PHASECHK.TRANS64.TRYWAIT P3, [R2+URZ+0x28c40], R3 ;  /* 0x028c4003020075a7 */ /* 0x000e64000806017f */
[----:B-1----:R-:W-:Y:S09]  /*d770*/  @!P3 BRA `(.L_x_3215) ;  /* 0x000000100058b947 */ /* 0x002ff20003800000 */
.L_x_3247:
[----:B------:R-:W-:Y:S05]  /*d780*/  @P2 BRA `(.L_x_3216) ;  /* 0x0000000000142947 */ /* 0x000fea0003800000 */
[----:B------:R-:W-:Y:S01]  /*d790*/  ISETP.NE.AND P3, PT, R19, RZ, PT ;  /* 0x000000ff1300720c */ /* 0x000fe20003f65270 */
[----:B------:R-:W-:-:S04]  /*d7a0*/  IMAD.MOV.U32 R5, RZ, RZ, 0x2000 ;  /* 0x00002000ff057424 */ /* 0x000fc800078e00ff */
[----:B------:R2:W-:Y:S08]  /*d7b0*/  SYNCS.ARRIVE.TRANS64 RZ, [R2+URZ+0x28c30], R5 ;  /* 0x028c300502ff79a7 */ /* 0x0005f0000800003f */
[----:B------:R-:W-:Y:S05]  /*d7c0*/  @!P3 BRA `(.L_x_3216) ;  /* 0x000000000004b947 */ /* 0x000fea0003800000 */
[----:B------:R-:W-:Y:S01]  /*d7d0*/  BPT.TRAP 0x1 ;  /* 0x000000040000795c */ /* 0x000fe20000300000 */
.L_x_3216:
        /* <DEDUP_REMOVED lines=17> */
.L_x_3248:
[----:B------:R-:W-:Y:S05]  /*d8f0*/  @P2 BRA `(.L_x_3218) ;  /* 0x0000000000142947 */ /* 0x000fea0003800000 */
[----:B------:R-:W-:Y:S02]  /*d900*/  ISETP.NE.AND P2, PT, R19, RZ, PT ;  /* 0x000000ff1300720c */ /* 0x000fe40003f45270 */
[----:B-1-3--:R-:W-:-:S04]  /*d910*/  MOV R3, 0x10000 ;  /* 0x0001000000037802 */ /* 0x00afc80000000f00 */
[----:B------:R4:W-:Y:S07]  /*d920*/  SYNCS.ARRIVE.TRANS64 RZ, [R2+URZ+0x28c50], R3 ;  /* 0x028c500302ff79a7 */ /* 0x0009ee000800003f */
[----:B------:R-:W-:Y:S05]  /*d930*/  @!P2 BRA `(.L_x_3218) ;  /* 0x000000000004a947 */ /* 0x000fea0003800000 */
[----:B------:R-:W-:Y:S01]  /*d940*/  BPT.TRAP 0x1 ;  /* 0x000000040000795c */ /* 0x000fe20000300000 */
.L_x_3218:
        /* <DEDUP_REMOVED lines=50> */
.L_x_3213:
[----:B------:R-:W-:Y:S05]  /*dc70*/  BSYNC B1 ;  /* 0x0000000000017941 */ /* 0x000fea0003800000 */
.L_x_3212:
[C---:B------:R-:W-:Y:S02]  /*dc80*/  ISETP.GT.AND P2, PT, R8.reuse, 0x1, PT ;  /* 0x000000010800780c */ /* 0x040fe40003f44270 */
[----:B------:R-:W-:-:S11]  /*dc90*/  IADD3 R8, R8, -0x2, RZ ;  /* 0xfffffffe08087810 */ /* 0x000fd60007ffe0ff */
[----:B------:R-:W-:Y:S05]  /*dca0*/  @P2 BRA `(.L_x_3219) ;  /* 0xfffffff000602947 */ /* 0x000fea000383ffff */
.L_x_3204:
[----:B------:R-:W-:Y:S05]  /*dcb0*/  BSYNC B0 ;  /* 0x0000000000007941 */ /* 0x000fea0003800000 */
.L_x_3195:
        /* <DEDUP_REMOVED lines=18> */
.L_x_3221:
[----:B------:R-:W-:Y:S05]  /*dde0*/  BSYNC B0 ;  /* 0x0000000000007941 */ /* 0x000fea0003800000 */
.L_x_3220:
[----:B------:R-:W-:Y:S01]  /*ddf0*/  SEL R16, R16, RZ, P0 ;  /* 0x000000ff10107207 */ /* 0x000fe20000000000 */
[----:B------:R-:W-:-:S07]  /*de00*/  IMAD.MOV.U32 R13, RZ, RZ, R18 ;  /* 0x000000ffff0d7224 */ /* 0x000fce00078e0012 */
.L_x_3180:
[----:B------:R-:W-:Y:S05]  /*de10*/  BSYNC B6 ;  /* 0x0000000000067941 */ /* 0x000fea0003800000 */
.L_x_3178:
[----:B------:R-:W-:-:S03]  /*de20*/  UMOV UR6, 0xffffffff ;  /* 0xffffffff00067882 */ /* 0x000fc60000000000 */
[----:B------:R-:W-:Y:S05]  /*de30*/  BRA.DIV UR6, `(.L_x_3222) ;  /* 0x0000000a06d07947 */ /* 0x000fea000b800000 */
[----:B------:R1:W1:Y:S02]  /*de40*/  SHFL.IDX PT, R14, R13, RZ, 0x1f ;  /* 0x00001fff0d0e7589 */ /* 0x00026400000e0000 */
.L_x_3251:
        /* <DEDUP_REMOVED lines=12> */
.L_x_3175:
        /* <DEDUP_REMOVED lines=11> */
.L_x_3252:
        /* <DEDUP_REMOVED lines=14> */
.L_x_3227:
[----:B------:R-:W-:Y:S02]  /*e0a0*/  IADD3 R3, R7, 0x28c40, RZ ;  /* 0x00028c4007037810 */ /* 0x000fe40007ffe0ff */
[----:B------:R-:W-:Y:S02]  /*e0b0*/  SHF.L.U32 R4, R17, 0x1f, RZ ;  /* 0x0000001f11047819 */ /* 0x000fe400000006ff */
[C---:B------:R-:W-:Y:S01]  /*e0c0*/  IADD3 R0, R16.reuse, 0x1, RZ ;  /* 0x0000000110007810 */ /* 0x040fe20007ffe0ff */
[----:B------:R-:W-:-:S03]  /*e0d0*/  IMAD R5, R16, 0x8, R3 ;  /* 0x0000000810057824 */ /* 0x000fc600078e0203 */
[----:B------:R-:W-:Y:S01]  /*e0e0*/  ISETP.NE.AND P1, PT, R0, 0x2, PT ;  /* 0x000000020000780c */ /* 0x000fe20003f25270 */
[----:B------:R-:W1:Y:S03]  /*e0f0*/  SYNCS.PHASECHK.TRANS64.TRYWAIT P0, [R5+URZ], R4 ;  /* 0x00000004050075a7 */ /* 0x000e66000800017f */
[----:B------:R-:W-:-:S04]  /*e100*/  SEL R2, RZ, 0x1, P1 ;  /* 0x00000001ff027807 */ /* 0x000fc80000800000 */
[----:B------:R-:W-:Y:S02]  /*e110*/  LOP3.LUT R17, R17, R2, RZ, 0x3c, !PT ;  /* 0x0000000211117212 */ /* 0x000fe400078e3cff */
[----:B------:R-:W-:Y:S02]  /*e120*/  SEL R2, R0, RZ, P1 ;  /* 0x000000ff00027207 */ /* 0x000fe40000800000 */
[----:B------:R-:W-:Y:S02]  /*e130*/  SHF.L.U32 R0, R17, 0x1f, RZ ;  /* 0x0000001f11007819 */ /* 0x000fe400000006ff */
[----:B------:R-:W-:Y:S01]  /*e140*/  LEA R3, R2, R3, 0x3 ;  /* 0x0000000302037211 */ /* 0x000fe200078e18ff */
[----:B-1----:R-:W-:Y:S06]  /*e150*/  @!P0 BRA `(.L_x_3228) ;  /* 0x0000000800408947 */ /* 0x002fec0003800000 */
.L_x_3253:
[----:B------:R-:W2:Y:S02]  /*e160*/  SYNCS.PHASECHK.TRANS64.TRYWAIT P0, [R3+URZ], R0 ;  /* 0x00000000030075a7 */ /* 0x000ea4000800017f */
[----:B--2---:R-:W-:Y:S05]  /*e170*/  @!P0 BRA `(.L_x_3229) ;  /* 0x00000008004c8947 */ /* 0x004fea0003800000 */
.L_x_3254:
[----:B------:R-:W-:Y:S05]  /*e180*/  @!P2 BRA `(.L_x_3230) ;  /* 0x000000000004a947 */ /* 0x000fea0003800000 */
[----:B------:R-:W-:Y:S01]  /*e190*/  BPT.TRAP 0x1 ;  /* 0x000000040000795c */ /* 0x000fe20000300000 */
.L_x_3230:
[----:B--2---:R-:W-:-:S04]  /*e1a0*/  IADD3 R3, R7, 0x28c60, RZ ;  /* 0x00028c6007037810 */ /* 0x004fc80007ffe0ff */
[----:B-1----:R-:W-:-:S04]  /*e1b0*/  LEA R5, R16, R3, 0x3 ;  /* 0x0000000310057211 */ /* 0x002fc800078e18ff */
[----:B------:R-:W1:Y:S02]  /*e1c0*/  SYNCS.PHASECHK.TRANS64.TRYWAIT P0, [R5+URZ], R4 ;  /* 0x00000004050075a7 */ /* 0x000e64000800017f */
[----:B-1----:R-:W-:Y:S05]  /*e1d0*/  @!P0 BRA `(.L_x_3231) ;  /* 0x0000000800488947 */ /* 0x002fea0003800000 */
.L_x_3255:
[----:B------:R-:W-:-:S07]  /*e1e0*/  IMAD R3, R2, 0x8, R3 ;  /* 0x0000000802037824 */ /* 0x000fce00078e0203 */
.L_x_3232:
[----:B--2---:R2:W3:Y:S02]  /*e1f0*/  SYNCS.PHASECHK.TRANS64.TRYWAIT P0, [R3+URZ], R0 ;  /* 0x00000000030075a7 */ /* 0x0044e4000800017f */
[----:B---3--:R-:W-:Y:S05]  /*e200*/  @!P0 NANOSLEEP.SYNCS 0x989680 ;  /* 0x009896800000895d */ /* 0x008fea0003900000 */
[----:B------:R-:W3:Y:S02]  /*e210*/  @!P0 SYNCS.PHASECHK.TRANS64 P0, [R3+URZ], R0 ;  /* 0x00000000030085a7 */ /* 0x000ee4000800007f */
[----:B---3--:R-:W-:Y:S05]  /*e220*/  @!P0 BRA `(.L_x_3232) ;  /* 0xfffffffc00f08947 */ /* 0x008fea000383ffff */
.L_x_3226:
[----:B------:R-:W-:Y:S05]  /*e230*/  BSYNC B0 ;  /* 0x0000000000007941 */ /* 0x000fea0003800000 */
.L_x_3225:
[----:B------:R-:W-:Y:S05]  /*e240*/  EXIT ;  /* 0x000000000000794d */ /* 0x000fea0003800000 */
.L_x_3127:
[----:B-1----:R-:W-:-:S04]  /*e250*/  MOV R3, UR16 ;  /* 0x0000001000037c02 */ /* 0x002fc80008000f00 */
[----:B------:R1:W2:Y:S03]  /*e260*/  SYNCS.PHASECHK.TRANS64.TRYWAIT P0, [R3+URZ+0x28c50], R0 ;  /* 0x028c5000030075a7 */ /* 0x0002a6000800017f */
[----:B--2---:R-:W-:Y:S05]  /*e270*/  @!P0 NANOSLEEP.SYNCS 0x989680 ;  /* 0x009896800000895d */ /* 0x004fea0003900000 */
[----:B------:R-:W2:Y:S02]  /*e280*/  @!P0 SYNCS.PHASECHK.TRANS64 P0, [R3+URZ+0x28c50], R0 ;  /* 0x028c5000030085a7 */ /* 0x000ea4000800007f */
[----:B--2---:R-:W-:Y:S05]  /*e290*/  @!P0 BRA `(.L_x_3127) ;  /* 0xfffffffc00ec8947 */ /* 0x004fea000383ffff */
[----:B------:R-:W-:Y:S05]  /*e2a0*/  BRA `(.L_x_3233) ;  /* 0xffffff34006c7947 */ /* 0x000fea000383ffff */
.L_x_3132:
[----:B--2---:R-:W-:-:S04]  /*e2b0*/  MOV R4, UR6 ;  /* 0x0000000600047c02 */ /* 0x004fc80008000f00 */
[----:B------:R2:W3:Y:S03]  /*e2c0*/  SYNCS.PHASECHK.TRANS64.TRYWAIT P0, [R4+URZ+0x28c50], R3 ;  /* 0x028c5003040075a7 */ /* 0x0004e6000800017f */
[----:B---3--:R-:W-:Y:S05]  /*e2d0*/  @!P0 NANOSLEEP.SYNCS 0x989680 ;  /* 0x009896800000895d */ /* 0x008fea0003900000 */
[----:B------:R-:W3:Y:S02]  /*e2e0*/  @!P0 SYNCS.PHASECHK.TRANS64 P0, [R4+URZ+0x28c50], R3 ;  /* 0x028c5003040085a7 */ /* 0x000ee4000800007f */
[----:B---3--:R-:W-:Y:S05]  /*e2f0*/  @!P0 BRA `(.L_x_3132) ;  /* 0xfffffffc00ec8947 */ /* 0x008fea000383ffff */
[----:B------:R-:W-:Y:S05]  /*e300*/  BRA `(.L_x_3131) ;  /* 0xffffff4000807947 */ /* 0x000fea000383ffff */
.L_x_3135:
[----:B-1----:R-:W-:-:S04]  /*e310*/  MOV R3, UR48 ;  /* 0x0000003000037c02 */ /* 0x002fc80008000f00 */
[----:B------:R1:W2:Y:S03]  /*e320*/  SYNCS.PHASECHK.TRANS64.TRYWAIT P1, [R3+URZ+0x28c00], R0 ;  /* 0x028c0000030075a7 */ /* 0x0002a6000802017f */
[----:B--2---:R-:W-:Y:S05]  /*e330*/  @!P1 NANOSLEEP.SYNCS 0x989680 ;  /* 0x009896800000995d */ /* 0x004fea0003900000 */
[----:B------:R-:W2:Y:S02]  /*e340*/  @!P1 SYNCS.PHASECHK.TRANS64 P1, [R3+URZ+0x28c00], R0 ;  /* 0x028c0000030095a7 */ /* 0x000ea4000802007f */
[----:B--2---:R-:W-:Y:S05]  /*e350*/  @!P1 BRA `(.L_x_3135) ;  /* 0xfffffffc00ec9947 */ /* 0x004fea000383ffff */
[----:B------:R-:W-:Y:S05]  /*e360*/  BRA `(.L_x_3234) ;  /* 0xffffff4c00e87947 */ /* 0x000fea000383ffff */
.L_x_3139:
[----:B---3--:R3:W4:Y:S02]  /*e370*/  SYNCS.PHASECHK.TRANS64.TRYWAIT P1, [R7+URZ+0x28c30], R8 ;  /* 0x028c3008070075a7 */ /* 0x008724000802017f */
[----:B----4-:R-:W-:Y:S05]  /*e380*/  @!P1 NANOSLEEP.SYNCS 0x989680 ;  /* 0x009896800000995d */ /* 0x010fea0003900000 */
[----:B------:R-:W4:Y:S02]  /*e390*/  @!P1 SYNCS.PHASECHK.TRANS64 P1, [R7+URZ+0x28c30], R8 ;  /* 0x028c3008070095a7 */ /* 0x000f24000802007f */
[----:B----4-:R-:W-:Y:S05]  /*e3a0*/  @!P1 BRA `(.L_x_3139) ;  /* 0xfffffffc00f09947 */ /* 0x010fea000383ffff */
[----:B------:R-:W-:Y:S05]  /*e3b0*/  BRA `(.L_x_3138) ;  /* 0xffffff5000047947 */ /* 0x000fea000383ffff */
.L_x_3143:
[----:B----4-:R4:W1:Y:S02]  /*e3c0*/  SYNCS.PHASECHK.TRANS64.TRYWAIT P2, [R7+URZ+0x28c50], R8 ;  /* 0x028c5008070075a7 */ /* 0x010864000804017f */
[----:B-1----:R-:W-:Y:S05]  /*e3d0*/  @!P2 NANOSLEEP.SYNCS 0x989680 ;  /* 0x009896800000a95d */ /* 0x002fea0003900000 */
[----:B------:R-:W1:Y:S02]  /*e3e0*/  @!P2 SYNCS.PHASECHK.TRANS64 P2, [R7+URZ+0x28c50], R8 ;  /* 0x028c50080700a5a7 */ /* 0x000e64000804007f */
[----:B-1----:R-:W-:Y:S05]  /*e3f0*/  @!P2 BRA `(.L_x_3143) ;  /* 0xfffffffc00f0a947 */ /* 0x002fea000383ffff */
[----:B------:R-:W-:Y:S05]  /*e400*/  BRA `(.L_x_3142) ;  /* 0xffffff64007c7947 */ /* 0x000fea000383ffff */
.L_x_3148:
[----:B---3--:R-:W-:-:S04]  /*e410*/  MOV R4, UR30 ;  /* 0x0000001e00047c02 */ /* 0x008fc80008000f00 */
[----:B------:R3:W4:Y:S03]  /*e420*/  SYNCS.PHASECHK.TRANS64.TRYWAIT P2, [R4+URZ+0x28c30], R7 ;  /* 0x028c3007040075a7 */ /* 0x000726000804017f */
[----:B----4-:R-:W-:Y:S05]  /*e430*/  @!P2 NANOSLEEP.SYNCS 0x989680 ;  /* 0x009896800000a95d */ /* 0x010fea0003900000 */
[----:B------:R-:W4:Y:S02]  /*e440*/  @!P2 SYNCS.PHASECHK.TRANS64 P2, [R4+URZ+0x28c30], R7 ;  /* 0x028c30070400a5a7 */ /* 0x000f24000804007f */
[----:B----4-:R-:W-:Y:S05]  /*e450*/  @!P2 BRA `(.L_x_3148) ;  /* 0xfffffffc00eca947 */ /* 0x010fea000383ffff */
[----:B------:R-:W-:Y:S05]  /*e460*/  BRA `(.L_x_3147) ;  /* 0xffffff6800807947 */ /* 0x000fea000383ffff */
.L_x_3152:
[----:B---3--:R3:W4:Y:S02]  /*e470*/  SYNCS.PHASECHK.TRANS64.TRYWAIT P2, [R170+URZ+0x28c50], R7 ;  /* 0x028c5007aa0075a7 */ /* 0x008724000804017f */
[----:B----4-:R-:W-:Y:S05]  /*e480*/  @!P2 NANOSLEEP.SYNCS 0x989680 ;  /* 0x009896800000a95d */ /* 0x010fea0003900000 */
[----:B------:R-:W4:Y:S02]  /*e490*/  @!P2 SYNCS.PHASECHK.TRANS64 P2, [R170+URZ+0x28c50], R7 ;  /* 0x028c5007aa00a5a7 */ /* 0x000f24000804007f */
[----:B----4-:R-:W-:Y:S05]  /*e4a0*/  @!P2 BRA `(.L_x_3152) ;  /* 0xfffffffc00f0a947 */ /* 0x010fea000383ffff */
[----:B------:R-:W-:Y:S05]  /*e4b0*/  BRA `(.L_x_3151) ;  /* 0xffffff8400e87947 */ /* 0x000fea000383ffff */
.L_x_3158:
[----:B----4-:R-:W-:-:S04]  /*e4c0*/  IMAD.U32 R4, RZ, RZ, UR24 ;  /* 0x00000018ff047e24 */ /* 0x010fc8000f8e00ff */
[----:B------:R4:W1:Y:S03]  /*e4d0*/  SYNCS.PHASECHK.TRANS64.TRYWAIT P2, [R4+URZ+0x28c30], R7 ;  /* 0x028c3007040075a7 */ /* 0x000866000804017f */
[----:B-1----:R-:W-:Y:S05]  /*e4e0*/  @!P2 NANOSLEEP.SYNCS 0x989680 ;  /* 0x009896800000a95d */ /* 0x002fea0003900000 */
[----:B------:R-:W1:Y:S02]  /*e4f0*/  @!P2 SYNCS.PHASECHK.TRANS64 P2, [R4+URZ+0x28c30], R7 ;  /* 0x028c30070400a5a7 */ /* 0x000e64000804007f */
[----:B-1----:R-:W-:Y:S05]  /*e500*/  @!P2 BRA `(.L_x_3158) ;  /* 0xfffffffc00eca947 */ /* 0x002fea000383ffff */
[----:B------:R-:W-:Y:S05]  /*e510*/  BRA `(.L_x_3157) ;  /* 0xffffff8800d47947 */ /* 0x000fea000383ffff */
.L_x_3162:
[----:B--2---:R2:W4:Y:S02]  /*e520*/  SYNCS.PHASECHK.TRANS64.TRYWAIT P2, [R168+URZ+0x28c50], R7 ;  /* 0x028c5007a80075a7 */ /* 0x004524000804017f */
[----:B----4-:R-:W-:Y:S05]  /*e530*/  @!P2 NANOSLEEP.SYNCS 0x989680 ;  /* 0x009896800000a95d */ /* 0x010fea0003900000 */
[----:B------:R-:W4:Y:S02]  /*e540*/  @!P2 SYNCS.PHASECHK.TRANS64 P2, [R168+URZ+0x28c50], R7 ;  /* 0x028c5007a800a5a7 */ /* 0x000f24000804007f */
[----:B----4-:R-:W-:Y:S05]  /*e550*/  @!P2 BRA `(.L_x_3162) ;  /* 0xfffffffc00f0a947 */ /* 0x010fea000383ffff */
[----:B------:R-:W-:Y:S05]  /*e560*/  BRA `(.L_x_3161) ;  /* 0xffffffa000f87947 */ /* 0x000fea000383ffff */
.L_x_3184:
[----:B------:R-:W1:Y:S01]  /*e570*/  S2R R7, SR_TID.X ;  /* 0x0000000000077919 */ /* 0x000e620000002100 */
[----:B------:R-:W-:Y:S02]  /*e580*/  MOV R12, RZ ;  /* 0x000000ff000c7202 */ /* 0x000fe40000000f00 */
[----:B------:R-:W-:Y:S02]  /*e590*/  MOV R11, 0x1f ;  /* 0x0000001f000b7802 */ /* 0x000fe40000000f00 */
[----:B------:R-:W-:Y:S02]  /*e5a0*/  MOV R15, 0xffffffff ;  /* 0xffffffff000f7802 */ /* 0x000fe40000000f00 */
[----:B-1----:R-:W-:-:S04]  /*e5b0*/  SHF.R.U32.HI R7, RZ, 0x5, R7 ;  /* 0x00000005ff077819 */ /* 0x002fc80000011607 */
[----:B------:R-:W-:-:S04]  /*e5c0*/  LOP3.LUT R7, R7, 0x3, RZ, 0xc0, !PT ;  /* 0x0000000307077812 */ /* 0x000fc800078ec0ff */
[----:B------:R-:W-:-:S07]  /*e5d0*/  MOV R13, R7 ;  /* 0x00000007000d7202 */ /* 0x000fce0000000f00 */
[----:B------:R-:W-:Y:S05]  /*e5e0*/  WARPSYNC.COLLECTIVE R15, `(.L_x_3235) ;  /* 0x000000000f087348 */ /* 0x000fea0003c00000 */
[----:B------:R1:W2:Y:S02]  /*e5f0*/  SHFL.IDX P6, R14, R13, R12, R11 ;  /* 0x0000000c0d0e7389 */ /* 0x0002a400000c000b */
[----:B-12---:R-:W-:Y:S01]  /*e600*/  ENDCOLLECTIVE ;  /* 0x000000000000791b */ /* 0x006fe20003800000 */
.L_x_3235:
[----:B------:R-:W-:Y:S05]  /*e610*/  BRA `(.L_x_3236) ;  /* 0xffffffd400b87947 */ /* 0x000fea000383ffff */
.L_x_3185:
[----:B------:R-:W-:Y:S01]  /*e620*/  BSSY B0, `(.L_x_3237) ;  /* 0x0000006000007945 */ /* 0x000fe20003800000 */
[----:B------:R-:W-:-:S07]  /*e630*/  IMAD.MOV.U32 R15, RZ, RZ, -0x1 ;  /* 0xffffffffff0f7424 */ /* 0x000fce00078e00ff */
[----:B------:R-:W-:Y:S05]  /*e640*/  WARPSYNC.COLLECTIVE R15, `(.L_x_3238) ;  /* 0x000000000f0c7348 */ /* 0x000fea0003c00000 */
[----:B------:R-:W-:Y:S02]  /*e650*/  ELECT P6, UR62, PT ;  /* 0x00000000003e782f */ /* 0x000fe400038c0000 */
[----:B------:R-:W-:Y:S01]  /*e660*/  MOV R14, UR62 ;  /* 0x0000003e000e7c02 */ /* 0x000fe20008000f00 */
[----:B------:R-:W-:Y:S10]  /*e670*/  ENDCOLLECTIVE ;  /* 0x000000000000791b */ /* 0x000ff40003800000 */
.L_x_3238:
[----:B------:R-:W-:Y:S05]  /*e680*/  BSYNC B0 ;  /* 0x0000000000007941 */ /* 0x000fea0003800000 */
.L_x_3237:
[----:B------:R-:W-:Y:S05]  /*e690*/  BRA `(.L_x_3239) ;  /* 0xffffffd400a87947 */ /* 0x000fea000383ffff */
.L_x_3188:
[----:B-1----:R1:W2:Y:S02]  /*e6a0*/  SYNCS.PHASECHK.TRANS64.TRYWAIT P2, [R8+URZ+0x28c40], R5 ;  /* 0x028c4005080075a7 */ /* 0x0022a4000804017f */
[----:B--2---:R-:W-:Y:S05]  /*e6b0*/  @!P2 NANOSLEEP.SYNCS 0x989680 ;  /* 0x009896800000a95d */ /* 0x004fea0003900000 */
[----:B------:R-:W2:Y:S02]  /*e6c0*/  @!P2 SYNCS.PHASECHK.TRANS64 P2, [R8+URZ+0x28c40], R5 ;  /* 0x028c40050800a5a7 */ /* 0x000ea4000804007f */
[----:B--2---:R-:W-:Y:S05]  /*e6d0*/  @!P2 BRA `(.L_x_3188) ;  /* 0xfffffffc00f0a947 */ /* 0x004fea000383ffff */
[----:B------:R-:W-:Y:S05]  /*e6e0*/  BRA `(.L_x_3240) ;  /* 0xffffffd800047947 */ /* 0x000fea000383ffff */
.L_x_3190:
[----:B-1----:R-:W-:-:S04]  /*e6f0*/  MOV R8, UR37 ;  /* 0x0000002500087c02 */ /* 0x002fc80008000f00 */
[----:B------:R1:W2:Y:S03]  /*e700*/  SYNCS.PHASECHK.TRANS64.TRYWAIT P2, [R8+URZ+0x28c20], R5 ;  /* 0x028c2005080075a7 */ /* 0x0002a6000804017f */
[----:B--2---:R-:W-:Y:S05]  /*e710*/  @!P2 NANOSLEEP.SYNCS 0x989680 ;  /* 0x009896800000a95d */ /* 0x004fea0003900000 */
[----:B------:R-:W2:Y:S02]  /*e720*/  @!P2 SYNCS.PHASECHK.TRANS64 P2, [R8+URZ+0x28c20], R5 ;  /* 0x028c20050800a5a7 */ /* 0x000ea4000804007f */
[----:B--2---:R-:W-:Y:S05]  /*e730*/  @!P2 BRA `(.L_x_3190) ;  /* 0xfffffffc00eca947 */ /* 0x004fea000383ffff */
[----:B------:R-:W-:Y:S05]  /*e740*/  BRA `(.L_x_3241) ;  /* 0xffffffd800a47947 */ /* 0x000fea000383ffff */
.L_x_3193:
[----:B-1----:R1:W2:Y:S02]  /*e750*/  SYNCS.PHASECHK.TRANS64.TRYWAIT P2, [R8+URZ+0x28c60], R5 ;  /* 0x028c6005080075a7 */ /* 0x0022a4000804017f */
[----:B--2---:R-:W-:Y:S05]  /*e760*/  @!P2 NANOSLEEP.SYNCS 0x989680 ;  /* 0x009896800000a95d */ /* 0x004fea0003900000 */
[----:B------:R-:W2:Y:S02]  /*e770*/  @!P2 SYNCS.PHASECHK.TRANS64 P2, [R8+URZ+0x28c60], R5 ;  /* 0x028c60050800a5a7 */ /* 0x000ea4000804007f */
[----:B--2---:R-:W-:Y:S05]  /*e780*/  @!P2 BRA `(.L_x_3193) ;  /* 0xfffffffc00f0a947 */ /* 0x004fea000383ffff */
[----:B------:R-:W-:Y:S05]  /*e790*/  BRA `(.L_x_3242) ;  /* 0xffffffd800b87947 */ /* 0x000fea000383ffff */
.L_x_3200:
[----:B-1----:R1:W2:Y:S02]  /*e7a0*/  SYNCS.PHASECHK.TRANS64.TRYWAIT P3, [R2+URZ+0x28c40], R3 ;  /* 0x028c4003020075a7 */ /* 0x0022a4000806017f */
[----:B--2---:R-:W-:Y:S05]  /*e7b0*/  @!P3 NANOSLEEP.SYNCS 0x989680 ;  /* 0x009896800000b95d */ /* 0x004fea0003900000 */
[----:B------:R-:W2:Y:S02]  /*e7c0*/  @!P3 SYNCS.PHASECHK.TRANS64 P3, [R2+URZ+0x28c40], R3 ;  /* 0x028c40030200b5a7 */ /* 0x000ea4000806007f */
[----:B--2---:R-:W-:Y:S05]  /*e7d0*/  @!P3 BRA `(.L_x_3200) ;  /* 0xfffffffc00f0b947 */ /* 0x004fea000383ffff */
[----:B------:R-:W-:Y:S05]  /*e7e0*/  BRA `(.L_x_3243) ;  /* 0xffffffe0003c7947 */ /* 0x000fea000383ffff */
.L_x_3202:
[----:B--2---:R2:W3:Y:S02]  /*e7f0*/  SYNCS.PHASECHK.TRANS64.TRYWAIT P3, [R2+URZ+0x28c60], R3 ;  /* 0x028c6003020075a7 */ /* 0x0044e4000806017f */
[----:B---3--:R-:W-:Y:S05]  /*e800*/  @!P3 NANOSLEEP.SYNCS 0x989680 ;  /* 0x009896800000b95d */ /* 0x008fea0003900000 */
[----:B------:R-:W3:Y:S02]  /*e810*/  @!P3 SYNCS.PHASECHK.TRANS64 P3, [R2+URZ+0x28c60], R3 ;  /* 0x028c60030200b5a7 */ /* 0x000ee4000806007f */
[----:B---3--:R-:W-:Y:S05]  /*e820*/  @!P3 BRA `(.L_x_3202) ;  /* 0xfffffffc00f0b947 */ /* 0x008fea000383ffff */
[----:B------:R-:W-:Y:S05]  /*e830*/  BRA `(.L_x_3244) ;  /* 0xffffffe000847947 */ /* 0x000fea000383ffff */
.L_x_3208:
[----:B-1----:R1:W2:Y:S02]  /*e840*/  SYNCS.PHASECHK.TRANS64.TRYWAIT P3, [R3+URZ+0x28c40], R2 ;  /* 0x028c4002030075a7 */ /* 0x0022a4000806017f */
[----:B--2---:R-:W-:Y:S05]  /*e850*/  @!P3 NANOSLEEP.SYNCS 0x989680 ;  /* 0x009896800000b95d */ /* 0x004fea0003900000 */
[----:B------:R-:W2:Y:S02]  /*e860*/  @!P3 SYNCS.PHASECHK.TRANS64 P3, [R3+URZ+0x28c40], R2 ;  /* 0x028c40020300b5a7 */ /* 0x000ea4000806007f */
[----:B--2---:R-:W-:Y:S05]  /*e870*/  @!P3 BRA `(.L_x_3208) ;  /* 0xfffffffc00f0b947 */ /* 0x004fea000383ffff */
[----:B------:R-:W-:Y:S05]  /*e880*/  BRA `(.L_x_3245) ;  /* 0xffffffe400f47947 */ /* 0x000fea000383ffff */
.L_x_3210:
[----:B---3--:R3:W4:Y:S02]  /*e890*/  SYNCS.PHASECHK.TRANS64.TRYWAIT P3, [R3+URZ+0x28c60], R2 ;  /* 0x028c6002030075a7 */ /* 0x008724000806017f */
[----:B----4-:R-:W-:Y:S05]  /*e8a0*/  @!P3 NANOSLEEP.SYNCS 0x989680 ;  /* 0x009896800000b95d */ /* 0x010fea0003900000 */
[----:B------:R-:W4:Y:S02]  /*e8b0*/  @!P3 SYNCS.PHASECHK.TRANS64 P3, [R3+URZ+0x28c60], R2 ;  /* 0x028c60020300b5a7 */ /* 0x000f24000806007f */
[----:B----4-:R-:W-:Y:S05]  /*e8c0*/  @!P3 BRA `(.L_x_3210) ;  /* 0xfffffffc00f0b947 */ /* 0x010fea000383ffff */
[----:B------:R-:W-:Y:S05]  /*e8d0*/  BRA `(.L_x_3246) ;  /* 0xffffffe8003c7947 */ /* 0x000fea000383ffff */
.L_x_3215:
[----:B-1----:R1:W2:Y:S02]  /*e8e0*/  SYNCS.PHASECHK.TRANS64.TRYWAIT P3, [R2+URZ+0x28c40], R3 ;  /* 0x028c4003020075a7 */ /* 0x0022a4000806017f */
[----:B--2---:R-:W-:Y:S05]  /*e8f0*/  @!P3 NANOSLEEP.SYNCS 0x989680 ;  /* 0x009896800000b95d */ /* 0x004fea0003900000 */
[----:B------:R-:W2:Y:S02]  /*e900*/  @!P3 SYNCS.PHASECHK.TRANS64 P3, [R2+URZ+0x28c40], R3 ;  /* 0x028c40030200b5a7 */ /* 0x000ea4000806007f */
[----:B--2---:R-:W-:Y:S05]  /*e910*/  @!P3 BRA `(.L_x_3215) ;  /* 0xfffffffc00f0b947 */ /* 0x004fea000383ffff */
[----:B------:R-:W-:Y:S05]  /*e920*/  BRA `(.L_x_3247) ;  /* 0xffffffec00947947 */ /* 0x000fea000383ffff */
.L_x_3217:
[----:B---3--:R3:W4:Y:S02]  /*e930*/  SYNCS.PHASECHK.TRANS64.TRYWAIT P3, [R2+URZ+0x28c60], R3 ;  /* 0x028c6003020075a7 */ /* 0x008724000806017f */
[----:B----4-:R-:W-:Y:S05]  /*e940*/  @!P3 NANOSLEEP.SYNCS 0x989680 ;  /* 0x009896800000b95d */ /* 0x010fea0003900000 */
[----:B------:R-:W4:Y:S02]  /*e950*/  @!P3 SYNCS.PHASECHK.TRANS64 P3, [R2+URZ+0x28c60], R3 ;  /* 0x028c60030200b5a7 */ /* 0x000f24000806007f */
[----:B----4-:R-:W-:Y:S05]  /*e960*/  @!P3 BRA `(.L_x_3217) ;  /* 0xfffffffc00f0b947 */ /* 0x010fea000383ffff */
[----:B------:R-:W-:Y:S05]  /*e970*/  BRA `(.L_x_3248) ;  /* 0xffffffec00dc7947 */ /* 0x000fea000383ffff */
.L_x_3222:
[----:B------:R-:W-:Y:S01]  /*e980*/  BSSY B0, `(.L_x_3249) ;  /* 0x0000007000007945 */ /* 0x000fe20003800000 */
[----:B--2---:R-:W-:Y:S02]  /*e990*/  MOV R12, RZ ;  /* 0x000000ff000c7202 */ /* 0x004fe40000000f00 */
[----:B------:R-:W-:Y:S02]  /*e9a0*/  MOV R11, 0x1f ;  /* 0x0000001f000b7802 */ /* 0x000fe40000000f00 */
[----:B------:R-:W-:-:S07]  /*e9b0*/  MOV R15, 0xffffffff ;  /* 0xffffffff000f7802 */ /* 0x000fce0000000f00 */
[----:B-1-34-:R-:W-:Y:S05]  /*e9c0*/  WARPSYNC.COLLECTIVE R15, `(.L_x_3250) ;  /* 0x000000000f087348 */ /* 0x01afea0003c00000 */
[----:B------:R2:W1:Y:S02]  /*e9d0*/  SHFL.IDX P6, R14, R13, R12, R11 ;  /* 0x0000000c0d0e7389 */ /* 0x00046400000c000b */
[----:B-1234-:R-:W-:Y:S01]  /*e9e0*/  ENDCOLLECTIVE ;  /* 0x000000000000791b */ /* 0x01efe20003800000 */
.L_x_3250:
[----:B------:R-:W-:Y:S05]  /*e9f0*/  BSYNC B0 ;  /* 0x0000000000007941 */ /* 0x000fea0003800000 */
.L_x_3249:
[----:B------:R-:W-:Y:S05]  /*ea00*/  BRA `(.L_x_3251) ;  /* 0xfffffff400107947 */ /* 0x000fea000383ffff */
.L_x_3224:
[----:B-1----:R1:W2:Y:S02]  /*ea10*/  SYNCS.PHASECHK.TRANS64.TRYWAIT P0, [R7+URZ+0x28c20], R0 ;  /* 0x028c2000070075a7 */ /* 0x0022a4000800017f */
[----:B--2---:R-:W-:Y:S05]  /*ea20*/  @!P0 NANOSLEEP.SYNCS 0x989680 ;  /* 0x009896800000895d */ /* 0x004fea0003900000 */
[----:B------:R-:W2:Y:S02]  /*ea30*/  @!P0 SYNCS.PHASECHK.TRANS64 P0, [R7+URZ+0x28c20], R0 ;  /* 0x028c2000070085a7 */ /* 0x000ea4000800007f */
[----:B--2---:R-:W-:Y:S05]  /*ea40*/  @!P0 BRA `(.L_x_3224) ;  /* 0xfffffffc00f08947 */ /* 0x004fea000383ffff */
[----:B------:R-:W-:Y:S05]  /*ea50*/  BRA `(.L_x_3252) ;  /* 0xfffffff400587947 */ /* 0x000fea000383ffff */
.L_x_3228:
[----:B-1----:R1:W2:Y:S02]  /*ea60*/  SYNCS.PHASECHK.TRANS64.TRYWAIT P0, [R5+URZ], R4 ;  /* 0x00000004050075a7 */ /* 0x0022a4000800017f */
[----:B--2---:R-:W-:Y:S05]  /*ea70*/  @!P0 NANOSLEEP.SYNCS 0x989680 ;  /* 0x009896800000895d */ /* 0x004fea0003900000 */
[----:B------:R-:W2:Y:S02]  /*ea80*/  @!P0 SYNCS.PHASECHK.TRANS64 P0, [R5+URZ], R4 ;  /* 0x00000004050085a7 */ /* 0x000ea4000800007f */
[----:B--2---:R-:W-:Y:S05]  /*ea90*/  @!P0 BRA `(.L_x_3228) ;  /* 0xfffffffc00f08947 */ /* 0x004fea000383ffff */
[----:B------:R-:W-:Y:S05]  /*eaa0*/  BRA `(.L_x_3253) ;  /* 0xfffffff400ac7947 */ /* 0x000fea000383ffff */
.L_x_3229:
[----:B--2---:R2:W3:Y:S02]  /*eab0*/  SYNCS.PHASECHK.TRANS64.TRYWAIT P0, [R3+URZ], R0 ;  /* 0x00000000030075a7 */ /* 0x0044e4000800017f */
[----:B---3--:R-:W-:Y:S05]  /*eac0*/  @!P0 NANOSLEEP.SYNCS 0x989680 ;  /* 0x009896800000895d */ /* 0x008fea0003900000 */
[----:B------:R-:W3:Y:S02]  /*ead0*/  @!P0 SYNCS.PHASECHK.TRANS64 P0, [R3+URZ], R0 ;  /* 0x00000000030085a7 */ /* 0x000ee4000800007f */
[----:B---3--:R-:W-:Y:S05]  /*eae0*/  @!P0 BRA `(.L_x_3229) ;  /* 0xfffffffc00f08947 */ /* 0x008fea000383ffff */
[----:B------:R-:W-:Y:S05]  /*eaf0*/  BRA `(.L_x_3254) ;  /* 0xfffffff400a07947 */ /* 0x000fea000383ffff */
.L_x_3231:
[----:B-1----:R1:W2:Y:S02]  /*eb00*/  SYNCS.PHASECHK.TRANS64.TRYWAIT P0, [R5+URZ], R4 ;  /* 0x00000004050075a7 */ /* 0x0022a4000800017f */
[----:B--2---:R-:W-:Y:S05]  /*eb10*/  @!P0 NANOSLEEP.SYNCS 0x989680 ;  /* 0x009896800000895d */ /* 0x004fea0003900000 */
[----:B------:R-:W2:Y:S02]  /*eb20*/  @!P0 SYNCS.PHASECHK.TRANS64 P0, [R5+URZ], R4 ;  /* 0x00000004050085a7 */ /* 0x000ea4000800007f */
[----:B--2---:R-:W-:Y:S05]  /*eb30*/  @!P0 BRA `(.L_x_3231) ;  /* 0xfffffffc00f08947 */ /* 0x004fea000383ffff */
[----:B------:R-:W-:Y:S05]  /*eb40*/  BRA `(.L_x_3255) ;  /* 0xfffffff400a47947 */ /* 0x000fea000383ffff */
.L_x_3256:
        /* <DEDUP_REMOVED lines=11> */
.L_x_4561:


//--------------------- .text._ZN7cutlass13device_kernelIN5flash11enable_sm90INS1_16FlashAttnFwdSm90INS1_25CollectiveMainloopFwdSm90ILi2EN4cute5tupleIJNS5_1CILi1EEES8_S8_EEENS6_IJNS7_ILi64EEESA_SA_EEELi512ENS_10bfloat16_tEfNS_4arch4Sm90ELb1ELb0ELb1ELb0ELb0ELb0ELb1ELb0ELb0ELb0ELb0ELb0EEENS1_21CollectiveEpilogueFwdINS6_IJSA_NS7_ILi512EEESA_EEES9_SC_SE_Li256ELb0ELb0ELb0ELb0EEENS1_30DynamicPersistentTileSchedulerILi256ELi32ELb0ELb0ELb1EEEEEEEEEvNT_6ParamsE --------------------------
	.section	.text._ZN7cutlass13device_kernelIN5flash11enable_sm90INS1_16FlashAttnFwdSm90INS1_25CollectiveMainloopFwdSm90ILi2EN4cute5tupleIJNS5_1CILi1EEES8_S8_EEENS6_IJNS7_ILi64EEESA_SA_EEELi512ENS_10bfloat16_tEfNS_4arch4Sm90ELb1ELb0ELb1ELb0ELb0ELb0ELb1ELb0ELb0ELb0ELb0ELb0EEENS1_21CollectiveEpilogueFwdINS6_IJSA_NS7_ILi512EEESA_EEES9_SC_SE_Li256ELb0ELb0ELb0ELb0EEENS1_30DynamicPersistentTileSchedulerILi256ELi32ELb0ELb0ELb1EEEEEEEEEvNT_6ParamsE,"ax",@progbits
	.align	128
.text._ZN7cutlass13device_kernelIN5flash11enable_sm90INS1_16FlashAttnFwdSm90INS1_25CollectiveMainloopFwdSm90ILi2EN4cute5tupleIJNS5_1CILi1EEES8_S8_EEENS6_IJNS7_ILi64EEESA_SA_EEELi512ENS_10bfloat16_tEfNS_4arch4Sm90ELb1ELb0ELb1ELb0ELb0ELb0ELb1ELb0ELb0ELb0ELb0ELb0EEENS1_21CollectiveEpilogueFwdINS6_IJSA_NS7_ILi512EEESA_EEES9_SC_SE_Li256ELb0ELb0ELb0ELb0EEENS1_30DynamicPersistentTileSchedulerILi256ELi32ELb0ELb0ELb1EEEEEEEEEvNT_6ParamsE:
        .type           _ZN7cutlass13device_kernelIN5flash11enable_sm90INS1_16FlashAttnFwdSm90INS1_25CollectiveMainloopFwdSm90ILi2EN4cute5tupleIJNS5_1CILi1EEES8_S8_EEENS6_IJNS7_ILi64EEESA_SA_EEELi512ENS_10bfloat16_tEfNS_4arch4Sm90ELb1ELb0ELb1ELb0ELb0ELb0ELb1ELb0ELb0ELb0ELb0ELb0EEENS1_21CollectiveEpilogueFwdINS6_IJSA_NS7_ILi512EEESA_EEES9_SC_SE_Li256ELb0ELb0ELb0ELb0EEENS1_30DynamicPersistentTileSchedulerILi256ELi32ELb0ELb0ELb1EEEEEEEEEvNT_6ParamsE,@function
        .size           _ZN7cutlass13device_kernelIN5flash11enable_sm90INS1_16FlashAttnFwdSm90INS1_25CollectiveMainloopFwdSm90ILi2EN4cute5tupleIJNS5_1CILi1EEES8_S8_EEENS6_IJNS7_ILi64EEESA_SA_EEELi512ENS_10bfloat16_tEfNS_4arch4Sm90ELb1ELb0ELb1ELb0ELb0ELb0ELb1ELb0ELb0ELb0ELb0ELb0EEENS1_21CollectiveEpilogueFwdINS6_IJSA_NS7_ILi512EEESA_EEES9_SC_SE_Li256ELb0ELb0ELb0ELb0EEENS1_30DynamicPersistentTileSchedulerILi256ELi32ELb0ELb0ELb1EEEEEEEEEvNT_6ParamsE,(.L_x_4562 - _ZN7cutlass13device_kernelIN5flash11enable_sm90INS1_16FlashAttnFwdSm90INS1_25CollectiveMainloopFwdSm90ILi2EN4cute5tupleIJNS5_1CILi1EEES8_S8_EEENS6_IJNS7_ILi64EEESA_SA_EEELi512ENS_10bfloat16_tEfNS_4arch4Sm90ELb1ELb0ELb1ELb0ELb0ELb0ELb1ELb0ELb0ELb0ELb0ELb0EEENS1_21CollectiveEpilogueFwdINS6_IJSA_NS7_ILi512EEESA_EEES9_SC_SE_Li256ELb0ELb0ELb0ELb0EEENS1_30DynamicPersistentTileSchedulerILi256ELi32ELb0ELb0ELb1EEEEEEEEEvNT_6ParamsE)
        .other          _ZN7cutlass13device_kernelIN5flash11enable_sm90INS1_16FlashAttnFwdSm90INS1_25CollectiveMainloopFwdSm90ILi2EN4cute5tupleIJNS5_1CILi1EEES8_S8_EEENS6_IJNS7_ILi64EEESA_SA_EEELi512ENS_10bfloat16_tEfNS_4arch4Sm90ELb1ELb0ELb1ELb0ELb0ELb0ELb1ELb0ELb0ELb0ELb0ELb0EEENS1_21CollectiveEpilogueFwdINS6_IJSA_NS7_ILi512EEESA_EEES9_SC_SE_Li256ELb0ELb0ELb0ELb0EEENS1_30DynamicPersistentTileSchedulerILi256ELi32ELb0ELb0ELb1EEEEEEEEEvNT_6ParamsE,@"STO_CUDA_ENTRY STV_DEFAULT"
_ZN7cutlass13device_kernelIN5flash11enable_sm90INS1_16FlashAttnFwdSm90INS1_25CollectiveMainloopFwdSm90ILi2EN4cute5tupleIJNS5_1CILi1EEES8_S8_EEENS6_IJNS7_ILi64EEESA_SA_EEELi512ENS_10bfloat16_tEfNS_4arch4Sm90ELb1ELb0ELb1ELb0ELb0ELb0ELb1ELb0ELb0ELb0ELb0ELb0EEENS1_21CollectiveEpilogueFwdINS6_IJSA_NS7_ILi512EEESA_EEES9_SC_SE_Li256ELb0ELb0ELb0ELb0EEENS1_30DynamicPersistentTileSchedulerILi256ELi32ELb0ELb0ELb1EEEEEEEEEvNT_6ParamsE:
        /* <DEDUP_REMOVED lines=27> */
.L_x_3258:
[----:B------:R-:W-:Y:S05]  /*01b0*/  BSYNC B0 ;  /* 0x0000000000007941 */ /* 0x000fea0003800000 */
.L_x_3257:
        /* <DEDUP_REMOVED lines=35> */
.L_x_3259:
        /* <DEDUP_REMOVED lines=22> */
.L_x_3260:
        /* <DEDUP_REMOVED lines=18> */
.L_x_3261:
        /* <DEDUP_REMOVED lines=22> */
.L_x_3262:
        /* <DEDUP_REMOVED lines=22> */
.L_x_3263:
[----:B-1----:R-:W-:Y:S01]  /*0930*/  UMOV UR4, 0x1 ;  /* 0x0000000100047882 */ /* 0x002fe20000000000 */
[----:B------:R-:W-:Y:S01]  /*0940*/  PLOP3.LUT P0, PT, PT, PT, UP0, 0x80, 0x0 ;  /* 0x000000000000781c */ /* 0x000fe20003f0f008 */
[----:B------:R-:W-:Y:S01]  /*0950*/  USEL UR4, UR4, 0x2, !UP0 ;  /* 0x0000000204047887 */ /* 0x000fe2000c000000 */
[----:B------:R-:W-:Y:S01]  /*0960*/  NOP ;  /* 0x0000000000007918 */ /* 0x000fe20000000000 */
[----:B------:R-:W-:-:S04]  /*0970*/  ULDC.64 UR54, c[0x0][0x208] ;  /* 0x0000820000367ab9 */ /* 0x000fc80000000a00 */
[----:B------:R-:W-:-:S05]  /*0980*/  IMAD.U32 R2, RZ, RZ, UR4 ;  /* 0x00000004ff027e24 */ /* 0x000fca000f8e00ff */
[----:B------:R1:W-:Y:S01]  /*0990*/  STL [R1], R2 ;  /* 0x0000000201007387 */ /* 0x0003e20000100800 */
[----:B--234-:R-:W-:Y:S06]  /*09a0*/  BAR.SYNC.DEFER_BLOCKING 0x0 ;  /* 0x0000000000007b1d */ /* 0x01cfec0000010000 */
[----:B------:R-:W-:Y:S05]  /*09b0*/  @!P0 BRA `(.L_x_3264) ;  /* 0x000000e000e88947 */ /* 0x000fea0003800000 */
.L_x_3265:
[----:B------:R-:W-:-:S08]  /*09c0*/  NOP ;  /* 0x0000000000007918 */ /* 0x000fd00000000000 */
[----:B------:R-:W2:Y:S02]  /*09d0*/  USETMAXREG.TRY_ALLOC.CTAPOOL UP0, 0xf0 ;  /* 0x000000f0000079c8 */ /* 0x000ea40008000600 */
[----:B--2---:R-:W-:-:S13]  /*09e0*/  PLOP3.LUT P0, PT, PT, PT, UP0, 0x80, 0x0 ;  /* 0x000000000000781c */ /* 0x004fda0003f0f008 */
[----:B------:R-:W-:Y:S05]  /*09f0*/  @!P0 BRA `(.L_x_3265) ;  /* 0xfffffffc00f08947 */ /* 0x000fea000383ffff */
[----:B-1----:R-:W1:Y:S01]  /*0a00*/  S2R R2, SR_TID.X ;  /* 0x0000000000027919 */ /* 0x002e620000002100 */
        /* <DEDUP_REMOVED lines=10> */
[----:B------:R-:W2:Y:S01]  /*0ab0*/  LDL R3, [R1] ;  /* 0x0000000001037983 */ /* 0x000ea20000100800 */
[----:B------:R-:W-:Y:S01]  /*0ac0*/  VIADD R195, R2, 0xffffff80 ;  /* 0xffffff8002c37836 */ /* 0x000fe20000000000 */
[----:B------:R-:W1:Y:S01]  /*0ad0*/  S2UR UR5, SR_CgaCtaId ;  /* 0x00000000000579c3 */ /* 0x000e620000008800 */
[----:B------:R-:W-:Y:S01]  /*0ae0*/  UMOV UR37, 0x400 ;  /* 0x0000040000257882 */ /* 0x000fe20000000000 */
[----:B------:R-:W-:Y:S01]  /*0af0*/  MOV R185, 0x40 ;  /* 0x0000004000b97802 */ /* 0x000fe20000000f00 */
[----:B------:R-:W-:Y:S01]  /*0b00*/  IMAD.MOV.U32 R16, RZ, RZ, RZ ;  /* 0x000000ffff107224 */ /* 0x000fe200078e00ff */
[----:B------:R-:W-:Y:S01]  /*0b10*/  SHF.R.S32.HI R0, RZ, 0x1f, R195 ;  /* 0x0000001fff007819 */ /* 0x000fe200000114c3 */
[----:B------:R-:W-:Y:S01]  /*0b20*/  ULDC.64 UR48, c[0x0][0x198] ;  /* 0x0000660000307ab9 */ /* 0x000fe20000000a00 */
[----:B------:R-:W-:Y:S02]  /*0b30*/  UMOV UR36, URZ ;  /* 0x0000003f00247c82 */ /* 0x000fe40008000000 */
[----:B------:R-:W-:-:S02]  /*0b40*/  LEA.HI R4, R0, R195, RZ, 0x4 ;  /* 0x000000c300047211 */ /* 0x000fc400078f20ff */
[----:B------:R-:W-:Y:S02]  /*0b50*/  LEA.HI R5, R0, R195, RZ, 0x5 ;  /* 0x000000c300057211 */ /* 0x000fe400078f28ff */
[----:B------:R-:W-:Y:S02]  /*0b60*/  LOP3.LUT R2, R4, 0xfffffff0, RZ, 0xc0, !PT ;  /* 0xfffffff004027812 */ /* 0x000fe400078ec0ff */
[--C-:B------:R-:W-:Y:S02]  /*0b70*/  SHF.R.S32.HI R193, RZ, 0x5, R5.reuse ;  /* 0x00000005ffc17819 */ /* 0x100fe40000011405 */
[----:B------:R-:W-:Y:S02]  /*0b80*/  SHF.R.S32.HI R6, RZ, 0x1f, R5 ;  /* 0x0000001fff067819 */ /* 0x000fe40000011405 */
[----:B------:R-:W-:Y:S02]  /*0b90*/  SHF.R.S32.HI R9, RZ, 0x4, R4 ;  /* 0x00000004ff097819 */ /* 0x000fe40000011404 */
[----:B------:R-:W-:-:S02]  /*0ba0*/  IADD3 R7, R195, -R2, RZ ;  /* 0x80000002c3077210 */ /* 0x000fc40007ffe0ff */
[----:B------:R-:W-:Y:S02]  /*0bb0*/  LEA.HI R6, R6, R193, RZ, 0x2 ;  /* 0x000000c106067211 */ /* 0x000fe400078f10ff */
[----:B------:R-:W-:Y:S01]  /*0bc0*/  LEA.HI R5, R4, R9, RZ, 0x1 ;  /* 0x0000000904057211 */ /* 0x000fe200078f08ff */
[----:B-1----:R-:W-:Y:S01]  /*0bd0*/  ULEA UR37, UR5, UR37, 0x18 ;  /* 0x0000002505257291 */ /* 0x002fe2000f8ec03f */
[----:B------:R-:W-:Y:S02]  /*0be0*/  SHF.R.S32.HI R4, RZ, 0x1f, R7 ;  /* 0x0000001fff047819 */ /* 0x000fe40000011407 */
[----:B------:R-:W-:Y:S02]  /*0bf0*/  LOP3.LUT R6, R6, 0x3ffffc, RZ, 0xc0, !PT ;  /* 0x003ffffc06067812 */ /* 0x000fe400078ec0ff */
[----:B------:R-:W-:Y:S02]  /*0c00*/  LEA.HI R8, R4, R7, RZ, 0x3 ;  /* 0x0000000704087211 */ /* 0x000fe400078f18ff */
[----:B------:R-:W-:Y:S01]  /*0c10*/  LOP3.LUT R10, R5, 0x1ffffffe, RZ, 0xc0, !PT ;  /* 0x1ffffffe050a7812 */ /* 0x000fe200078ec0ff */
[----:B------:R-:W-:Y:S01]  /*0c20*/  IMAD.IADD R4, R193, 0x1, -R6 ;  /* 0x00000001c1047824 */ /* 0x000fe200078e0a06 */
[C---:B------:R-:W-:Y:S01]  /*0c30*/  LOP3.LUT R6, R8.reuse, 0xfffffff8, RZ, 0xc0, !PT ;  /* 0xfffffff808067812 */ /* 0x040fe200078ec0ff */
[----:B------:R-:W-:Y:S01]  /*0c40*/  IMAD.SHL.U32 R8, R8, 0x40, RZ ;  /* 0x0000004008087824 */ /* 0x000fe200078e00ff */
[----:B------:R-:W-:-:S04]  /*0c50*/  IADD3 R10, R9, -R10, RZ ;  /* 0x8000000a090a7210 */ /* 0x000fc80007ffe0ff */
[----:B------:R-:W-:Y:S01]  /*0c60*/  LOP3.LUT R8, R8, 0x7ffffe00, RZ, 0xc0, !PT ;  /* 0x7ffffe0008087812 */ /* 0x000fe200078ec0ff */
[----:B------:R-:W-:-:S04]  /*0c70*/  IMAD.SHL.U32 R10, R10, 0x8, RZ ;  /* 0x000000080a0a7824 */ /* 0x000fc800078e00ff */
[----:B------:R-:W-:Y:S01]  /*0c80*/  IMAD R8, R193, 0x400, R8 ;  /* 0x00000400c1087824 */ /* 0x000fe200078e0208 */
[----:B--2---:R-:W-:Y:S02]  /*0c90*/  R2UR UR6, R3 ;  /* 0x00000000030672ca */ /* 0x004fe400000e0000 */
[CC--:B------:R-:W-:Y:S02]  /*0ca0*/  LEA.HI R3, R0.reuse, R195.reuse, RZ, 0x7 ;  /* 0x000000c300037211 */ /* 0x0c0fe400078f38ff */
[----:B------:R-:W-:Y:S02]  /*0cb0*/  LEA.HI R0, R0, R195, RZ, 0x3 ;  /* 0x000000c300007211 */ /* 0x000fe400078f18ff */
[----:B------:R-:W-:Y:S02]  /*0cc0*/  SHF.R.S32.HI R192, RZ, 0x7, R3 ;  /* 0x00000007ffc07819 */ /* 0x000fe40000011403 */
[C---:B------:R-:W-:Y:S02]  /*0cd0*/  LOP3.LUT R2, R3.reuse, 0xffffff80, RZ, 0xc0, !PT ;  /* 0xffffff8003027812 */ /* 0x040fe400078ec0ff */
[----:B------:R-:W-:Y:S01]  /*0ce0*/  LEA.HI R3, R3, R192, RZ, 0x1 ;  /* 0x000000c003037211 */ /* 0x000fe200078f08ff */
[----:B------:R-:W-:Y:S01]  /*0cf0*/  IMAD R11, R192, 0x100, R7 ;  /* 0x00000100c00b7824 */ /* 0x000fe200078e0207 */
[----:B------:R-:W-:Y:S01]  /*0d00*/  SHF.R.S32.HI R190, RZ, 0x3, R0 ;  /* 0x00000003ffbe7819 */ /* 0x000fe20000011400 */
[----:B------:R-:W-:Y:S01]  /*0d10*/  IMAD.IADD R7, R7, 0x1, -R6 ;  /* 0x0000000107077824 */ /* 0x000fe200078e0a06 */
[----:B------:R-:W-:Y:S01]  /*0d20*/  LOP3.LUT R3, R3, 0xfffffe, RZ, 0xc0, !PT ;  /* 0x00fffffe03037812 */ /* 0x000fe200078ec0ff */
[----:B------:R-:W-:Y:S01]  /*0d30*/  IMAD.IADD R2, R195, 0x1, -R2 ;  /* 0x00000001c3027824 */ /* 0x000fe200078e0a02 */
[----:B------:R-:W-:Y:S01]  /*0d40*/  ULOP3.LUT UR46, UR6, 0x1, URZ, 0xfc, !UPT ;  /* 0x00000001062e7892 */ /* 0x000fe2000f8efc3f */
[C---:B------:R-:W-:Y:S01]  /*0d50*/  IMAD.SHL.U32 R9, R7.reuse, 0x40, RZ ;  /* 0x0000004007097824 */ /* 0x040fe200078e00ff */
[----:B------:R-:W-:Y:S01]  /*0d60*/  R2P PR, R7, 0x6 ;  /* 0x0000000607007804 */ /* 0x000fe20000000000 */
[----:B------:R-:W-:Y:S01]  /*0d70*/  IMAD R13, R4, 0x10, R11 ;  /* 0x00000010040d7824 */ /* 0x000fe200078e020b */
[----:B------:R-:W-:Y:S01]  /*0d80*/  SHF.R.S32.HI R5, RZ, 0x1f, R2 ;  /* 0x0000001fff057819 */ /* 0x000fe20000011402 */
[----:B------:R-:W-:Y:S01]  /*0d90*/  IMAD.IADD R3, R192, 0x1, -R3 ;  /* 0x00000001c0037824 */ /* 0x000fe200078e0a03 */
[----:B------:R-:W-:Y:S01]  /*0da0*/  LOP3.LUT R9, R9, 0x1c0, RZ, 0xc0, !PT ;  /* 0x000001c009097812 */ /* 0x000fe200078ec0ff */
[--C-:B------:R-:W-:Y:S01]  /*0db0*/  IMAD.U32 R194, R13, 0x40, R10.reuse ;  /* 0x000000400dc27824 */ /* 0x100fe200078e000a */
[----:B------:R-:W-:Y:S01]  /*0dc0*/  LEA.HI R4, R5, R2, RZ, 0x2 ;  /* 0x0000000205047211 */ /* 0x000fe200078f10ff */
[----:B------:R-:W-:Y:S01]  /*0dd0*/  IMAD.SHL.U32 R22, R3, 0x100, RZ ;  /* 0x0000010003167824 */ /* 0x000fe200078e00ff */
[----:B------:R-:W-:-:S02]  /*0de0*/  LOP3.LUT R10, R9, 0x8, R10, 0xf8, !PT ;  /* 0x00000008090a7812 */ /* 0x000fc400078ef80a */
[----:B------:R-:W-:Y:S02]  /*0df0*/  SHF.R.U32.HI R9, RZ, 0x3, R9 ;  /* 0x00000003ff097819 */ /* 0x000fe40000011609 */
[----:B------:R-:W-:Y:S02]  /*0e00*/  LEA.HI R6, R5, R2, RZ, 0x5 ;  /* 0x0000000205067211 */ /* 0x000fe400078f28ff */
[----:B------:R-:W-:Y:S02]  /*0e10*/  LOP3.LUT R11, R4, 0x7ffffffc, RZ, 0xc0, !PT ;  /* 0x7ffffffc040b7812 */ /* 0x000fe400078ec0ff */
[--C-:B------:R-:W-:Y:S02]  /*0e20*/  SHF.R.S32.HI R5, RZ, 0x2, R4.reuse ;  /* 0x00000002ff057819 */ /* 0x100fe40000011404 */
[----:B------:R-:W-:Y:S02]  /*0e30*/  SHF.R.S32.HI R4, RZ, 0x1f, R4 ;  /* 0x0000001fff047819 */ /* 0x000fe40000011404 */
[----:B------:R-:W-:-:S02]  /*0e40*/  LOP3.LUT R9, R10, R9, RZ, 0x3c, !PT ;  /* 0x000000090a097212 */ /* 0x000fc400078e3cff */
[----:B------:R-:W-:Y:S02]  /*0e50*/  LEA.HI R4, R4, R5, RZ, 0x3 ;  /* 0x0000000504047211 */ /* 0x000fe400078f18ff */
[----:B------:R-:W-:Y:S01]  /*0e60*/  SEL R185, R185, 0xffffffc0, !P2 ;  /* 0xffffffc0b9b97807 */ /* 0x000fe20005000000 */
[----:B------:R-:W-:Y:S01]  /*0e70*/  IMAD.IADD R8, R8, 0x1, R9 ;  /* 0x0000000108087824 */ /* 0x000fe200078e0209 */
[----:B------:R-:W-:Y:S02]  /*0e80*/  LOP3.LUT R4, R4, 0xfffffff8, RZ, 0xc0, !PT ;  /* 0xfffffff804047812 */ /* 0x000fe400078ec0ff */
[----:B------:R-:W-:Y:S01]  /*0e90*/  IADD3 R11, R2, -R11, RZ ;  /* 0x8000000b020b7210 */ /* 0x000fe20007ffe0ff */
[----:B------:R-:W-:Y:S01]  /*0ea0*/  IMAD.MOV.U32 R2, RZ, RZ, RZ ;  /* 0x000000ffff027224 */ /* 0x000fe200078e00ff */
[----:B------:R-:W-:Y:S02]  /*0eb0*/  LEA R23, R8, UR37, 0x1 ;  /* 0x0000002508177c11 */ /* 0x000fe4000f8e08ff */
[----:B------:R-:W-:Y:S01]  /*0ec0*/  IADD3 R17, R5, -R4, RZ ;  /* 0x8000000405117210 */ /* 0x000fe20007ffe0ff */
[----:B------:R-:W-:Y:S01]  /*0ed0*/  IMAD.SHL.U32 R18, R11, 0x2, RZ ;  /* 0x000000020b127824 */ /* 0x000fe200078e00ff */
[----:B------:R-:W-:Y:S01]  /*0ee0*/  LOP3.LUT R4, R0, 0x1ffffff8, RZ, 0xc0, !PT ;  /* 0x1ffffff800047812 */ /* 0x000fe200078ec0ff */
[C---:B------:R-:W-:Y:S01]  /*0ef0*/  VIADD R184, R23.reuse, 0x36420 ;  /* 0x0003642017b87836 */ /* 0x040fe20000000000 */
[----:B------:R-:W-:-:S02]  /*0f00*/  IADD3 R186, R23, 0x36400, RZ ;  /* 0x0003640017ba7810 */ /* 0x000fc40007ffe0ff */
[----:B------:R-:W-:Y:S01]  /*0f10*/  SHF.R.S32.HI R6, RZ, 0x5, R6 ;  /* 0x00000005ff067819 */ /* 0x000fe20000011406 */
[----:B------:R-:W-:Y:S01]  /*0f20*/  IMAD.IADD R4, R195, 0x1, -R4 ;  /* 0x00000001c3047824 */ /* 0x000fe200078e0a04 */
[C---:B------:R-:W-:Y:S01]  /*0f30*/  @P1 IADD3 R184, R186.reuse, -0x20, RZ ;  /* 0xffffffe0bab81810 */ /* 0x040fe20007ffe0ff */
[----:B------:R-:W-:Y:S02]  /*0f40*/  IMAD.IADD R186, R186, 0x1, R185 ;  /* 0x00000001baba7824 */ /* 0x000fe400078e02b9 */
[----:B------:R-:W-:Y:S01]  /*0f50*/  IMAD R17, R6, 0x10, R17 ;  /* 0x0000001006117824 */ /* 0x000fe200078e0211 */
[----:B------:R-:W-:Y:S01]  /*0f60*/  IADD3 R185, R185, R184, RZ ;  /* 0x000000b8b9b97210 */ /* 0x000fe20007ffe0ff */
[----:B------:R-:W-:-:S07]  /*0f70*/  IMAD.SHL.U32 R188, R4, 0x8, RZ ;  /* 0x0000000804bc7824 */ /* 0x000fce00078e00ff */
.L_x_3313:
        /* <DEDUP_REMOVED lines=20> */
.L_x_3266:
[----:B------:R-:W-:Y:S01]  /*10c0*/  ULDC UR6, c[0x0][0xec4] ;  /* 0x0003b10000067ab9 */ /* 0x000fe20000000800 */
[----:B------:R-:W-:Y:S01]  /*10d0*/  UMOV UR38, UR7 ;  /* 0x0000000700267c82 */ /* 0x000fe20008000000 */
[----:B------:R-:W-:-:S11]  /*10e0*/  UISETP.NE.AND UP0, UPT, UR6, 0x1, UPT ;  /* 0x000000010600788c */ /* 0x000fd6000bf05270 */
[----:B------:R-:W-:Y:S02]  /*10f0*/  @UP0 ULDC.64 UR10, c[0x0][0xec8] ;  /* 0x0003b200000a0ab9 */ /* 0x000fe40000000a00 */
[----:B------:R-:W-:-:S04]  /*1100*/  UIMAD.WIDE.U32 UR4, UR7, UR10, URZ ;  /* 0x0000000a070472a5 */ /* 0x000fc8000f8e003f */
[----:B------:R-:W-:-:S04]  /*1110*/  @UP0 USHF.R.U32.HI UR38, URZ, UR11, UR5 ;  /* 0x0000000b3f260299 */ /* 0x000fc80008011605 */
[----:B------:R-:W-:-:S12]  /*1120*/  UIMAD UR4, UR38, UR6, URZ ;  /* 0x00000006260472a4 */ /* 0x000fd8000f8e023f */
.L_x_3267:
[----:B------:R-:W1:Y:S01]  /*1130*/  LDC.64 R8, c[0x0][0x3f8] ;  /* 0x0000fe00ff087b82 */ /* 0x000e620000000a00 */
[----:B------:R-:W-:Y:S01]  /*1140*/  ULOP3.LUT UR5, URZ, UR38, URZ, 0x33, !UPT ;  /* 0x000000263f057292 */ /* 0x000fe2000f8e333f */
[----:B------:R-:W-:Y:S01]  /*1150*/  CS2R R150, SRZ ;  /* 0x0000000000967805 */ /* 0x000fe2000001ff00 */
[----:B------:R-:W-:Y:S01]  /*1160*/  ULDC UR6, c[0x0][0xeac] ;  /* 0x0003ab0000067ab9 */ /* 0x000fe20000000800 */
[----:B------:R-:W-:Y:S01]  /*1170*/  ULDC UR43, c[0x0][0xeb8] ;  /* 0x0003ae00002b7ab9 */ /* 0x000fe20000000800 */
[----:B------:R-:W-:Y:S01]  /*1180*/  UIADD3 UR5, UR5, UR6, URZ ;  /* 0x0000000605057290 */ /* 0x000fe2000fffe03f */
[----:B------:R-:W-:Y:S01]  /*1190*/  CS2R R148, SRZ ;  /* 0x0000000000947805 */ /* 0x000fe2000001ff00 */
[----:B------:R-:W-:Y:S01]  /*11a0*/  UISETP.NE.AND UP0, UPT, UR43, 0x1, UPT ;  /* 0x000000012b00788c */ /* 0x000fe2000bf05270 */
[----:B------:R-:W2:Y:S01]  /*11b0*/  LDC R153, c[0x0][0x404] ;  /* 0x00010100ff997b82 */ /* 0x000ea20000000800 */
[----:B------:R-:W-:Y:S01]  /*11c0*/  USHF.L.U32 UR42, UR5, 0x6, URZ ;  /* 0x00000006052a7899 */ /* 0x000fe2000800063f */
[----:B------:R-:W-:Y:S01]  /*11d0*/  CS2R R146, SRZ ;  /* 0x0000000000927805 */ /* 0x000fe2000001ff00 */
[----:B------:R-:W-:Y:S01]  /*11e0*/  UIADD3 UR4, UR7, -UR4, URZ ;  /* 0x8000000407047290 */ /* 0x000fe2000fffe03f */
[----:B------:R-:W-:Y:S01]  /*11f0*/  CS2R R144, SRZ ;  /* 0x0000000000907805 */ /* 0x000fe2000001ff00 */
[----:B------:R-:W-:Y:S01]  /*1200*/  ULDC UR5, c[0x0][0xec4] ;  /* 0x0003b10000057ab9 */ /* 0x000fe20000000800 */
[----:B------:R-:W-:Y:S01]  /*1210*/  UISETP.NE.AND UP1, UPT, UR39, 0x1, UPT ;  /* 0x000000012700788c */ /* 0x000fe2000bf25270 */
[----:B------:R-:W-:Y:S01]  /*1220*/  IMAD.U32 R187, RZ, RZ, UR42 ;  /* 0x0000002affbb7e24 */ /* 0x000fe2000f8e00ff */
[----:B------:R-:W3:Y:S01]  /*1230*/  LDC R4, c[0x0][0x288] ;  /* 0x0000a200ff047b82 */ /* 0x000ee20000000800 */
[----:B------:R-:W-:Y:S01]  /*1240*/  UIMAD UR8, UR8, UR5, UR4 ;  /* 0x00000005080872a4 */ /* 0x000fe2000f8e0204 */
[----:B------:R-:W-:Y:S01]  /*1250*/  CS2R R142, SRZ ;  /* 0x00000000008e7805 */ /* 0x000fe2000001ff00 */
[----:B------:R-:W-:Y:S01]  /*1260*/  @UP0 ULDC UR6, c[0x0][0xec0] ;  /* 0x0003b00000060ab9 */ /* 0x000fe20000000800 */
[----:B------:R-:W-:Y:S01]  /*1270*/  @UP0 ULDC UR4, c[0x0][0xebc] ;  /* 0x0003af0000040ab9 */ /* 0x000fe20000000800 */
[----:B------:R-:W-:Y:S01]  /*1280*/  CS2R R140, SRZ ;  /* 0x00000000008c7805 */ /* 0x000fe2000001ff00 */
[----:B------:R-:W-:Y:S01]  /*1290*/  UIMAD.WIDE.U32 UR4, UR8, UR4, URZ ;  /* 0x00000004080472a5 */ /* 0x000fe2000f8e003f */
[----:B------:R-:W-:Y:S01]  /*12a0*/  CS2R R138, SRZ ;  /* 0x00000000008a7805 */ /* 0x000fe2000001ff00 */
[----:B------:R-:W4:Y:S01]  /*12b0*/  LDC R6, c[0x0][0x2e0] ;  /* 0x0000b800ff067b82 */ /* 0x000f220000000800 */
[----:B-1----:R-:W-:Y:S01]  /*12c0*/  ISETP.NE.U32.AND P0, PT, R8, RZ, PT ;  /* 0x000000ff0800720c */ /* 0x002fe20003f05070 */
[----:B------:R-:W-:Y:S01]  /*12d0*/  UMOV UR44, UR8 ;  /* 0x00000008002c7c82 */ /* 0x000fe20008000000 */
[----:B------:R-:W-:Y:S01]  /*12e0*/  @UP0 USHF.R.U32.HI UR44, URZ, UR6, UR5 ;  /* 0x000000063f2c0299 */ /* 0x000fe20008011605 */
[----:B------:R-:W-:-:S02]  /*12f0*/  CS2R R136, SRZ ;  /* 0x0000000000887805 */ /* 0x000fc4000001ff00 */
[----:B------:R-:W-:Y:S02]  /*1300*/  ISETP.NE.AND.EX P0, PT, R9, RZ, PT, P0 ;  /* 0x000000ff0900720c */ /* 0x000fe40003f05300 */
[----:B------:R-:W-:Y:S01]  /*1310*/  CS2R R134, SRZ ;  /* 0x0000000000867805 */ /* 0x000fe2000001ff00 */
[----:B------:R-:W-:Y:S01]  /*1320*/  UIADD3 UR4, -UR44, URZ, URZ ;  /* 0x0000003f2c047290 */ /* 0x000fe2000fffe13f */
[----:B------:R-:W-:Y:S02]  /*1330*/  CS2R R132, SRZ ;  /* 0x0000000000847805 */ /* 0x000fe4000001ff00 */
[----:B--2---:R-:W-:Y:S02]  /*1340*/  SEL R153, R153, 0x1, P0 ;  /* 0x0000000199997807 */ /* 0x004fe40000000000 */
[----:B------:R-:W-:Y:S02]  /*1350*/  CS2R R130, SRZ ;  /* 0x0000000000827805 */ /* 0x000fe4000001ff00 */
[----:B------:R-:W-:Y:S01]  /*1360*/  PLOP3.LUT P0, PT, PT, PT, UP1, 0x80, 0x0 ;  /* 0x000000000000781c */ /* 0x000fe20003f0f018 */
[----:B------:R-:W-:Y:S01]  /*1370*/  UIMAD UR43, UR43, UR4, UR8 ;  /* 0x000000042b2b72a4 */ /* 0x000fe2000f8e0208 */
[----:B------:R-:W-:-:S02]  /*1380*/  CS2R R128, SRZ ;  /* 0x0000000000807805 */ /* 0x000fc4000001ff00 */
[----:B------:R-:W-:Y:S02]  /*1390*/  CS2R R126, SRZ ;  /* 0x00000000007e7805 */ /* 0x000fe4000001ff00 */
[----:B------:R-:W-:Y:S02]  /*13a0*/  CS2R R124, SRZ ;  /* 0x00000000007c7805 */ /* 0x000fe4000001ff00 */
[----:B---3--:R-:W-:Y:S02]  /*13b0*/  IADD3 R4, R187, 0x7f, -R4 ;  /* 0x0000007fbb047810 */ /* 0x008fe40007ffe804 */
[----:B------:R-:W-:Y:S02]  /*13c0*/  CS2R R122, SRZ ;  /* 0x00000000007a7805 */ /* 0x000fe4000001ff00 */
[----:B------:R-:W-:Y:S02]  /*13d0*/  CS2R R120, SRZ ;  /* 0x0000000000787805 */ /* 0x000fe4000001ff00 */
[----:B------:R-:W-:-:S02]  /*13e0*/  CS2R R118, SRZ ;  /* 0x0000000000767805 */ /* 0x000fc4000001ff00 */
[----:B------:R-:W-:Y:S02]  /*13f0*/  CS2R R116, SRZ ;  /* 0x0000000000747805 */ /* 0x000fe4000001ff00 */
[----:B------:R-:W-:Y:S02]  /*1400*/  CS2R R168, SRZ ;  /* 0x0000000000a87805 */ /* 0x000fe4000001ff00 */
[----:B------:R-:W-:Y:S02]  /*1410*/  CS2R R166, SRZ ;  /* 0x0000000000a67805 */ /* 0x000fe4000001ff00 */
[----:B------:R-:W-:Y:S01]  /*1420*/  CS2R R112, SRZ ;  /* 0x0000000000707805 */ /* 0x000fe2000001ff00 */
[CC--:B----4-:R-:W-:Y:S01]  /*1430*/  IMAD R0, R153.reuse, R6.reuse, 0x3f ;  /* 0x0000003f99007424 */ /* 0x0d0fe200078e0206 */
[----:B------:R-:W-:Y:S01]  /*1440*/  CS2R R164, SRZ ;  /* 0x0000000000a47805 */ /* 0x000fe2000001ff00 */
[----:B------:R-:W-:Y:S01]  /*1450*/  IMAD R4, R153, R6, R4 ;  /* 0x0000000699047224 */ /* 0x000fe200078e0204 */
[----:B------:R-:W-:-:S02]  /*1460*/  CS2R R108, SRZ ;  /* 0x00000000006c7805 */ /* 0x000fc4000001ff00 */
[----:B------:R-:W-:Y:S02]  /*1470*/  CS2R R162, SRZ ;  /* 0x0000000000a27805 */ /* 0x000fe4000001ff00 */
[----:B------:R-:W-:Y:S02]  /*1480*/  SHF.R.S32.HI R3, RZ, 0x1f, R0 ;  /* 0x0000001fff037819 */ /* 0x000fe40000011400 */
[----:B------:R-:W-:Y:S02]  /*1490*/  CS2R R104, SRZ ;  /* 0x0000000000687805 */ /* 0x000fe4000001ff00 */
[----:B------:R-:W-:Y:S02]  /*14a0*/  SHF.R.S32.HI R5, RZ, 0x1f, R4 ;  /* 0x0000001fff057819 */ /* 0x000fe40000011404 */
[----:B------:R-:W-:Y:S02]  /*14b0*/  CS2R R160, SRZ ;  /* 0x0000000000a07805 */ /* 0x000fe4000001ff00 */
[----:B------:R-:W-:Y:S01]  /*14c0*/  LEA.HI R3, R3, R0, RZ, 0x6 ;  /* 0x0000000003037211 */ /* 0x000fe200078f30ff */
[----:B------:R-:W-:Y:S01]  /*14d0*/  IMAD.MOV.U32 R0, RZ, RZ, RZ ;  /* 0x000000ffff007224 */ /* 0x000fe200078e00ff */
[----:B------:R-:W-:-:S02]  /*14e0*/  LEA.HI R5, R5, R4, RZ, 0x6 ;  /* 0x0000000405057211 */ /* 0x000fc400078f30ff */
[----:B------:R-:W-:Y:S02]  /*14f0*/  CS2R R158, SRZ ;  /* 0x00000000009e7805 */ /* 0x000fe4000001ff00 */
[----:B------:R-:W-:Y:S02]  /*1500*/  SHF.R.S32.HI R3, RZ, 0x6, R3 ;  /* 0x00000006ff037819 */ /* 0x000fe40000011403 */
[----:B------:R-:W-:Y:S02]  /*1510*/  CS2R R100, SRZ ;  /* 0x0000000000647805 */ /* 0x000fe4000001ff00 */
[----:B------:R-:W-:Y:S02]  /*1520*/  SHF.R.S32.HI R152, RZ, 0x6, R5 ;  /* 0x00000006ff987819 */ /* 0x000fe40000011405 */
[----:B------:R-:W-:Y:S02]  /*1530*/  CS2R R156, SRZ ;  /* 0x00000000009c7805 */ /* 0x000fe4000001ff00 */
[----:B------:R-:W-:-:S02]  /*1540*/  CS2R R96, SRZ ;  /* 0x0000000000607805 */ /* 0x000fc4000001ff00 */
[----:B------:R-:W-:Y:S02]  /*1550*/  CS2R R154, SRZ ;  /* 0x00000000009a7805 */ /* 0x000fe4000001ff00 */
[----:B------:R-:W-:Y:S01]  /*1560*/  VIMNMX R152, R3, R152, PT ;  /* 0x0000009803987248 */ /* 0x000fe20003fe0100 */
[----:B------:R-:W-:Y:S01]  /*1570*/  IMAD.MOV.U32 R3, RZ, RZ, RZ ;  /* 0x000000ffff037224 */ /* 0x000fe200078e00ff */
[----:B------:R-:W-:Y:S02]  /*1580*/  CS2R R92, SRZ ;  /* 0x00000000005c7805 */ /* 0x000fe4000001ff00 */
[----:B------:R-:W-:Y:S02]  /*1590*/  CS2R R36, SRZ ;  /* 0x0000000000247805 */ /* 0x000fe4000001ff00 */
[----:B------:R-:W-:Y:S02]  /*15a0*/  CS2R R32, SRZ ;  /* 0x0000000000207805 */ /* 0x000fe4000001ff00 */
[----:B------:R-:W-:-:S02]  /*15b0*/  CS2R R88, SRZ ;  /* 0x0000000000587805 */ /* 0x000fc4000001ff00 */
[----:B------:R-:W-:Y:S02]  /*15c0*/  CS2R R26, SRZ ;  /* 0x00000000001a7805 */ /* 0x000fe4000001ff00 */
[----:B------:R-:W-:Y:S02]  /*15d0*/  MOV R19, RZ ;  /* 0x000000ff00137202 */ /* 0x000fe40000000f00 */
        /* <DEDUP_REMOVED lines=28> */
[----:B------:R-:W-:Y:S06]  /*17a0*/  @!P0 BRA `(.L_x_3268) ;  /* 0x0000001400d88947 */ /* 0x000fec0003800000 */
[----:B------:R-:W-:Y:S02]  /*17b0*/  ISETP.GE.AND P1, PT, R152, 0x1, PT ;  /* 0x000000019800780c */ /* 0x000fe40003f26270 */
[----:B------:R-:W-:-:S11]  /*17c0*/  PLOP3.LUT P0, PT, PT, PT, PT, 0x80, 0x0 ;  /* 0x000000000000781c */ /* 0x000fd60003f0f070 */
[----:B------:R-:W-:Y:S05]  /*17d0*/  @!P1 BRA `(.L_x_3269) ;  /* 0x000000b800c09947 */ /* 0x000fea0003800000 */
[----:B------:R-:W1:Y:S01]  /*17e0*/  SHFL.IDX PT, R4, R192, RZ, 0x1f ;  /* 0x00001fffc0047589 */ /* 0x000e6200000e0000 */
[----:B------:R-:W-:Y:S01]  /*17f0*/  UIADD3 UR4, UR37, 0x36400, URZ ;  /* 0x0003640025047890 */ /* 0x000fe2000fffe03f */
[----:B------:R-:W-:Y:S01]  /*1800*/  ISETP.GE.AND P0, PT, R152, 0x2, PT ;  /* 0x000000029800780c */ /* 0x000fe20003f06270 */
[----:B------:R-:W-:Y:S01]  /*1810*/  UMOV UR17, 0x40000040 ;  /* 0x4000004000117882 */ /* 0x000fe20000000000 */
[----:B------:R-:W-:Y:S01]  /*1820*/  BAR.SYNC.DEFER_BLOCKING 0xe, 0x100 ;  /* 0x0384000000007b1d */ /* 0x000fe20000010000 */
        /* <DEDUP_REMOVED lines=24> */
[----:B------:R-:W-:-:S04]  /*19b0*/  LOP3.LUT R7, R5, 0x2000000, RZ, 0xfc, !PT ;  /* 0x0200000005077812 */ /* 0x000fc800078efcff */
[----:B------:R-:W-:-:S04]  /*19c0*/  LEA R4, R2, R7, 0xc ;  /* 0x0000000702047211 */ /* 0x000fc800078e60ff */
[C---:B------:R-:W-:Y:S01]  /*19d0*/  R2UR UR18, R4.reuse ;  /* 0x00000000041272ca */ /* 0x040fe200000e0000 */
[----:B------:R-:W-:-:S05]  /*19e0*/  VIADD R5, R4, 0x80 ;  /* 0x0000008004057836 */ /* 0x000fca0000000000 */
        /* <DEDUP_REMOVED lines=25> */
.L_x_3271:
[----:B------:R-:W-:Y:S01]  /*1b80*/  BAR.SYNC.DEFER_BLOCKING 0xe, 0x100 ;  /* 0x0384000000007b1d */ /* 0x000fe20000010000 */
[----:B-12---:R-:W-:Y:S01]  /*1b90*/  IMAD R4, R2, 0x40, R17 ;  /* 0x0000004002047824 */ /* 0x006fe200078e0211 */
[----:B------:R-:W-:Y:S01]  /*1ba0*/  ISETP.GT.AND P2, PT, R152, RZ, PT ;  /* 0x000000ff9800720c */ /* 0x000fe20003f44270 */
        /* <DEDUP_REMOVED lines=9> */
[----:B------:R-:W1:Y:S04]  /*1c40*/  LDS R5, [R4+0x38400] ;  /* 0x0384000004057984 */ /* 0x000e680000000800 */
[----:B------:R2:W3:Y:S02]  /*1c50*/  LDS R6, [R4+0x38420] ;  /* 0x0384200004067984 */ /* 0x0004e40000000800 */
[----:B--2---:R-:W-:-:S04]  /*1c60*/  LEA R4, R2, R7, 0xc ;  /* 0x0000000702047211 */ /* 0x004fc800078e60ff */
        /* <DEDUP_REMOVED lines=132> */
[C---:B------:R-:W-:Y:S02]  /*24b0*/  VIADD R5, R4.reuse, 0x100 ;  /* 0x0000010004057836 */ /* 0x040fe40000000000 */
[----:B------:R-:W-:Y:S02]  /*24c0*/  VIADD R4, R4, 0x180 ;  /* 0x0000018004047836 */ /* 0x000fe40000000000 */
[----:B------:R-:W-:Y:S01]  /*24d0*/  HGMMA.64x256x16.F32.BF16 R24, gdesc[UR16].tnspB, R24, gsb0 ;  /* 0x43e00000101879f0 */ /* 0x000fe20008001818 */
[----:B------:R-:W-:Y:S02]  /*24e0*/  R2UR UR10, R5 ;  /* 0x00000000050a72ca */ /* 0x000fe400000e0000 */
[----:B------:R-:W-:Y:S02]  /*24f0*/  R2UR UR14, R4 ;  /* 0x00000000040e72ca */ /* 0x000fe400000e0000 */
[----:B------:R-:W-:-:S02]  /*2500*/  @!P1 LEA R4, R2, UR37, 0x3 ;  /* 0x0000002502049c11 */ /* 0x000fc4000f8e18ff */
[----:B------:R-:W-:Y:S02]  /*2510*/  SEL R5, RZ, 0x1, P0 ;  /* 0x00000001ff057807 */ /* 0x000fe40000000000 */
[----:B------:R-:W-:Y:S02]  /*2520*/  @!P1 IADD3 R4, R4, 0x38860, RZ ;  /* 0x0003886004049810 */ /* 0x000fe40007ffe0ff */
[----:B------:R-:W-:Y:S02]  /*2530*/  LOP3.LUT R16, R16, R5, RZ, 0x3c, !PT ;  /* 0x0000000510107212 */ /* 0x000fe400078e3cff */
[----:B------:R-:W-:Y:S01]  /*2540*/  @!P1 PRMT R4, RZ, 0x654, R4 ;  /* 0x00000654ff049816 */ /* 0x000fe20000000004 */
[----:B------:R-:W-:Y:S02]  /*2550*/  WARPGROUP.DEPBAR.LE gsb0, 0x0 ;  /* 0x00008000000079c5 */ /* 0x000fe40000010000 */
[----:B------:R-:W-:-:S12]  /*2560*/  WARPGROUP.ARRIVE ;  /* 0x00000000000079c5 */ /* 0x000fd80000000000 */
        /* <DEDUP_REMOVED lines=13> */
.L_x_3270:
[----:B------:R-:W-:Y:S01]  /*2640*/  BAR.SYNC.DEFER_BLOCKING 0xe, 0x100 ;  /* 0x0384000000007b1d */ /* 0x000fe20000010000 */
[C---:B-12---:R-:W-:Y:S01]  /*2650*/  IMAD R4, R2.reuse, 0x40, R17 ;  /* 0x0000004002047824 */ /* 0x046fe200078e0211 */
[----:B------:R-:W-:Y:S01]  /*2660*/  PLOP3.LUT P0, PT, PT, PT, PT, 0x8, 0x0 ;  /* 0x000000000000781c */ /* 0x000fe20003f0e170 */
        /* <DEDUP_REMOVED lines=138> */
.L_x_3268:
[----:B------:R-:W-:Y:S02]  /*2f10*/  ISETP.GE.AND P1, PT, R152, 0x1, PT ;  /* 0x000000019800780c */ /* 0x000fe40003f26270 */
[----:B------:R-:W-:-:S11]  /*2f20*/  PLOP3.LUT P0, PT, PT, PT, PT, 0x80, 0x0 ;  /* 0x000000000000781c */ /* 0x000fd60003f0f070 */
[----:B------:R-:W-:Y:S05]  /*2f30*/  @!P1 BRA `(.L_x_3269) ;  /* 0x000000a000e89947 */ /* 0x000fea0003800000 */
[----:B------:R-:W1:Y:S01]  /*2f40*/  SHFL.IDX PT, R0, R192, RZ, 0x1f ;  /* 0x00001fffc0007589 */ /* 0x000e6200000e0000 */
[----:B------:R-:W-:-:S04]  /*2f50*/  UIADD3 UR4, UR37, 0x36400, URZ ;  /* 0x0003640025047890 */ /* 0x000fc8000fffe03f */
[----:B------:R-:W-:-:S06]  /*2f60*/  ULOP3.LUT UP0, URZ, UR4, 0x3ff, URZ, 0xc0, !UPT ;  /* 0x000003ff043f7892 */ /* 0x000fcc000f80c03f */
[----:B------:R-:W-:Y:S02]  /*2f70*/  PLOP3.LUT P0, PT, PT, PT, UP0, 0x80, 0x0 ;  /* 0x000000000000781c */ /* 0x000fe40003f0f008 */
[----:B-1----:R-:W-:-:S04]  /*2f80*/  LEA.HI R3, R0, R0, RZ, 0x1 ;  /* 0x0000000000037211 */ /* 0x002fc800078f08ff */
[----:B------:R-:W-:-:S04]  /*2f90*/  LOP3.LUT R3, R3, 0x1fffe, RZ, 0xc0, !PT ;  /* 0x0001fffe03037812 */ /* 0x000fc800078ec0ff */
[----:B------:R-:W-:-:S04]  /*2fa0*/  IADD3 R3, R0, -R3, RZ ;  /* 0x8000000300037210 */ /* 0x000fc80007ffe0ff */
        /* <DEDUP_REMOVED lines=19> */
[----:B-1----:R-:W-:-:S07]  /*30e0*/  IMAD.MOV.U32 R13, RZ, RZ, RZ ;  /* 0x000000ffff0d7224 */ /* 0x002fce00078e00ff */
[----:B------:R-:W-:-:S07]  /*30f0*/  LEPC R20, `(.L_x_3272) ;  /* 0x000000001014794e */ /* 0x000fce0000000000 */
[----:B--2---:R-:W-:Y:S05]  /*3100*/  CALL.ABS.NOINC R14 ;  /* 0x000000000e007343 */ /* 0x004fea0003c00000 */
.L_x_3272:
        /* <DEDUP_REMOVED lines=9> */
.L_x_3374:
[----:B------:R-:W-:Y:S05]  /*31a0*/  @!P0 BRA `(.L_x_3274) ;  /* 0x0000000000048947 */ /* 0x000fea0003800000 */
[----:B------:R-:W-:Y:S01]  /*31b0*/  BPT.TRAP 0x1 ;  /* 0x000000040000795c */ /* 0x000fe20000300000 */
.L_x_3274:
[----:B------:R-:W-:Y:S02]  /*31c0*/  LEA R5, R2, UR37, 0x3 ;  /* 0x0000002502057c11 */ /* 0x000fe4000f8e18ff */
[----:B------:R-:W-:-:S04]  /*31d0*/  SHF.L.U32 R8, R16, 0x1f, RZ ;  /* 0x0000001f10087819 */ /* 0x000fc800000006ff */
[----:B------:R2:W3:Y:S01]  /*31e0*/  SYNCS.PHASECHK.TRANS64.TRYWAIT P1, [R5+URZ+0x38830], R8 ;  /* 0x03883008050075a7 */ /* 0x0004e2000802017f */
[----:B------:R-:W-:Y:S05]  /*31f0*/  @!P0 BRA `(.L_x_3275) ;  /* 0x0000000000048947 */ /* 0x000fea0003800000 */
[----:B------:R-:W-:Y:S01]  /*3200*/  BPT.TRAP 0x1 ;  /* 0x000000040000795c */ /* 0x000fe20000300000 */
.L_x_3275:
[----:B---3--:R-:W-:Y:S05]  /*3210*/  @P1 BRA `(.L_x_3276) ;  /* 0x0000000000081947 */ /* 0x008fea0003800000 */
[----:B------:R-:W3:Y:S02]  /*3220*/  SYNCS.PHASECHK.TRANS64.TRYWAIT P1, [R5+URZ+0x38830], R8 ;  /* 0x03883008050075a7 */ /* 0x000ee4000802017f */
[----:B---3--:R-:W-:Y:S05]  /*3230*/  @!P1 BRA `(.L_x_3277) ;  /* 0x000000f000089947 */ /* 0x008fea0003800000 */
.L_x_3276:
[----:B------:R-:W-:-:S04]  /*3240*/  UIADD3 UR4, UR37, 0x22400, URZ ;  /* 0x0002240025047890 */ /* 0x000fc8000fffe03f */
[----:B------:R-:W-:-:S04]  /*3250*/  USHF.R.U32.HI UR4, URZ, 0x4, UR4 ;  /* 0x000000043f047899 */ /* 0x000fc80008011604 */
[----:B------:R-:W-:-:S06]  /*3260*/  ULOP3.LUT UR4, UR4, 0x3fff, URZ, 0xc0, !UPT ;  /* 0x00003fff04047892 */ /* 0x000fcc000f8ec03f */
[----:B-1----:R-:W-:Y:S01]  /*3270*/  IMAD.U32 R0, RZ, RZ, UR4 ;  /* 0x00000004ff007e24 */ /* 0x002fe2000f8e00ff */
[----:B------:R-:W-:Y:S05]  /*3280*/  WARPSYNC.ALL ;  /* 0x0000000000007948 */ /* 0x000fea0003800000 */
[----:B------:R-:W-:Y:S01]  /*3290*/  LOP3.LUT R0, R0, 0x10000, RZ, 0xfc, !PT ;  /* 0x0001000000007812 */ /* 0x000fe200078efcff */
[----:B------:R-:W-:-:S04]  /*32a0*/  UIADD3 UR4, UR37, 0x20400, URZ ;  /* 0x0002040025047890 */ /* 0x000fc8000fffe03f */
[----:B------:R-:W-:Y:S01]  /*32b0*/  IMAD R4, R2, 0x200, R0 ;  /* 0x0000020002047824 */ /* 0x000fe200078e0200 */
        /* <DEDUP_REMOVED lines=32> */
.L_x_3375:
[----:B------:R-:W-:Y:S05]  /*34c0*/  @!P0 BRA `(.L_x_3279) ;  /* 0x0000000000048947 */ /* 0x000fea0003800000 */
[----:B------:R-:W-:Y:S01]  /*34d0*/  BPT.TRAP 0x1 ;  /* 0x000000040000795c */ /* 0x000fe20000300000 */
.L_x_3279:
[----:B------:R4:W1:Y:S01]  /*34e0*/  SYNCS.PHASECHK.TRANS64.TRYWAIT P1, [R5+URZ+0x38850], R8 ;  /* 0x03885008050075a7 */ /* 0x000862000802017f */
[----:B------:R-:W-:Y:S05]  /*34f0*/  @!P0 BRA `(.L_x_3280) ;  /* 0x0000000000048947 */ /* 0x000fea0003800000 */
[----:B------:R-:W-:Y:S01]  /*3500*/  BPT.TRAP 0x1 ;  /* 0x000000040000795c */ /* 0x000fe20000300000 */
.L_x_3280:
[----:B-1----:R-:W-:-:S05]  /*3510*/  IMAD.U32 R4, RZ, RZ, UR37 ;  /* 0x00000025ff047e24 */ /* 0x002fca000f8e00ff */
[C---:B------:R-:W-:Y:S01]  /*3520*/  IADD3 R3, R4.reuse, 0x400, RZ ;  /* 0x0000040004037810 */ /* 0x040fe20007ffe0ff */
        /* <DEDUP_REMOVED lines=11> */
.L_x_3281:
[----:B------:R-:W-:Y:S01]  /*35e0*/  R2UR UR8, R4 ;  /* 0x00000000040872ca */ /* 0x000fe200000e0000 */
[----:B------:R-:W-:Y:S01]  /*35f0*/  WARPGROUP.ARRIVE ;  /* 0x00000000000079c5 */ /* 0x000fe20000000000 */
[----:B------:R-:W-:Y:S01]  /*3600*/  R2UR UR10, R6 ;  /* 0x00000000060a72ca */ /* 0x000fe200000e0000 */
[----:B------:R-:W-:Y:S01]  /*3610*/  UMOV UR9, 0x40000040 ;  /* 0x4000004000097882 */ /* 0x000fe20000000000 */
[----:B------:R-:W-:Y:S01]  /*3620*/  UMOV UR11, 0x40000040 ;  /* 0x40000040000b7882 */ /* 0x000fe20000000000 */
[----:B--234-:R-:W-:Y:S01]  /*3630*/  VIADD R8, R4, 0x2 ;  /* 0x0000000204087836 */ /* 0x01cfe20000000000 */
[----:B------:R-:W-:Y:S01]  /*3640*/  IADD3 R7, R6, 0x2, RZ ;  /* 0x0000000206077810 */ /* 0x000fe20007ffe0ff */
        /* <DEDUP_REMOVED lines=10> */
[----:B------:R-:W-:Y:S01]  /*36f0*/  ULDC UR10, c[0x0][0xa80] ;  /* 0x0002a000000a7ab9 */ /* 0x000fe20000000800 */
[----:B------:R-:W-:-:S04]  /*3700*/  IMAD R206, R2, 0x1000, R19 ;  /* 0x0000100002ce7824 */ /* 0x000fc800078e0213 */
[----:B------:R-:W-:Y:S01]  /*3710*/  VIADD R207, R206, 0x80 ;  /* 0x00000080cecf7836 */ /* 0x000fe20000000000 */
        /* <DEDUP_REMOVED lines=142> */
[C-C-:B------:R-:W-:Y:S01]  /*4000*/  IMAD.IADD R12, R8.reuse, 0x1, R9.reuse ;  /* 0x00000001080c7824 */ /* 0x140fe200078e0209 */
[----:B------:R-:W-:Y:S01]  /*4010*/  IADD3 R8, R8, R11, RZ ;  /* 0x0000000b08087210 */ /* 0x000fe20007ffe0ff */
        /* <DEDUP_REMOVED lines=130> */
[C---:B------:R-:W-:Y:S01]  /*4840*/  IADD3 R7, R9.reuse, R8, RZ ;  /* 0x0000000809077210 */ /* 0x040fe20007ffe0ff */
[----:B------:R-:W-:Y:S02]  /*4850*/  IMAD.IADD R9, R9, 0x1, R10 ;  /* 0x0000000109097824 */ /* 0x000fe400078e020a */
[C---:B------:R-:W-:Y:S02]  /*4860*/  IMAD.IADD R8, R11.reuse, 0x1, R8 ;  /* 0x000000010b087824 */ /* 0x040fe400078e0208 */
[----:B------:R-:W-:Y:S01]  /*4870*/  IMAD.IADD R10, R11, 0x1, R10 ;  /* 0x000000010b0a7824 */ /* 0x000fe200078e020a */
[----:B------:R-:W-:Y:S01]  /*4880*/  MOV R11, 0x40 ;  /* 0x00000040000b7802 */ /* 0x000fe20000000f00 */
[----:B------:R-:W-:-:S02]  /*4890*/  WARPGROUP.DEPBAR.LE gsb0, 0x0 ;  /* 0x00008000000079c5 */ /* 0x000fc40000010000 */
[----:B------:R-:W-:-:S06]  /*48a0*/  WARPGROUP.ARRIVE ;  /* 0x00000000000079c5 */ /* 0x000fcc0000000000 */
[----:B------:R-:W-:Y:S01]  /*48b0*/  HGMMA.64x64x16.F32.BF16 R24, gdesc[UR4], R24, gsb0 ;  /* 0x00e00000041879f0 */ /* 0x000fe20008001818 */
[----:B------:R-:W-:Y:S01]  /*48c0*/  R2UR UR4, R7 ;  /* 0x00000000070472ca */ /* 0x000fe200000e0000 */
[----:B------:R-:W-:Y:S01]  /*48d0*/  UMOV UR5, 0x40000040 ;  /* 0x4000004000057882 */ /* 0x000fe20000000000 */
[----:B------:R-:W-:Y:S01]  /*48e0*/  R2UR UR6, R9 ;  /* 0x00000000090672ca */ /* 0x000fe200000e0000 */
[----:B------:R-:W-:Y:S01]  /*48f0*/  UMOV UR7, 0x40000040 ;  /* 0x4000004000077882 */ /* 0x000fe20000000000 */
        /* <DEDUP_REMOVED lines=14> */
[----:B------:R-:W-:Y:S02]  /*49e0*/  IMAD R7, R152, -0x40, R11 ;  /* 0xffffffc098077824 */ /* 0x000fe400078e020b */
[----:B------:R-:W-:Y:S02]  /*49f0*/  VIADD R11, R17, UR42 ;  /* 0x0000002a110b7c36 */ /* 0x000fe40008000000 */
        /* <DEDUP_REMOVED lines=8> */
[----:B------:R-:W1:Y:S08]  /*4a80*/  LDC R6, c[0x0][0x2e0] ;  /* 0x0000b800ff067b82 */ /* 0x000e700000000800 */
[----:B------:R-:W2:Y:S01]  /*4a90*/  LDC R9, c[0x0][0x288] ;  /* 0x0000a200ff097b82 */ /* 0x000ea20000000800 */
[----:B-1----:R-:W-:-:S02]  /*4aa0*/  IMAD R7, R153, R6, R7 ;  /* 0x0000000699077224 */ /* 0x002fc400078e0207 */
[----:B------:R-:W-:-:S03]  /*4ab0*/  IMAD R8, R153, R6, R8 ;  /* 0x0000000699087224 */ /* 0x000fc600078e0208 */
[----:B------:R-:W-:Y:S02]  /*4ac0*/  IADD3 R7, -R18, R7, RZ ;  /* 0x0000000712077210 */ /* 0x000fe40007ffe1ff */
[----:B--2---:R-:W-:Y:S01]  /*4ad0*/  IADD3 R8, R8, -R9, -R18 ;  /* 0x8000000908087210 */ /* 0x004fe20007ffe812 */
[----:B------:R-:W-:-:S03]  /*4ae0*/  IMAD R6, R153, R6, -R9 ;  /* 0x0000000699067224 */ /* 0x000fc600078e0a09 */
[----:B------:R-:W-:Y:S01]  /*4af0*/  VIADDMNMX R10, R11, R8, R7, PT ;  /* 0x000000080b0a7246 */ /* 0x000fe20003800107 */
[----:B------:R-:W-:Y:S01]  /*4b00*/  VIADD R6, R6, UR42 ;  /* 0x0000002a06067c36 */ /* 0x000fe20008000000 */
[----:B------:R-:W-:Y:S02]  /*4b10*/  IADD3 R8, R8, 0x8, R11 ;  /* 0x0000000808087810 */ /* 0x000fe40007ffe00b */
[C---:B------:R-:W-:Y:S02]  /*4b20*/  ISETP.GT.AND P1, PT, R10.reuse, RZ, PT ;  /* 0x000000ff0a00720c */ /* 0x040fe40003f24270 */
[C---:B------:R-:W-:Y:S02]  /*4b30*/  ISETP.GT.AND P2, PT, R10.reuse, 0x1, PT ;  /* 0x000000010a00780c */ /* 0x040fe40003f44270 */
[----:B------:R-:W-:Y:S02]  /*4b40*/  ISETP.GT.AND P3, PT, R10, 0x8, PT ;  /* 0x000000080a00780c */ /* 0x000fe40003f64270 */
[----:B------:R-:W-:-:S02]  /*4b50*/  VIMNMX R8, R7, R8, PT ;  /* 0x0000000807087248 */ /* 0x000fc40003fe0100 */
[----:B------:R-:W-:Y:S02]  /*4b60*/  SHF.R.S32.HI R9, RZ, 0x1f, R6 ;  /* 0x0000001fff097819 */ /* 0x000fe40000011406 */
[----:B------:R-:W-:Y:S02]  /*4b70*/  ISETP.GT.AND P4, PT, R8, 0x29, PT ;  /* 0x000000290800780c */ /* 0x000fe40003f84270 */
[----:B------:R-:W-:-:S04]  /*4b80*/  LEA.HI R9, R9, R6, RZ, 0x6 ;  /* 0x0000000609097211 */ /* 0x000fc800078f30ff */
[----:B------:R-:W-:-:S04]  /*4b90*/  SHF.R.S32.HI R9, RZ, 0x6, R9 ;  /* 0x00000006ff097819 */ /* 0x000fc80000011409 */
[----:B------:R-:W-:Y:S01]  /*4ba0*/  VIMNMX R9, RZ, R9, !PT ;  /* 0x00000009ff097248 */ /* 0x000fe20007fe0100 */
        /* <DEDUP_REMOVED lines=37> */
[----:B--2---:R-:W-:Y:S01]  /*4e00*/  FSEL R25, R25, -INF , P2 ;  /* 0xff80000019197808 */ /* 0x004fe20001000000 */
[----:B------:R-:W-:Y:S01]  /*4e10*/  FMUL.FTZ R43, R43, UR4 ;  /* 0x000000042b2b7c20 */ /* 0x000fe20008410000 */
[----:B------:R-:W-:Y:S01]  /*4e20*/  ISETP.GT.AND P2, PT, R10, 0x10, PT ;  /* 0x000000100a00780c */ /* 0x000fe20003f44270 */
[----:B------:R-:W-:Y:S01]  /*4e30*/  FMUL.FTZ R46, R46, UR4 ;  /* 0x000000042e2e7c20 */ /* 0x000fe20008410000 */
[----:B------:R-:W-:Y:S01]  /*4e40*/  FMNMX.FTZ R13, R24, R25, !PT ;  /* 0x00000019180d7209 */ /* 0x000fe20007810000 */
[----:B------:R-:W-:Y:S01]  /*4e50*/  FMUL.FTZ R47, R47, UR4 ;  /* 0x000000042f2f7c20 */ /* 0x000fe20008410000 */
[----:B------:R-:W-:Y:S01]  /*4e60*/  FMUL.FTZ R50, R50, UR4 ;  /* 0x0000000432327c20 */ /* 0x000fe20008410000 */
[----:B------:R-:W2:Y:S01]  /*4e70*/  MUFU.TANH R32, R32 ;  /* 0x0000002000207308 */ /* 0x000ea20000002400 */
[----:B---3--:R-:W-:Y:S01]  /*4e80*/  FSEL R28, R28, -INF , P3 ;  /* 0xff8000001c1c7808 */ /* 0x008fe20001800000 */
[----:B------:R-:W-:Y:S01]  /*4e90*/  FMUL.FTZ R51, R51, UR4 ;  /* 0x0000000433337c20 */ /* 0x000fe20008410000 */
[----:B------:R-:W-:Y:S01]  /*4ea0*/  ISETP.GT.AND P3, PT, R8, 0x8, PT ;  /* 0x000000080800780c */ /* 0x000fe20003f64270 */
[----:B------:R-:W-:Y:S01]  /*4eb0*/  FMUL.FTZ R54, R54, UR4 ;  /* 0x0000000436367c20 */ /* 0x000fe20008410000 */
[----:B------:R-:W-:Y:S01]  /*4ec0*/  FMNMX.FTZ R12, R28, R13, !PT ;  /* 0x0000000d1c0c7209 */ /* 0x000fe20007810000 */
[----:B------:R-:W-:Y:S01]  /*4ed0*/  FMUL.FTZ R55, R55, UR4 ;  /* 0x0000000437377c20 */ /* 0x000fe20008410000 */
[----:B------:R-:W-:Y:S01]  /*4ee0*/  R2UR UR4, R206 ;  /* 0x00000000ce0472ca */ /* 0x000fe200000e0000 */
[----:B------:R-:W3:Y:S01]  /*4ef0*/  MUFU.TANH R33, R33 ;  /* 0x0000002100217308 */ /* 0x000ee20000002400 */
[----:B-1----:R-:W-:-:S02]  /*4f00*/  FSEL R29, R29, -INF , P1 ;  /* 0xff8000001d1d7808 */ /* 0x002fc40000800000 */
[----:B------:R-:W-:Y:S02]  /*4f10*/  ISETP.GT.AND P1, PT, R10, 0x11, PT ;  /* 0x000000110a00780c */ /* 0x000fe40003f24270 */
[----:B------:R-:W-:-:S03]  /*4f20*/  FMNMX.FTZ R13, R29, R12, !PT ;  /* 0x0000000c1d0d7209 */ /* 0x000fc60007810000 */
[----:B------:R-:W1:Y:S01]  /*4f30*/  MUFU.TANH R36, R36 ;  /* 0x0000002400247308 */ /* 0x000e620000002400 */
[----:B--2---:R-:W-:Y:S02]  /*4f40*/  FSEL R32, R32, -INF , P2 ;  /* 0xff80000020207808 */ /* 0x004fe40001000000 */
[----:B------:R-:W-:Y:S01]  /*4f50*/  ISETP.GT.AND P2, PT, R10, 0x18, PT ;  /* 0x000000180a00780c */ /* 0x000fe20003f44270 */
[----:B------:R-:W-:Y:S01]  /*4f60*/  UMOV UR6, UR4 ;  /* 0x0000000400067c82 */ /* 0x000fe20008000000 */
[----:B------:R-:W-:Y:S02]  /*4f70*/  FMNMX.FTZ R12, R32, R13, !PT ;  /* 0x0000000d200c7209 */ /* 0x000fe40007810000 */
[----:B------:R-:W-:Y:S01]  /*4f80*/  R2UR UR4, R207 ;  /* 0x00000000cf0472ca */ /* 0x000fe200000e0000 */
[----:B------:R-:W2:Y:S01]  /*4f90*/  MUFU.TANH R37, R37 ;  /* 0x0000002500257308 */ /* 0x000ea20000002400 */
[----:B---3--:R-:W-:Y:S02]  /*4fa0*/  FSEL R33, R33, -INF , P1 ;  /* 0xff80000021217808 */ /* 0x008fe40000800000 */
[----:B------:R-:W-:-:S02]  /*4fb0*/  ISETP.GT.AND P1, PT, R10, 0x19, PT ;  /* 0x000000190a00780c */ /* 0x000fc40003f24270 */
[----:B------:R-:W-:Y:S02]  /*4fc0*/  FMNMX.FTZ R13, R33, R12, !PT ;  /* 0x0000000c210d7209 */ /* 0x000fe40007810000 */
[----:B------:R-:W-:Y:S01]  /*4fd0*/  IADD3 R207, R206, 0x100, RZ ;  /* 0x00000100cecf7810 */ /* 0x000fe20007ffe0ff */
[----:B------:R-:W3:Y:S01]  /*4fe0*/  MUFU.TANH R40, R40 ;  /* 0x0000002800287308 */ /* 0x000ee20000002400 */
[----:B-1----:R-:W-:Y:S01]  /*4ff0*/  FSEL R36, R36, -INF , P2 ;  /* 0xff80000024247808 */ /* 0x002fe20001000000 */
[----:B------:R-:W-:Y:S01]  /*5000*/  VIADD R206, R206, 0x180 ;  /* 0x00000180cece7836 */ /* 0x000fe20000000000 */
[----:B------:R-:W-:Y:S02]  /*5010*/  ISETP.GT.AND P2, PT, R10, 0x20, PT ;  /* 0x000000200a00780c */ /* 0x000fe40003f44270 */
[----:B------:R-:W-:-:S03]  /*5020*/  FMNMX.FTZ R12, R36, R13, !PT ;  /* 0x0000000d240c7209 */ /* 0x000fc60007810000 */
[----:B------:R-:W1:Y:S01]  /*5030*/  MUFU.TANH R41, R41 ;  /* 0x0000002900297308 */ /* 0x000e620000002400 */
[----:B--2---:R-:W-:Y:S02]  /*5040*/  FSEL R37, R37, -INF , P1 ;  /* 0xff80000025257808 */ /* 0x004fe40000800000 */
[----:B------:R-:W-:Y:S02]  /*5050*/  ISETP.GT.AND P1, PT, R10, 0x21, PT ;  /* 0x000000210a00780c */ /* 0x000fe40003f24270 */
[----:B------:R-:W-:-:S03]  /*5060*/  FMNMX.FTZ R13, R37, R12, !PT ;  /* 0x0000000c250d7209 */ /* 0x000fc60007810000 */
[----:B------:R-:W2:Y:S01]  /*5070*/  MUFU.TANH R44, R44 ;  /* 0x0000002c002c7308 */ /* 0x000ea20000002400 */
[----:B---3--:R-:W-:Y:S02]  /*5080*/  FSEL R40, R40, -INF , P2 ;  /* 0xff80000028287808 */ /* 0x008fe40001000000 */
[----:B------:R-:W-:Y:S02]  /*5090*/  ISETP.GT.AND P2, PT, R10, 0x28, PT ;  /* 0x000000280a00780c */ /* 0x000fe40003f44270 */
[----:B------:R-:W-:-:S03]  /*50a0*/  FMNMX.FTZ R12, R40, R13, !PT ;  /* 0x0000000d280c7209 */ /* 0x000fc60007810000 */
[----:B------:R-:W3:Y:S01]  /*50b0*/  MUFU.TANH R45, R45 ;  /* 0x0000002d002d7308 */ /* 0x000ee20000002400 */
[----:B-1----:R-:W-:Y:S02]  /*50c0*/  FSEL R41, R41, -INF , P1 ;  /* 0xff80000029297808 */ /* 0x002fe40000800000 */
        /* <DEDUP_REMOVED lines=24> */
[----:B------:R-:W-:Y:S02]  /*5250*/  ISETP.GT.AND P1, PT, R8, RZ, PT ;  /* 0x000000ff0800720c */ /* 0x000fe40003f24270 */
[----:B------:R-:W-:-:S03]  /*5260*/  FMNMX.FTZ R10, R53, R10, !PT ;  /* 0x0000000a350a7209 */ /* 0x000fc60007810000 */
[----:B------:R-:W1:Y:S01]  /*5270*/  MUFU.TANH R30, R30 ;  /* 0x0000001e001e7308 */ /* 0x000e620000002400 */
[----:B--2---:R-:W-:Y:S01]  /*5280*/  FSEL R26, R26, -INF , P1 ;  /* 0xff8000001a1a7808 */ /* 0x004fe20000800000 */
[----:B------:R-:W2:Y:S01]  /*5290*/  SHFL.BFLY PT, R13, R10, 0x2, 0x1f ;  /* 0x0c401f000a0d7f89 */ /* 0x000ea200000e0000 */
[----:B------:R-:W-:-:S05]  /*52a0*/  ISETP.GT.AND P1, PT, R8, 0x9, PT ;  /* 0x000000090800780c */ /* 0x000fca0003f24270 */
[----:B------:R-:W4:Y:S01]  /*52b0*/  MUFU.TANH R31, R31 ;  /* 0x0000001f001f7308 */ /* 0x000f220000002400 */
[----:B---3--:R-:W-:Y:S02]  /*52c0*/  FSEL R27, R27, -INF , P2 ;  /* 0xff8000001b1b7808 */ /* 0x008fe40001000000 */
[----:B------:R-:W-:Y:S02]  /*52d0*/  ISETP.GT.AND P2, PT, R8, 0x10, PT ;  /* 0x000000100800780c */ /* 0x000fe40003f44270 */
[----:B------:R-:W-:-:S03]  /*52e0*/  FMNMX.FTZ R11, R26, R27, !PT ;  /* 0x0000001b1a0b7209 */ /* 0x000fc60007810000 */
[----:B------:R-:W3:Y:S01]  /*52f0*/  MUFU.TANH R34, R34 ;  /* 0x0000002200227308 */ /* 0x000ee20000002400 */
[----:B-1----:R-:W-:Y:S02]  /*5300*/  FSEL R30, R30, -INF , P3 ;  /* 0xff8000001e1e7808 */ /* 0x002fe40001800000 */
[----:B------:R-:W-:-:S05]  /*5310*/  ISETP.GT.AND P3, PT, R8, 0x20, PT ;  /* 0x000000200800780c */ /* 0x000fca0003f64270 */
[----:B------:R-:W1:Y:S01]  /*5320*/  MUFU.TANH R35, R35 ;  /* 0x0000002300237308 */ /* 0x000e620000002400 */
[----:B----4-:R-:W-:Y:S02]  /*5330*/  FSEL R31, R31, -INF , P1 ;  /* 0xff8000001f1f7808 */ /* 0x010fe40000800000 */
[----:B--2---:R-:W-:Y:S02]  /*5340*/  FMNMX.FTZ R13, R10, R13, !PT ;  /* 0x0000000d0a0d7209 */ /* 0x004fe40007810000 */
[----:B------:R-:W-:-:S03]  /*5350*/  ISETP.GT.AND P1, PT, R8, 0x11, PT ;  /* 0x000000110800780c */ /* 0x000fc60003f24270 */
[----:B------:R-:W2:Y:S01]  /*5360*/  SHFL.BFLY PT, R10, R13, 0x1, 0x1f ;  /* 0x0c201f000d0a7f89 */ /* 0x000ea200000e0000 */
[----:B------:R-:W4:Y:S01]  /*5370*/  MUFU.TANH R38, R38 ;  /* 0x0000002600267308 */ /* 0x000f220000002400 */
[----:B---3--:R-:W-:Y:S02]  /*5380*/  FSEL R34, R34, -INF , P2 ;  /* 0xff80000022227808 */ /* 0x008fe40001000000 */
[----:B------:R-:W-:-:S05]  /*5390*/  ISETP.GT.AND P2, PT, R8, 0x18, PT ;  /* 0x000000180800780c */ /* 0x000fca0003f44270 */
[----:B------:R-:W3:Y:S01]  /*53a0*/  MUFU.TANH R39, R39 ;  /* 0x0000002700277308 */ /* 0x000ee20000002400 */
        /* <DEDUP_REMOVED lines=8> */
[----:B---3--:R-:W-:Y:S01]  /*5430*/  FSEL R39, R39, -INF , P1 ;  /* 0xff80000027277808 */ /* 0x008fe20000800000 */
[----:B------:R-:W-:Y:S01]  /*5440*/  FMUL.FTZ R12, R7, UR10 ;  /* 0x0000000a070c7c20 */ /* 0x000fe20008410000 */
[----:B------:R-:W-:Y:S02]  /*5450*/  FMNMX.FTZ R11, R31, R10, !PT ;  /* 0x0000000a1f0b7209 */ /* 0x000fe40007810000 */
[----:B------:R-:W-:Y:S01]  /*5460*/  ISETP.GT.AND P1, PT, R8, 0x28, PT ;  /* 0x000000280800780c */ /* 0x000fe20003f24270 */
[----:B------:R-:W3:Y:S01]  /*5470*/  MUFU.TANH R46, R46 ;  /* 0x0000002e002e7308 */ /* 0x000ee20000002400 */
        /* <DEDUP_REMOVED lines=11> */
[----:B---3--:R-:W-:Y:S02]  /*5530*/  FSEL R46, R46, -INF , P1 ;  /* 0xff8000002e2e7808 */ /* 0x008fe40000800000 */
[----:B------:R-:W-:Y:S02]  /*5540*/  FMNMX.FTZ R11, R43, R10, !PT ;  /* 0x0000000a2b0b7209 */ /* 0x000fe40007810000 */
[----:B------:R-:W-:Y:S01]  /*5550*/  ISETP.GT.AND P1, PT, R8, 0x31, PT ;  /* 0x000000310800780c */ /* 0x000fe20003f24270 */
[----:B------:R-:W3:Y:S01]  /*5560*/  MUFU.TANH R51, R51 ;  /* 0x0000003300337308 */ /* 0x000ee20000002400 */
[----:B-1----:R-:W-:Y:S02]  /*5570*/  FSEL R47, R47, -INF , P4 ;  /* 0xff8000002f2f7808 */ /* 0x002fe40002000000 */
[----:B------:R-:W-:Y:S02]  /*5580*/  FMNMX.FTZ R10, R46, R11, !PT ;  /* 0x0000000b2e0a7209 */ /* 0x000fe40007810000 */
[----:B------:R-:W-:-:S02]  /*5590*/  FSEL R56, R12, RZ, P2 ;  /* 0x000000ff0c387208 */ /* 0x000fc40001000000 */
        /* <DEDUP_REMOVED lines=10> */
[----:B---3--:R-:W-:Y:S01]  /*5640*/  FSEL R51, R51, -INF , P1 ;  /* 0xff80000033337808 */ /* 0x008fe20000800000 */
        /* <DEDUP_REMOVED lines=14> */
[--C-:B------:R-:W-:Y:S01]  /*5730*/  FFMA.FTZ R175, R49, UR10, -R56.reuse ;  /* 0x0000000a31af7c23 */ /* 0x100fe20008010838 */
[----:B--2---:R-:W-:Y:S01]  /*5740*/  FSEL R55, R55, -INF , P1 ;  /* 0xff80000037377808 */ /* 0x004fe20000800000 */
[--C-:B------:R-:W-:Y:S01]  /*5750*/  FFMA.FTZ R176, R52, UR10, -R56.reuse ;  /* 0x0000000a34b07c23 */ /* 0x100fe20008010838 */
[----:B------:R-:W-:Y:S01]  /*5760*/  FFMA.FTZ R177, R53, UR10, -R56 ;  /* 0x0000000a35b17c23 */ /* 0x000fe20008010838 */
[----:B------:R-:W1:Y:S01]  /*5770*/  MUFU.EX2 R11, R11 ;  /* 0x0000000b000b7308 */ /* 0x000e620000000800 */
[----:B------:R-:W-:-:S05]  /*5780*/  FMNMX.FTZ R8, R55, R8, !PT ;  /* 0x0000000837087209 */ /* 0x000fca0007810000 */
[----:B------:R-:W2:Y:S02]  /*5790*/  SHFL.BFLY PT, R25, R8, 0x2, 0x1f ;  /* 0x0c401f0008197f89 */ /* 0x000ea400000e0000 */
[----:B------:R-:W-:Y:S08]  /*57a0*/  MUFU.EX2 R12, R12 ;  /* 0x0000000c000c7308 */ /* 0x000ff00000000800 */
[----:B------:R-:W3:Y:S01]  /*57b0*/  MUFU.EX2 R13, R13 ;  /* 0x0000000d000d7308 */ /* 0x000ee20000000800 */
[----:B-1----:R-:W-:Y:S01]  /*57c0*/  F2FP.BF16.F32.PACK_AB R156, R11, R10 ;  /* 0x0000000a0b9c723e */ /* 0x002fe200000010ff */
[----:B------:R-:W-:-:S06]  /*57d0*/  FADD.FTZ R11, R10, R11 ;  /* 0x0000000b0a0b7221 */ /* 0x000fcc0000010000 */
[----:B------:R-:W-:Y:S01]  /*57e0*/  MUFU.EX2 R14, R14 ;  /* 0x0000000e000e7308 */ /* 0x000fe20000000800 */
[----:B--2---:R-:W-:-:S07]  /*57f0*/  FMNMX.FTZ R25, R8, R25, !PT ;  /* 0x0000001908197209 */ /* 0x004fce0007810000 */
[----:B------:R-:W1:Y:S01]  /*5800*/  MUFU.EX2 R15, R15 ;  /* 0x0000000f000f7308 */ /* 0x000e620000000800 */
[C---:B---3--:R-:W-:Y:S01]  /*5810*/  F2FP.BF16.F32.PACK_AB R158, R13.reuse, R12 ;  /* 0x0000000c0d9e723e */ /* 0x048fe200000010ff */
[----:B------:R-:W-:Y:S01]  /*5820*/  FADD.FTZ R12, R12, R11 ;  /* 0x0000000b0c0c7221 */ /* 0x000fe20000010000 */
[----:B------:R-:W2:Y:S03]  /*5830*/  SHFL.BFLY PT, R8, R25, 0x1, 0x1f ;  /* 0x0c201f0019087f89 */ /* 0x000ea600000e0000 */
[----:B------:R-:W-:Y:S01]  /*5840*/  FADD.FTZ R13, R13, R12 ;  /* 0x0000000c0d0d7221 */ /* 0x000fe20000010000 */
[----:B------:R-:W-:Y:S01]  /*5850*/  VIADD R12, R152, 0xfffffffe ;  /* 0xfffffffe980c7836 */ /* 0x000fe20000000000 */
[----:B------:R-:W-:Y:S04]  /*5860*/  MUFU.EX2 R20, R20 ;  /* 0x0000001400147308 */ /* 0x000fe80000000800 */
[----:B------:R-:W-:-:S04]  /*5870*/  ISETP.GE.AND P2, PT, R12, R9, PT ;  /* 0x000000090c00720c */ /* 0x000fc80003f46270 */
[----:B------:R-:W3:Y:S01]  /*5880*/  MUFU.EX2 R21, R21 ;  /* 0x0000001500157308 */ /* 0x000ee20000000800 */
[----:B-1----:R-:W-:Y:S01]  /*5890*/  F2FP.BF16.F32.PACK_AB R160, R15, R14 ;  /* 0x0000000e0fa0723e */ /* 0x002fe200000010ff */
[----:B------:R-:W-:-:S04]  /*58a0*/  FADD.FTZ R14, R14, R13 ;  /* 0x0000000d0e0e7221 */ /* 0x000fc80000010000 */
[----:B------:R-:W-:Y:S02]  /*58b0*/  FADD.FTZ R15, R15, R14 ;  /* 0x0000000e0f0f7221 */ /* 0x000fe40000010000 */
[----:B------:R-:W-:Y:S01]  /*58c0*/  MUFU.EX2 R154, R154 ;  /* 0x0000009a009a7308 */ /* 0x000fe20000000800 */
[----:B--2---:R-:W-:-:S04]  /*58d0*/  FMNMX.FTZ R8, R25, R8, !PT ;  /* 0x0000000819087209 */ /* 0x004fc80007810000 */
[C---:B------:R-:W-:Y:S01]  /*58e0*/  FSETP.NEU.FTZ.AND P1, PT, R8.reuse, -INF , PT ;  /* 0xff8000000800780b */ /* 0x040fe20003f3d000 */
[----:B------:R-:W-:Y:S02]  /*58f0*/  FMUL.FTZ R24, R8, UR10 ;  /* 0x0000000a08187c20 */ /* 0x000fe40008410000 */
[----:B------:R-:W1:Y:S01]  /*5900*/  MUFU.EX2 R155, R155 ;  /* 0x0000009b009b7308 */ /* 0x000e620000000800 */
[----:B---3--:R-:W-:Y:S01]  /*5910*/  F2FP.BF16.F32.PACK_AB R162, R21, R20 ;  /* 0x0000001415a2723e */ /* 0x008fe200000010ff */
[----:B------:R-:W-:Y:S01]  /*5920*/  FADD.FTZ R20, R20, R15 ;  /* 0x0000000f14147221 */ /* 0x000fe20000010000 */
[----:B------:R-:W-:Y:S02]  /*5930*/  FSEL R25, R24, RZ, P1 ;  /* 0x000000ff18197208 */ /* 0x000fe40000800000 */
[----:B------:R-:W-:Y:S01]  /*5940*/  ISETP.NE.AND P1, PT, R57, RZ, PT ;  /* 0x000000ff3900720c */ /* 0x000fe20003f25270 */
[----:B------:R-:W-:Y:S02]  /*5950*/  FADD.FTZ R21, R21, R20 ;  /* 0x0000001415157221 */ /* 0x000fe40000010000 */
        /* <DEDUP_REMOVED lines=23> */
[----:B------:R-:W-:-:S03]  /*5ad0*/  @!P1 IADD3 R5, R5, 0x38860, RZ ;  /* 0x0003886005059810 */ /* 0x000fc60007ffe0ff */
        /* <DEDUP_REMOVED lines=38> */
[----:B------:R4:W-:Y:S01]  /*5d40*/  STSM.16.M88.4 [R186], R164 ;  /* 0x000000a4ba007844 */ /* 0x0009e20000000200 */
[----:B------:R-:W-:Y:S01]  /*5d50*/  FADD.FTZ R200, R201, R200 ;  /* 0x000000c8c9c87221 */ /* 0x000fe20000010000 */
        /* <DEDUP_REMOVED lines=8> */
[----:B------:R-:W-:-:S06]  /*5de0*/  FADD.FTZ R176, R176, R175 ;  /* 0x000000afb0b07221 */ /* 0x000fcc0000010000 */
[----:B------:R-:W1:Y:S08]  /*5df0*/  MUFU.EX2 R204, R204 ;  /* 0x000000cc00cc7308 */ /* 0x000e700000000800 */
[----:B------:R-:W5:Y:S01]  /*5e00*/  MUFU.EX2 R205, R205 ;  /* 0x000000cd00cd7308 */ /* 0x000f620000000800 */
[----:B---3--:R-:W-:Y:S01]  /*5e10*/  F2FP.BF16.F32.PACK_AB R169, R202, R203 ;  /* 0x000000cbcaa9723e */ /* 0x008fe200000010ff */
[----:B------:R-:W-:-:S04]  /*5e20*/  FADD.FTZ R203, R203, R200 ;  /* 0x000000c8cbcb7221 */ /* 0x000fc80000010000 */
[----:B------:R-:W-:-:S04]  /*5e30*/  FADD.FTZ R203, R202, R203 ;  /* 0x000000cbcacb7221 */ /* 0x000fc80000010000 */
[----:B-1----:R-:W-:Y:S01]  /*5e40*/  FADD.FTZ R6, R204, R203 ;  /* 0x000000cbcc067221 */ /* 0x002fe20000010000 */
[----:B-----5:R-:W-:-:S03]  /*5e50*/  F2FP.BF16.F32.PACK_AB R171, R205, R204 ;  /* 0x000000cccdab723e */ /* 0x020fc600000010ff */
[----:B------:R-:W-:Y:S02]  /*5e60*/  FADD.FTZ R6, R205, R6 ;  /* 0x00000006cd067221 */ /* 0x000fe40000010000 */
[----:B------:R4:W-:Y:S01]  /*5e70*/  STSM.16.M88.4 [R185], R168 ;  /* 0x000000a8b9007844 */ /* 0x0009e20000000200 */
[----:B--2---:R-:W-:-:S06]  /*5e80*/  WARPGROUP.ARRIVE ;  /* 0x00000000000079c5 */ /* 0x004fcc0000000000 */
[----:B------:R-:W-:Y:S01]  /*5e90*/  HGMMA.64x256x16.F32.BF16 R24, R156, gdesc[UR4].tnspB, RZ, !UPT, gsb0 ;  /* 0x43e000049c187df0 */ /* 0x000fe2000c0018ff */
[----:B------:R-:W-:Y:S01]  /*5ea0*/  UMOV UR6, UR4 ;  /* 0x0000000400067c82 */ /* 0x000fe20008000000 */
[----:B------:R-:W-:Y:S01]  /*5eb0*/  UMOV UR7, 0x40000040 ;  /* 0x4000004000077882 */ /* 0x000fe20000000000 */
[----:B------:R-:W-:Y:S01]  /*5ec0*/  R2UR UR4, R207 ;  /* 0x00000000cf0472ca */ /* 0x000fe200000e0000 */
[----:B------:R-:W-:Y:S02]  /*5ed0*/  WARPGROUP.DEPBAR.LE gsb0, 0x0 ;  /* 0x00008000000079c5 */ /* 0x000fe40000010000 */
[----:B------:R-:W-:-:S15]  /*5ee0*/  WARPGROUP.ARRIVE ;  /* 0x00000000000079c5 */ /* 0x000fde0000000000 */
[----:B------:R-:W-:-:S07]  /*5ef0*/  NOP ;  /* 0x0000000000007918 */ /* 0x000fce0000000000 */
[----:B------:R-:W-:Y:S01]  /*5f00*/  HGMMA.64x256x16.F32.BF16 R24, R160, gdesc[UR4].tnspB, R24, gsb0 ;  /* 0x43e00004a0187df0 */ /* 0x000fe20008001818 */
        /* <DEDUP_REMOVED lines=24> */
[----:B----4-:R-:W-:Y:S06]  /*6090*/  @!P2 BRA `(.L_x_3283) ;  /* 0x000000340098a947 */ /* 0x010fec0003800000 */
[----:B------:R-:W-:Y:S01]  /*60a0*/  IMAD.MOV.U32 R11, RZ, RZ, R8 ;  /* 0x000000ffff0b7224 */ /* 0x000fe200078e0008 */
[----:B------:R-:W-:Y:S01]  /*60b0*/  MOV R13, R7 ;  /* 0x00000007000d7202 */ /* 0x000fe20000000f00 */
[----:B------:R-:W-:Y:S01]  /*60c0*/  IMAD.MOV.U32 R14, RZ, RZ, R2 ;  /* 0x000000ffff0e7224 */ /* 0x000fe200078e0002 */
[----:B------:R-:W-:Y:S01]  /*60d0*/  ULDC UR4, c[0x0][0x288] ;  /* 0x0000a20000047ab9 */ /* 0x000fe20000000800 */
[----:B------:R-:W-:-:S05]  /*60e0*/  ULDC.64 UR6, c[0x0][0x3f8] ;  /* 0x0000fe0000067ab9 */ /* 0x000fca0000000a00 */
.L_x_3292:
[----:B------:R-:W-:-:S05]  /*60f0*/  VIADD R2, R14, 0x1 ;  /* 0x000000010e027836 */ /* 0x000fca0000000000 */
[----:B------:R-:W-:-:S04]  /*6100*/  ISETP.NE.AND P2, PT, R2, 0x2, PT ;  /* 0x000000020200780c */ /* 0x000fc80003f45270 */
[----:B------:R-:W-:Y:S02]  /*6110*/  SEL R7, RZ, 0x1, P2 ;  /* 0x00000001ff077807 */ /* 0x000fe40001000000 */
[----:B------:R-:W-:Y:S02]  /*6120*/  SEL R2, R2, RZ, P2 ;  /* 0x000000ff02027207 */ /* 0x000fe40001000000 */
[----:B------:R-:W-:Y:S01]  /*6130*/  LOP3.LUT R16, R16, R7, RZ, 0x3c, !PT ;  /* 0x0000000710107212 */ /* 0x000fe200078e3cff */
[----:B------:R-:W-:Y:S06]  /*6140*/  @!P0 BRA `(.L_x_3284) ;  /* 0x0000000000048947 */ /* 0x000fec0003800000 */
[----:B------:R-:W-:Y:S01]  /*6150*/  BPT.TRAP 0x1 ;  /* 0x000000040000795c */ /* 0x000fe20000300000 */
.L_x_3284:
[----:B------:R-:W-:Y:S02]  /*6160*/  LEA R10, R2, UR37, 0x3 ;  /* 0x00000025020a7c11 */ /* 0x000fe4000f8e18ff */
[----:B------:R-:W-:-:S04]  /*6170*/  SHF.L.U32 R7, R16, 0x1f, RZ ;  /* 0x0000001f10077819 */ /* 0x000fc800000006ff */
[----:B------:R1:W2:Y:S01]  /*6180*/  SYNCS.PHASECHK.TRANS64.TRYWAIT P2, [R10+URZ+0x38830], R7 ;  /* 0x038830070a0075a7 */ /* 0x0002a2000804017f */
[----:B------:R-:W-:Y:S05]  /*6190*/  @!P0 BRA `(.L_x_3285) ;  /* 0x0000000000048947 */ /* 0x000fea0003800000 */
[----:B------:R-:W-:Y:S01]  /*61a0*/  BPT.TRAP 0x1 ;  /* 0x000000040000795c */ /* 0x000fe20000300000 */
.L_x_3285:
[----:B------:R-:W-:Y:S01]  /*61b0*/  LEA R8, R2, R0, 0x9 ;  /* 0x0000000002087211 */ /* 0x000fe200078e48ff */
[----:B--2---:R-:W-:Y:S06]  /*61c0*/  @P2 BRA `(.L_x_3286) ;  /* 0x0000000000082947 */ /* 0x004fec0003800000 */
[----:B------:R-:W2:Y:S02]  /*61d0*/  SYNCS.PHASECHK.TRANS64.TRYWAIT P2, [R10+URZ+0x38830], R7 ;  /* 0x038830070a0075a7 */ /* 0x000ea4000804017f */
[----:B--2---:R-:W-:Y:S05]  /*61e0*/  @!P2 BRA `(.L_x_3287) ;  /* 0x000000c0005ca947 */ /* 0x004fea0003800000 */
.L_x_3286:
        /* <DEDUP_REMOVED lines=22> */
.L_x_3288:
[----:B------:R3:W4:Y:S01]  /*6350*/  SYNCS.PHASECHK.TRANS64.TRYWAIT P2, [R10+URZ+0x38850], R7 ;  /* 0x038850070a0075a7 */ /* 0x000722000804017f */
[----:B------:R-:W-:Y:S05]  /*6360*/  @!P0 BRA `(.L_x_3289) ;  /* 0x0000000000048947 */ /* 0x000fea0003800000 */
[----:B------:R-:W-:Y:S01]  /*6370*/  BPT.TRAP 0x1 ;  /* 0x000000040000795c */ /* 0x000fe20000300000 */
.L_x_3289:
[----:B----4-:R-:W-:Y:S05]  /*6380*/  @P2 BRA `(.L_x_3290) ;  /* 0x0000000000082947 */ /* 0x010fea0003800000 */
[----:B------:R-:W4:Y:S02]  /*6390*/  SYNCS.PHASECHK.TRANS64.TRYWAIT P2, [R10+URZ+0x38850], R7 ;  /* 0x038850070a0075a7 */ /* 0x000f24000804017f */
[----:B----4-:R-:W-:Y:S05]  /*63a0*/  @!P2 BRA `(.L_x_3291) ;  /* 0x000000c00000a947 */ /* 0x010fea0003800000 */
.L_x_3290:
[----:B-1234-:R-:W-:Y:S01]  /*63b0*/  IMAD R7, R2, 0x1000, R3 ;  /* 0x0000100002077824 */ /* 0x01efe200078e0203 */
[----:B------:R-:W-:Y:S01]  /*63c0*/  WARPGROUP.ARRIVE ;  /* 0x00000000000079c5 */ /* 0x000fe20000000000 */
[----:B------:R-:W-:Y:S01]  /*63d0*/  UMOV UR11, 0x40000040 ;  /* 0x40000040000b7882 */ /* 0x000fe20000000000 */
[C---:B------:R-:W-:Y:S01]  /*63e0*/  VIADD R15, R4.reuse, 0x2 ;  /* 0x00000002040f7836 */ /* 0x040fe20000000000 */
[----:B------:R-:W-:Y:S01]  /*63f0*/  UMOV UR29, 0x40000040 ;  /* 0x40000040001d7882 */ /* 0x000fe20000000000 */
[C---:B------:R-:W-:Y:S01]  /*6400*/  R2UR UR10, R7.reuse ;  /* 0x00000000070a72ca */ /* 0x040fe200000e0000 */
[----:B------:R-:W-:Y:S01]  /*6410*/  UMOV UR31, 0x40000040 ;  /* 0x40000040001f7882 */ /* 0x000fe20000000000 */
[----:B------:R-:W-:Y:S01]  /*6420*/  IADD3 R8, R7, 0x2, RZ ;  /* 0x0000000207087810 */ /* 0x000fe20007ffe0ff */
[----:B------:R-:W1:Y:S01]  /*6430*/  S2R R20, SR_TID.X ;  /* 0x0000000000147919 */ /* 0x000e620000002100 */
[----:B------:R-:W-:Y:S01]  /*6440*/  R2UR UR28, R15 ;  /* 0x000000000f1c72ca */ /* 0x000fe200000e0000 */
[----:B------:R-:W-:Y:S01]  /*6450*/  VIADD R15, R4, 0x4 ;  /* 0x00000004040f7836 */ /* 0x000fe20000000000 */
[----:B------:R-:W-:Y:S01]  /*6460*/  R2UR UR30, R8 ;  /* 0x00000000081e72ca */ /* 0x000fe200000e0000 */
[C---:B------:R-:W-:Y:S01]  /*6470*/  VIADD R8, R7.reuse, 0x4 ;  /* 0x0000000407087836 */ /* 0x040fe20000000000 */
[----:B------:R-:W-:Y:S01]  /*6480*/  IADD3 R21, R7, 0x800, RZ ;  /* 0x0000080007157810 */ /* 0x000fe20007ffe0ff */
[----:B------:R-:W-:Y:S01]  /*6490*/  VIADD R197, R4, 0x800 ;  /* 0x0000080004c57836 */ /* 0x000fe20000000000 */
[----:B------:R-:W-:Y:S01]  /*64a0*/  UISETP.NE.U32.AND UP0, UPT, UR6, URZ, UPT ;  /* 0x0000003f0600728c */ /* 0x000fe2000bf05070 */
[----:B------:R-:W-:Y:S01]  /*64b0*/  LEA R209, R2, R19, 0xc ;  /* 0x0000001302d17211 */ /* 0x000fe200078e60ff */
[----:B------:R-:W-:Y:S01]  /*64c0*/  ULDC UR5, c[0x0][0x404] ;  /* 0x0001010000057ab9 */ /* 0x000fe20000000800 */
[----:B------:R-:W-:Y:S01]  /*64d0*/  HGMMA.64x64x16.F32.BF16 R152, gdesc[UR8], R152, gsb0 ;  /* 0x00e00000089879f0 */ /* 0x000fe20008001898 */
[----:B------:R-:W-:Y:S01]  /*64e0*/  UISETP.NE.AND.EX UP0, UPT, UR7, URZ, UPT, UP0 ;  /* 0x0000003f0700728c */ /* 0x000fe2000bf05300 */
[----:B------:R-:W-:Y:S01]  /*64f0*/  R2UR UR14, R209 ;  /* 0x00000000d10e72ca */ /* 0x000fe200000e0000 */
[----:B------:R-:W-:Y:S01]  /*6500*/  ULDC UR10, c[0x0][0xad0] ;  /* 0x0002b400000a7ab9 */ /* 0x000fe20000000800 */
[----:B------:R-:W-:Y:S01]  /*6510*/  UMOV UR15, 0x40000040 ;  /* 0x40000040000f7882 */ /* 0x000fe20000000000 */
[----:B------:R-:W-:Y:S01]  /*6520*/  USEL UR5, UR5, 0x1, UP0 ;  /* 0x0000000105057887 */ /* 0x000fe20008000000 */
        /* <DEDUP_REMOVED lines=151> */
[----:B------:R-:W-:Y:S02]  /*6ea0*/  WARPGROUP.DEPBAR.LE gsb0, 0x0 ;  /* 0x00008000000079c5 */ /* 0x000fe40000010000 */
[----:B------:R-:W-:-:S08]  /*6eb0*/  WARPGROUP.ARRIVE ;  /* 0x00000000000079c5 */ /* 0x000fd00000000000 */
        /* <DEDUP_REMOVED lines=76> */
[----:B------:R-:W-:Y:S02]  /*7380*/  IADD3 R196, R197, R15, RZ ;  /* 0x0000000fc5c47210 */ /* 0x000fe40007ffe0ff */
        /* <DEDUP_REMOVED lines=33> */
[----:B------:R-:W-:Y:S01]  /*75a0*/  IMAD.IADD R196, R197, 0x1, R8 ;  /* 0x00000001c5c47824 */ /* 0x000fe200078e0208 */
        /* <DEDUP_REMOVED lines=9> */
[----:B------:R-:W1:Y:S01]  /*7640*/  LDC R196, c[0x0][0x2e0] ;  /* 0x0000b800ffc47b82 */ /* 0x000e620000000800 */
        /* <DEDUP_REMOVED lines=10> */
[----:B------:R-:W-:-:S04]  /*76f0*/  MOV R15, 0x1000 ;  /* 0x00001000000f7802 */ /* 0x000fc80000000f00 */
        /* <DEDUP_REMOVED lines=21> */
[----:B------:R-:W-:-:S04]  /*7850*/  IMAD.MOV.U32 R7, RZ, RZ, -0x40 ;  /* 0xffffffc0ff077424 */ /* 0x000fc800078e00ff */
[----:B------:R-:W-:-:S04]  /*7860*/  IMAD R7, R12, R7, 0x1 ;  /* 0x000000010c077424 */ /* 0x000fc800078e0207 */
[----:B------:R-:W-:-:S04]  /*7870*/  VIADD R7, R7, UR42 ;  /* 0x0000002a07077c36 */ /* 0x000fc80008000000 */
[----:B-1----:R-:W-:Y:S01]  /*7880*/  IMAD R7, R196, UR5, R7 ;  /* 0x00000005c4077c24 */ /* 0x002fe2000f8e0207 */
        /* <DEDUP_REMOVED lines=24> */
[----:B------:R3:W4:Y:S01]  /*7a10*/  MUFU.TANH R21, R156 ;  /* 0x0000009c00157308 */ /* 0x0007220000002400 */
        /* <DEDUP_REMOVED lines=8> */
[----:B---3--:R-:W-:Y:S01]  /*7aa0*/  IADD3 R156, R7, -UR4, -R18 ;  /* 0x80000004079c7c10 */ /* 0x008fe2000fffe812 */
[----:B------:R-:W-:Y:S01]  /*7ab0*/  FMUL.FTZ R174, R174, UR10 ;  /* 0x0000000aaeae7c20 */ /* 0x000fe20008410000 */
[----:B------:R-:W-:Y:S01]  /*7ac0*/  FMUL.FTZ R175, R175, UR10 ;  /* 0x0000000aafaf7c20 */ /* 0x000fe20008410000 */
[----:B------:R-:W-:Y:S01]  /*7ad0*/  FMUL.FTZ R178, R178, UR10 ;  /* 0x0000000ab2b27c20 */ /* 0x000fe20008410000 */
[----:B------:R-:W-:Y:S01]  /*7ae0*/  IADD3 R7, R17, R156, RZ ;  /* 0x0000009c11077210 */ /* 0x000fe20007ffe0ff */
[----:B------:R-:W-:Y:S01]  /*7af0*/  FMUL.FTZ R200, R182, UR10 ;  /* 0x0000000ab6c87c20 */ /* 0x000fe20008410000 */
[----:B------:R-:W-:Y:S01]  /*7b00*/  FMUL.FTZ R202, R183, UR10 ;  /* 0x0000000ab7ca7c20 */ /* 0x000fe20008410000 */
[----:B------:R-:W3:Y:S01]  /*7b10*/  MUFU.TANH R160, R160 ;  /* 0x000000a000a07308 */ /* 0x000ee20000002400 */
[----:B------:R-:W-:-:S02]  /*7b20*/  ISETP.GT.AND P2, PT, R7, RZ, PT ;  /* 0x000000ff0700720c */ /* 0x000fc40003f44270 */
[C---:B------:R-:W-:Y:S02]  /*7b30*/  ISETP.GT.AND P3, PT, R7.reuse, 0x1, PT ;  /* 0x000000010700780c */ /* 0x040fe40003f64270 */
[----:B-1----:R-:W-:Y:S02]  /*7b40*/  FSEL R20, R20, -INF , P2 ;  /* 0xff80000014147808 */ /* 0x002fe40001000000 */
[----:B------:R-:W-:Y:S01]  /*7b50*/  ISETP.GT.AND P2, PT, R7, 0x8, PT ;  /* 0x000000080700780c */ /* 0x000fe20003f44270 */
[----:B------:R3:W1:Y:S01]  /*7b60*/  MUFU.TANH R8, R161 ;  /* 0x000000a100087308 */ /* 0x0006620000002400 */
[----:B--2---:R-:W-:Y:S02]  /*7b70*/  FSEL R15, R15, -INF , P3 ;  /* 0xff8000000f0f7808 */ /* 0x004fe40001800000 */
[----:B------:R-:W-:Y:S02]  /*7b80*/  FMNMX.FTZ R156, R20, R13, !PT ;  /* 0x0000000d149c7209 */ /* 0x000fe40007810000 */
[----:B------:R-:W-:-:S02]  /*7b90*/  ISETP.GT.AND P3, PT, R7, 0x9, PT ;  /* 0x000000090700780c */ /* 0x000fc40003f64270 */
[----:B----4-:R-:W-:Y:S01]  /*7ba0*/  FSEL R21, R21, -INF , P2 ;  /* 0xff80000015157808 */ /* 0x010fe20001000000 */
[----:B------:R2:W4:Y:S01]  /*7bb0*/  MUFU.TANH R152, R164 ;  /* 0x000000a400987308 */ /* 0x0005220000002400 */
[----:B------:R-:W-:Y:S02]  /*7bc0*/  ISETP.GT.AND P2, PT, R7, 0x10, PT ;  /* 0x000000100700780c */ /* 0x000fe40003f44270 */
[----:B-----5:R-:W-:Y:S02]  /*7bd0*/  FSEL R157, R157, -INF , P3 ;  /* 0xff8000009d9d7808 */ /* 0x020fe40001800000 */
[----:B---3--:R-:W-:Y:S02]  /*7be0*/  FSEL R161, R160, -INF , P2 ;  /* 0xff800000a0a17808 */ /* 0x008fe40001000000 */
[----:B------:R-:W-:Y:S01]  /*7bf0*/  ISETP.GT.AND P3, PT, R7, 0x11, PT ;  /* 0x000000110700780c */ /* 0x000fe20003f64270 */
[----:B------:R-:W3:Y:S01]  /*7c00*/  MUFU.TANH R165, R165 ;  /* 0x000000a500a57308 */ /* 0x000ee20000002400 */
[----:B--2---:R-:W-:-:S02]  /*7c10*/  FMNMX.FTZ R164, R15, R156, !PT ;  /* 0x0000009c0fa47209 */ /* 0x004fc40007810000 */
[----:B------:R-:W-:Y:S02]  /*7c20*/  ISETP.GT.AND P2, PT, R7, 0x18, PT ;  /* 0x000000180700780c */ /* 0x000fe40003f44270 */
[----:B------:R-:W-:-:S03]  /*7c30*/  FMNMX.FTZ R164, R21, R164, !PT ;  /* 0x000000a415a47209 */ /* 0x000fc60007810000 */
[----:B------:R-:W-:Y:S01]  /*7c40*/  MUFU.TANH R168, R168 ;  /* 0x000000a800a87308 */ /* 0x000fe20000002400 */
[----:B------:R-:W-:Y:S02]  /*7c50*/  FMNMX.FTZ R160, R157, R164, !PT ;  /* 0x000000a49da07209 */ /* 0x000fe40007810000 */
[----:B-1----:R-:W-:Y:S02]  /*7c60*/  FSEL R164, R8, -INF , P3 ;  /* 0xff80000008a47808 */ /* 0x002fe40001800000 */
[----:B------:R-:W-:Y:S02]  /*7c70*/  FMNMX.FTZ R197, R161, R160, !PT ;  /* 0x000000a0a1c57209 */ /* 0x000fe40007810000 */
[----:B------:R-:W-:Y:S01]  /*7c80*/  ISETP.GT.AND P3, PT, R7, 0x19, PT ;  /* 0x000000190700780c */ /* 0x000fe20003f64270 */
[----:B------:R-:W1:Y:S01]  /*7c90*/  MUFU.TANH R169, R169 ;  /* 0x000000a900a97308 */ /* 0x000e620000002400 */
[----:B------:R-:W-:-:S07]  /*7ca0*/  FMNMX.FTZ R197, R164, R197, !PT ;  /* 0x000000c5a4c57209 */ /* 0x000fce0007810000 */
[----:B------:R4:W2:Y:S08]  /*7cb0*/  MUFU.TANH R153, R172 ;  /* 0x000000ac00997308 */ /* 0x0008b00000002400 */
[----:B------:R3:W5:Y:S01]  /*7cc0*/  MUFU.TANH R156, R173 ;  /* 0x000000ad009c7308 */ /* 0x0007620000002400 */
[----:B----4-:R-:W-:Y:S02]  /*7cd0*/  FSEL R172, R152, -INF , P2 ;  /* 0xff80000098ac7808 */ /* 0x010fe40001000000 */
[----:B------:R-:W-:-:S02]  /*7ce0*/  ISETP.GT.AND P2, PT, R7, 0x20, PT ;  /* 0x000000200700780c */ /* 0x000fc40003f44270 */
[----:B------:R-:W-:-:S03]  /*7cf0*/  FMNMX.FTZ R8, R172, R197, !PT ;  /* 0x000000c5ac087209 */ /* 0x000fc60007810000 */
[----:B------:R4:W5:Y:S01]  /*7d00*/  MUFU.TANH R196, R176 ;  /* 0x000000b000c47308 */ /* 0x0009620000002400 */
[----:B---3--:R-:W-:Y:S02]  /*7d10*/  FSEL R173, R165, -INF , P3 ;  /* 0xff800000a5ad7808 */ /* 0x008fe40001800000 */
[----:B------:R-:W-:Y:S02]  /*7d20*/  ISETP.GT.AND P3, PT, R7, 0x21, PT ;  /* 0x000000210700780c */ /* 0x000fe40003f64270 */
[----:B------:R-:W-:Y:S02]  /*7d30*/  FMNMX.FTZ R165, R173, R8, !PT ;  /* 0x00000008ada57209 */ /* 0x000fe40007810000 */
[----:B-1----:R-:W-:Y:S01]  /*7d40*/  FSEL R160, R169, -INF , P3 ;  /* 0xff800000a9a07808 */ /* 0x002fe20001800000 */
[----:B------:R-:W1:Y:S01]  /*7d50*/  MUFU.TANH R177, R177 ;  /* 0x000000b100b17308 */ /* 0x000e620000002400 */
[----:B----4-:R-:W-:Y:S02]  /*7d60*/  FSEL R176, R168, -INF , P2 ;  /* 0xff800000a8b07808 */ /* 0x010fe40001000000 */
[----:B------:R-:W-:-:S02]  /*7d70*/  ISETP.GT.AND P2, PT, R7, 0x28, PT ;  /* 0x000000280700780c */ /* 0x000fc40003f44270 */
[----:B------:R-:W-:Y:S02]  /*7d80*/  FMNMX.FTZ R169, R176, R165, !PT ;  /* 0x000000a5b0a97209 */ /* 0x000fe40007810000 */
[----:B------:R-:W-:Y:S01]  /*7d90*/  ISETP.GT.AND P3, PT, R7, 0x29, PT ;  /* 0x000000290700780c */ /* 0x000fe20003f64270 */
[----:B------:R-:W3:Y:S01]  /*7da0*/  MUFU.TANH R180, R180 ;  /* 0x000000b400b47308 */ /* 0x000ee20000002400 */
[----:B--2---:R-:W-:Y:S02]  /*7db0*/  FSEL R165, R153, -INF , P2 ;  /* 0xff80000099a57808 */ /* 0x004fe40001000000 */
[----:B------:R-:W-:Y:S02]  /*7dc0*/  FMNMX.FTZ R168, R160, R169, !PT ;  /* 0x000000a9a0a87209 */ /* 0x000fe40007810000 */
[----:B------:R-:W-:Y:S02]  /*7dd0*/  ISETP.GT.AND P2, PT, R7, 0x30, PT ;  /* 0x000000300700780c */ /* 0x000fe40003f44270 */
[----:B-----5:R-:W-:Y:S01]  /*7de0*/  FSEL R8, R156, -INF , P3 ;  /* 0xff8000009c087808 */ /* 0x020fe20001800000 */
[----:B------:R-:W2:Y:S01]  /*7df0*/  MUFU.TANH R152, R181 ;  /* 0x000000b500987308 */ /* 0x000ea20000002400 */
[----:B------:R-:W-:Y:S01]  /*7e00*/  FMNMX.FTZ R153, R165, R168, !PT ;  /* 0x000000a8a5997209 */ /* 0x000fe20007810000 */
[----:B------:R-:W-:Y:S01]  /*7e10*/  FMUL.FTZ R168, R154, UR10 ;  /* 0x0000000a9aa87c20 */ /* 0x000fe20008410000 */
[----:B------:R-:W-:-:S02]  /*7e20*/  ISETP.GT.AND P3, PT, R7, 0x31, PT ;  /* 0x000000310700780c */ /* 0x000fc40003f64270 */
[----:B------:R-:W-:Y:S02]  /*7e30*/  FSEL R154, R196, -INF , P2 ;  /* 0xff800000c49a7808 */ /* 0x000fe40001000000 */
[----:B------:R-:W-:Y:S01]  /*7e40*/  FMNMX.FTZ R153, R8, R153, !PT ;  /* 0x0000009908997209 */ /* 0x000fe20007810000 */
[----:B------:R4:W5:Y:S01]  /*7e50*/  MUFU.TANH R169, R168 ;  /* 0x000000a800a97308 */ /* 0x0009620000002400 */
[----:B------:R-:W-:Y:S02]  /*7e60*/  ISETP.GT.AND P2, PT, R7, 0x38, PT ;  /* 0x000000380700780c */ /* 0x000fe40003f44270 */
[----:B-1----:R-:W-:Y:S02]  /*7e70*/  FSEL R156, R177, -INF , P3 ;  /* 0xff800000b19c7808 */ /* 0x002fe40001800000 */
[----:B------:R-:W-:Y:S02]  /*7e80*/  FMNMX.FTZ R177, R154, R153, !PT ;  /* 0x000000999ab17209 */ /* 0x000fe40007810000 */
[----:B---3--:R-:W-:Y:S01]  /*7e90*/  FSEL R153, R180, -INF , P2 ;  /* 0xff800000b4997808 */ /* 0x008fe20001000000 */
[----:B------:R-:W1:Y:S01]  /*7ea0*/  MUFU.TANH R155, R155 ;  /* 0x0000009b009b7308 */ /* 0x000e620000002400 */
[----:B------:R-:W-:-:S02]  /*7eb0*/  ISETP.GT.AND P3, PT, R7, 0x39, PT ;  /* 0x000000390700780c */ /* 0x000fc40003f64270 */
[----:B------:R-:W-:Y:S02]  /*7ec0*/  FMNMX.FTZ R180, R156, R177, !PT ;  /* 0x000000b19cb47209 */ /* 0x000fe40007810000 */
[----:B--2---:R-:W-:Y:S02]  /*7ed0*/  FSEL R152, R152, -INF , P3 ;  /* 0xff80000098987808 */ /* 0x004fe40001800000 */
[----:B------:R-:W-:Y:S01]  /*7ee0*/  FMNMX.FTZ R177, R153, R180, !PT ;  /* 0x000000b499b17209 */ /* 0x000fe20007810000 */
[----:B------:R-:W-:Y:S03]  /*7ef0*/  MUFU.TANH R181, R162 ;  /* 0x000000a200b57308 */ /* 0x000fe60000002400 */
[----:B----4-:R-:W-:-:S05]  /*7f00*/  FMNMX.FTZ R168, R152, R177, !PT ;  /* 0x000000b198a87209 */ /* 0x010fca0007810000 */
[----:B------:R-:W2:Y:S01]  /*7f10*/  SHFL.BFLY PT, R199, R168, 0x2, 0x1f ;  /* 0x0c401f00a8c77f89 */ /* 0x000ea200000e0000 */
[----:B------:R5:W3:Y:S08]  /*7f20*/  MUFU.TANH R177, R158 ;  /* 0x0000009e00b17308 */ /* 0x000af00000002400 */
[----:B------:R1:W4:Y:S08]  /*7f30*/  MUFU.TANH R180, R159 ;  /* 0x0000009f00b47308 */ /* 0x0003300000002400 */
[----:B------:R-:W4:Y:S01]  /*7f40*/  MUFU.TANH R196, R163 ;  /* 0x000000a300c47308 */ /* 0x000f220000002400 */
[----:B--2---:R-:W-:Y:S01]  /*7f50*/  FMNMX.FTZ R201, R168, R199, !PT ;  /* 0x000000c7a8c97209 */ /* 0x004fe20007810000 */
[----:B------:R-:W-:-:S06]  /*7f60*/  VIADD R168, R7, 0x8 ;  /* 0x0000000807a87836 */ /* 0x000fcc0000000000 */
[----:B------:R2:W4:Y:S01]  /*7f70*/  MUFU.TANH R197, R166 ;  /* 0x000000a600c57308 */ /* 0x0005220000002400 */
[----:B------:R-:W-:Y:S01]  /*7f80*/  FMUL.FTZ R199, R179, UR10 ;  /* 0x0000000ab3c77c20 */ /* 0x000fe20008410000 */
[----:B------:R-:W-:Y:S01]  /*7f90*/  ULDC UR10, c[0x0][0xa80] ;  /* 0x0002a000000a7ab9 */ /* 0x000fe20000000800 */
[----:B------:R-:W4:Y:S01]  /*7fa0*/  SHFL.BFLY PT, R204, R201, 0x1, 0x1f ;  /* 0x0c201f00c9cc7f89 */ /* 0x000f2200000e0000 */
[C---:B------:R-:W-:Y:S02]  /*7fb0*/  ISETP.GT.AND P2, PT, R168.reuse, RZ, PT ;  /* 0x000000ffa800720c */ /* 0x040fe40003f44270 */
[C---:B------:R-:W-:Y:S02]  /*7fc0*/  ISETP.GT.AND P3, PT, R168.reuse, 0x1, PT ;  /* 0x00000001a800780c */ /* 0x040fe40003f64270 */
[----:B-----5:R-:W-:Y:S01]  /*7fd0*/  FSEL R158, R169, -INF , P2 ;  /* 0xff800000a99e7808 */ /* 0x020fe20001000000 */
[----:B------:R5:W5:Y:S01]  /*7fe0*/  MUFU.TANH R198, R167 ;  /* 0x000000a700c67308 */ /* 0x000b620000002400 */
[----:B------:R-:W-:-:S02]  /*7ff0*/  ISETP.GT.AND P2, PT, R168, 0x8, PT ;  /* 0x00000008a800780c */ /* 0x000fc40003f44270 */
[----:B-1----:R-:W-:Y:S02]  /*8000*/  FSEL R159, R155, -INF , P3 ;  /* 0xff8000009b9f7808 */ /* 0x002fe40001800000 */
[----:B------:R-:W-:Y:S02]  /*8010*/  FMNMX.FTZ R162, R158, R11, !PT ;  /* 0x0000000b9ea27209 */ /* 0x000fe40007810000 */
[C---:B------:R-:W-:Y:S01]  /*8020*/  ISETP.GT.AND P3, PT, R168.reuse, 0x9, PT ;  /* 0x00000009a800780c */ /* 0x040fe20003f64270 */
[----:B------:R-:W1:Y:S01]  /*8030*/  MUFU.TANH R170, R170 ;  /* 0x000000aa00aa7308 */ /* 0x000e620000002400 */
[----:B---3--:R-:W-:Y:S02]  /*8040*/  FSEL R155, R177, -INF , P2 ;  /* 0xff800000b19b7808 */ /* 0x008fe40001000000 */
[----:B--2---:R-:W-:Y:S02]  /*8050*/  FMNMX.FTZ R166, R159, R162, !PT ;  /* 0x000000a29fa67209 */ /* 0x004fe40007810000 */
[----:B------:R-:W-:-:S02]  /*8060*/  ISETP.GT.AND P2, PT, R168, 0x10, PT ;  /* 0x00000010a800780c */ /* 0x000fc40003f44270 */
[----:B----4-:R-:W-:Y:S01]  /*8070*/  FSEL R162, R180, -INF , P3 ;  /* 0xff800000b4a27808 */ /* 0x010fe20001800000 */
[----:B------:R-:W2:Y:S01]  /*8080*/  MUFU.TANH R171, R171 ;  /* 0x000000ab00ab7308 */ /* 0x000ea20000002400 */
[----:B-----5:R-:W-:Y:S02]  /*8090*/  FMNMX.FTZ R167, R155, R166, !PT ;  /* 0x000000a69ba77209 */ /* 0x020fe40007810000 */
[----:B------:R-:W-:Y:S02]  /*80a0*/  ISETP.GT.AND P3, PT, R168, 0x11, PT ;  /* 0x00000011a800780c */ /* 0x000fe40003f64270 */
[----:B------:R-:W-:Y:S02]  /*80b0*/  FSEL R163, R181, -INF , P2 ;  /* 0xff800000b5a37808 */ /* 0x000fe40001000000 */
[----:B------:R-:W-:Y:S01]  /*80c0*/  FMNMX.FTZ R180, R162, R167, !PT ;  /* 0x000000a7a2b47209 */ /* 0x000fe20007810000 */
[----:B------:R-:W3:Y:S01]  /*80d0*/  MUFU.TANH R174, R174 ;  /* 0x000000ae00ae7308 */ /* 0x000ee20000002400 */
[----:B------:R-:W-:-:S02]  /*80e0*/  ISETP.GT.AND P2, PT, R168, 0x18, PT ;  /* 0x00000018a800780c */ /* 0x000fc40003f44270 */
[----:B------:R-:W-:Y:S02]  /*80f0*/  FSEL R166, R196, -INF , P3 ;  /* 0xff800000c4a67808 */ /* 0x000fe40001800000 */
[----:B------:R-:W-:Y:S02]  /*8100*/  FMNMX.FTZ R169, R163, R180, !PT ;  /* 0x000000b4a3a97209 */ /* 0x000fe40007810000 */
[----:B------:R-:W-:Y:S01]  /*8110*/  ISETP.GT.AND P3, PT, R168, 0x19, PT ;  /* 0x00000019a800780c */ /* 0x000fe20003f64270 */
[----:B------:R-:W4:Y:S01]  /*8120*/  MUFU.TANH R175, R175 ;  /* 0x000000af00af7308 */ /* 0x000f220000002400 */
[----:B------:R-:W-:Y:S02]  /*8130*/  FSEL R167, R197, -INF , P2 ;  /* 0xff800000c5a77808 */ /* 0x000fe40001000000 */
[----:B------:R-:W-:Y:S02]  /*8140*/  FMNMX.FTZ R180, R166, R169, !PT ;  /* 0x000000a9a6b47209 */ /* 0x000fe40007810000 */
[----:B------:R-:W-:-:S02]  /*8150*/  ISETP.GT.AND P4, PT, R168, 0x20, PT ;  /* 0x00000020a800780c */ /* 0x000fc40003f84270 */
[----:B------:R-:W-:Y:S01]  /*8160*/  FSEL R177, R198, -INF , P3 ;  /* 0xff800000c6b17808 */ /* 0x000fe20001800000 */
[----:B------:R1:W5:Y:S01]  /*8170*/  MUFU.TANH R182, R178 ;  /* 0x000000b200b67308 */ /* 0x0003620000002400 */
[----:B------:R-:W-:Y:S02]  /*8180*/  FMNMX.FTZ R180, R167, R180, !PT ;  /* 0x000000b4a7b47209 */ /* 0x000fe40007810000 */
[C---:B------:R-:W-:Y:S02]  /*8190*/  ISETP.GT.AND P5, PT, R168.reuse, 0x21, PT ;  /* 0x00000021a800780c */ /* 0x040fe40003fa4270 */
[----:B------:R-:W-:Y:S02]  /*81a0*/  FMNMX.FTZ R169, R177, R180, !PT ;  /* 0x000000b4b1a97209 */ /* 0x000fe40007810000 */
[----:B------:R-:W-:Y:S01]  /*81b0*/  ISETP.GT.AND P3, PT, R168, 0x28, PT ;  /* 0x00000028a800780c */ /* 0x000fe20003f64270 */
[----:B------:R-:W5:Y:S01]  /*81c0*/  MUFU.TANH R183, R199 ;  /* 0x000000c700b77308 */ /* 0x000f620000002400 */
[----:B-1----:R-:W-:-:S02]  /*81d0*/  FSEL R178, R170, -INF , P4 ;  /* 0xff800000aab27808 */ /* 0x002fc40002000000 */
[----:B--2---:R-:W-:Y:S02]  /*81e0*/  FSEL R179, R171, -INF , P5 ;  /* 0xff800000abb37808 */ /* 0x004fe40002800000 */
[----:B------:R-:W-:Y:S02]  /*81f0*/  FMNMX.FTZ R170, R178, R169, !PT ;  /* 0x000000a9b2aa7209 */ /* 0x000fe40007810000 */
[----:B------:R-:W-:Y:S01]  /*8200*/  ISETP.GT.AND P2, PT, R168, 0x29, PT ;  /* 0x00000029a800780c */ /* 0x000fe20003f44270 */
[----:B------:R-:W1:Y:S01]  /*8210*/  MUFU.TANH R197, R200 ;  /* 0x000000c800c57308 */ /* 0x000e620000002400 */
[----:B---3--:R-:W-:Y:S02]  /*8220*/  FSEL R180, R174, -INF , P3 ;  /* 0xff800000aeb47808 */ /* 0x008fe40001800000 */
[----:B------:R-:W-:Y:S02]  /*8230*/  FMNMX.FTZ R169, R179, R170, !PT ;  /* 0x000000aab3a97209 */ /* 0x000fe40007810000 */
[----:B------:R-:W-:-:S02]  /*8240*/  ISETP.GT.AND P4, PT, R168, 0x30, PT ;  /* 0x00000030a800780c */ /* 0x000fc40003f84270 */
[----:B----4-:R-:W-:Y:S01]  /*8250*/  FSEL R181, R175, -INF , P2 ;  /* 0xff800000afb57808 */ /* 0x010fe20001000000 */
[----:B------:R-:W2:Y:S01]  /*8260*/  MUFU.TANH R198, R202 ;  /* 0x000000ca00c67308 */ /* 0x000ea20000002400 */
[----:B------:R-:W-:Y:S02]  /*8270*/  FMNMX.FTZ R170, R180, R169, !PT ;  /* 0x000000a9b4aa7209 */ /* 0x000fe40007810000 */
[----:B------:R-:W-:Y:S02]  /*8280*/  ISETP.GT.AND P2, PT, R168, 0x31, PT ;  /* 0x00000031a800780c */ /* 0x000fe40003f44270 */
[----:B-----5:R-:W-:Y:S02]  /*8290*/  FSEL R182, R182, -INF , P4 ;  /* 0xff800000b6b67808 */ /* 0x020fe40002000000 */
[----:B------:R-:W-:Y:S02]  /*82a0*/  FMNMX.FTZ R169, R181, R170, !PT ;  /* 0x000000aab5a97209 */ /* 0x000fe40007810000 */
[----:B------:R-:W-:-:S02]  /*82b0*/  ISETP.GT.AND P3, PT, R168, 0x38, PT ;  /* 0x00000038a800780c */ /* 0x000fc40003f64270 */
[----:B------:R-:W-:Y:S02]  /*82c0*/  FSEL R183, R183, -INF , P2 ;  /* 0xff800000b7b77808 */ /* 0x000fe40001000000 */
[----:B------:R-:W-:Y:S02]  /*82d0*/  FMNMX.FTZ R170, R182, R169, !PT ;  /* 0x000000a9b6aa7209 */ /* 0x000fe40007810000 */
[----:B------:R-:W-:Y:S02]  /*82e0*/  FMNMX.FTZ R7, R201, R204, !PT ;  /* 0x000000ccc9077209 */ /* 0x000fe40007810000 */
[----:B------:R-:W-:Y:S02]  /*82f0*/  ISETP.GT.AND P2, PT, R168, 0x39, PT ;  /* 0x00000039a800780c */ /* 0x000fe40003f44270 */
[----:B-1----:R-:W-:Y:S01]  /*8300*/  FSEL R197, R197, -INF , P3 ;  /* 0xff800000c5c57808 */ /* 0x002fe20001800000 */
[----:B------:R-:W-:Y:S01]  /*8310*/  FMUL.FTZ R201, R7, UR10 ;  /* 0x0000000a07c97c20 */ /* 0x000fe20008410000 */
[----:B------:R-:W-:-:S02]  /*8320*/  FMNMX.FTZ R170, R183, R170, !PT ;  /* 0x000000aab7aa7209 */ /* 0x000fc40007810000 */
[----:B------:R-:W-:Y:S02]  /*8330*/  FSETP.NEU.FTZ.AND P5, PT, R7, -INF , PT ;  /* 0xff8000000700780b */ /* 0x000fe40003fbd000 */
[----:B--2---:R-:W-:Y:S02]  /*8340*/  FSEL R198, R198, -INF , P2 ;  /* 0xff800000c6c67808 */ /* 0x004fe40001000000 */
[----:B------:R-:W-:Y:S02]  /*8350*/  FMNMX.FTZ R169, R197, R170, !PT ;  /* 0x000000aac5a97209 */ /* 0x000fe40007810000 */
[----:B------:R-:W-:Y:S02]  /*8360*/  FSEL R201, R201, RZ, P5 ;  /* 0x000000ffc9c97208 */ /* 0x000fe40002800000 */
[----:B------:R-:W-:-:S03]  /*8370*/  FMNMX.FTZ R174, R198, R169, !PT ;  /* 0x000000a9c6ae7209 */ /* 0x000fc60007810000 */
        /* <DEDUP_REMOVED lines=15> */
[----:B------:R-:W-:Y:S01]  /*8470*/  FSEL R154, R7, RZ, P5 ;  /* 0x000000ff079a7208 */ /* 0x000fe20002800000 */
[----:B------:R-:W-:Y:S04]  /*8480*/  MUFU.EX2 R20, R20 ;  /* 0x0000001400147308 */ /* 0x000fe80000000800 */
[----:B------:R-:W-:-:S04]  /*8490*/  FADD.FTZ R154, -R154, R13 ;  /* 0x0000000d9a9a7221 */ /* 0x000fc80000010100 */
[----:B------:R-:W-:Y:S01]  /*84a0*/  FMUL.FTZ R154, R154, UR10 ;  /* 0x0000000a9a9a7c20 */ /* 0x000fe20008410000 */
[----:B------:R-:W-:Y:S01]  /*84b0*/  MUFU.EX2 R15, R15 ;  /* 0x0000000f000f7308 */ /* 0x000fe20000000800 */
[----:B-1----:R-:W-:Y:S01]  /*84c0*/  FMNMX.FTZ R157, R174, R157, !PT ;  /* 0x0000009dae9d7209 */ /* 0x002fe20007810000 */
[--C-:B------:R-:W-:Y:S01]  /*84d0*/  FFMA.FTZ R174, R160, UR10, -R201.reuse ;  /* 0x0000000aa0ae7c23 */ /* 0x100fe200080108c9 */
[----:B------:R-:W-:-:S03]  /*84e0*/  FFMA.FTZ R201, R152, UR10, -R201 ;  /* 0x0000000a98c97c23 */ /* 0x000fc600080108c9 */
        /* <DEDUP_REMOVED lines=13> */
[C---:B------:R-:W-:Y:S01]  /*85c0*/  FSETP.NEU.FTZ.AND P2, PT, R8.reuse, -INF , PT ;  /* 0xff8000000800780b */ /* 0x040fe20003f5d000 */
[----:B------:R-:W-:Y:S01]  /*85d0*/  FMUL.FTZ R153, R8, UR10 ;  /* 0x0000000a08997c20 */ /* 0x000fe20008410000 */
[-C--:B------:R-:W-:Y:S01]  /*85e0*/  FMUL.FTZ R37, R37, R211.reuse ;  /* 0x000000d325257220 */ /* 0x080fe20000410000 */
[-C--:B------:R-:W-:Y:S01]  /*85f0*/  FMUL.FTZ R40, R40, R211.reuse ;  /* 0x000000d328287220 */ /* 0x080fe20000410000 */
[----:B------:R-:W-:Y:S01]  /*8600*/  FSEL R156, R8, RZ, P2 ;  /* 0x000000ff089c7208 */ /* 0x000fe20001000000 */
[----:B------:R-:W-:Y:S01]  /*8610*/  FMUL.FTZ R41, R41, R211 ;  /* 0x000000d329297220 */ /* 0x000fe20000410000 */
[----:B------:R-:W-:Y:S01]  /*8620*/  FSEL R152, R153, RZ, P2 ;  /* 0x000000ff99987208 */ /* 0x000fe20001000000 */
[----:B------:R-:W-:Y:S01]  /*8630*/  IMAD.MOV R153, RZ, RZ, -R22 ;  /* 0x000000ffff997224 */ /* 0x000fe200078e0a16 */
[----:B------:R-:W-:Y:S01]  /*8640*/  MUFU.EX2 R170, R170 ;  /* 0x000000aa00aa7308 */ /* 0x000fe20000000800 */
[----:B------:R-:W-:Y:S01]  /*8650*/  FADD.FTZ R156, -R156, R11 ;  /* 0x0000000b9c9c7221 */ /* 0x000fe20000010100 */
[----:B------:R-:W-:-:S02]  /*8660*/  @!P1 VIADD R11, R10, 0x38840 ;  /* 0x000388400a0b9836 */ /* 0x000fc40000000000 */
[--C-:B------:R-:W-:Y:S01]  /*8670*/  FFMA.FTZ R203, R158, UR10, -R152.reuse ;  /* 0x0000000a9ecb7c23 */ /* 0x100fe20008010898 */
[----:B------:R-:W-:Y:S01]  /*8680*/  ISETP.NE.AND P2, PT, R18, R153, PT ;  /* 0x000000991200720c */ /* 0x000fe20003f45270 */
[----:B------:R-:W-:Y:S01]  /*8690*/  FMUL.FTZ R156, R156, UR10 ;  /* 0x0000000a9c9c7c20 */ /* 0x000fe20008410000 */
[--C-:B------:R-:W-:Y:S01]  /*86a0*/  FFMA.FTZ R202, R159, UR10, -R152.reuse ;  /* 0x0000000a9fca7c23 */ /* 0x100fe20008010898 */
[--C-:B------:R-:W-:Y:S01]  /*86b0*/  FFMA.FTZ R204, R155, UR10, -R152.reuse ;  /* 0x0000000a9bcc7c23 */ /* 0x100fe20008010898 */
[--C-:B------:R-:W-:Y:S01]  /*86c0*/  FFMA.FTZ R205, R162, UR10, -R152.reuse ;  /* 0x0000000aa2cd7c23 */ /* 0x100fe20008010898 */
[----:B------:R-:W1:Y:S01]  /*86d0*/  MUFU.EX2 R210, R156 ;  /* 0x0000009c00d27308 */ /* 0x000e620000000800 */
[--C-:B------:R-:W-:Y:S01]  /*86e0*/  FFMA.FTZ R206, R163, UR10, -R152.reuse ;  /* 0x0000000aa3ce7c23 */ /* 0x100fe20008010898 */
[--C-:B------:R-:W-:Y:S01]  /*86f0*/  FFMA.FTZ R207, R166, UR10, -R152.reuse ;  /* 0x0000000aa6cf7c23 */ /* 0x100fe20008010898 */
[--C-:B------:R-:W-:Y:S01]  /*8700*/  FFMA.FTZ R208, R167, UR10, -R152.reuse ;  /* 0x0000000aa7d07c23 */ /* 0x100fe20008010898 */
[--C-:B------:R-:W-:Y:S01]  /*8710*/  FFMA.FTZ R177, R177, UR10, -R152.reuse ;  /* 0x0000000ab1b17c23 */ /* 0x100fe20008010898 */
[--C-:B------:R-:W-:Y:S01]  /*8720*/  FFMA.FTZ R178, R178, UR10, -R152.reuse ;  /* 0x0000000ab2b27c23 */ /* 0x100fe20008010898 */
[--C-:B------:R-:W-:Y:S01]  /*8730*/  FFMA.FTZ R179, R179, UR10, -R152.reuse ;  /* 0x0000000ab3b37c23 */ /* 0x100fe20008010898 */
[--C-:B------:R-:W-:Y:S01]  /*8740*/  FFMA.FTZ R180, R180, UR10, -R152.reuse ;  /* 0x0000000ab4b47c23 */ /* 0x100fe20008010898 */
[----:B------:R-:W-:Y:S01]  /*8750*/  @!P2 IMAD R153, R14, 0x40, R17 ;  /* 0x000000400e99a824 */ /* 0x000fe200078e0211 */
[----:B------:R-:W-:Y:S01]  /*8760*/  @!P1 PRMT R14, RZ, 0x654, R11 ;  /* 0x00000654ff0e9816 */ /* 0x000fe2000000000b */
[--C-:B------:R-:W-:Y:S01]  /*8770*/  FFMA.FTZ R181, R181, UR10, -R152.reuse ;  /* 0x0000000ab5b57c23 */ /* 0x100fe20008010898 */
[--C-:B------:R-:W-:Y:S01]  /*8780*/  FFMA.FTZ R182, R182, UR10, -R152.reuse ;  /* 0x0000000ab6b67c23 */ /* 0x100fe20008010898 */
[--C-:B------:R-:W-:Y:S01]  /*8790*/  FFMA.FTZ R183, R183, UR10, -R152.reuse ;  /* 0x0000000ab7b77c23 */ /* 0x100fe20008010898 */
[----:B------:R-:W-:Y:S01]  /*87a0*/  @!P2 LEA R160, R153, UR37, 0x2 ;  /* 0x0000002599a0ac11 */ /* 0x000fe2000f8e10ff */
[----:B------:R2:W-:Y:S01]  /*87b0*/  @!P1 SYNCS.ARRIVE.TRANS64.RED.A1T0 RZ, [R14+URZ], RZ ;  /* 0x000000ff0eff99a7 */ /* 0x0005e2000810043f */
[--C-:B------:R-:W-:Y:S01]  /*87c0*/  FFMA.FTZ R197, R197, UR10, -R152.reuse ;  /* 0x0000000ac5c57c23 */ /* 0x100fe20008010898 */
[----:B------:R-:W-:Y:S01]  /*87d0*/  FFMA.FTZ R198, R198, UR10, -R152 ;  /* 0x0000000ac6c67c23 */ /* 0x000fe20008010898 */
[----:B------:R-:W-:Y:S01]  /*87e0*/  MUFU.EX2 R203, R203 ;  /* 0x000000cb00cb7308 */ /* 0x000fe20000000800 */
[----:B------:R-:W-:Y:S01]  /*87f0*/  @!P2 STS [R160+0x38400], R211 ;  /* 0x038400d3a000a388 */ /* 0x000fe20000000800 */
[----:B------:R-:W-:Y:S01]  /*8800*/  F2FP.BF16.F32.PACK_AB R152, R15, R20 ;  /* 0x000000140f98723e */ /* 0x000fe200000010ff */
[-C--:B-1----:R-:W-:Y:S01]  /*8810*/  FMUL.FTZ R26, R26, R210.reuse ;  /* 0x000000d21a1a7220 */ /* 0x082fe20000410000 */
[----:B------:R-:W-:Y:S01]  /*8820*/  F2FP.BF16.F32.PACK_AB R154, R168, R21 ;  /* 0x00000015a89a723e */ /* 0x000fe200000010ff */
[----:B------:R1:W-:Y:S01]  /*8830*/  @!P2 STS [R160+0x38420], R210 ;  /* 0x038420d2a000a388 */ /* 0x0003e20000000800 */
[----:B------:R-:W-:Y:S01]  /*8840*/  F2FP.BF16.F32.PACK_AB R156, R170, R169 ;  /* 0x000000a9aa9c723e */ /* 0x000fe200000010ff */
        /* <DEDUP_REMOVED lines=18> */
[----:B---3--:R-:W-:Y:S01]  /*8970*/  F2FP.BF16.F32.PACK_AB R153, R202, R203 ;  /* 0x000000cbca99723e */ /* 0x008fe200000010ff */
        /* <DEDUP_REMOVED lines=15> */
[----:B----4-:R-:W-:Y:S01]  /*8a70*/  F2FP.BF16.F32.PACK_AB R155, R205, R204 ;  /* 0x000000cccd9b723e */ /* 0x010fe200000010ff */
        /* <DEDUP_REMOVED lines=107> */
[-C--:B------:R-:W-:Y:S01]  /*9130*/  FMUL.FTZ R150, R150, R210.reuse ;  /* 0x000000d296967220 */ /* 0x080fe20000410000 */
[----:B------:R-:W-:Y:S01]  /*9140*/  FMUL.FTZ R151, R151, R210 ;  /* 0x000000d297977220 */ /* 0x000fe20000410000 */
[----:B------:R1:W-:Y:S01]  /*9150*/  STSM.16.M88.4 [R23+0x36400], R152 ;  /* 0x0364009817007844 */ /* 0x0003e20000000200 */
[----:B------:R-:W-:Y:S01]  /*9160*/  MUFU.EX2 R196, R196 ;  /* 0x000000c400c47308 */ /* 0x000fe20000000800 */
[----:B---3--:R-:W-:Y:S01]  /*9170*/  F2FP.BF16.F32.PACK_AB R163, R181, R180 ;  /* 0x000000b4b5a3723e */ /* 0x008fe200000010ff */
[----:B------:R-:W-:Y:S01]  /*9180*/  FFMA.FTZ R203, R210, R6, R203 ;  /* 0x00000006d2cb7223 */ /* 0x000fe200000100cb */
[----:B------:R1:W-:Y:S01]  /*9190*/  STSM.16.M88.4 [R184], R156 ;  /* 0x0000009cb8007844 */ /* 0x0003e20000000200 */
[----:B------:R-:W-:Y:S01]  /*91a0*/  FFMA.FTZ R20, R211, R5, R20 ;  /* 0x00000005d3147223 */ /* 0x000fe20000010014 */
[----:B------:R-:W-:Y:S01]  /*91b0*/  ISETP.GT.AND P2, PT, R12, R9, PT ;  /* 0x000000090c00720c */ /* 0x000fe20003f44270 */
[----:B------:R-:W-:Y:S01]  /*91c0*/  FADD.FTZ R203, R202, R203 ;  /* 0x000000cbcacb7221 */ /* 0x000fe20000010000 */
[----:B------:R1:W-:Y:S01]  /*91d0*/  STSM.16.M88.4 [R186], R160 ;  /* 0x000000a0ba007844 */ /* 0x0003e20000000200 */
[----:B------:R-:W3:Y:S01]  /*91e0*/  MUFU.EX2 R199, R199 ;  /* 0x000000c700c77308 */ /* 0x000ee20000000800 */
[----:B------:R-:W-:Y:S01]  /*91f0*/  FADD.FTZ R20, R15, R20 ;  /* 0x000000140f147221 */ /* 0x000fe20000010000 */
[----:B------:R-:W-:Y:S01]  /*9200*/  FADD.FTZ R204, R204, R203 ;  /* 0x000000cbcccc7221 */ /* 0x000fe20000010000 */
[----:B------:R-:W-:-:S02]  /*9210*/  @!P1 IADD3 R10, R10, 0x38860, RZ ;  /* 0x000388600a0a9810 */ /* 0x000fc40007ffe0ff */
[----:B------:R-:W-:Y:S01]  /*9220*/  FADD.FTZ R21, R21, R20 ;  /* 0x0000001415157221 */ /* 0x000fe20000010000 */
[----:B------:R-:W-:Y:S01]  /*9230*/  FADD.FTZ R205, R205, R204 ;  /* 0x000000cccdcd7221 */ /* 0x000fe20000010000 */
[----:B------:R-:W-:Y:S01]  /*9240*/  @!P1 PRMT R10, RZ, 0x654, R10 ;  /* 0x00000654ff0a9816 */ /* 0x000fe2000000000a */
[----:B------:R-:W-:Y:S01]  /*9250*/  MUFU.EX2 R200, R200 ;  /* 0x000000c800c87308 */ /* 0x000fe20000000800 */
[----:B------:R-:W-:Y:S01]  /*9260*/  FADD.FTZ R168, R168, R21 ;  /* 0x00000015a8a87221 */ /* 0x000fe20000010000 */
[----:B------:R-:W-:-:S03]  /*9270*/  FADD.FTZ R206, R206, R205 ;  /* 0x000000cdcece7221 */ /* 0x000fc60000010000 */
[----:B------:R-:W-:Y:S01]  /*9280*/  FADD.FTZ R169, R169, R168 ;  /* 0x000000a8a9a97221 */ /* 0x000fe20000010000 */
[----:B------:R-:W-:Y:S02]  /*9290*/  FADD.FTZ R207, R207, R206 ;  /* 0x000000cecfcf7221 */ /* 0x000fe40000010000 */
[----:B------:R-:W4:Y:S01]  /*92a0*/  MUFU.EX2 R201, R201 ;  /* 0x000000c900c97308 */ /* 0x000f220000000800 */
[----:B---3--:R-:W-:Y:S01]  /*92b0*/  F2FP.BF16.F32.PACK_AB R164, R199, R196 ;  /* 0x000000c4c7a4723e */ /* 0x008fe200000010ff */
[----:B------:R-:W-:Y:S01]  /*92c0*/  FADD.FTZ R170, R170, R169 ;  /* 0x000000a9aaaa7221 */ /* 0x000fe20000010000 */
[----:B------:R-:W-:-:S03]  /*92d0*/  FADD.FTZ R208, R208, R207 ;  /* 0x000000cfd0d07221 */ /* 0x000fc60000010000 */
[----:B------:R-:W-:Y:S01]  /*92e0*/  FADD.FTZ R171, R171, R170 ;  /* 0x000000aaabab7221 */ /* 0x000fe20000010000 */
[----:B------:R-:W-:Y:S01]  /*92f0*/  FADD.FTZ R177, R177, R208 ;  /* 0x000000d0b1b17221 */ /* 0x000fe20000010000 */
[----:B------:R3:W5:Y:S02]  /*9300*/  MUFU.EX2 R182, R183 ;  /* 0x000000b700b67308 */ /* 0x0007640000000800 */
[----:B------:R-:W-:Y:S01]  /*9310*/  FADD.FTZ R172, R172, R171 ;  /* 0x000000abacac7221 */ /* 0x000fe20000010000 */
[----:B------:R-:W-:-:S03]  /*9320*/  FADD.FTZ R178, R178, R177 ;  /* 0x000000b1b2b27221 */ /* 0x000fc60000010000 */
[----:B------:R-:W-:Y:S01]  /*9330*/  FADD.FTZ R173, R173, R172 ;  /* 0x000000acadad7221 */ /* 0x000fe20000010000 */
[----:B------:R-:W-:Y:S01]  /*9340*/  FADD.FTZ R179, R179, R178 ;  /* 0x000000b2b3b37221 */ /* 0x000fe20000010000 */
[----:B------:R-:W-:Y:S01]  /*9350*/  MUFU.EX2 R11, R197 ;  /* 0x000000c5000b7308 */ /* 0x000fe20000000800 */
[----:B----4-:R-:W-:Y:S01]  /*9360*/  F2FP.BF16.F32.PACK_AB R166, R201, R200 ;  /* 0x000000c8c9a6723e */ /* 0x010fe200000010ff */
[----:B------:R-:W-:Y:S01]  /*9370*/  FADD.FTZ R174, R174, R173 ;  /* 0x000000adaeae7221 */ /* 0x000fe20000010000 */
[----:B---3--:R-:W-:Y:S01]  /*9380*/  IADD3 R183, R209, 0x80, RZ ;  /* 0x00000080d1b77810 */ /* 0x008fe20007ffe0ff */
[----:B------:R-:W-:Y:S02]  /*9390*/  FADD.FTZ R180, R180, R179 ;  /* 0x000000b3b4b47221 */ /* 0x000fe40000010000 */
[----:B------:R-:W-:Y:S02]  /*93a0*/  FADD.FTZ R175, R175, R174 ;  /* 0x000000aeafaf7221 */ /* 0x000fe40000010000 */
[----:B--2---:R-:W2:Y:S01]  /*93b0*/  MUFU.EX2 R14, R198 ;  /* 0x000000c6000e7308 */ /* 0x004ea20000000800 */
[----:B-----5:R-:W-:Y:S01]  /*93c0*/  F2FP.BF16.F32.PACK_AB R165, R182, R13 ;  /* 0x0000000db6a5723e */ /* 0x020fe200000010ff */
[----:B------:R-:W-:Y:S01]  /*93d0*/  FADD.FTZ R180, R181, R180 ;  /* 0x000000b4b5b47221 */ /* 0x000fe20000010000 */
[----:B------:R-:W-:-:S03]  /*93e0*/  FADD.FTZ R175, R176, R175 ;  /* 0x000000afb0af7221 */ /* 0x000fc60000010000 */
[----:B------:R-:W-:Y:S01]  /*93f0*/  FADD.FTZ R13, R13, R180 ;  /* 0x000000b40d0d7221 */ /* 0x000fe20000010000 */
[----:B------:R-:W-:-:S03]  /*9400*/  FADD.FTZ R196, R196, R175 ;  /* 0x000000afc4c47221 */ /* 0x000fc60000010000 */
[----:B------:R-:W-:Y:S01]  /*9410*/  FADD.FTZ R182, R182, R13 ;  /* 0x0000000db6b67221 */ /* 0x000fe20000010000 */
[----:B------:R-:W-:Y:S01]  /*9420*/  FADD.FTZ R199, R199, R196 ;  /* 0x000000c4c7c77221 */ /* 0x000fe20000010000 */
[----:B------:R-:W-:-:S03]  /*9430*/  IMAD.MOV.U32 R13, RZ, RZ, R7 ;  /* 0x000000ffff0d7224 */ /* 0x000fc600078e0007 */
[----:B------:R-:W-:Y:S01]  /*9440*/  FADD.FTZ R200, R200, R199 ;  /* 0x000000c7c8c87221 */ /* 0x000fe20000010000 */
[C---:B--2---:R-:W-:Y:S01]  /*9450*/  F2FP.BF16.F32.PACK_AB R167, R14.reuse, R11 ;  /* 0x0000000b0ea7723e */ /* 0x044fe200000010ff */
[----:B------:R-:W-:Y:S02]  /*9460*/  FADD.FTZ R11, R11, R182 ;  /* 0x000000b60b0b7221 */ /* 0x000fe40000010000 */
[----:B------:R-:W-:Y:S02]  /*9470*/  FADD.FTZ R5, R201, R200 ;  /* 0x000000c8c9057221 */ /* 0x000fe40000010000 */
[----:B------:R1:W-:Y:S01]  /*9480*/  STSM.16.M88.4 [R185], R164 ;  /* 0x000000a4b9007844 */ /* 0x0003e20000000200 */
[----:B------:R-:W-:Y:S01]  /*9490*/  WARPGROUP.ARRIVE ;  /* 0x00000000000079c5 */ /* 0x000fe20000000000 */
[----:B------:R-:W-:Y:S01]  /*94a0*/  FADD.FTZ R6, R14, R11 ;  /* 0x0000000b0e067221 */ /* 0x000fe20000010000 */
[----:B------:R-:W-:Y:S01]  /*94b0*/  MOV R14, R2 ;  /* 0x00000002000e7202 */ /* 0x000fe20000000f00 */
[----:B------:R-:W-:-:S03]  /*94c0*/  IMAD.MOV.U32 R11, RZ, RZ, R8 ;  /* 0x000000ffff0b7224 */ /* 0x000fc600078e0008 */
[----:B------:R-:W-:Y:S01]  /*94d0*/  HGMMA.64x256x16.F32.BF16 R24, R152, gdesc[UR12].tnspB, R24, gsb0 ;  /* 0x43e0000c98187df0 */ /* 0x000fe20008001818 */
        /* <DEDUP_REMOVED lines=33> */
[----:B------:R-:W-:-:S07]  /*96f0*/  MOV R12, R10 ;  /* 0x0000000a000c7202 */ /* 0x000fce0000000f00 */
.L_x_3283:
[----:B------:R-:W-:-:S13]  /*9700*/  ISETP.GE.AND P2, PT, R12, RZ, PT ;  /* 0x000000ff0c00720c */ /* 0x000fda0003f46270 */
[----:B------:R-:W-:Y:S05]  /*9710*/  @!P2 BRA `(.L_x_3293) ;  /* 0x000000300048a947 */ /* 0x000fea0003800000 */
[----:B------:R-:W-:Y:S01]  /*9720*/  IMAD.MOV.U32 R11, RZ, RZ, R8 ;  /* 0x000000ffff0b7224 */ /* 0x000fe200078e0008 */
[----:B------:R-:W-:Y:S01]  /*9730*/  MOV R10, R2 ;  /* 0x00000002000a7202 */ /* 0x000fe20000000f00 */
[----:B------:R-:W-:Y:S01]  /*9740*/  IMAD.MOV.U32 R196, RZ, RZ, R7 ;  /* 0x000000ffffc47224 */ /* 0x000fe200078e0007 */
[----:B------:R-:W-:Y:S01]  /*9750*/  ULDC UR5, c[0x0][0xad0] ;  /* 0x0002b40000057ab9 */ /* 0x000fe20000000800 */
[----:B------:R-:W-:-:S05]  /*9760*/  ULDC UR4, c[0x0][0xa80] ;  /* 0x0002a00000047ab9 */ /* 0x000fca0000000800 */
.L_x_3302:
[----:B------:R-:W-:-:S05]  /*9770*/  VIADD R2, R10, 0x1 ;  /* 0x000000010a027836 */ /* 0x000fca0000000000 */
[----:B------:R-:W-:-:S04]  /*9780*/  ISETP.NE.AND P2, PT, R2, 0x2, PT ;  /* 0x000000020200780c */ /* 0x000fc80003f45270 */
[----:B------:R-:W-:Y:S02]  /*9790*/  SEL R7, RZ, 0x1, P2 ;  /* 0x00000001ff077807 */ /* 0x000fe40001000000 */
[----:B------:R-:W-:Y:S02]  /*97a0*/  SEL R2, R2, RZ, P2 ;  /* 0x000000ff02027207 */ /* 0x000fe40001000000 */
[----:B------:R-:W-:Y:S01]  /*97b0*/  LOP3.LUT R16, R16, R7, RZ, 0x3c, !PT ;  /* 0x0000000710107212 */ /* 0x000fe200078e3cff */
[----:B------:R-:W-:Y:S06]  /*97c0*/  @!P0 BRA `(.L_x_3294) ;  /* 0x0000000000048947 */ /* 0x000fec0003800000 */
[----:B------:R-:W-:Y:S01]  /*97d0*/  BPT.TRAP 0x1 ;  /* 0x000000040000795c */ /* 0x000fe20000300000 */
.L_x_3294:
[----:B------:R-:W-:Y:S02]  /*97e0*/  LEA R9, R2, UR37, 0x3 ;  /* 0x0000002502097c11 */ /* 0x000fe4000f8e18ff */
[----:B------:R-:W-:-:S04]  /*97f0*/  SHF.L.U32 R8, R16, 0x1f, RZ ;  /* 0x0000001f10087819 */ /* 0x000fc800000006ff */
[----:B------:R1:W2:Y:S01]  /*9800*/  SYNCS.PHASECHK.TRANS64.TRYWAIT P2, [R9+URZ+0x38830], R8 ;  /* 0x03883008090075a7 */ /* 0x0002a2000804017f */
[----:B------:R-:W-:Y:S05]  /*9810*/  @!P0 BRA `(.L_x_3295) ;  /* 0x0000000000048947 */ /* 0x000fea0003800000 */
[----:B------:R-:W-:Y:S01]  /*9820*/  BPT.TRAP 0x1 ;  /* 0x000000040000795c */ /* 0x000fe20000300000 */
.L_x_3295:
[----:B------:R-:W-:Y:S01]  /*9830*/  IMAD R7, R2, 0x200, R0 ;  /* 0x0000020002077824 */ /* 0x000fe200078e0200 */
[----:B--2---:R-:W-:Y:S06]  /*9840*/  @P2 BRA `(.L_x_3296) ;  /* 0x0000000000082947 */ /* 0x004fec0003800000 */
[----:B------:R-:W2:Y:S02]  /*9850*/  SYNCS.PHASECHK.TRANS64.TRYWAIT P2, [R9+URZ+0x38830], R8 ;  /* 0x03883008090075a7 */ /* 0x000ea4000804017f */
[----:B--2---:R-:W-:Y:S05]  /*9860*/  @!P2 BRA `(.L_x_3297) ;  /* 0x0000008800e4a947 */ /* 0x004fea0003800000 */
.L_x_3296:
        /* <DEDUP_REMOVED lines=22> */
.L_x_3298:
[----:B------:R3:W4:Y:S01]  /*99d0*/  SYNCS.PHASECHK.TRANS64.TRYWAIT P2, [R9+URZ+0x38850], R8 ;  /* 0x03885008090075a7 */ /* 0x000722000804017f */
[----:B------:R-:W-:Y:S05]  /*99e0*/  @!P0 BRA `(.L_x_3299) ;  /* 0x0000000000048947 */ /* 0x000fea0003800000 */
[----:B------:R-:W-:Y:S01]  /*99f0*/  BPT.TRAP 0x1 ;  /* 0x000000040000795c */ /* 0x000fe20000300000 */
.L_x_3299:
[----:B----4-:R-:W-:Y:S05]  /*9a00*/  @P2 BRA `(.L_x_3300) ;  /* 0x0000000000082947 */ /* 0x010fea0003800000 */
[----:B------:R-:W4:Y:S02]  /*9a10*/  SYNCS.PHASECHK.TRANS64.TRYWAIT P2, [R9+URZ+0x38850], R8 ;  /* 0x03885008090075a7 */ /* 0x000f24000804017f */
[----:B----4-:R-:W-:Y:S05]  /*9a20*/  @!P2 BRA `(.L_x_3301) ;  /* 0x000000880088a947 */ /* 0x010fea0003800000 */
.L_x_3300:
[----:B------:R-:W-:Y:S01]  /*9a30*/  LEA R7, R2, R3, 0xc ;  /* 0x0000000302077211 */ /* 0x000fe200078e60ff */
[----:B------:R-:W-:Y:S01]  /*9a40*/  WARPGROUP.ARRIVE ;  /* 0x00000000000079c5 */ /* 0x000fe20000000000 */
[----:B------:R-:W-:Y:S01]  /*9a50*/  UMOV UR11, 0x40000040 ;  /* 0x40000040000b7882 */ /* 0x000fe20000000000 */
[----:B------:R-:W-:Y:S01]  /*9a60*/  VIADD R13, R4, 0x2 ;  /* 0x00000002040d7836 */ /* 0x000fe20000000000 */
[C---:B------:R-:W-:Y:S01]  /*9a70*/  R2UR UR10, R7.reuse ;  /* 0x00000000070a72ca */ /* 0x040fe200000e0000 */
[----:B-1234-:R-:W-:Y:S01]  /*9a80*/  VIADD R8, R7, 0x2 ;  /* 0x0000000207087836 */ /* 0x01efe20000000000 */
[----:B------:R-:W-:Y:S01]  /*9a90*/  UMOV UR29, 0x40000040 ;  /* 0x40000040001d7882 */ /* 0x000fe20000000000 */
[----:B------:R-:W-:Y:S01]  /*9aa0*/  UMOV UR31, 0x40000040 ;  /* 0x40000040001f7882 */ /* 0x000fe20000000000 */
[----:B------:R-:W-:Y:S01]  /*9ab0*/  R2UR UR28, R13 ;  /* 0x000000000d1c72ca */ /* 0x000fe200000e0000 */
[----:B------:R-:W1:Y:S01]  /*9ac0*/  S2R R14, SR_TID.X ;  /* 0x00000000000e7919 */ /* 0x000e620000002100 */
[----:B------:R-:W-:Y:S01]  /*9ad0*/  R2UR UR30, R8 ;  /* 0x00000000081e72ca */ /* 0x000fe200000e0000 */
[C---:B------:R-:W-:Y:S01]  /*9ae0*/  VIADD R8, R7.reuse, 0x4 ;  /* 0x0000000407087836 */ /* 0x040fe20000000000 */
[C---:B------:R-:W-:Y:S01]  /*9af0*/  IADD3 R13, R4.reuse, 0x4, RZ ;  /* 0x00000004040d7810 */ /* 0x040fe20007ffe0ff */
[----:B------:R-:W-:Y:S01]  /*9b00*/  VIADD R21, R4, 0x800 ;  /* 0x0000080004157836 */ /* 0x000fe20000000000 */
[----:B------:R-:W-:Y:S01]  /*9b10*/  UMOV UR7, 0x40000040 ;  /* 0x4000004000077882 */ /* 0x000fe20000000000 */
[----:B------:R-:W-:-:S02]  /*9b20*/  VIADD R15, R7, 0x800 ;  /* 0x00000800070f7836 */ /* 0x000fc40000000000 */
[----:B------:R-:W-:Y:S01]  /*9b30*/  HGMMA.64x64x16.F32.BF16 R152, gdesc[UR8], R152, gsb0 ;  /* 0x00e00000089879f0 */ /* 0x000fe20008001898 */
[----:B------:R-:W-:Y:S01]  /*9b40*/  UMOV UR10, UR4 ;  /* 0x00000004000a7c82 */ /* 0x000fe20008000000 */
[----:B------:R-:W-:-:S05]  /*9b50*/  IMAD R209, R2, 0x1000, R19 ;  /* 0x0000100002d17824 */ /* 0x000fca00078e0213 */
[----:B------:R-:W-:Y:S02]  /*9b60*/  R2UR UR6, R209 ;  /* 0x00000000d10672ca */ /* 0x000fe400000e0000 */
        /* <DEDUP_REMOVED lines=262> */
[----:B------:R-:W-:-:S03]  /*abd0*/  IADD3 R15, R7, 0xe00, RZ ;  /* 0x00000e00070f7810 */ /* 0x000fc60007ffe0ff */
        /* <DEDUP_REMOVED lines=105> */
[----:B--2---:R-:W-:Y:S01]  /*b270*/  FMNMX.FTZ R7, R177, R162, !PT ;  /* 0x000000a2b1077209 */ /* 0x004fe20007810000 */
[----:B------:R-:W-:Y:S01]  /*b280*/  FMUL.FTZ R162, R166, UR5 ;  /* 0x00000005a6a27c20 */ /* 0x000fe20008410000 */
[----:B------:R-:W-:-:S05]  /*b290*/  FMUL.FTZ R166, R170, UR5 ;  /* 0x00000005aaa67c20 */ /* 0x000fca0008410000 */
        /* <DEDUP_REMOVED lines=23> */
[----:B------:R-:W-:Y:S01]  /*b410*/  FADD.FTZ R170, -R7, R196 ;  /* 0x000000c407aa7221 */ /* 0x000fe20000010100 */
[----:B----4-:R-:W-:Y:S01]  /*b420*/  FMNMX.FTZ R169, R163, R168, !PT ;  /* 0x000000a8a3a97209 */ /* 0x010fe20007810000 */
[----:B------:R-:W-:Y:S02]  /*b430*/  FMUL.FTZ R204, R7, UR10 ;  /* 0x0000000a07cc7c20 */ /* 0x000fe40008410000 */
[----:B------:R-:W-:Y:S02]  /*b440*/  FMUL.FTZ R171, R170, UR10 ;  /* 0x0000000aaaab7c20 */ /* 0x000fe40008410000 */
        /* <DEDUP_REMOVED lines=22> */
[----:B--2---:R-:W-:Y:S01]  /*b5b0*/  FMNMX.FTZ R8, R200, R169, !PT ;  /* 0x000000a9c8087209 */ /* 0x004fe20007810000 */
[----:B------:R-:W-:Y:S01]  /*b5c0*/  FFMA.FTZ R169, R152, UR10, -R204 ;  /* 0x0000000a98a97c23 */ /* 0x000fe200080108cc */
[C---:B------:R-:W-:Y:S02]  /*b5d0*/  @!P1 VIADD R152, R9.reuse, 0x38840 ;  /* 0x0003884009989836 */ /* 0x040fe40000000000 */
[----:B------:R-:W-:-:S03]  /*b5e0*/  @!P1 VIADD R9, R9, 0x38860 ;  /* 0x0003886009099836 */ /* 0x000fc60000000000 */
[----:B------:R-:W2:Y:S01]  /*b5f0*/  MUFU.TANH R183, R183 ;  /* 0x000000b700b77308 */ /* 0x000ea20000002400 */
[----:B------:R-:W-:Y:S02]  /*b600*/  @!P1 PRMT R152, RZ, 0x654, R152 ;  /* 0x00000654ff989816 */ /* 0x000fe40000000098 */
[----:B------:R-:W-:Y:S02]  /*b610*/  @!P1 PRMT R9, RZ, 0x654, R9 ;  /* 0x00000654ff099816 */ /* 0x000fe40000000009 */
[----:B------:R4:W-:Y:S03]  /*b620*/  @!P1 SYNCS.ARRIVE.TRANS64.RED.A1T0 RZ, [R152+URZ], RZ ;  /* 0x000000ff98ff99a7 */ /* 0x0009e6000810043f */
[----:B------:R3:W5:Y:S08]  /*b630*/  MUFU.EX2 R168, R171 ;  /* 0x000000ab00a87308 */ /* 0x0007700000000800 */
[----:B------:R4:W-:Y:S01]  /*b640*/  MUFU.EX2 R170, R173 ;  /* 0x000000ad00aa7308 */ /* 0x0009e20000000800 */
[----:B---3--:R-:W-:-:S04]  /*b650*/  FMNMX.FTZ R171, R179, R8, !PT ;  /* 0x00000008b3ab7209 */ /* 0x008fc80007810000 */
[----:B-1----:R-:W-:Y:S01]  /*b660*/  FMNMX.FTZ R8, R182, R171, !PT ;  /* 0x000000abb6087209 */ /* 0x002fe20007810000 */
[--C-:B------:R-:W-:Y:S02]  /*b670*/  FFMA.FTZ R171, R154, UR10, -R204.reuse ;  /* 0x0000000a9aab7c23 */ /* 0x100fe400080108cc */
[----:B------:R-:W1:Y:S01]  /*b680*/  MUFU.EX2 R21, R21 ;  /* 0x0000001500157308 */ /* 0x000e620000000800 */
[----:B--2---:R-:W-:Y:S01]  /*b690*/  FMNMX.FTZ R8, R183, R8, !PT ;  /* 0x00000008b7087209 */ /* 0x004fe20007810000 */
[----:B----4-:R-:W-:Y:S01]  /*b6a0*/  FFMA.FTZ R173, R156, UR10, -R204 ;  /* 0x0000000a9cad7c23 */ /* 0x010fe200080108cc */
[-C--:B-----5:R-:W-:Y:S01]  /*b6b0*/  FMUL.FTZ R24, R24, R168.reuse ;  /* 0x000000a818187220 */ /* 0x0a0fe20000410000 */
[-C--:B------:R-:W-:Y:S01]  /*b6c0*/  FMUL.FTZ R25, R25, R168.reuse ;  /* 0x000000a819197220 */ /* 0x080fe20000410000 */
[-C--:B------:R-:W-:Y:S01]  /*b6d0*/  FMUL.FTZ R28, R28, R168.reuse ;  /* 0x000000a81c1c7220 */ /* 0x080fe20000410000 */
[----:B------:R-:W2:Y:S01]  /*b6e0*/  SHFL.BFLY PT, R153, R8, 0x2, 0x1f ;  /* 0x0c401f0008997f89 */ /* 0x000ea200000e0000 */
        /* <DEDUP_REMOVED lines=25> */
[----:B------:R-:W1:Y:S01]  /*b880*/  MUFU.EX2 R174, R174 ;  /* 0x000000ae00ae7308 */ /* 0x000e620000000800 */
[-C--:B------:R-:W-:Y:S01]  /*b890*/  FMUL.FTZ R69, R69, R168.reuse ;  /* 0x000000a845457220 */ /* 0x080fe20000410000 */
[-C--:B------:R-:W-:Y:S01]  /*b8a0*/  FMUL.FTZ R72, R72, R168.reuse ;  /* 0x000000a848487220 */ /* 0x080fe20000410000 */
[----:B------:R-:W2:Y:S01]  /*b8b0*/  SHFL.BFLY PT, R8, R153, 0x1, 0x1f ;  /* 0x0c201f0099087f89 */ /* 0x000ea200000e0000 */
        /* <DEDUP_REMOVED lines=23> */
[----:B--2---:R-:W-:Y:S01]  /*ba30*/  FMNMX.FTZ R8, R153, R8, !PT ;  /* 0x0000000899087209 */ /* 0x004fe20007810000 */
[-C--:B------:R-:W-:Y:S01]  /*ba40*/  FMUL.FTZ R112, R112, R168.reuse ;  /* 0x000000a870707220 */ /* 0x080fe20000410000 */
[----:B------:R-:W-:Y:S01]  /*ba50*/  IADD3 R153, -R22, RZ, RZ ;  /* 0x000000ff16997210 */ /* 0x000fe20007ffe1ff */
[-C--:B------:R-:W-:Y:S01]  /*ba60*/  FMUL.FTZ R113, R113, R168.reuse ;  /* 0x000000a871717220 */ /* 0x080fe20000410000 */
[-C--:B------:R-:W-:Y:S01]  /*ba70*/  FMUL.FTZ R116, R116, R168.reuse ;  /* 0x000000a874747220 */ /* 0x080fe20000410000 */
[----:B------:R-:W-:Y:S01]  /*ba80*/  FADD.FTZ R11, -R8, R11 ;  /* 0x0000000b080b7221 */ /* 0x000fe20000010100 */
[----:B------:R-:W-:Y:S01]  /*ba90*/  ISETP.NE.AND P2, PT, R18, R153, PT ;  /* 0x000000991200720c */ /* 0x000fe20003f45270 */
[----:B------:R-:W-:Y:S01]  /*baa0*/  FMUL.FTZ R154, R8, UR10 ;  /* 0x0000000a089a7c20 */ /* 0x000fe20008410000 */
[----:B------:R-:W-:Y:S01]  /*bab0*/  MUFU.EX2 R178, R178 ;  /* 0x000000b200b27308 */ /* 0x000fe20000000800 */
[----:B------:R-:W-:Y:S01]  /*bac0*/  FMUL.FTZ R11, R11, UR10 ;  /* 0x0000000a0b0b7c20 */ /* 0x000fe20008410000 */
[----:B------:R-:W-:Y:S01]  /*bad0*/  FMUL.FTZ R117, R117, R168 ;  /* 0x000000a875757220 */ /* 0x000fe20000410000 */
        /* <DEDUP_REMOVED lines=8> */
[----:B------:R-:W-:Y:S01]  /*bb60*/  @!P2 LEA R10, R10, R17, 0x6 ;  /* 0x000000110a0aa211 */ /* 0x000fe200078e30ff */
        /* <DEDUP_REMOVED lines=9> */
[----:B------:R-:W-:Y:S01]  /*bc00*/  @!P2 STS [R153+0x38400], R168 ;  /* 0x038400a89900a388 */ /* 0x000fe20000000800 */
[----:B------:R-:W-:Y:S01]  /*bc10*/  FFMA.FTZ R182, R182, UR10, -R154 ;  /* 0x0000000ab6b67c23 */ /* 0x000fe2000801089a */
[----:B------:R-:W-:Y:S01]  /*bc20*/  MUFU.EX2 R14, R14 ;  /* 0x0000000e000e7308 */ /* 0x000fe20000000800 */
[----:B------:R-:W-:Y:S01]  /*bc30*/  F2FP.BF16.F32.PACK_AB R154, R172, R169 ;  /* 0x000000a9ac9a723e */ /* 0x000fe200000010ff */
[----:B-1----:R1:W-:Y:S01]  /*bc40*/  @!P2 STS [R153+0x38420], R11 ;  /* 0x0384200b9900a388 */ /* 0x0023e20000000800 */
[----:B------:R-:W-:Y:S01]  /*bc50*/  F2FP.BF16.F32.PACK_AB R158, R176, R173 ;  /* 0x000000adb09e723e */ /* 0x000fe200000010ff */
[----:B------:R-:W-:Y:S01]  /*bc60*/  FMUL.FTZ R26, R26, R11 ;  /* 0x0000000b1a1a7220 */ /* 0x000fe20000410000 */
[----:B------:R-:W-:Y:S01]  /*bc70*/  F2FP.BF16.F32.PACK_AB R160, R178, R175 ;  /* 0x000000afb2a0723e */ /* 0x000fe200000010ff */
        /* <DEDUP_REMOVED lines=98> */
[----:B------:R-:W3:Y:S01]  /*c2a0*/  MUFU.EX2 R208, R208 ;  /* 0x000000d000d07308 */ /* 0x000ee20000000800 */
[----:B--2---:R-:W-:Y:S01]  /*c2b0*/  F2FP.BF16.F32.PACK_AB R161, R207, R206 ;  /* 0x000000cecfa1723e */ /* 0x004fe200000010ff */
[----:B------:R-:W-:Y:S01]  /*c2c0*/  FFMA.FTZ R5, R168, R5, R21 ;  /* 0x00000005a8057223 */ /* 0x000fe20000010015 */
[----:B------:R1:W-:Y:S01]  /*c2d0*/  STSM.16.M88.4 [R184], R156 ;  /* 0x0000009cb8007844 */ /* 0x0003e20000000200 */
[----:B------:R-:W-:Y:S01]  /*c2e0*/  FFMA.FTZ R6, R11, R6, R14 ;  /* 0x000000060b067223 */ /* 0x000fe2000001000e */
[----:B------:R-:W-:Y:S01]  /*c2f0*/  ISETP.GT.AND P2, PT, R12, RZ, PT ;  /* 0x000000ff0c00720c */ /* 0x000fe20003f44270 */
[----:B------:R-:W-:Y:S01]  /*c300*/  FADD.FTZ R170, R170, R5 ;  /* 0x00000005aaaa7221 */ /* 0x000fe20000010000 */
[----:B------:R-:W-:Y:S01]  /*c310*/  IMAD.MOV.U32 R11, RZ, RZ, R8 ;  /* 0x000000ffff0b7224 */ /* 0x000fe200078e0008 */
[----:B------:R-:W-:Y:S01]  /*c320*/  MUFU.EX2 R197, R197 ;  /* 0x000000c500c57308 */ /* 0x000fe20000000800 */
[----:B------:R-:W-:Y:S01]  /*c330*/  FADD.FTZ R6, R13, R6 ;  /* 0x000000060d067221 */ /* 0x000fe20000010000 */
[----:B------:R-:W-:-:S03]  /*c340*/  FADD.FTZ R169, R169, R170 ;  /* 0x000000aaa9a97221 */ /* 0x000fc60000010000 */
[----:B------:R-:W-:Y:S01]  /*c350*/  FADD.FTZ R15, R15, R6 ;  /* 0x000000060f0f7221 */ /* 0x000fe20000010000 */
[----:B------:R-:W-:Y:S02]  /*c360*/  FADD.FTZ R172, R172, R169 ;  /* 0x000000a9acac7221 */ /* 0x000fe40000010000 */
[----:B------:R-:W2:Y:S01]  /*c370*/  MUFU.EX2 R202, R202 ;  /* 0x000000ca00ca7308 */ /* 0x000ea20000000800 */
[----:B---3--:R-:W-:Y:S01]  /*c380*/  F2FP.BF16.F32.PACK_AB R163, R208, R181 ;  /* 0x000000b5d0a3723e */ /* 0x008fe200000010ff */
        /* <DEDUP_REMOVED lines=9> */
[----:B------:R-:W3:Y:S01]  /*c420*/  MUFU.EX2 R180, R180 ;  /* 0x000000b400b47308 */ /* 0x000ee20000000800 */
[----:B--2---:R-:W-:Y:S01]  /*c430*/  F2FP.BF16.F32.PACK_AB R164, R202, R197 ;  /* 0x000000c5caa4723e */ /* 0x004fe200000010ff */
        /* <DEDUP_REMOVED lines=10> */
[----:B---3--:R-:W-:Y:S01]  /*c4e0*/  F2FP.BF16.F32.PACK_AB R166, R180, R177 ;  /* 0x000000b1b4a6723e */ /* 0x008fe200000010ff */
[----:B------:R-:W-:Y:S01]  /*c4f0*/  FADD.FTZ R196, R201, R196 ;  /* 0x000000c4c9c47221 */ /* 0x000fe20000010000 */
[----:B------:R-:W-:-:S03]  /*c500*/  FADD.FTZ R208, R208, R181 ;  /* 0x000000b5d0d07221 */ /* 0x000fc60000010000 */
[----:B------:R-:W-:Y:S01]  /*c510*/  FADD.FTZ R197, R197, R196 ;  /* 0x000000c4c5c57221 */ /* 0x000fe20000010000 */
[----:B------:R-:W-:Y:S01]  /*c520*/  MOV R196, R7 ;  /* 0x0000000700c47202 */ /* 0x000fe20000000f00 */
[----:B------:R3:W4:Y:S02]  /*c530*/  MUFU.EX2 R10, R182 ;  /* 0x000000b6000a7308 */ /* 0x0007240000000800 */
[----:B------:R-:W-:-:S04]  /*c540*/  FADD.FTZ R202, R202, R197 ;  /* 0x000000c5caca7221 */ /* 0x000fc80000010000 */
[----:B------:R-:W-:Y:S02]  /*c550*/  FADD.FTZ R5, R177, R202 ;  /* 0x000000cab1057221 */ /* 0x000fe40000010000 */
[----:B------:R-:W5:Y:S01]  /*c560*/  MUFU.EX2 R179, R179 ;  /* 0x000000b300b37308 */ /* 0x000f620000000800 */
[----:B--2---:R-:W-:Y:S01]  /*c570*/  F2FP.BF16.F32.PACK_AB R165, R200, R199 ;  /* 0x000000c7c8a5723e */ /* 0x004fe200000010ff */
[----:B---3--:R-:W-:Y:S02]  /*c580*/  VIADD R182, R209, 0x80 ;  /* 0x00000080d1b67836 */ /* 0x008fe40000000000 */
[----:B------:R-:W-:Y:S01]  /*c590*/  FADD.FTZ R199, R199, R208 ;  /* 0x000000d0c7c77221 */ /* 0x000fe20000010000 */
[----:B------:R-:W-:-:S03]  /*c5a0*/  FADD.FTZ R5, R180, R5 ;  /* 0x00000005b4057221 */ /* 0x000fc60000010000 */
[----:B------:R-:W-:-:S04]  /*c5b0*/  FADD.FTZ R199, R200, R199 ;  /* 0x000000c7c8c77221 */ /* 0x000fc80000010000 */
[----:B----4-:R-:W-:Y:S01]  /*c5c0*/  FADD.FTZ R6, R10, R199 ;  /* 0x000000c70a067221 */ /* 0x010fe20000010000 */
[----:B-----5:R-:W-:-:S03]  /*c5d0*/  F2FP.BF16.F32.PACK_AB R167, R179, R10 ;  /* 0x0000000ab3a7723e */ /* 0x020fc600000010ff */
[----:B------:R-:W-:Y:S01]  /*c5e0*/  FADD.FTZ R6, R179, R6 ;  /* 0x00000006b3067221 */ /* 0x000fe20000010000 */
[----:B------:R-:W-:Y:S01]  /*c5f0*/  IMAD.MOV.U32 R10, RZ, RZ, R2 ;  /* 0x000000ffff0a7224 */ /* 0x000fe200078e0002 */
[----:B------:R1:W-:Y:S01]  /*c600*/  STSM.16.M88.4 [R185], R164 ;  /* 0x000000a4b9007844 */ /* 0x0003e20000000200 */
[----:B------:R-:W-:-:S06]  /*c610*/  WARPGROUP.ARRIVE ;  /* 0x00000000000079c5 */ /* 0x000fcc0000000000 */
        /* <DEDUP_REMOVED lines=31> */
[----:B--2---:R-:W-:-:S05]  /*c810*/  VIADD R9, R12, 0xffffffff ;  /* 0xffffffff0c097836 */ /* 0x004fca0000000000 */
[----:B------:R-:W-:Y:S01]  /*c820*/  MOV R12, R9 ;  /* 0x00000009000c7202 */ /* 0x000fe20000000f00 */
[----:B-1----:R-:W-:Y:S06]  /*c830*/  @P2 BRA `(.L_x_3302) ;  /* 0xffffffcc00cc2947 */ /* 0x002fec000383ffff */
.L_x_3293:
[----:B------:R-:W1:Y:S01]  /*c840*/  SHFL.BFLY PT, R0, R5, 0x2, 0x1f ;  /* 0x0c401f0005007f89 */ /* 0x000e6200000e0000 */
[----:B------:R-:W-:Y:S01]  /*c850*/  VIADD R4, R2, 0x1 ;  /* 0x0000000102047836 */ /* 0x000fe20000000000 */
[----:B------:R-:W-:Y:S01]  /*c860*/  UIADD3 UR36, UR36, 0x1, URZ ;  /* 0x0000000124247890 */ /* 0x000fe2000fffe03f */
[----:B------:R-:W-:Y:S01]  /*c870*/  IMAD.U32 R14, RZ, RZ, UR10 ;  /* 0x0000000aff0e7e24 */ /* 0x000fe2000f8e00ff */
[----:B------:R-:W2:Y:S01]  /*c880*/  SHFL.BFLY PT, R9, R6, 0x2, 0x1f ;  /* 0x0c401f0006097f89 */ /* 0x000ea200000e0000 */
[----:B------:R-:W-:Y:S08]  /*c890*/  BAR.ARV 0x8, 0xa0 ;  /* 0x0202800000007b1d */ /* 0x000ff00000002000 */
[----:B------:R-:W-:Y:S01]  /*c8a0*/  BAR.SYNC.DEFER_BLOCKING 0xf, 0x100 ;  /* 0x03c4000000007b1d */ /* 0x000fe20000010000 */
[----:B------:R-:W-:Y:S01]  /*c8b0*/  ISETP.NE.AND P1, PT, R4, 0x2, PT ;  /* 0x000000020400780c */ /* 0x000fe20003f25270 */
[----:B-1----:R-:W-:Y:S01]  /*c8c0*/  FADD.FTZ R0, R0, R5 ;  /* 0x0000000500007221 */ /* 0x002fe20000010000 */
[----:B------:R-:W-:Y:S01]  /*c8d0*/  MOV R5, RZ ;  /* 0x000000ff00057202 */ /* 0x000fe20000000f00 */
[----:B--2---:R-:W-:-:S03]  /*c8e0*/  FADD.FTZ R9, R9, R6 ;  /* 0x0000000609097221 */ /* 0x004fc60000010000 */
[----:B------:R-:W1:Y:S01]  /*c8f0*/  SHFL.BFLY PT, R3, R0, 0x1, 0x1f ;  /* 0x0c201f0000037f89 */ /* 0x000e6200000e0000 */
[----:B------:R-:W-:-:S03]  /*c900*/  IMAD.MOV.U32 R6, RZ, RZ, RZ ;  /* 0x000000ffff067224 */ /* 0x000fc600078e00ff */
[----:B------:R-:W2:Y:S01]  /*c910*/  SHFL.BFLY PT, R10, R9, 0x1, 0x1f ;  /* 0x0c201f00090a7f89 */ /* 0x000ea200000e0000 */
[----:B-1----:R-:W-:Y:S01]  /*c920*/  FADD.FTZ R12, R0, R3 ;  /* 0x00000003000c7221 */ /* 0x002fe20000010000 */
[----:B------:R-:W-:Y:S02]  /*c930*/  IMAD.MOV R3, RZ, RZ, -R22 ;  /* 0x000000ffff037224 */ /* 0x000fe400078e0a16 */
[----:B------:R-:W-:Y:S02]  /*c940*/  IMAD.MOV.U32 R0, RZ, RZ, -0x800000 ;  /* 0xff800000ff007424 */ /* 0x000fe400078e00ff */
[----:B--2---:R-:W-:Y:S01]  /*c950*/  FADD.FTZ R10, R9, R10 ;  /* 0x0000000a090a7221 */ /* 0x004fe20000010000 */
[----:B------:R-:W-:Y:S02]  /*c960*/  FSETP.NE.FTZ.AND P2, PT, R12, RZ, PT ;  /* 0x000000ff0c00720b */ /* 0x000fe40003f55000 */
[----:B------:R-:W-:Y:S02]  /*c970*/  ISETP.NE.AND P0, PT, R18, R3, PT ;  /* 0x000000031200720c */ /* 0x000fe40003f05270 */
[----:B------:R-:W-:-:S02]  /*c980*/  FSETP.NE.FTZ.AND P3, PT, R10, RZ, PT ;  /* 0x000000ff0a00720b */ /* 0x000fc40003f75000 */
[----:B------:R-:W-:-:S04]  /*c990*/  SEL R3, RZ, 0x1, P1 ;  /* 0x00000001ff037807 */ /* 0x000fc80000800000 */
[----:B------:R-:W-:Y:S02]  /*c9a0*/  LOP3.LUT R16, R16, R3, RZ, 0x3c, !PT ;  /* 0x0000000310107212 */ /* 0x000fe400078e3cff */
[----:B------:R-:W-:Y:S01]  /*c9b0*/  MOV R3, 0xff800000 ;  /* 0xff80000000037802 */ /* 0x000fe20000000f00 */
[----:B------:R-:W1:Y:S02]  /*c9c0*/  @P2 MUFU.RCP R5, R12 ;  /* 0x0000000c00052308 */ /* 0x000e640000001000 */
[----:B------:R-:W-:Y:S02]  /*c9d0*/  @!P0 IMAD R2, R2, 0x40, R17 ;  /* 0x0000004002028824 */ /* 0x000fe400078e0211 */
[----:B------:R-:W-:-:S03]  /*c9e0*/  @P3 FMUL.FTZ R14, R14, 0.69314718246459960938 ;  /* 0x3f3172180e0e3820 */ /* 0x000fc60000410000 */
[----:B------:R-:W-:Y:S01]  /*c9f0*/  @!P0 LEA R11, R2, UR37, 0x2 ;  /* 0x00000025020b8c11 */ /* 0x000fe2000f8e10ff */
[----:B------:R-:W2:Y:S01]  /*ca00*/  @P3 MUFU.RCP R6, R10 ;  /* 0x0000000a00063308 */ /* 0x000ea20000001000 */
[----:B------:R-:W-:-:S05]  /*ca10*/  MOV R2, UR10 ;  /* 0x0000000a00027c02 */ /* 0x000fca0008000f00 */
[----:B------:R-:W-:Y:S02]  /*ca20*/  @P2 FMUL.FTZ R2, R2, 0.69314718246459960938 ;  /* 0x3f31721802022820 */ /* 0x000fe40000410000 */
        /* <DEDUP_REMOVED lines=139> */
.L_x_3269:
        /* <DEDUP_REMOVED lines=44> */
[----:B------:R-:W-:-:S02]  /*d5a0*/  LOP3.LUT R103, R6, 0x380, RZ, 0xc0, !PT ;  /* 0x0000038006677812 */ /* 0x000fc400078ec0ff */
[----:B------:R-:W-:Y:S02]  /*d5b0*/  SHF.R.U64 R4, R4, 0x3, RZ ;  /* 0x0000000304047819 */ /* 0x000fe400000012ff */
[C---:B------:R-:W-:Y:S02]  /*d5c0*/  IADD3 R197, P4, R6.reuse, 0x4020, RZ ;  /* 0x0000402006c57810 */ /* 0x040fe40007f9e0ff */
[C---:B------:R-:W-:Y:S02]  /*d5d0*/  IADD3 R181, P1, R6.reuse, 0x2040, RZ ;  /* 0x0000204006b57810 */ /* 0x040fe40007f3e0ff */
[----:B------:R-:W-:Y:S01]  /*d5e0*/  IADD3.X R9, RZ, R7, RZ, P2, !PT ;  /* 0x00000007ff097210 */ /* 0x000fe200017fe4ff */
[--C-:B------:R-:W-:Y:S01]  /*d5f0*/  IMAD.X R91, RZ, RZ, R7.reuse, P4 ;  /* 0x000000ffff5b7224 */ /* 0x100fe200020e0607 */
[C---:B------:R-:W-:Y:S01]  /*d600*/  IADD3 R187, P3, R6.reuse, 0x4000, RZ ;  /* 0x0000400006bb7810 */ /* 0x040fe20007f7e0ff */
[----:B------:R-:W-:Y:S01]  /*d610*/  IMAD.X R25, RZ, RZ, R7, P1 ;  /* 0x000000ffff197224 */ /* 0x000fe200008e0607 */
[----:B------:R-:W-:-:S02]  /*d620*/  IADD3 R177, P5, R6, 0x2000, RZ ;  /* 0x0000200006b17810 */ /* 0x000fc40007fbe0ff */
[----:B------:R-:W-:Y:S01]  /*d630*/  IADD3 R183, P2, R6, 0x2060, RZ ;  /* 0x0000206006b77810 */ /* 0x000fe20007f5e0ff */
[----:B------:R-:W-:Y:S01]  /*d640*/  IMAD.X R87, RZ, RZ, R7, P3 ;  /* 0x000000ffff577224 */ /* 0x000fe200018e0607 */
[----:B------:R-:W-:Y:S02]  /*d650*/  LOP3.LUT R20, R4, R179, RZ, 0x3c, !PT ;  /* 0x000000b304147212 */ /* 0x000fe400078e3cff */
[----:B------:R-:W-:Y:S02]  /*d660*/  SHF.R.U64 R103, R103, 0x3, RZ ;  /* 0x0000000367677819 */ /* 0x000fe400000012ff */
[----:B------:R-:W-:Y:S02]  /*d670*/  LOP3.LUT R4, R197, 0x380, RZ, 0xc0, !PT ;  /* 0x00000380c5047812 */ /* 0x000fe400078ec0ff */
[-C--:B------:R-:W-:Y:S02]  /*d680*/  IADD3.X R15, RZ, R7.reuse, RZ, P5, !PT ;  /* 0x00000007ff0f7210 */ /* 0x080fe40002ffe4ff */
[----:B------:R-:W-:-:S02]  /*d690*/  IADD3.X R29, RZ, R7, RZ, P2, !PT ;  /* 0x00000007ff1d7210 */ /* 0x000fc400017fe4ff */
[C---:B------:R-:W-:Y:S02]  /*d6a0*/  IADD3 R199, P5, R6.reuse, 0x4040, RZ ;  /* 0x0000404006c77810 */ /* 0x040fe40007fbe0ff */
[C---:B------:R-:W-:Y:S02]  /*d6b0*/  IADD3 R201, P6, R6.reuse, 0x4060, RZ ;  /* 0x0000406006c97810 */ /* 0x040fe40007fde0ff */
[C---:B------:R-:W-:Y:S02]  /*d6c0*/  IADD3 R203, P1, R6.reuse, 0x6000, RZ ;  /* 0x0000600006cb7810 */ /* 0x040fe40007f3e0ff */
[C---:B------:R-:W-:Y:S01]  /*d6d0*/  IADD3 R106, P2, R6.reuse, 0x6020, RZ ;  /* 0x00006020066a7810 */ /* 0x040fe20007f5e0ff */
[----:B------:R-:W-:Y:S01]  /*d6e0*/  IMAD.X R99, RZ, RZ, R7, P6 ;  /* 0x000000ffff637224 */ /* 0x000fe200030e0607 */
[C---:B------:R-:W-:Y:S02]  /*d6f0*/  IADD3 R205, P3, R6.reuse, 0x6040, RZ ;  /* 0x0000604006cd7810 */ /* 0x040fe40007f7e0ff */
[----:B------:R-:W-:-:S02]  /*d700*/  IADD3 R207, P4, R6, 0x6060, RZ ;  /* 0x0000606006cf7810 */ /* 0x000fc40007f9e0ff */
[----:B------:R-:W-:Y:S01]  /*d710*/  LOP3.LUT R6, R103, R6, RZ, 0x3c, !PT ;  /* 0x0000000667067212 */ /* 0x000fe200078e3cff */
[--C-:B------:R-:W-:Y:S01]  /*d720*/  IMAD.X R103, RZ, RZ, R7.reuse, P1 ;  /* 0x000000ffff677224 */ /* 0x100fe200008e0607 */
[----:B------:R-:W-:Y:S01]  /*d730*/  LOP3.LUT R10, R173, 0x380, RZ, 0xc0, !PT ;  /* 0x00000380ad0a7812 */ /* 0x000fe200078ec0ff */
[--C-:B------:R-:W-:Y:S01]  /*d740*/  IMAD.X R111, RZ, RZ, R7.reuse, P3 ;  /* 0x000000ffff6f7224 */ /* 0x100fe200018e0607 */
[----:B------:R-:W-:Y:S01]  /*d750*/  SHF.R.U64 R4, R4, 0x3, RZ ;  /* 0x0000000304047819 */ /* 0x000fe200000012ff */
[----:B------:R-:W-:Y:S01]  /*d760*/  IMAD.X R115, RZ, RZ, R7, P4 ;  /* 0x000000ffff737224 */ /* 0x000fe200020e0607 */
[----:B------:R-:W-:Y:S02]  /*d770*/  LOP3.LUT R12, R175, 0x380, RZ, 0xc0, !PT ;  /* 0x00000380af0c7812 */ /* 0x000fe400078ec0ff */
[----:B------:R-:W-:Y:S02]  /*d780*/  LOP3.LUT R14, R177, 0x380, RZ, 0xc0, !PT ;  /* 0x00000380b10e7812 */ /* 0x000fe400078ec0ff */
[----:B------:R-:W-:-:S02]  /*d790*/  LOP3.LUT R27, R106, 0x380, RZ, 0xc0, !PT ;  /* 0x000003806a1b7812 */ /* 0x000fc400078ec0ff */
[-C--:B------:R-:W-:Y:S02]  /*d7a0*/  IADD3.X R95, RZ, R7.reuse, RZ, P5, !PT ;  /* 0x00000007ff5f7210 */ /* 0x080fe40002ffe4ff */
[----:B------:R-:W-:Y:S02]  /*d7b0*/  IADD3.X R107, RZ, R7, RZ, P2, !PT ;  /* 0x00000007ff6b7210 */ /* 0x000fe400017fe4ff */
[----:B------:R-:W-:Y:S02]  /*d7c0*/  SHF.R.U64 R10, R10, 0x3, RZ ;  /* 0x000000030a0a7819 */ /* 0x000fe400000012ff */
[----:B------:R-:W-:Y:S02]  /*d7d0*/  LOP3.LUT R24, R181, 0x380, RZ, 0xc0, !PT ;  /* 0x00000380b5187812 */ /* 0x000fe400078ec0ff */
[----:B------:R-:W-:Y:S02]  /*d7e0*/  LOP3.LUT R90, R4, R197, RZ, 0x3c, !PT ;  /* 0x000000c5045a7212 */ /* 0x000fe400078e3cff */
[----:B------:R-:W-:-:S02]  /*d7f0*/  MOV R152, R6 ;  /* 0x0000000600987202 */ /* 0x000fc40000000f00 */
[----:B------:R-:W-:Y:S02]  /*d800*/  SHF.R.U64 R12, R12, 0x3, RZ ;  /* 0x000000030c0c7819 */ /* 0x000fe400000012ff */
[----:B------:R-:W-:Y:S02]  /*d810*/  LOP3.LUT R28, R183, 0x380, RZ, 0xc0, !PT ;  /* 0x00000380b71c7812 */ /* 0x000fe400078ec0ff */
[----:B------:R-:W-:Y:S02]  /*d820*/  F2FP.BF16.F32.PACK_AB R4, R168, R171 ;  /* 0x000000aba804723e */ /* 0x000fe400000010ff */
[----:B------:R-:W-:Y:S02]  /*d830*/  F2FP.BF16.F32.PACK_AB R6, R160, R170 ;  /* 0x000000aaa006723e */ /* 0x000fe400000010ff */
[----:B------:R-:W-:Y:S02]  /*d840*/  F2FP.BF16.F32.PACK_AB R7, R31, R30 ;  /* 0x0000001e1f07723e */ /* 0x000fe400000010ff */
[----:B------:R-:W-:-:S02]  /*d850*/  SHF.R.U64 R14, R14, 0x3, RZ ;  /* 0x000000030e0e7819 */ /* 0x000fc400000012ff */
[----:B------:R-:W-:Y:S01]  /*d860*/  LOP3.LUT R86, R187, 0x380, RZ, 0xc0, !PT ;  /* 0x00000380bb567812 */ /* 0x000fe200078ec0ff */
[----:B------:R1:W-:Y:S01]  /*d870*/  STSM.16.M88.4 [R152], R4 ;  /* 0x0000000498007844 */ /* 0x0003e20000000200 */
[----:B------:R-:W-:Y:S02]  /*d880*/  LOP3.LUT R98, R201, 0x380, RZ, 0xc0, !PT ;  /* 0x00000380c9627812 */ /* 0x000fe400078ec0ff */
[----:B------:R-:W-:Y:S02]  /*d890*/  SHF.R.U64 R27, R27, 0x3, RZ ;  /* 0x000000031b1b7819 */ /* 0x000fe400000012ff */
[----:B------:R-:W-:Y:S02]  /*d8a0*/  LOP3.LUT R10, R10, R173, RZ, 0x3c, !PT ;  /* 0x000000ad0a0a7212 */ /* 0x000fe400078e3cff */
[----:B------:R-:W-:Y:S02]  /*d8b0*/  SHF.R.U64 R24, R24, 0x3, RZ ;  /* 0x0000000318187819 */ /* 0x000fe400000012ff */
[----:B------:R-:W-:-:S02]  /*d8c0*/  LOP3.LUT R94, R199, 0x380, RZ, 0xc0, !PT ;  /* 0x00000380c75e7812 */ /* 0x000fc400078ec0ff */
[----:B------:R-:W-:Y:S02]  /*d8d0*/  LOP3.LUT R114, R207, 0x380, RZ, 0xc0, !PT ;  /* 0x00000380cf727812 */ /* 0x000fe400078ec0ff */
[----:B------:R-:W-:Y:S02]  /*d8e0*/  LOP3.LUT R12, R12, R175, RZ, 0x3c, !PT ;  /* 0x000000af0c0c7212 */ /* 0x000fe400078e3cff */
[----:B------:R-:W-:Y:S02]  /*d8f0*/  SHF.R.U64 R28, R28, 0x3, RZ ;  /* 0x000000031c1c7819 */ /* 0x000fe400000012ff */
[----:B------:R-:W-:Y:S02]  /*d900*/  LOP3.LUT R14, R14, R177, RZ, 0x3c, !PT ;  /* 0x000000b10e0e7212 */ /* 0x000fe400078e3cff */
[----:B------:R-:W-:Y:S02]  /*d910*/  SHF.R.U64 R86, R86, 0x3, RZ ;  /* 0x0000000356567819 */ /* 0x000fe400000012ff */
[----:B------:R-:W-:-:S02]  /*d920*/  LOP3.LUT R102, R203, 0x380, RZ, 0xc0, !PT ;  /* 0x00000380cb667812 */ /* 0x000fc400078ec0ff */
[----:B------:R-:W-:Y:S02]  /*d930*/  SHF.R.U64 R98, R98, 0x3, RZ ;  /* 0x0000000362627819 */ /* 0x000fe400000012ff */
[----:B------:R-:W-:Y:S02]  /*d940*/  LOP3.LUT R106, R27, R106, RZ, 0x3c, !PT ;  /* 0x0000006a1b6a7212 */ /* 0x000fe400078e3cff */
[----:B------:R-:W-:Y:S02]  /*d950*/  MOV R30, R8 ;  /* 0x00000008001e7202 */ /* 0x000fe40000000f00 */
[----:B-1----:R-:W-:Y:S02]  /*d960*/  F2FP.BF16.F32.PACK_AB R4, R33, R162 ;  /* 0x000000a22104723e */ /* 0x002fe400000010ff */
[----:B------:R-:W-:Y:S02]  /*d970*/  F2FP.BF16.F32.PACK_AB R5, R35, R34 ;  /* 0x000000222305723e */ /* 0x000fe400000010ff */
[----:B------:R-:W-:-:S02]  /*d980*/  F2FP.BF16.F32.PACK_AB R6, R37, R158 ;  /* 0x0000009e2506723e */ /* 0x000fc400000010ff */
[----:B------:R-:W-:Y:S02]  /*d990*/  F2FP.BF16.F32.PACK_AB R7, R39, R38 ;  /* 0x000000262707723e */ /* 0x000fe400000010ff */
[----:B------:R-:W-:Y:S02]  /*d9a0*/  LOP3.LUT R24, R24, R181, RZ, 0x3c, !PT ;  /* 0x000000b518187212 */ /* 0x000fe400078e3cff */
[----:B------:R-:W-:Y:S01]  /*d9b0*/  SHF.R.U64 R94, R94, 0x3, RZ ;  /* 0x000000035e5e7819 */ /* 0x000fe200000012ff */
[----:B------:R1:W-:Y:S01]  /*d9c0*/  STSM.16.M88.4 [R30], R4 ;  /* 0x000000041e007844 */ /* 0x0003e20000000200 */
[----:B------:R-:W-:Y:S02]  /*d9d0*/  LOP3.LUT R110, R205, 0x380, RZ, 0xc0, !PT ;  /* 0x00000380cd6e7812 */ /* 0x000fe400078ec0ff */
[----:B------:R-:W-:Y:S02]  /*d9e0*/  SHF.R.U64 R114, R114, 0x3, RZ ;  /* 0x0000000372727819 */ /* 0x000fe400000012ff */
[----:B------:R-:W-:-:S02]  /*d9f0*/  MOV R27, R10 ;  /* 0x0000000a001b7202 */ /* 0x000fc40000000f00 */
[----:B------:R-:W-:Y:S02]  /*da00*/  LOP3.LUT R28, R28, R183, RZ, 0x3c, !PT ;  /* 0x000000b71c1c7212 */ /* 0x000fe400078e3cff */
[----:B------:R-:W-:Y:S01]  /*da10*/  MOV R12, R12 ;  /* 0x0000000c000c7202 */ /* 0x000fe20000000f00 */
[----:B------:R1:W-:Y:S01]  /*da20*/  STSM.16.M88.4 [R27], R40 ;  /* 0x000000281b007844 */ /* 0x0003e20000000200 */
[----:B------:R-:W-:Y:S02]  /*da30*/  LOP3.LUT R86, R86, R187, RZ, 0x3c, !PT ;  /* 0x000000bb56567212 */ /* 0x000fe400078e3cff */
[----:B------:R-:W-:Y:S01]  /*da40*/  SHF.R.U64 R102, R102, 0x3, RZ ;  /* 0x0000000366667819 */ /* 0x000fe200000012ff */
[----:B------:R1:W-:Y:S01]  /*da50*/  STSM.16.M88.4 [R12], R48 ;  /* 0x000000300c007844 */ /* 0x0003e20000000200 */
[----:B------:R-:W-:Y:S02]  /*da60*/  LOP3.LUT R98, R98, R201, RZ, 0x3c, !PT ;  /* 0x000000c962627212 */ /* 0x000fe400078e3cff */
[----:B------:R-:W-:-:S02]  /*da70*/  MOV R14, R14 ;  /* 0x0000000e000e7202 */ /* 0x000fc40000000f00 */
[----:B------:R-:W-:Y:S02]  /*da80*/  MOV R20, R20 ;  /* 0x0000001400147202 */ /* 0x000fe40000000f00 */
[----:B------:R-:W-:Y:S01]  /*da90*/  F2FP.BF16.F32.PACK_AB R66, R69, R68 ;  /* 0x000000444542723e */ /* 0x000fe200000010ff */
[----:B------:R1:W-:Y:S01]  /*daa0*/  STSM.16.M88.4 [R14], R56 ;  /* 0x000000380e007844 */ /* 0x0003e20000000200 */
[----:B------:R-:W-:Y:S02]  /*dab0*/  F2FP.BF16.F32.PACK_AB R67, R71, R70 ;  /* 0x000000464743723e */ /* 0x000fe400000010ff */
[----:B------:R-:W-:Y:S02]  /*dac0*/  F2FP.BF16.F32.PACK_AB R73, R75, R74 ;  /* 0x0000004a4b49723e */ /* 0x000fe400000010ff */
[----:B------:R-:W-:Y:S01]  /*dad0*/  F2FP.BF16.F32.PACK_AB R80, R81, R80 ;  /* 0x000000505150723e */ /* 0x000fe200000010ff */
[----:B------:R1:W-:Y:S01]  /*dae0*/  STSM.16.M88.4 [R20], R64 ;  /* 0x0000004014007844 */ /* 0x0003e20000000200 */
[----:B------:R-:W-:-:S02]  /*daf0*/  LOP3.LUT R94, R94, R199, RZ, 0x3c, !PT ;  /* 0x000000c75e5e7212 */ /* 0x000fc400078e3cff */
[----:B------:R-:W-:Y:S02]  /*db00*/  SHF.R.U64 R110, R110, 0x3, RZ ;  /* 0x000000036e6e7819 */ /* 0x000fe400000012ff */
[----:B------:R-:W-:Y:S02]  /*db10*/  LOP3.LUT R114, R114, R207, RZ, 0x3c, !PT ;  /* 0x000000cf72727212 */ /* 0x000fe400078e3cff */
[----:B------:R-:W-:Y:S02]  /*db20*/  MOV R24, R24 ;  /* 0x0000001800187202 */ /* 0x000fe40000000f00 */
[----:B------:R-:W-:Y:S02]  /*db30*/  F2FP.BF16.F32.PACK_AB R74, R77, R76 ;  /* 0x0000004c4d4a723e */ /* 0x000fe400000010ff */
[----:B------:R-:W-:Y:S02]  /*db40*/  F2FP.BF16.F32.PACK_AB R75, R79, R78 ;  /* 0x0000004e4f4b723e */ /* 0x000fe400000010ff */
[----:B------:R-:W-:-:S02]  /*db50*/  F2FP.BF16.F32.PACK_AB R81, R83, R82 ;  /* 0x000000525351723e */ /* 0x000fc400000010ff */
[----:B------:R-:W-:Y:S01]  /*db60*/  MOV R28, R28 ;  /* 0x0000001c001c7202 */ /* 0x000fe20000000f00 */
[----:B------:R1:W-:Y:S01]  /*db70*/  STSM.16.M88.4 [R24], R72 ;  /* 0x0000004818007844 */ /* 0x0003e20000000200 */
[----:B------:R-:W-:Y:S02]  /*db80*/  MOV R11, R90 ;  /* 0x0000005a000b7202 */ /* 0x000fe40000000f00 */
[----:B------:R-:W-:Y:S02]  /*db90*/  F2FP.BF16.F32.PACK_AB R82, R85, R84 ;  /* 0x000000545552723e */ /* 0x000fe400000010ff */
[----:B------:R-:W-:Y:S02]  /*dba0*/  F2FP.BF16.F32.PACK_AB R83, R26, R19 ;  /* 0x000000131a53723e */ /* 0x000fe400000010ff */
[----:B------:R-:W-:Y:S02]  /*dbb0*/  F2FP.BF16.F32.PACK_AB R88, R89, R88 ;  /* 0x000000585958723e */ /* 0x000fe400000010ff */
[----:B------:R-:W-:Y:S01]  /*dbc0*/  LOP3.LUT R102, R102, R203, RZ, 0x3c, !PT ;  /* 0x000000cb66667212 */ /* 0x000fe200078e3cff */
[----:B------:R1:W-:Y:S01]  /*dbd0*/  STSM.16.M88.4 [R28], R80 ;  /* 0x000000501c007844 */ /* 0x0003e20000000200 */
[----:B------:R-:W-:-:S02]  /*dbe0*/  MOV R86, R86 ;  /* 0x0000005600567202 */ /* 0x000fc40000000f00 */
[----:B------:R-:W-:Y:S02]  /*dbf0*/  MOV R10, R98 ;  /* 0x00000062000a7202 */ /* 0x000fe40000000f00 */
[----:B------:R-:W-:Y:S02]  /*dc00*/  F2FP.BF16.F32.PACK_AB R89, R36, R32 ;  /* 0x000000202459723e */ /* 0x000fe400000010ff */
[----:B------:R-:W-:Y:S02]  /*dc10*/  F2FP.BF16.F32.PACK_AB R90, R93, R92 ;  /* 0x0000005c5d5a723e */ /* 0x000fe400000010ff */
[----:B------:R-:W-:Y:S02]  /*dc20*/  F2FP.BF16.F32.PACK_AB R91, R155, R154 ;  /* 0x0000009a9b5b723e */ /* 0x000fe400000010ff */
[----:B------:R-:W-:Y:S02]  /*dc30*/  F2FP.BF16.F32.PACK_AB R96, R97, R96 ;  /* 0x000000606160723e */ /* 0x000fe400000010ff */
[----:B------:R-:W-:Y:S01]  /*dc40*/  MOV R9, R106 ;  /* 0x0000006a00097202 */ /* 0x000fe20000000f00 */
[----:B------:R1:W-:Y:S01]  /*dc50*/  STSM.16.M88.4 [R86], R88 ;  /* 0x0000005856007844 */ /* 0x0003e20000000200 */
[----:B------:R-:W-:-:S02]  /*dc60*/  F2FP.BF16.F32.PACK_AB R97, R157, R156 ;  /* 0x0000009c9d61723e */ /* 0x000fc400000010ff */
[----:B------:R-:W-:Y:S02]  /*dc70*/  F2FP.BF16.F32.PACK_AB R98, R101, R100 ;  /* 0x000000646562723e */ /* 0x000fe400000010ff */
[----:B------:R-:W-:Y:S02]  /*dc80*/  F2FP.BF16.F32.PACK_AB R99, R161, R159 ;  /* 0x0000009fa163723e */ /* 0x000fe400000010ff */
[----:B------:R-:W-:Y:S02]  /*dc90*/  F2FP.BF16.F32.PACK_AB R104, R105, R104 ;  /* 0x000000686968723e */ /* 0x000fe400000010ff */
[----:B------:R-:W-:Y:S01]  /*dca0*/  LOP3.LUT R110, R110, R205, RZ, 0x3c, !PT ;  /* 0x000000cd6e6e7212 */ /* 0x000fe200078e3cff */
[----:B------:R1:W-:Y:S01]  /*dcb0*/  STSM.16.M88.4 [R11], R96 ;  /* 0x000000600b007844 */ /* 0x0003e20000000200 */
[----:B------:R-:W-:Y:S02]  /*dcc0*/  MOV R94, R94 ;  /* 0x0000005e005e7202 */ /* 0x000fe40000000f00 */
        /* <DEDUP_REMOVED lines=52> */
[----:B------:R-:W-:Y:S02]  /*e010*/  IMAD.U32 R5, RZ, RZ, UR7 ;  /* 0x00000007ff057e24 */ /* 0x000fe4000f8e00ff */
[----:B------:R-:W-:Y:S01]  /*e020*/  IMAD.U32 R4, RZ, RZ, UR6 ;  /* 0x00000006ff047e24 */ /* 0x000fe2000f8e00ff */
[----:B------:R-:W-:Y:S01]  /*e030*/  ULDC.64 UR6, c[0x0][0xc40] ;  /* 0x0003100000067ab9 */ /* 0x000fe20000000a00 */
[----:B------:R-:W-:Y:S01]  /*e040*/  MOV R5, UR5 ;  /* 0x0000000500057c02 */ /* 0x000fe20008000f00 */
[----:B------:R-:W-:Y:S02]  /*e050*/  ULDC UR5, c[0x0][0xb88] ;  /* 0x0002e20000057ab9 */ /* 0x000fe40000000800 */
[----:B------:R-:W-:Y:S01]  /*e060*/  ISETP.GE.OR P1, PT, R11, UR5, P0 ;  /* 0x000000050b007c0c */ /* 0x000fe20008726670 */
[----:B-1----:R-:W-:-:S02]  /*e070*/  IMAD R6, R8, UR8, RZ ;  /* 0x0000000808067c24 */ /* 0x002fc4000f8e02ff */
[----:B------:R-:W-:-:S04]  /*e080*/  IMAD.WIDE.U32 R4, R8, UR44, R4 ;  /* 0x0000002c08047c25 */ /* 0x000fc8000f8e0004 */
[----:B------:R-:W-:Y:S01]  /*e090*/  IMAD R8, R9, UR44, R6 ;  /* 0x0000002c09087c24 */ /* 0x000fe2000f8e0206 */
[C---:B------:R-:W-:Y:S01]  /*e0a0*/  IADD3 R6, P2, R11.reuse, R4, RZ ;  /* 0x000000040b067210 */ /* 0x040fe20007f5e0ff */
[----:B------:R-:W-:-:S03]  /*e0b0*/  VIADD R9, R11, 0x8 ;  /* 0x000000080b097836 */ /* 0x000fc60000000000 */
[----:B------:R-:W-:Y:S02]  /*e0c0*/  IADD3.X R7, R7, R5, R8, P2, !PT ;  /* 0x0000000507077210 */ /* 0x000fe400017fe408 */
[----:B------:R-:W-:Y:S02]  /*e0d0*/  ISETP.GE.OR P0, PT, R9, UR5, P0 ;  /* 0x0000000509007c0c */ /* 0x000fe40008706670 */
[----:B------:R-:W-:-:S04]  /*e0e0*/  LEA R4, P2, R6, UR6, 0x2 ;  /* 0x0000000606047c11 */ /* 0x000fc8000f8410ff */
[----:B------:R-:W-:-:S05]  /*e0f0*/  LEA.HI.X R5, R6, UR7, R7, 0x2, P2 ;  /* 0x0000000706057c11 */ /* 0x000fca00090f1407 */
[----:B------:R2:W-:Y:S04]  /*e100*/  @!P1 STG.E desc[UR54][R4.64], R0 ;  /* 0x0000000004009986 */ /* 0x0005e8000c101936 */
[----:B------:R2:W-:Y:S02]  /*e110*/  @!P0 STG.E desc[UR54][R4.64+0x20], R3 ;  /* 0x0000200304008986 */ /* 0x0005e4000c101936 */
.L_x_3304:
        /* <DEDUP_REMOVED lines=53> */
.L_x_3307:
[----:B------:R-:W-:Y:S05]  /*e470*/  BSYNC B0 ;  /* 0x0000000000007941 */ /* 0x000fea0003800000 */
.L_x_3306:
[----:B------:R-:W-:Y:S05]  /*e480*/  BRA `(.L_x_3305) ;  /* 0x0000000800247947 */ /* 0x000fea0003800000 */
.L_x_3303:
        /* <DEDUP_REMOVED lines=8> */
[----:B------:R-:W-:Y:S01]  /*e510*/  ULDC UR6, c[0x0][0xb88] ;  /* 0x0002e20000067ab9 */ /* 0x000fe20000000800 */
        /* <DEDUP_REMOVED lines=19> */
.L_x_3309:
[----:B------:R-:W-:Y:S05]  /*e650*/  BSYNC B0 ;  /* 0x0000000000007941 */ /* 0x000fea0003800000 */
.L_x_3308:
        /* <DEDUP_REMOVED lines=10> */
[----:B------:R-:W-:Y:S01]  /*e700*/  SHF.L.U32 R3, R3, 0x1, RZ ;  /* 0x0000000103037819 */ /* 0x000fe200000006ff */
[----:B------:R-:W2:Y:S01]  /*e710*/  LDC R9, c[0x0][0xeac] ;  /* 0x0003ab00ff097b82 */ /* 0x000ea20000000800 */
[----:B------:R-:W-:Y:S01]  /*e720*/  ISETP.GE.AND P0, PT, R14, UR7, PT ;  /* 0x000000070e007c0c */ /* 0x000fe2000bf06270 */
[C---:B------:R-:W-:Y:S01]  /*e730*/  VIADD R20, R188.reuse, 0x140 ;  /* 0x00000140bc147836 */ /* 0x040fe20000000000 */
[----:B------:R-:W-:Y:S01]  /*e740*/  ISETP.GE.AND P2, PT, R15, UR7, PT ;  /* 0x000000070f007c0c */ /* 0x000fe2000bf46270 */
[C---:B------:R-:W-:Y:S01]  /*e750*/  VIADD R4, R188.reuse, 0x180 ;  /* 0x00000180bc047836 */ /* 0x040fe20000000000 */
[----:B------:R-:W-:Y:S01]  /*e760*/  LOP3.LUT R0, R3, 0x2, R0, 0xe2, !PT ;  /* 0x0000000203007812 */ /* 0x000fe200078ee200 */
[C---:B------:R-:W-:Y:S01]  /*e770*/  VIADD R5, R188.reuse, 0x1c0 ;  /* 0x000001c0bc057836 */ /* 0x040fe20000000000 */
[----:B------:R-:W-:Y:S01]  /*e780*/  IADD3 R19, R188, 0x100, RZ ;  /* 0x00000100bc137810 */ /* 0x000fe20007ffe0ff */
[----:B------:R-:W-:Y:S01]  /*e790*/  UIADD3 UR42, -UR42, UR6, URZ ;  /* 0x000000062a2a7290 */ /* 0x000fe2000fffe13f */
[----:B------:R-:W-:Y:S01]  /*e7a0*/  SHF.R.S32.HI R189, RZ, 0x1f, R188 ;  /* 0x0000001fffbd7819 */ /* 0x000fe200000114bc */
[----:B------:R-:W-:Y:S01]  /*e7b0*/  ULOP3.LUT UR38, URZ, UR38, URZ, 0x33, !UPT ;  /* 0x000000263f267292 */ /* 0x000fe2000f8e333f */
[----:B------:R-:W-:Y:S01]  /*e7c0*/  SEL R3, RZ, 0x4, P0 ;  /* 0x00000004ff037807 */ /* 0x000fe20000000000 */
[----:B------:R-:W-:Y:S01]  /*e7d0*/  BSSY B0, `(.L_x_3310) ;  /* 0x0000035000007945 */ /* 0x000fe20003800000 */
[----:B------:R-:W-:-:S02]  /*e7e0*/  SEL R6, RZ, 0x8, P2 ;  /* 0x00000008ff067807 */ /* 0x000fc40001000000 */
[----:B------:R-:W-:Y:S02]  /*e7f0*/  ISETP.GE.AND P2, PT, R20, UR7, PT ;  /* 0x0000000714007c0c */ /* 0x000fe4000bf46270 */
[----:B------:R-:W-:Y:S02]  /*e800*/  ISETP.GE.AND P0, PT, R19, UR7, PT ;  /* 0x0000000713007c0c */ /* 0x000fe4000bf06270 */
[----:B------:R-:W-:Y:S02]  /*e810*/  ISETP.GE.AND P3, PT, R4, UR7, PT ;  /* 0x0000000704007c0c */ /* 0x000fe4000bf66270 */
[----:B------:R-:W-:Y:S01]  /*e820*/  ISETP.GE.AND P1, PT, R5, UR7, PT ;  /* 0x0000000705007c0c */ /* 0x000fe2000bf26270 */
[----:B------:R-:W-:Y:S01]  /*e830*/  IMAD.WIDE.U32 R4, R8, UR43, R188 ;  /* 0x0000002b08047c25 */ /* 0x000fe2000f8e00bc */
[----:B------:R-:W-:Y:S02]  /*e840*/  LOP3.LUT R0, R6, R0, R3, 0xfe, !PT ;  /* 0x0000000006007212 */ /* 0x000fe400078efe03 */
[----:B------:R-:W-:Y:S01]  /*e850*/  SEL R6, RZ, 0x20, P2 ;  /* 0x00000020ff067807 */ /* 0x000fe20001000000 */
[C---:B------:R-:W-:Y:S01]  /*e860*/  VIADD R8, R190.reuse, 0x20 ;  /* 0x00000020be087836 */ /* 0x040fe20000000000 */
[----:B------:R-:W-:-:S02]  /*e870*/  ISETP.GE.AND P2, PT, R190, UR42, PT ;  /* 0x0000002abe007c0c */ /* 0x000fc4000bf46270 */
[----:B------:R-:W-:Y:S02]  /*e880*/  SEL R3, RZ, 0x10, P0 ;  /* 0x00000010ff037807 */ /* 0x000fe40000000000 */
[----:B------:R-:W-:Y:S01]  /*e890*/  ISETP.GE.AND P0, PT, R8, UR42, PT ;  /* 0x0000002a08007c0c */ /* 0x000fe2000bf06270 */
[----:B-1----:R-:W-:Y:S01]  /*e8a0*/  IMAD R8, R10, UR8, RZ ;  /* 0x000000080a087c24 */ /* 0x002fe2000f8e02ff */
[----:B------:R-:W-:Y:S02]  /*e8b0*/  LOP3.LUT R3, R6, R0, R3, 0xfe, !PT ;  /* 0x0000000006037212 */ /* 0x000fe400078efe03 */
[----:B------:R-:W-:Y:S01]  /*e8c0*/  IADD3 R5, R5, R7, RZ ;  /* 0x0000000705057210 */ /* 0x000fe20007ffe0ff */
[----:B------:R-:W-:Y:S01]  /*e8d0*/  IMAD R11, R11, UR44, R8 ;  /* 0x0000002c0b0b7c24 */ /* 0x000fe2000f8e0208 */
[----:B------:R-:W-:Y:S01]  /*e8e0*/  SEL R0, RZ, 0x40, P3 ;  /* 0x00000040ff007807 */ /* 0x000fe20001800000 */
[----:B--2---:R-:W-:Y:S01]  /*e8f0*/  VIADD R7, R9, UR38 ;  /* 0x0000002609077c36 */ /* 0x004fe20008000000 */
[----:B------:R-:W-:Y:S01]  /*e900*/  SHF.R.S32.HI R191, RZ, 0x1f, R190 ;  /* 0x0000001fffbf7819 */ /* 0x000fe200000114be */
        /* <DEDUP_REMOVED lines=33> */
.L_x_3311:
[----:B------:R-:W-:Y:S05]  /*eb20*/  BSYNC B0 ;  /* 0x0000000000007941 */ /* 0x000fea0003800000 */
.L_x_3310:
[----:B------:R-:W-:Y:S04]  /*eb30*/  BSSY B0, `(.L_x_3305) ;  /* 0x000001e000007945 */ /* 0x000fe80003800000 */
        /* <DEDUP_REMOVED lines=29> */
.L_x_3312:
[----:B------:R-:W-:Y:S05]  /*ed10*/  BSYNC B0 ;  /* 0x0000000000007941 */ /* 0x000fea0003800000 */
.L_x_3305:
[----:B------:R-:W3:Y:S02]  /*ed20*/  LDC R0, c[0x0][0xea8] ;  /* 0x0003aa00ff007b82 */ /* 0x000ee40000000800 */
[----:B---3--:R-:W-:-:S13]  /*ed30*/  ISETP.LE.AND P0, PT, R0, UR4, PT ;  /* 0x0000000400007c0c */ /* 0x008fda000bf03270 */
[----:B------:R-:W-:Y:S05]  /*ed40*/  @!P0 BRA `(.L_x_3313) ;  /* 0xffffff20008c8947 */ /* 0x000fea000383ffff */
[----:B------:R-:W-:Y:S05]  /*ed50*/  EXIT ;  /* 0x000000000000794d */ /* 0x000fea0003800000 */
.L_x_3264:
        /* <DEDUP_REMOVED lines=13> */
[----:B------:R-:W1:Y:S01]  /*ee30*/  S2R R2, SR_TID.X ;  /* 0x0000000000027919 */ /* 0x000e620000002100 */
[----:B------:R-:W-:Y:S01]  /*ee40*/  MOV R18, UR4 ;  /* 0x0000000400127c02 */ /* 0x000fe20008000f00 */
[----:B------:R-:W-:Y:S01]  /*ee50*/  IMAD.MOV.U32 R17, RZ, RZ, 0x1 ;  /* 0x00000001ff117424 */ /* 0x000fe200078e00ff */
[----:B------:R-:W-:Y:S01]  /*ee60*/  ULDC UR61, c[0x0][0xc] ;  /* 0x00000300003d7ab9 */ /* 0x000fe20000000800 */
[----:B------:R-:W-:Y:S01]  /*ee70*/  IMAD.MOV.U32 R16, RZ, RZ, RZ ;  /* 0x000000ffff107224 */ /* 0x000fe200078e00ff */
[----:B------:R-:W-:Y:S01]  /*ee80*/  ULDC.64 UR46, c[0x0][0x198] ;  /* 0x00006600002e7ab9 */ /* 0x000fe20000000a00 */
[----:B------:R-:W-:Y:S01]  /*ee90*/  UMOV UR60, URZ ;  /* 0x0000003f003c7c82 */ /* 0x000fe20008000000 */
[----:B-1----:R-:W-:-:S07]  /*eea0*/  LOP3.LUT R19, R2, 0x1f, RZ, 0xc0, !PT ;  /* 0x0000001f02137812 */ /* 0x002fce00078ec0ff */
.L_x_3364:
        /* <DEDUP_REMOVED lines=21> */
.L_x_3315:
[----:B------:R-:W-:Y:S01]  /*f000*/  ULDC UR11, c[0x0][0xec4] ;  /* 0x0003b100000b7ab9 */ /* 0x000fe20000000800 */
[----:B------:R-:W-:Y:S01]  /*f010*/  UMOV UR9, UR10 ;  /* 0x0000000a00097c82 */ /* 0x000fe20008000000 */
[----:B------:R-:W-:-:S11]  /*f020*/  UISETP.NE.AND UP0, UPT, UR11, 0x1, UPT ;  /* 0x000000010b00788c */ /* 0x000fd6000bf05270 */
[----:B------:R-:W-:Y:S02]  /*f030*/  @UP0 ULDC.64 UR12, c[0x0][0xec8] ;  /* 0x0003b200000c0ab9 */ /* 0x000fe40000000a00 */
[----:B------:R-:W-:-:S04]  /*f040*/  UIMAD.WIDE.U32 UR6, UR10, UR12, URZ ;  /* 0x0000000c0a0672a5 */ /* 0x000fc8000f8e003f */
[----:B------:R-:W-:-:S04]  /*f050*/  @UP0 USHF.R.U32.HI UR9, URZ, UR13, UR7 ;  /* 0x0000000d3f090299 */ /* 0x000fc80008011607 */
[----:B------:R-:W-:-:S12]  /*f060*/  UIMAD UR6, UR9, UR11, URZ ;  /* 0x0000000b090672a4 */ /* 0x000fd8000f8e023f */
.L_x_3316:
        /* <DEDUP_REMOVED lines=53> */
.L_x_3318:
        /* <DEDUP_REMOVED lines=17> */
[----:B------:R-:W-:Y:S01]  /*f4d0*/  MOV R13, RZ ;  /* 0x000000ff000d7202 */ /* 0x000fe20000000f00 */
[----:B------:R-:W-:-:S02]  /*f4e0*/  IMAD.U32 R10, RZ, RZ, UR4 ;  /* 0x00000004ff0a7e24 */ /* 0x000fc4000f8e00ff */
[----:B------:R-:W-:Y:S02]  /*f4f0*/  IMAD.MOV.U32 R8, RZ, RZ, 0x70 ;  /* 0x00000070ff087424 */ /* 0x000fe400078e00ff */
[----:B------:R-:W-:-:S07]  /*f500*/  IMAD.MOV.U32 R12, RZ, RZ, 0x1 ;  /* 0x00000001ff0c7424 */ /* 0x000fce00078e00ff */
[----:B------:R-:W-:-:S07]  /*f510*/  LEPC R20, `(.L_x_3320) ;  /* 0x000000001014794e */ /* 0x000fce0000000000 */
[----:B-1----:R-:W-:Y:S05]  /*f520*/  CALL.ABS.NOINC R2 ;  /* 0x0000000002007343 */ /* 0x002fea0003c00000 */
.L_x_3320:
        /* <DEDUP_REMOVED lines=12> */
[----:B------:R-:W-:Y:S01]  /*f5f0*/  MOV R11, UR5 ;  /* 0x00000005000b7c02 */ /* 0x000fe20008000f00 */
[----:B------:R-:W-:Y:S01]  /*f600*/  IMAD.U32 R7, RZ, RZ, UR9 ;  /* 0x00000009ff077e24 */ /* 0x000fe2000f8e00ff */
[----:B------:R-:W-:Y:S01]  /*f610*/  MOV R13, RZ ;  /* 0x000000ff000d7202 */ /* 0x000fe20000000f00 */
[----:B------:R-:W-:-:S02]  /*f620*/  IMAD.U32 R10, RZ, RZ, UR4 ;  /* 0x00000004ff0a7e24 */ /* 0x000fc4000f8e00ff */
[----:B------:R-:W-:Y:S02]  /*f630*/  IMAD.MOV.U32 R8, RZ, RZ, 0x70 ;  /* 0x00000070ff087424 */ /* 0x000fe400078e00ff */
[----:B-1----:R-:W-:-:S07]  /*f640*/  IMAD.MOV.U32 R12, RZ, RZ, 0x1 ;  /* 0x00000001ff0c7424 */ /* 0x002fce00078e00ff */
[----:B------:R-:W-:-:S07]  /*f650*/  LEPC R20, `(.L_x_3322) ;  /* 0x000000001014794e */ /* 0x000fce0000000000 */
[----:B--2---:R-:W-:Y:S05]  /*f660*/  CALL.ABS.NOINC R2 ;  /* 0x0000000002007343 */ /* 0x004fea0003c00000 */
.L_x_3322:
        /* <DEDUP_REMOVED lines=16> */
.L_x_3321:
[----:B------:R-:W-:Y:S01]  /*f770*/  ULDC.64 UR4, c[0x0][0xaf0] ;  /* 0x0002bc0000047ab9 */ /* 0x000fe20000000a00 */
[----:B------:R-:W-:Y:S01]  /*f780*/  IMAD.U32 R5, RZ, RZ, UR59 ;  /* 0x0000003bff057e24 */ /* 0x000fe2000f8e00ff */
[----:B------:R-:W-:Y:S01]  /*f790*/  ISETP.NE.U32.AND P0, PT, RZ, UR4, PT ;  /* 0x00000004ff007c0c */ /* 0x000fe2000bf05070 */
[----:B------:R-:W-:Y:S01]  /*f7a0*/  IMAD.U32 R6, RZ, RZ, UR59 ;  /* 0x0000003bff067e24 */ /* 0x000fe2000f8e00ff */
[----:B------:R-:W1:Y:S02]  /*f7b0*/  LDC R0, c[0x0][0x428] ;  /* 0x00010a00ff007b82 */ /* 0x000e640000000800 */
[----:B------:R-:W-:-:S13]  /*f7c0*/  ISETP.NE.AND.EX P0, PT, RZ, UR5, PT, P0 ;  /* 0x00000005ff007c0c */ /* 0x000fda000bf05300 */
[----:B------:R-:W2:Y:S02]  /*f7d0*/  @P0 LDC.64 R2, c[0x0][0xaf0] ;  /* 0x0002bc00ff020b82 */ /* 0x000ea40000000a00 */
[----:B--2---:R-:W-:-:S05]  /*f7e0*/  @P0 IMAD.WIDE R2, R5, 0x4, R2 ;  /* 0x0000000405020825 */ /* 0x004fca00078e0202 */
[----:B------:R2:W3:Y:S01]  /*f7f0*/  @P0 LDG.E R6, desc[UR54][R2.64] ;  /* 0x0000003602060981 */ /* 0x0004e2000c1e1900 */
[----:B-1----:R-:W-:Y:S01]  /*f800*/  ISETP.NE.AND P0, PT, R0, 0x1, PT ;  /* 0x000000010000780c */ /* 0x002fe20003f05270 */
[----:B------:R-:W-:Y:S01]  /*f810*/  UMOV UR56, URZ ;  /* 0x0000003f00387c82 */ /* 0x000fe20008000000 */
[----:B------:R-:W-:Y:S01]  /*f820*/  ISETP.NE.AND P1, PT, R19, RZ, PT ;  /* 0x000000ff1300720c */ /* 0x000fe20003f25270 */
[----:B------:R-:W-:Y:S01]  /*f830*/  UMOV UR6, 0xffffffff ;  /* 0xffffffff00067882 */ /* 0x000fe20000000000 */
[----:B------:R-:W-:Y:S01]  /*f840*/  MOV R0, UR58 ;  /* 0x0000003a00007c02 */ /* 0x000fe20008000f00 */
        /* <DEDUP_REMOVED lines=15> */
.L_x_3377:
[----:B------:R-:W-:Y:S01]  /*f940*/  UMOV UR4, 0xffffffff ;  /* 0xffffffff00047882 */ /* 0x000fe20000000000 */
[----:B------:R-:W-:Y:S02]  /*f950*/  SHF.R.S32.HI R7, RZ, 0x1f, R6 ;  /* 0x0000001fff077819 */ /* 0x000fe40000011406 */
[----:B------:R-:W-:Y:S05]  /*f960*/  BRA.DIV UR4, `(.L_x_3324) ;  /* 0x0000002a04f87947 */ /* 0x000fea000b800000 */
[----:B------:R-:W-:-:S13]  /*f970*/  ELECT P6, URZ, PT ;  /* 0x00000000003f782f */ /* 0x000fda00038c0000 */
.L_x_3380:
[----:B------:R-:W-:Y:S05]  /*f980*/  @!P6 BRA `(.L_x_3325) ;  /* 0x0000000000c4e947 */ /* 0x000fea0003800000 */
[----:B------:R-:W-:Y:S01]  /*f990*/  MOV R4, R6 ;  /* 0x0000000600047202 */ /* 0x000fe20000000f00 */
        /* <DEDUP_REMOVED lines=19> */
.L_x_3326:
[----:B------:R-:W2:Y:S01]  /*fad0*/  S2R R5, SR_TID.X ;  /* 0x0000000000057919 */ /* 0x000ea20000002100 */
[----:B-1----:R-:W-:Y:S02]  /*fae0*/  LEA R8, R16, UR38, 0x3 ;  /* 0x0000002610087c11 */ /* 0x002fe4000f8e18ff */
[----:B--2---:R-:W-:Y:S02]  /*faf0*/  LOP3.LUT R9, R5, 0x7f, RZ, 0xc0, !PT ;  /* 0x0000007f05097812 */ /* 0x004fe400078ec0ff */
[----:B------:R-:W-:Y:S02]  /*fb00*/  SHF.L.U32 R5, R17, 0x1f, RZ ;  /* 0x0000001f11057819 */ /* 0x000fe400000006ff */
[----:B------:R-:W-:Y:S02]  /*fb10*/  ISETP.NE.AND P3, PT, R9, RZ, PT ;  /* 0x000000ff0900720c */ /* 0x000fe40003f65270 */
[----:B------:R-:W1:Y:S02]  /*fb20*/  SYNCS.PHASECHK.TRANS64.TRYWAIT P2, [R8+URZ+0x38840], R5 ;  /* 0x03884005080075a7 */ /* 0x000e64000804017f */
[----:B-1----:R-:W-:Y:S09]  /*fb30*/  @!P2 BRA `(.L_x_3327) ;  /* 0x0000002800a4a947 */ /* 0x002ff20003800000 */
.L_x_3381:
[----:B------:R-:W-:Y:S05]  /*fb40*/  @P3 BRA `(.L_x_3328) ;  /* 0x0000000000143947 */ /* 0x000fea0003800000 */
[----:B------:R-:W-:Y:S01]  /*fb50*/  ISETP.NE.AND P2, PT, R19, RZ, PT ;  /* 0x000000ff1300720c */ /* 0x000fe20003f45270 */
[----:B-1----:R-:W-:-:S04]  /*fb60*/  IMAD.MOV.U32 R5, RZ, RZ, 0x2000 ;  /* 0x00002000ff057424 */ /* 0x002fc800078e00ff */
[----:B------:R2:W-:Y:S08]  /*fb70*/  SYNCS.ARRIVE.TRANS64 RZ, [R8+URZ+0x38830], R5 ;  /* 0x0388300508ff79a7 */ /* 0x0005f0000800003f */
[----:B------:R-:W-:Y:S05]  /*fb80*/  @!P2 BRA `(.L_x_3328) ;  /* 0x000000000004a947 */ /* 0x000fea0003800000 */
[----:B------:R-:W-:Y:S01]  /*fb90*/  BPT.TRAP 0x1 ;  /* 0x000000040000795c */ /* 0x000fe20000300000 */
.L_x_3328:
        /* <DEDUP_REMOVED lines=16> */
.L_x_3325:
[----:B------:R-:W-:Y:S05]  /*fca0*/  WARPSYNC.ALL ;  /* 0x0000000000007948 */ /* 0x000fea0003800000 */
[----:B------:R-:W-:Y:S01]  /*fcb0*/  BAR.SYNC.DEFER_BLOCKING 0x8, 0xa0 ;  /* 0x0202800000007b1d */ /* 0x000fe20000010000 */
[----:B------:R-:W-:-:S05]  /*fcc0*/  ELECT P2, URZ, PT ;  /* 0x00000000003f782f */ /* 0x000fca0003840000 */
[----:B------:R-:W-:Y:S08]  /*fcd0*/  BSSY B0, `(.L_x_3329) ;  /* 0x0000041000007945 */ /* 0x000ff00003800000 */
[----:B------:R-:W-:Y:S05]  /*fce0*/  @!P2 BRA `(.L_x_3330) ;  /* 0x0000000000fca947 */ /* 0x000fea0003800000 */
[----:B------:R-:W-:Y:S01]  /*fcf0*/  UIADD3 UR14, UP0, UR46, 0x270, URZ ;  /* 0x000002702e0e7890 */ /* 0x000fe2000ff1e03f */
[----:B-12---:R-:W-:Y:S01]  /*fd00*/  MOV R5, 0x2000 ;  /* 0x0000200000057802 */ /* 0x006fe20000000f00 */
        /* <DEDUP_REMOVED lines=61> */
.L_x_3330:
[----:B------:R-:W-:Y:S05]  /*100e0*/  BSYNC B0 ;  /* 0x0000000000007941 */ /* 0x000fea0003800000 */
.L_x_3329:
        /* <DEDUP_REMOVED lines=8> */
.L_x_3382:
[----:B------:R-:W-:Y:S01]  /*10170*/  ULDC.64 UR4, c[0x0][0x408] ;  /* 0x0001020000047ab9 */ /* 0x000fe20000000a00 */
[----:B------:R-:W-:Y:S04]  /*10180*/  BSSY B0, `(.L_x_3332) ;  /* 0x0000042000007945 */ /* 0x000fe80003800000 */
[----:B------:R-:W-:Y:S05]  /*10190*/  @!P6 BRA `(.L_x_3333) ;  /* 0x000000040000e947 */ /* 0x000fea0003800000 */
[----:B-1----:R-:W1:Y:S01]  /*101a0*/  S2R R8, SR_TID.X ;  /* 0x0000000000087919 */ /* 0x002e620000002100 */
[----:B------:R-:W-:Y:S02]  /*101b0*/  LEA R5, R16, UR38, 0x3 ;  /* 0x0000002610057c11 */ /* 0x000fe4000f8e18ff */
[----:B-1----:R-:W-:Y:S02]  /*101c0*/  LOP3.LUT R9, R8, 0x7f, RZ, 0xc0, !PT ;  /* 0x0000007f08097812 */ /* 0x002fe400078ec0ff */
[----:B------:R-:W-:Y:S02]  /*101d0*/  SHF.L.U32 R8, R17, 0x1f, RZ ;  /* 0x0000001f11087819 */ /* 0x000fe400000006ff */
[----:B------:R-:W-:Y:S02]  /*101e0*/  ISETP.NE.AND P3, PT, R9, RZ, PT ;  /* 0x000000ff0900720c */ /* 0x000fe40003f65270 */
[----:B------:R-:W1:Y:S02]  /*101f0*/  SYNCS.PHASECHK.TRANS64.TRYWAIT P2, [R5+URZ+0x38860], R8 ;  /* 0x03886008050075a7 */ /* 0x000e64000804017f */
[----:B-1----:R-:W-:Y:S09]  /*10200*/  @!P2 BRA `(.L_x_3334) ;  /* 0x00000024001ca947 */ /* 0x002ff20003800000 */
.L_x_3383:
[----:B------:R-:W-:Y:S05]  /*10210*/  @P3 BRA `(.L_x_3335) ;  /* 0x0000000000143947 */ /* 0x000fea0003800000 */
[----:B------:R-:W-:Y:S02]  /*10220*/  ISETP.NE.AND P2, PT, R19, RZ, PT ;  /* 0x000000ff1300720c */ /* 0x000fe40003f45270 */
[----:B-1----:R-:W-:-:S04]  /*10230*/  MOV R8, 0x10000 ;  /* 0x0001000000087802 */ /* 0x002fc80000000f00 */
[----:B------:R2:W-:Y:S07]  /*10240*/  SYNCS.ARRIVE.TRANS64 RZ, [R5+URZ+0x38850], R8 ;  /* 0x0388500805ff79a7 */ /* 0x0005ee000800003f */
[----:B------:R-:W-:Y:S05]  /*10250*/  @!P2 BRA `(.L_x_3335) ;  /* 0x000000000004a947 */ /* 0x000fea0003800000 */
[----:B------:R-:W-:Y:S01]  /*10260*/  BPT.TRAP 0x1 ;  /* 0x000000040000795c */ /* 0x000fe20000300000 */
.L_x_3335:
        /* <DEDUP_REMOVED lines=51> */
.L_x_3333:
[----:B------:R-:W-:Y:S05]  /*105a0*/  BSYNC B0 ;  /* 0x0000000000007941 */ /* 0x000fea0003800000 */
.L_x_3332:
[----:B------:R-:W-:-:S06]  /*105b0*/  UISETP.GE.AND UP0, UPT, UR39, 0x2, UPT ;  /* 0x000000022700788c */ /* 0x000fcc000bf06270 */
[----:B------:R-:W-:-:S13]  /*105c0*/  PLOP3.LUT P2, PT, PT, PT, UP0, 0x80, 0x0 ;  /* 0x000000000000781c */ /* 0x000fda0003f4f008 */
[----:B------:R-:W-:Y:S05]  /*105d0*/  @!P2 BRA `(.L_x_3336) ;  /* 0x00000014009ca947 */ /* 0x000fea0003800000 */
[----:B------:R-:W-:Y:S02]  /*105e0*/  ULOP3.LUT UR6, UR39, 0x1, URZ, 0xc0, !UPT ;  /* 0x0000000127067892 */ /* 0x000fe4000f8ec03f */
[----:B------:R-:W-:Y:S02]  /*105f0*/  IMAD.U32 R9, RZ, RZ, UR39 ;  /* 0x00000027ff097e24 */ /* 0x000fe4000f8e00ff */
[----:B------:R-:W-:Y:S02]  /*10600*/  UISETP.NE.U32.AND UP0, UPT, UR6, 0x1, UPT ;  /* 0x000000010600788c */ /* 0x000fe4000bf05070 */
[----:B------:R-:W-:-:S04]  /*10610*/  VIADD R9, R9, 0xfffffffe ;  /* 0xfffffffe09097836 */ /* 0x000fc80000000000 */
[----:B------:R-:W-:Y:S02]  /*10620*/  PLOP3.LUT P2, PT, PT, PT, UP0, 0x80, 0x0 ;  /* 0x000000000000781c */ /* 0x000fe40003f4f008 */
[----:B-12---:R-:W-:-:S11]  /*10630*/  MOV R8, R9 ;  /* 0x0000000900087202 */ /* 0x006fd60000000f00 */
        /* <DEDUP_REMOVED lines=28> */
.L_x_3340:
[----:B-1----:R-:W1:Y:S01]  /*10800*/  S2R R2, SR_TID.X ;  /* 0x0000000000027919 */ /* 0x002e620000002100 */
[----:B------:R-:W-:Y:S02]  /*10810*/  SHF.L.U32 R3, R17, 0x1f, RZ ;  /* 0x0000001f11037819 */ /* 0x000fe400000006ff */
[----:B-1----:R-:W-:Y:S02]  /*10820*/  LOP3.LUT R5, R2, 0x7f, RZ, 0xc0, !PT ;  /* 0x0000007f02057812 */ /* 0x002fe400078ec0ff */
[----:B------:R-:W-:Y:S02]  /*10830*/  LEA R2, R16, UR38, 0x3 ;  /* 0x0000002610027c11 */ /* 0x000fe4000f8e18ff */
[----:B------:R-:W-:Y:S02]  /*10840*/  ISETP.NE.AND P2, PT, R5, RZ, PT ;  /* 0x000000ff0500720c */ /* 0x000fe40003f45270 */
[----:B------:R-:W1:Y:S02]  /*10850*/  SYNCS.PHASECHK.TRANS64.TRYWAIT P3, [R2+URZ+0x38840], R3 ;  /* 0x03884003020075a7 */ /* 0x000e64000806017f */
[----:B-1----:R-:W-:Y:S09]  /*10860*/  @!P3 BRA `(.L_x_3341) ;  /* 0x0000001c0098b947 */ /* 0x002ff20003800000 */
.L_x_3384:
[----:B------:R-:W-:Y:S05]  /*10870*/  @P2 BRA `(.L_x_3342) ;  /* 0x0000000000142947 */ /* 0x000fea0003800000 */
[----:B------:R-:W-:Y:S01]  /*10880*/  ISETP.NE.AND P3, PT, R19, RZ, PT ;  /* 0x000000ff1300720c */ /* 0x000fe20003f65270 */
[----:B------:R-:W-:-:S04]  /*10890*/  IMAD.MOV.U32 R5, RZ, RZ, 0x2000 ;  /* 0x00002000ff057424 */ /* 0x000fc800078e00ff */
[----:B------:R2:W-:Y:S08]  /*108a0*/  SYNCS.ARRIVE.TRANS64 RZ, [R2+URZ+0x38830], R5 ;  /* 0x0388300502ff79a7 */ /* 0x0005f0000800003f */
[----:B------:R-:W-:Y:S05]  /*108b0*/  @!P3 BRA `(.L_x_3342) ;  /* 0x000000000004b947 */ /* 0x000fea0003800000 */
[----:B------:R-:W-:Y:S01]  /*108c0*/  BPT.TRAP 0x1 ;  /* 0x000000040000795c */ /* 0x000fe20000300000 */
.L_x_3342:
        /* <DEDUP_REMOVED lines=17> */
.L_x_3385:
[----:B------:R-:W-:Y:S05]  /*109e0*/  @P2 BRA `(.L_x_3344) ;  /* 0x0000000000142947 */ /* 0x000fea0003800000 */
[----:B------:R-:W-:Y:S02]  /*109f0*/  ISETP.NE.AND P2, PT, R19, RZ, PT ;  /* 0x000000ff1300720c */ /* 0x000fe40003f45270 */
[----:B-12---:R-:W-:-:S04]  /*10a00*/  MOV R3, 0x10000 ;  /* 0x0001000000037802 */ /* 0x006fc80000000f00 */
[----:B------:R3:W-:Y:S07]  /*10a10*/  SYNCS.ARRIVE.TRANS64 RZ, [R2+URZ+0x38850], R3 ;  /* 0x0388500302ff79a7 */ /* 0x0007ee000800003f */
[----:B------:R-:W-:Y:S05]  /*10a20*/  @!P2 BRA `(.L_x_3344) ;  /* 0x000000000004a947 */ /* 0x000fea0003800000 */
[----:B------:R-:W-:Y:S01]  /*10a30*/  BPT.TRAP 0x1 ;  /* 0x000000040000795c */ /* 0x000fe20000300000 */
.L_x_3344:
        /* <DEDUP_REMOVED lines=50> */
.L_x_3339:
[----:B------:R-:W-:Y:S05]  /*10d60*/  BSYNC B0 ;  /* 0x0000000000007941 */ /* 0x000fea0003800000 */
.L_x_3338:
[----:B------:R-:W-:-:S06]  /*10d70*/  UIADD3 UR6, UR39, -0x3, URZ ;  /* 0xfffffffd27067890 */ /* 0x000fcc000fffe03f */
[----:B------:R-:W-:-:S07]  /*10d80*/  IMAD.U32 R8, RZ, RZ, UR6 ;  /* 0x00000006ff087e24 */ /* 0x000fce000f8e00ff */
.L_x_3337:
[----:B------:R-:W-:Y:S01]  /*10d90*/  ISETP.NE.AND P2, PT, R9, RZ, PT ;  /* 0x000000ff0900720c */ /* 0x000fe20003f45270 */
[----:B------:R-:W-:-:S12]  /*10da0*/  BSSY B0, `(.L_x_3336) ;  /* 0x00000ea000007945 */ /* 0x000fd80003800000 */
[----:B------:R-:W-:Y:S05]  /*10db0*/  @!P2 BRA `(.L_x_3345) ;  /* 0x0000000c00a0a947 */ /* 0x000fea0003800000 */
.L_x_3360:
        /* <DEDUP_REMOVED lines=23> */
[----:B--2---:R-:W-:-:S04]  /*10f30*/  LEA R4, P2, R2, R4, 0x2 ;  /* 0x0000000402047211 */ /* 0x004fc800078410ff */
[----:B------:R-:W-:-:S05]  /*10f40*/  LEA.HI.X R5, R2, R5, R3, 0x2, P2 ;  /* 0x0000000502057211 */ /* 0x000fca00010f1403 */
[----:B------:R1:W5:Y:S01]  /*10f50*/  LDG.E R4, desc[UR54][R4.64] ;  /* 0x0000003604047981 */ /* 0x000362000c1e1900 */
[----:B------:R-:W-:-:S04]  /*10f60*/  IMAD.MOV R3, RZ, RZ, -R11 ;  /* 0x000000ffff037224 */ /* 0x000fc800078e0a0b */
[----:B------:R-:W-:-:S07]  /*10f70*/  IMAD R10, R10, R3, R8 ;  /* 0x000000030a0a7224 */ /* 0x000fce00078e0208 */
.L_x_3348:
[----:B------:R-:W1:Y:S01]  /*10f80*/  S2R R2, SR_TID.X ;  /* 0x0000000000027919 */ /* 0x000e620000002100 */
[----:B------:R-:W-:Y:S02]  /*10f90*/  LEA R3, R9, UR38, 0x3 ;  /* 0x0000002609037c11 */ /* 0x000fe4000f8e18ff */
[----:B-1----:R-:W-:Y:S02]  /*10fa0*/  LOP3.LUT R5, R2, 0x7f, RZ, 0xc0, !PT ;  /* 0x0000007f02057812 */ /* 0x002fe400078ec0ff */
[----:B------:R-:W-:Y:S02]  /*10fb0*/  SHF.L.U32 R2, R17, 0x1f, RZ ;  /* 0x0000001f11027819 */ /* 0x000fe400000006ff */
[----:B------:R-:W-:Y:S02]  /*10fc0*/  ISETP.NE.AND P2, PT, R5, RZ, PT ;  /* 0x000000ff0500720c */ /* 0x000fe40003f45270 */
[----:B------:R-:W1:Y:S02]  /*10fd0*/  SYNCS.PHASECHK.TRANS64.TRYWAIT P3, [R3+URZ+0x38840], R2 ;  /* 0x03884002030075a7 */ /* 0x000e64000806017f */
[----:B-1----:R-:W-:Y:S09]  /*10fe0*/  @!P3 BRA `(.L_x_3349) ;  /* 0x0000001400e0b947 */ /* 0x002ff20003800000 */
.L_x_3386:
[----:B------:R-:W-:Y:S05]  /*10ff0*/  @P2 BRA `(.L_x_3350) ;  /* 0x0000000000142947 */ /* 0x000fea0003800000 */
[----:B------:R-:W-:Y:S01]  /*11000*/  ISETP.NE.AND P3, PT, R19, RZ, PT ;  /* 0x000000ff1300720c */ /* 0x000fe20003f65270 */
[----:B------:R-:W-:-:S04]  /*11010*/  IMAD.MOV.U32 R12, RZ, RZ, 0x2000 ;  /* 0x00002000ff0c7424 */ /* 0x000fc800078e00ff */
[----:B------:R2:W-:Y:S08]  /*11020*/  SYNCS.ARRIVE.TRANS64 RZ, [R3+URZ+0x38830], R12 ;  /* 0x0388300c03ff79a7 */ /* 0x0005f0000800003f */
[----:B------:R-:W-:Y:S05]  /*11030*/  @!P3 BRA `(.L_x_3350) ;  /* 0x000000000004b947 */ /* 0x000fea0003800000 */
[----:B------:R-:W-:Y:S01]  /*11040*/  BPT.TRAP 0x1 ;  /* 0x000000040000795c */ /* 0x000fe20000300000 */
.L_x_3350:
        /* <DEDUP_REMOVED lines=17> */
.L_x_3387:
[----:B------:R-:W-:Y:S05]  /*11160*/  @P2 BRA `(.L_x_3352) ;  /* 0x0000000000142947 */ /* 0x000fea0003800000 */
[----:B------:R-:W-:Y:S01]  /*11170*/  ISETP.NE.AND P2, PT, R19, RZ, PT ;  /* 0x000000ff1300720c */ /* 0x000fe20003f45270 */
[----:B-1-3--:R-:W-:-:S04]  /*11180*/  IMAD.MOV.U32 R2, RZ, RZ, 0x10000 ;  /* 0x00010000ff027424 */ /* 0x00afc800078e00ff */
[----:B------:R4:W-:Y:S08]  /*11190*/  SYNCS.ARRIVE.TRANS64 RZ, [R3+URZ+0x38850], R2 ;  /* 0x0388500203ff79a7 */ /* 0x0009f0000800003f */
[----:B------:R-:W-:Y:S05]  /*111a0*/  @!P2 BRA `(.L_x_3352) ;  /* 0x000000000004a947 */ /* 0x000fea0003800000 */
[----:B------:R-:W-:Y:S01]  /*111b0*/  BPT.TRAP 0x1 ;  /* 0x000000040000795c */ /* 0x000fe20000300000 */
.L_x_3352:
        /* <DEDUP_REMOVED lines=50> */
.L_x_3347:
[----:B------:R-:W-:Y:S05]  /*114e0*/  BSYNC B1 ;  /* 0x0000000000017941 */ /* 0x000fea0003800000 */
.L_x_3346:
[----:B------:R-:W-:Y:S01]  /*114f0*/  VIADD R9, R9, 0x1 ;  /* 0x0000000109097836 */ /* 0x000fe20000000000 */
[----:B------:R-:W-:Y:S04]  /*11500*/  BSSY B1, `(.L_x_3353) ;  /* 0x0000070000017945 */ /* 0x000fe80003800000 */
[----:B------:R-:W-:-:S04]  /*11510*/  ISETP.NE.AND P2, PT, R9, 0x2, PT ;  /* 0x000000020900780c */ /* 0x000fc80003f45270 */
[----:B---34-:R-:W-:Y:S02]  /*11520*/  SEL R2, RZ, 0x1, P2 ;  /* 0x00000001ff027807 */ /* 0x018fe40001000000 */
[----:B------:R-:W-:Y:S02]  /*11530*/  SEL R16, R9, RZ, P2 ;  /* 0x000000ff09107207 */ /* 0x000fe40001000000 */
[----:B------:R-:W-:Y:S01]  /*11540*/  LOP3.LUT R17, R17, R2, RZ, 0x3c, !PT ;  /* 0x0000000211117212 */ /* 0x000fe200078e3cff */
[----:B------:R-:W-:Y:S06]  /*11550*/  @!P6 BRA `(.L_x_3354) ;  /* 0x0000000400a8e947 */ /* 0x000fec0003800000 */
[----:B------:R-:W-:Y:S01]  /*11560*/  IADD3 R10, R8, -0x1, RZ ;  /* 0xffffffff080a7810 */ /* 0x000fe20007ffe0ff */
[----:B------:R-:W-:Y:S06]  /*11570*/  @!P0 BRA `(.L_x_3355) ;  /* 0x0000000000488947 */ /* 0x000fec0003800000 */
[----:B------:R-:W1:Y:S01]  /*11580*/  LDC R9, c[0x0][0x41c] ;  /* 0x00010700ff097b82 */ /* 0x000e620000000800 */
[----:B------:R-:W-:Y:S02]  /*11590*/  IMAD.MOV.U32 R11, RZ, RZ, R10 ;  /* 0x000000ffff0b7224 */ /* 0x000fe400078e000a */
[----:B------:R-:W-:-:S04]  /*115a0*/  IMAD R13, R7, UR4, RZ ;  /* 0x00000004070d7c24 */ /* 0x000fc8000f8e02ff */
[----:B------:R-:W-:Y:S01]  /*115b0*/  IMAD R13, R6, UR5, R13 ;  /* 0x00000005060d7c24 */ /* 0x000fe2000f8e020d */
[----:B------:R-:W3:Y:S01]  /*115c0*/  LDC.64 R4, c[0x0][0x3f8] ;  /* 0x0000fe00ff047b82 */ /* 0x000ee20000000a00 */
[----:B-1----:R-:W-:-:S13]  /*115d0*/  ISETP.NE.AND P2, PT, R9, 0x1, PT ;  /* 0x000000010900780c */ /* 0x002fda0003f45270 */
[----:B--2---:R-:W1:Y:S02]  /*115e0*/  @P2 LDC.64 R2, c[0x0][0x420] ;  /* 0x00010800ff022b82 */ /* 0x004e640000000a00 */
[----:B-1----:R-:W-:-:S05]  /*115f0*/  @P2 IMAD.HI.U32 R2, R10, R2, RZ ;  /* 0x000000020a022227 */ /* 0x002fca00078e00ff */
[----:B------:R-:W-:-:S04]  /*11600*/  @P2 SHF.R.U32.HI R11, RZ, R3, R2 ;  /* 0x00000003ff0b2219 */ /* 0x000fc80000011602 */
[--C-:B------:R-:W-:Y:S01]  /*11610*/  SHF.R.S32.HI R3, RZ, 0x1f, R11.reuse ;  /* 0x0000001fff037819 */ /* 0x100fe2000001140b */
[----:B------:R-:W-:-:S04]  /*11620*/  IMAD.MOV.U32 R2, RZ, RZ, R11 ;  /* 0x000000ffff027224 */ /* 0x000fc800078e000b */
[----:B------:R-:W-:-:S05]  /*11630*/  IMAD.WIDE.U32 R2, R6, UR4, R2 ;  /* 0x0000000406027c25 */ /* 0x000fca000f8e0002 */
[----:B------:R-:W-:Y:S02]  /*11640*/  IADD3 R3, R13, R3, RZ ;  /* 0x000000030d037210 */ /* 0x000fe40007ffe0ff */
[----:B---3--:R-:W-:-:S04]  /*11650*/  LEA R4, P2, R2, R4, 0x2 ;  /* 0x0000000402047211 */ /* 0x008fc800078410ff */
[----:B------:R-:W-:-:S05]  /*11660*/  LEA.HI.X R5, R2, R5, R3, 0x2, P2 ;  /* 0x0000000502057211 */ /* 0x000fca00010f1403 */
[----:B------:R1:W5:Y:S01]  /*11670*/  LDG.E R4, desc[UR54][R4.64] ;  /* 0x0000003604047981 */ /* 0x000362000c1e1900 */
[----:B------:R-:W-:-:S04]  /*11680*/  IMAD.MOV R2, RZ, RZ, -R11 ;  /* 0x000000ffff027224 */ /* 0x000fc800078e0a0b */
[----:B------:R-:W-:-:S07]  /*11690*/  IMAD R10, R9, R2, R10 ;  /* 0x00000002090a7224 */ /* 0x000fce00078e020a */
.L_x_3355:
[----:B------:R-:W1:Y:S01]  /*116a0*/  S2R R2, SR_TID.X ;  /* 0x0000000000027919 */ /* 0x000e620000002100 */
[----:B--2---:R-:W-:Y:S02]  /*116b0*/  SHF.L.U32 R3, R17, 0x1f, RZ ;  /* 0x0000001f11037819 */ /* 0x004fe400000006ff */
[----:B-1----:R-:W-:Y:S02]  /*116c0*/  LOP3.LUT R5, R2, 0x7f, RZ, 0xc0, !PT ;  /* 0x0000007f02057812 */ /* 0x002fe400078ec0ff */
[----:B------:R-:W-:Y:S02]  /*116d0*/  LEA R2, R16, UR38, 0x3 ;  /* 0x0000002610027c11 */ /* 0x000fe4000f8e18ff */
[----:B------:R-:W-:Y:S02]  /*116e0*/  ISETP.NE.AND P2, PT, R5, RZ, PT ;  /* 0x000000ff0500720c */ /* 0x000fe40003f45270 */
[----:B------:R-:W1:Y:S02]  /*116f0*/  SYNCS.PHASECHK.TRANS64.TRYWAIT P3, [R2+URZ+0x38840], R3 ;  /* 0x03884003020075a7 */ /* 0x000e64000806017f */
[----:B-1----:R-:W-:Y:S09]  /*11700*/  @!P3 BRA `(.L_x_3356) ;  /* 0x000000100040b947 */ /* 0x002ff20003800000 */
.L_x_3388:
[----:B------:R-:W-:Y:S05]  /*11710*/  @P2 BRA `(.L_x_3357) ;  /* 0x0000000000142947 */ /* 0x000fea0003800000 */
[----:B------:R-:W-:Y:S01]  /*11720*/  ISETP.NE.AND P3, PT, R19, RZ, PT ;  /* 0x000000ff1300720c */ /* 0x000fe20003f65270 */
[----:B------:R-:W-:-:S04]  /*11730*/  IMAD.MOV.U32 R5, RZ, RZ, 0x2000 ;  /* 0x00002000ff057424 */ /* 0x000fc800078e00ff */
[----:B------:R2:W-:Y:S08]  /*11740*/  SYNCS.ARRIVE.TRANS64 RZ, [R2+URZ+0x38830], R5 ;  /* 0x0388300502ff79a7 */ /* 0x0005f0000800003f */
[----:B------:R-:W-:Y:S05]  /*11750*/  @!P3 BRA `(.L_x_3357) ;  /* 0x000000000004b947 */ /* 0x000fea0003800000 */
[----:B------:R-:W-:Y:S01]  /*11760*/  BPT.TRAP 0x1 ;  /* 0x000000040000795c */ /* 0x000fe20000300000 */
.L_x_3357:
        /* <DEDUP_REMOVED lines=17> */
.L_x_3389:
[----:B------:R-:W-:Y:S05]  /*11880*/  @P2 BRA `(.L_x_3359) ;  /* 0x0000000000142947 */ /* 0x000fea0003800000 */
[----:B------:R-:W-:Y:S01]  /*11890*/  ISETP.NE.AND P2, PT, R19, RZ, PT ;  /* 0x000000ff1300720c */ /* 0x000fe20003f45270 */
[----:B-1-3--:R-:W-:-:S04]  /*118a0*/  IMAD.MOV.U32 R3, RZ, RZ, 0x10000 ;  /* 0x00010000ff037424 */ /* 0x00afc800078e00ff */
[----:B------:R4:W-:Y:S08]  /*118b0*/  SYNCS.ARRIVE.TRANS64 RZ, [R2+URZ+0x38850], R3 ;  /* 0x0388500302ff79a7 */ /* 0x0009f0000800003f */
[----:B------:R-:W-:Y:S05]  /*118c0*/  @!P2 BRA `(.L_x_3359) ;  /* 0x000000000004a947 */ /* 0x000fea0003800000 */
[----:B------:R-:W-:Y:S01]  /*118d0*/  BPT.TRAP 0x1 ;  /* 0x000000040000795c */ /* 0x000fe20000300000 */
.L_x_3359:
        /* <DEDUP_REMOVED lines=50> */
.L_x_3354:
[----:B------:R-:W-:Y:S05]  /*11c00*/  BSYNC B1 ;  /* 0x0000000000017941 */ /* 0x000fea0003800000 */
.L_x_3353:
[C---:B------:R-:W-:Y:S01]  /*11c10*/  ISETP.GT.AND P2, PT, R8.reuse, 0x1, PT ;  /* 0x000000010800780c */ /* 0x040fe20003f44270 */
[----:B------:R-:W-:-:S12]  /*11c20*/  VIADD R8, R8, 0xfffffffe ;  /* 0xfffffffe08087836 */ /* 0x000fd80000000000 */
[----:B------:R-:W-:Y:S05]  /*11c30*/  @P2 BRA `(.L_x_3360) ;  /* 0xfffffff000602947 */ /* 0x000fea000383ffff */
.L_x_3345:
[----:B------:R-:W-:Y:S05]  /*11c40*/  BSYNC B0 ;  /* 0x0000000000007941 */ /* 0x000fea0003800000 */
.L_x_3336:
        /* <DEDUP_REMOVED lines=18> */
.L_x_3362:
[----:B------:R-:W-:Y:S05]  /*11d70*/  BSYNC B0 ;  /* 0x0000000000007941 */ /* 0x000fea0003800000 */
.L_x_3361:
[----:B------:R-:W-:Y:S01]  /*11d80*/  SEL R16, R16, RZ, P0 ;  /* 0x000000ff10107207 */ /* 0x000fe20000000000 */
[----:B------:R-:W-:-:S07]  /*11d90*/  IMAD.MOV.U32 R13, RZ, RZ, R18 ;  /* 0x000000ffff0d7224 */ /* 0x000fce00078e0012 */
.L_x_3319:
[----:B------:R-:W-:Y:S05]  /*11da0*/  BSYNC B6 ;  /* 0x0000000000067941 */ /* 0x000fea0003800000 */
.L_x_3317:
[----:B------:R-:W-:-:S03]  /*11db0*/  UMOV UR6, 0xffffffff ;  /* 0xffffffff00067882 */ /* 0x000fc60000000000 */
[----:B------:R-:W-:Y:S05]  /*11dc0*/  BRA.DIV UR6, `(.L_x_3363) ;  /* 0x0000000a06b87947 */ /* 0x000fea000b800000 */
[----:B------:R1:W1:Y:S02]  /*11dd0*/  SHFL.IDX PT, R14, R13, RZ, 0x1f ;  /* 0x00001fff0d0e7589 */ /* 0x00026400000e0000 */
.L_x_3392:
        /* <DEDUP_REMOVED lines=12> */
.L_x_3314:
        /* <DEDUP_REMOVED lines=11> */
.L_x_3393:
        /* <DEDUP_REMOVED lines=9> */
[----:B------:R-:W2:Y:S02]  /*11fe0*/  LDL R2, [R1] ;  /* 0x0000000001027983 */ /* 0x000ea40000100800 */
[----:B--2---:R-:W-:-:S13]  /*11ff0*/  R2UR UR4, R2 ;  /* 0x00000000020472ca */ /* 0x004fda00000e0000 */
[----:B------:R-:W-:-:S06]  /*12000*/  ULOP3.LUT UR4, UR4, 0x2, URZ, 0xfc, !UPT ;  /* 0x0000000204047892 */ /* 0x000fcc000f8efc3f */
[----:B------:R-:W-:-:S05]  /*12010*/  IMAD.U32 R0, RZ, RZ, UR4 ;  /* 0x00000004ff007e24 */ /* 0x000fca000f8e00ff */
[----:B------:R-:W-:-:S13]  /*12020*/  ISETP.NE.AND P2, PT, R0, 0x3, PT ;  /* 0x000000030000780c */ /* 0x000fda0003f45270 */
[----:B------:R-:W-:Y:S05]  /*12030*/  @!P2 BRA `(.L_x_3368) ;  /* 0x000000000004a947 */ /* 0x000fea0003800000 */
[----:B------:R-:W-:Y:S01]  /*12040*/  BPT.TRAP 0x1 ;  /* 0x000000040000795c */ /* 0x000fe20000300000 */
.L_x_3368:
        /* <DEDUP_REMOVED lines=9> */
[----:B------:R-:W-:-:S03]  /*120e0*/  SHF.L.U32 R0, R17, 0x1f, RZ ;  /* 0x0000001f11007819 */ /* 0x000fc600000006ff */
[----:B------:R-:W-:Y:S01]  /*120f0*/  IMAD R3, R2, 0x8, R3 ;  /* 0x0000000802037824 */ /* 0x000fe200078e0203 */
[----:B-1----:R-:W-:Y:S06]  /*12100*/  @!P0 BRA `(.L_x_3369) ;  /* 0x0000000800208947 */ /* 0x002fec0003800000 */
.L_x_3394:
[----:B------:R-:W2:Y:S02]  /*12110*/  SYNCS.PHASECHK.TRANS64.TRYWAIT P0, [R3+URZ], R0 ;  /* 0x00000000030075a7 */ /* 0x000ea4000800017f */
[----:B--2---:R-:W-:Y:S05]  /*12120*/  @!P0 BRA `(.L_x_3370) ;  /* 0x00000008002c8947 */ /* 0x004fea0003800000 */
.L_x_3395:
[----:B------:R-:W-:Y:S05]  /*12130*/  @!P2 BRA `(.L_x_3371) ;  /* 0x000000000004a947 */ /* 0x000fea0003800000 */
[----:B------:R-:W-:Y:S01]  /*12140*/  BPT.TRAP 0x1 ;  /* 0x000000040000795c */ /* 0x000fe20000300000 */
.L_x_3371:
[----:B--2---:R-:W-:-:S05]  /*12150*/  IADD3 R3, R7, 0x38860, RZ ;  /* 0x0003886007037810 */ /* 0x004fca0007ffe0ff */
[----:B-1----:R-:W-:-:S04]  /*12160*/  IMAD R5, R16, 0x8, R3 ;  /* 0x0000000810057824 */ /* 0x002fc800078e0203 */
[----:B------:R-:W1:Y:S02]  /*12170*/  SYNCS.PHASECHK.TRANS64.TRYWAIT P0, [R5+URZ], R4 ;  /* 0x00000004050075a7 */ /* 0x000e64000800017f */
[----:B-1----:R-:W-:Y:S05]  /*12180*/  @!P0 BRA `(.L_x_3372) ;  /* 0x0000000800288947 */ /* 0x002fea0003800000 */
.L_x_3396:
[----:B------:R-:W-:-:S07]  /*12190*/  IMAD R3, R2, 0x8, R3 ;  /* 0x0000000802037824 */ /* 0x000fce00078e0203 */
.L_x_3373:
[----:B--2---:R2:W3:Y:S02]  /*121a0*/  SYNCS.PHASECHK.TRANS64.TRYWAIT P0, [R3+URZ], R0 ;  /* 0x00000000030075a7 */ /* 0x0044e4000800017f */
[----:B---3--:R-:W-:Y:S05]  /*121b0*/  @!P0 NANOSLEEP.SYNCS 0x989680 ;  /* 0x009896800000895d */ /* 0x008fea0003900000 */
[----:B------:R-:W3:Y:S02]  /*121c0*/  @!P0 SYNCS.PHASECHK.TRANS64 P0, [R3+URZ], R0 ;  /* 0x00000000030085a7 */ /* 0x000ee4000800007f */
[----:B---3--:R-:W-:Y:S05]  /*121d0*/  @!P0 BRA `(.L_x_3373) ;  /* 0xfffffffc00f08947 */ /* 0x008fea000383ffff */
.L_x_3367:
[----:B------:R-:W-:Y:S05]  /*121e0*/  BSYNC B0 ;  /* 0x0000000000007941 */ /* 0x000fea0003800000 */
.L_x_3366:
[----:B------:R-:W-:Y:S05]  /*121f0*/  EXIT ;  /* 0x000000000000794d */ /* 0x000fea0003800000 */
.L_x_3273:
[----:B-1----:R-:W-:-:S04]  /*12200*/  MOV R0, UR37 ;  /* 0x0000002500007c02 */ /* 0x002fc80008000f00 */
[----:B------:R1:W2:Y:S03]  /*12210*/  SYNCS.PHASECHK.TRANS64.TRYWAIT P1, [R0+URZ+0x38800], R3 ;  /* 0x03880003000075a7 */ /* 0x0002a6000802017f */
[----:B--2---:R-:W-:Y:S05]  /*12220*/  @!P1 NANOSLEEP.SYNCS 0x989680 ;  /* 0x009896800000995d */ /* 0x004fea0003900000 */
[----:B------:R-:W2:Y:S02]  /*12230*/  @!P1 SYNCS.PHASECHK.TRANS64 P1, [R0+URZ+0x38800], R3 ;  /* 0x03880003000095a7 */ /* 0x000ea4000802007f */
[----:B--2---:R-:W-:Y:S05]  /*12240*/  @!P1 BRA `(.L_x_3273) ;  /* 0xfffffffc00ec9947 */ /* 0x004fea000383ffff */
[----:B------:R-:W-:Y:S05]  /*12250*/  BRA `(.L_x_3374) ;  /* 0xffffff0c00d07947 */ /* 0x000fea000383ffff */
.L_x_3277:
[----:B---3--:R3:W4:Y:S02]  /*12260*/  SYNCS.PHASECHK.TRANS64.TRYWAIT P1, [R5+URZ+0x38830], R8 ;  /* 0x03883008050075a7 */ /* 0x008724000802017f */
[----:B----4-:R-:W-:Y:S05]  /*12270*/  @!P1 NANOSLEEP.SYNCS 0x989680 ;  /* 0x009896800000995d */ /* 0x010fea0003900000 */
[----:B------:R-:W4:Y:S02]  /*12280*/  @!P1 SYNCS.PHASECHK.TRANS64 P1, [R5+URZ+0x38830], R8 ;  /* 0x03883008050095a7 */ /* 0x000f24000802007f */
[----:B----4-:R-:W-:Y:S05]  /*12290*/  @!P1 BRA `(.L_x_3277) ;  /* 0xfffffffc00f09947 */ /* 0x010fea000383ffff */
[----:B------:R-:W-:Y:S05]  /*122a0*/  BRA `(.L_x_3276) ;  /* 0xffffff0c00e47947 */ /* 0x000fea000383ffff */
.L_x_3278:
[----:B-1----:R-:W-:-:S04]  /*122b0*/  IMAD.U32 R4, RZ, RZ, UR37 ;  /* 0x00000025ff047e24 */ /* 0x002fc8000f8e00ff */
[----:B------:R1:W4:Y:S03]  /*122c0*/  SYNCS.PHASECHK.TRANS64.TRYWAIT P1, [R4+URZ+0x38810], R3 ;  /* 0x03881003040075a7 */ /* 0x000326000802017f */
[----:B----4-:R-:W-:Y:S05]  /*122d0*/  @!P1 NANOSLEEP.SYNCS 0x989680 ;  /* 0x009896800000995d */ /* 0x010fea0003900000 */
[----:B------:R-:W4:Y:S02]  /*122e0*/  @!P1 SYNCS.PHASECHK.TRANS64 P1, [R4+URZ+0x38810], R3 ;  /* 0x03881003040095a7 */ /* 0x000f24000802007f */
[----:B----4-:R-:W-:Y:S05]  /*122f0*/  @!P1 BRA `(.L_x_3278) ;  /* 0xfffffffc00ec9947 */ /* 0x010fea000383ffff */
[----:B------:R-:W-:Y:S05]  /*12300*/  BRA `(.L_x_3375) ;  /* 0xffffff10006c7947 */ /* 0x000fea000383ffff */
.L_x_3282:
[----:B------:R1:W1:Y:S02]  /*12310*/  SYNCS.PHASECHK.TRANS64.TRYWAIT P1, [R5+URZ+0x38850], R8 ;  /* 0x03885008050075a7 */ /* 0x000264000802017f */
[----:B-1----:R-:W-:Y:S05]  /*12320*/  @!P1 NANOSLEEP.SYNCS 0x989680 ;  /* 0x009896800000995d */ /* 0x002fea0003900000 */
[----:B------:R-:W1:Y:S02]  /*12330*/  @!P1 SYNCS.PHASECHK.TRANS64 P1, [R5+URZ+0x38850], R8 ;  /* 0x03885008050095a7 */ /* 0x000e64000802007f */
[----:B-1----:R-:W-:Y:S05]  /*12340*/  @!P1 BRA `(.L_x_3282) ;  /* 0xfffffffc00f09947 */ /* 0x002fea000383ffff */
[----:B------:R-:W-:Y:S05]  /*12350*/  BRA `(.L_x_3281) ;  /* 0xffffff1000a07947 */ /* 0x000fea000383ffff */
.L_x_3287:
[----:B--2---:R2:W3:Y:S02]  /*12360*/  SYNCS.PHASECHK.TRANS64.TRYWAIT P2, [R10+URZ+0x38830], R7 ;  /* 0x038830070a0075a7 */ /* 0x0044e4000804017f */
[----:B---3--:R-:W-:Y:S05]  /*12370*/  @!P2 NANOSLEEP.SYNCS 0x989680 ;  /* 0x009896800000a95d */ /* 0x008fea0003900000 */
[----:B------:R-:W3:Y:S02]  /*12380*/  @!P2 SYNCS.PHASECHK.TRANS64 P2, [R10+URZ+0x38830], R7 ;  /* 0x038830070a00a5a7 */ /* 0x000ee4000804007f */
[----:B---3--:R-:W-:Y:S05]  /*12390*/  @!P2 BRA `(.L_x_3287) ;  /* 0xfffffffc00f0a947 */ /* 0x008fea000383ffff */
[----:B------:R-:W-:Y:S05]  /*123a0*/  BRA `(.L_x_3286) ;  /* 0xffffff3c00907947 */ /* 0x000fea000383ffff */
.L_x_3291:
[----:B----4-:R4:W1:Y:S02]  /*123b0*/  SYNCS.PHASECHK.TRANS64.TRYWAIT P2, [R10+URZ+0x38850], R7 ;  /* 0x038850070a0075a7 */ /* 0x010864000804017f */
[----:B-1----:R-:W-:Y:S05]  /*123c0*/  @!P2 NANOSLEEP.SYNCS 0x989680 ;  /* 0x009896800000a95d */ /* 0x002fea0003900000 */
[----:B------:R-:W1:Y:S02]  /*123d0*/  @!P2 SYNCS.PHASECHK.TRANS64 P2, [R10+URZ+0x38850], R7 ;  /* 0x038850070a00a5a7 */ /* 0x000e64000804007f */
[----:B-1----:R-:W-:Y:S05]  /*123e0*/  @!P2 BRA `(.L_x_3291) ;  /* 0xfffffffc00f0a947 */ /* 0x002fea000383ffff */
[----:B------:R-:W-:Y:S05]  /*123f0*/  BRA `(.L_x_3290) ;  /* 0xffffff3c00ec7947 */ /* 0x000fea000383ffff */
.L_x_3297:
[----:B--2---:R2:W3:Y:S02]  /*12400*/  SYNCS.PHASECHK.TRANS64.TRYWAIT P2, [R9+URZ+0x38830], R8 ;  /* 0x03883008090075a7 */ /* 0x0044e4000804017f */
[----:B---3--:R-:W-:Y:S05]  /*12410*/  @!P2 NANOSLEEP.SYNCS 0x989680 ;  /* 0x009896800000a95d */ /* 0x008fea0003900000 */
[----:B------:R-:W3:Y:S02]  /*12420*/  @!P2 SYNCS.PHASECHK.TRANS64 P2, [R9+URZ+0x38830], R8 ;  /* 0x038830080900a5a7 */ /* 0x000ee4000804007f */
[----:B---3--:R-:W-:Y:S05]  /*12430*/  @!P2 BRA `(.L_x_3297) ;  /* 0xfffffffc00f0a947 */ /* 0x008fea000383ffff */
[----:B------:R-:W-:Y:S05]  /*12440*/  BRA `(.L_x_3296) ;  /* 0xffffff7400087947 */ /* 0x000fea000383ffff */
.L_x_3301:
[----:B----4-:R4:W1:Y:S02]  /*12450*/  SYNCS.PHASECHK.TRANS64.TRYWAIT P2, [R9+URZ+0x38850], R8 ;  /* 0x03885008090075a7 */ /* 0x010864000804017f */
[----:B-1----:R-:W-:Y:S05]  /*12460*/  @!P2 NANOSLEEP.SYNCS 0x989680 ;  /* 0x009896800000a95d */ /* 0x002fea0003900000 */
[----:B------:R-:W1:Y:S02]  /*12470*/  @!P2 SYNCS.PHASECHK.TRANS64 P2, [R9+URZ+0x38850], R8 ;  /* 0x038850080900a5a7 */ /* 0x000e64000804007f */
[----:B-1----:R-:W-:Y:S05]  /*12480*/  @!P2 BRA `(.L_x_3301) ;  /* 0xfffffffc00f0a947 */ /* 0x002fea000383ffff */
[----:B------:R-:W-:Y:S05]  /*12490*/  BRA `(.L_x_3300) ;  /* 0xffffff7400647947 */ /* 0x000fea000383ffff */
.L_x_3323:
[----:B------:R-:W1:Y:S01]  /*124a0*/  S2R R7, SR_TID.X ;  /* 0x0000000000077919 */ /* 0x000e620000002100 */
[----:B------:R-:W-:Y:S01]  /*124b0*/  MOV R12, RZ ;  /* 0x000000ff000c7202 */ /* 0x000fe20000000f00 */
[----:B------:R-:W-:Y:S02]  /*124c0*/  IMAD.MOV.U32 R11, RZ, RZ, 0x1f ;  /* 0x0000001fff0b7424 */ /* 0x000fe400078e00ff */
[----:B------:R-:W-:Y:S01]  /*124d0*/  IMAD.MOV.U32 R15, RZ, RZ, -0x1 ;  /* 0xffffffffff0f7424 */ /* 0x000fe200078e00ff */
[----:B-1----:R-:W-:-:S04]  /*124e0*/  SHF.R.U32.HI R7, RZ, 0x5, R7 ;  /* 0x00000005ff077819 */ /* 0x002fc80000011607 */
[----:B------:R-:W-:-:S05]  /*124f0*/  LOP3.LUT R7, R7, 0x3, RZ, 0xc0, !PT ;  /* 0x0000000307077812 */ /* 0x000fca00078ec0ff */
[----:B------:R-:W-:-:S07]  /*12500*/  IMAD.MOV.U32 R13, RZ, RZ, R7 ;  /* 0x000000ffff0d7224 */ /* 0x000fce00078e0007 */
[----:B------:R-:W-:Y:S05]  /*12510*/  WARPSYNC.COLLECTIVE R15, `(.L_x_3376) ;  /* 0x000000000f087348 */ /* 0x000fea0003c00000 */
[----:B------:R1:W2:Y:S02]  /*12520*/  SHFL.IDX P6, R14, R13, R12, R11 ;  /* 0x0000000c0d0e7389 */ /* 0x0002a400000c000b */
[----:B-12---:R-:W-:Y:S01]  /*12530*/  ENDCOLLECTIVE ;  /* 0x000000000000791b */ /* 0x006fe20003800000 */
.L_x_3376:
[----:B------:R-:W-:Y:S05]  /*12540*/  BRA `(.L_x_3377) ;  /* 0xffffffd000fc7947 */ /* 0x000fea000383ffff */
.L_x_3324:
[----:B------:R-:W-:Y:S01]  /*12550*/  BSSY B0, `(.L_x_3378) ;  /* 0x0000006000007945 */ /* 0x000fe20003800000 */
[----:B------:R-:W-:-:S07]  /*12560*/  MOV R15, 0xffffffff ;  /* 0xffffffff000f7802 */ /* 0x000fce0000000f00 */
[----:B------:R-:W-:Y:S05]  /*12570*/  WARPSYNC.COLLECTIVE R15, `(.L_x_3379) ;  /* 0x000000000f0c7348 */ /* 0x000fea0003c00000 */
[----:B------:R-:W-:Y:S02]  /*12580*/  ELECT P6, UR62, PT ;  /* 0x00000000003e782f */ /* 0x000fe400038c0000 */
[----:B------:R-:W-:Y:S01]  /*12590*/  MOV R14, UR62 ;  /* 0x0000003e000e7c02 */ /* 0x000fe20008000f00 */
[----:B------:R-:W-:Y:S10]  /*125a0*/  ENDCOLLECTIVE ;  /* 0x000000000000791b */ /* 0x000ff40003800000 */
.L_x_3379:
[----:B------:R-:W-:Y:S05]  /*125b0*/  BSYNC B0 ;  /* 0x0000000000007941 */ /* 0x000fea0003800000 */
.L_x_3378:
[----:B------:R-:W-:Y:S05]  /*125c0*/  BRA `(.L_x_3380) ;  /* 0xffffffd000ec7947 */ /* 0x000fea000383ffff */
.L_x_3327:
[----:B-1----:R1:W2:Y:S02]  /*125d0*/  SYNCS.PHASECHK.TRANS64.TRYWAIT P2, [R8+URZ+0x38840], R5 ;  /* 0x03884005080075a7 */ /* 0x0022a4000804017f */
[----:B--2---:R-:W-:Y:S05]  /*125e0*/  @!P2 NANOSLEEP.SYNCS 0x989680 ;  /* 0x009896800000a95d */ /* 0x004fea0003900000 */
[----:B------:R-:W2:Y:S02]  /*125f0*/  @!P2 SYNCS.PHASECHK.TRANS64 P2, [R8+URZ+0x38840], R5 ;  /* 0x038840050800a5a7 */ /* 0x000ea4000804007f */
[----:B--2---:R-:W-:Y:S05]  /*12600*/  @!P2 BRA `(.L_x_3327) ;  /* 0xfffffffc00f0a947 */ /* 0x004fea000383ffff */
[----:B------:R-:W-:Y:S05]  /*12610*/  BRA `(.L_x_3381) ;  /* 0xffffffd400487947 */ /* 0x000fea000383ffff */
.L_x_3331:
[----:B-1----:R-:W-:-:S04]  /*12620*/  IMAD.U32 R8, RZ, RZ, UR38 ;  /* 0x00000026ff087e24 */ /* 0x002fc8000f8e00ff */
[----:B------:R1:W2:Y:S03]  /*12630*/  SYNCS.PHASECHK.TRANS64.TRYWAIT P2, [R8+URZ+0x38820], R5 ;  /* 0x03882005080075a7 */ /* 0x0002a6000804017f */
[----:B--2---:R-:W-:Y:S05]  /*12640*/  @!P2 NANOSLEEP.SYNCS 0x989680 ;  /* 0x009896800000a95d */ /* 0x004fea0003900000 */
[----:B------:R-:W2:Y:S02]  /*12650*/  @!P2 SYNCS.PHASECHK.TRANS64 P2, [R8+URZ+0x38820], R5 ;  /* 0x038820050800a5a7 */ /* 0x000ea4000804007f */
[----:B--2---:R-:W-:Y:S05]  /*12660*/  @!P2 BRA `(.L_x_3331) ;  /* 0xfffffffc00eca947 */ /* 0x004fea000383ffff */
[----:B------:R-:W-:Y:S05]  /*12670*/  BRA `(.L_x_3382) ;  /* 0xffffffd800bc7947 */ /* 0x000fea000383ffff */
.L_x_3334:
[----:B-1----:R1:W2:Y:S02]  /*12680*/  SYNCS.PHASECHK.TRANS64.TRYWAIT P2, [R5+URZ+0x38860], R8 ;  /* 0x03886008050075a7 */ /* 0x0022a4000804017f */
[----:B--2---:R-:W-:Y:S05]  /*12690*/  @!P2 NANOSLEEP.SYNCS 0x989680 ;  /* 0x009896800000a95d */ /* 0x004fea0003900000 */
[----:B------:R-:W2:Y:S02]  /*126a0*/  @!P2 SYNCS.PHASECHK.TRANS64 P2, [R5+URZ+0x38860], R8 ;  /* 0x038860080500a5a7 */ /* 0x000ea4000804007f */
[----:B--2---:R-:W-:Y:S05]  /*126b0*/  @!P2 BRA `(.L_x_3334) ;  /* 0xfffffffc00f0a947 */ /* 0x004fea000383ffff */
[----:B------:R-:W-:Y:S05]  /*126c0*/  BRA `(.L_x_3383) ;  /* 0xffffffd800d07947 */ /* 0x000fea000383ffff */
.L_x_3341:
[----:B-1----:R1:W2:Y:S02]  /*126d0*/  SYNCS.PHASECHK.TRANS64.TRYWAIT P3, [R2+URZ+0x38840], R3 ;  /* 0x03884003020075a7 */ /* 0x0022a4000806017f */
[----:B--2---:R-:W-:Y:S05]  /*126e0*/  @!P3 NANOSLEEP.SYNCS 0x989680 ;  /* 0x009896800000b95d */ /* 0x004fea0003900000 */
[----:B------:R-:W2:Y:S02]  /*126f0*/  @!P3 SYNCS.PHASECHK.TRANS64 P3, [R2+URZ+0x38840], R3 ;  /* 0x038840030200b5a7 */ /* 0x000ea4000806007f */
[----:B--2---:R-:W-:Y:S05]  /*12700*/  @!P3 BRA `(.L_x_3341) ;  /* 0xfffffffc00f0b947 */ /* 0x004fea000383ffff */
[----:B------:R-:W-:Y:S05]  /*12710*/  BRA `(.L_x_3384) ;  /* 0xffffffe000547947 */ /* 0x000fea000383ffff */
.L_x_3343:
[----:B--2---:R2:W3:Y:S02]  /*12720*/  SYNCS.PHASECHK.TRANS64.TRYWAIT P3, [R2+URZ+0x38860], R3 ;  /* 0x03886003020075a7 */ /* 0x0044e4000806017f */
[----:B---3--:R-:W-:Y:S05]  /*12730*/  @!P3 NANOSLEEP.SYNCS 0x989680 ;  /* 0x009896800000b95d */ /* 0x008fea0003900000 */
[----:B------:R-:W3:Y:S02]  /*12740*/  @!P3 SYNCS.PHASECHK.TRANS64 P3, [R2+URZ+0x38860], R3 ;  /* 0x038860030200b5a7 */ /* 0x000ee4000806007f */
[----:B---3--:R-:W-:Y:S05]  /*12750*/  @!P3 BRA `(.L_x_3343) ;  /* 0xfffffffc00f0b947 */ /* 0x008fea000383ffff */
[----:B------:R-:W-:Y:S05]  /*12760*/  BRA `(.L_x_3385) ;  /* 0xffffffe0009c7947 */ /* 0x000fea000383ffff */
.L_x_3349:
[----:B-1----:R1:W2:Y:S02]  /*12770*/  SYNCS.PHASECHK.TRANS64.TRYWAIT P3, [R3+URZ+0x38840], R2 ;  /* 0x03884002030075a7 */ /* 0x0022a4000806017f */
[----:B--2---:R-:W-:Y:S05]  /*12780*/  @!P3 NANOSLEEP.SYNCS 0x989680 ;  /* 0x009896800000b95d */ /* 0x004fea0003900000 */
[----:B------:R-:W2:Y:S02]  /*12790*/  @!P3 SYNCS.PHASECHK.TRANS64 P3, [R3+URZ+0x38840], R2 ;  /* 0x038840020300b5a7 */ /* 0x000ea4000806007f */
[----:B--2---:R-:W-:Y:S05]  /*127a0*/  @!P3 BRA `(.L_x_3349) ;  /* 0xfffffffc00f0b947 */ /* 0x004fea000383ffff */
[----:B------:R-:W-:Y:S05]  /*127b0*/  BRA `(.L_x_3386) ;  /* 0xffffffe8000c7947 */ /* 0x000fea000383ffff */
.L_x_3351:
[----:B---3--:R3:W4:Y:S02]  /*127c0*/  SYNCS.PHASECHK.TRANS64.TRYWAIT P3, [R3+URZ+0x38860], R2 ;  /* 0x03886002030075a7 */ /* 0x008724000806017f */
[----:B----4-:R-:W-:Y:S05]  /*127d0*/  @!P3 NANOSLEEP.SYNCS 0x989680 ;  /* 0x009896800000b95d */ /* 0x010fea0003900000 */
[----:B------:R-:W4:Y:S02]  /*127e0*/  @!P3 SYNCS.PHASECHK.TRANS64 P3, [R3+URZ+0x38860], R2 ;  /* 0x038860020300b5a7 */ /* 0x000f24000806007f */
[----:B----4-:R-:W-:Y:S05]  /*127f0*/  @!P3 BRA `(.L_x_3351) ;  /* 0xfffffffc00f0b947 */ /* 0x010fea000383ffff */
[----:B------:R-:W-:Y:S05]  /*12800*/  BRA `(.L_x_3387) ;  /* 0xffffffe800547947 */ /* 0x000fea000383ffff */
.L_x_3356:
[----:B-1----:R1:W2:Y:S02]  /*12810*/  SYNCS.PHASECHK.TRANS64.TRYWAIT P3, [R2+URZ+0x38840], R3 ;  /* 0x03884003020075a7 */ /* 0x0022a4000806017f */
[----:B--2---:R-:W-:Y:S05]  /*12820*/  @!P3 NANOSLEEP.SYNCS 0x989680 ;  /* 0x009896800000b95d */ /* 0x004fea0003900000 */
[----:B------:R-:W2:Y:S02]  /*12830*/  @!P3 SYNCS.PHASECHK.TRANS64 P3, [R2+URZ+0x38840], R3 ;  /* 0x038840030200b5a7 */ /* 0x000ea4000806007f */
[----:B--2---:R-:W-:Y:S05]  /*12840*/  @!P3 BRA `(.L_x_3356) ;  /* 0xfffffffc00f0b947 */ /* 0x004fea000383ffff */
[----:B------:R-:W-:Y:S05]  /*12850*/  BRA `(.L_x_3388) ;  /* 0xffffffec00ac7947 */ /* 0x000fea000383ffff */
.L_x_3358:
[----:B---3--:R3:W4:Y:S02]  /*12860*/  SYNCS.PHASECHK.TRANS64.TRYWAIT P3, [R2+URZ+0x38860], R3 ;  /* 0x03886003020075a7 */ /* 0x008724000806017f */
[----:B----4-:R-:W-:Y:S05]  /*12870*/  @!P3 NANOSLEEP.SYNCS 0x989680 ;  /* 0x009896800000b95d */ /* 0x010fea0003900000 */
[----:B------:R-:W4:Y:S02]  /*12880*/  @!P3 SYNCS.PHASECHK.TRANS64 P3, [R2+URZ+0x38860], R3 ;  /* 0x038860030200b5a7 */ /* 0x000f24000806007f */
[----:B----4-:R-:W-:Y:S05]  /*12890*/  @!P3 BRA `(.L_x_3358) ;  /* 0xfffffffc00f0b947 */ /* 0x010fea000383ffff */
[----:B------:R-:W-:Y:S05]  /*128a0*/  BRA `(.L_x_3389) ;  /* 0xffffffec00f47947 */ /* 0x000fea000383ffff */
.L_x_3363:
[----:B------:R-:W-:Y:S01]  /*128b0*/  BSSY B0, `(.L_x_3390) ;  /* 0x0000007000007945 */ /* 0x000fe20003800000 */
[----:B--2---:R-:W-:Y:S01]  /*128c0*/  IMAD.MOV.U32 R12, RZ, RZ, RZ ;  /* 0x000000ffff0c7224 */ /* 0x004fe200078e00ff */
[----:B------:R-:W-:Y:S01]  /*128d0*/  MOV R11, 0x1f ;  /* 0x0000001f000b7802 */ /* 0x000fe20000000f00 */
[----:B------:R-:W-:-:S07]  /*128e0*/  IMAD.MOV.U32 R15, RZ, RZ, -0x1 ;  /* 0xffffffffff0f7424 */ /* 0x000fce00078e00ff */
[----:B-1-34-:R-:W-:Y:S05]  /*128f0*/  WARPSYNC.COLLECTIVE R15, `(.L_x_3391) ;  /* 0x000000000f087348 */ /* 0x01afea0003c00000 */
[----:B------:R2:W1:Y:S02]  /*12900*/  SHFL.IDX P6, R14, R13, R12, R11 ;  /* 0x0000000c0d0e7389 */ /* 0x00046400000c000b */
[----:B-1234-:R-:W-:Y:S01]  /*12910*/  ENDCOLLECTIVE ;  /* 0x000000000000791b */ /* 0x01efe20003800000 */
.L_x_3391:
[----:B------:R-:W-:Y:S05]  /*12920*/  BSYNC B0 ;  /* 0x0000000000007941 */ /* 0x000fea0003800000 */
.L_x_3390:
[----:B------:R-:W-:Y:S05]  /*12930*/  BRA `(.L_x_3392) ;  /* 0xfffffff400287947 */ /* 0x000fea000383ffff */
.L_x_3365:
[----:B-1----:R1:W2:Y:S02]  /*12940*/  SYNCS.PHASECHK.TRANS64.TRYWAIT P0, [R7+URZ+0x38820], R0 ;  /* 0x03882000070075a7 */ /* 0x0022a4000800017f */
[----:B--2---:R-:W-:Y:S05]  /*12950*/  @!P0 NANOSLEEP.SYNCS 0x989680 ;  /* 0x009896800000895d */ /* 0x004fea0003900000 */
[----:B------:R-:W2:Y:S02]  /*12960*/  @!P0 SYNCS.PHASECHK.TRANS64 P0, [R7+URZ+0x38820], R0 ;  /* 0x03882000070085a7 */ /* 0x000ea4000800007f */
[----:B--2---:R-:W-:Y:S05]  /*12970*/  @!P0 BRA `(.L_x_3365) ;  /* 0xfffffffc00f08947 */ /* 0x004fea000383ffff */
[----:B------:R-:W-:Y:S05]  /*12980*/  BRA `(.L_x_3393) ;  /* 0xfffffff400707947 */ /* 0x000fea000383ffff */
.L_x_3369:
[----:B-1----:R1:W2:Y:S02]  /*12990*/  SYNCS.PHASECHK.TRANS64.TRYWAIT P0, [R5+URZ], R4 ;  /* 0x00000004050075a7 */ /* 0x0022a4000800017f */
[----:B--2---:R-:W-:Y:S05]  /*129a0*/  @!P0 NANOSLEEP.SYNCS 0x989680 ;  /* 0x009896800000895d */ /* 0x004fea0003900000 */
[----:B------:R-:W2:Y:S02]  /*129b0*/  @!P0 SYNCS.PHASECHK.TRANS64 P0, [R5+URZ], R4 ;  /* 0x00000004050085a7 */ /* 0x000ea4000800007f */
[----:B--2---:R-:W-:Y:S05]  /*129c0*/  @!P0 BRA `(.L_x_3369) ;  /* 0xfffffffc00f08947 */ /* 0x004fea000383ffff */
[----:B------:R-:W-:Y:S05]  /*129d0*/  BRA `(.L_x_3394) ;  /* 0xfffffff400cc7947 */ /* 0x000fea000383ffff */
.L_x_3370:
[----:B--2---:R2:W3:Y:S02]  /*129e0*/  SYNCS.PHASECHK.TRANS64.TRYWAIT P0, [R3+URZ], R0 ;  /* 0x00000000030075a7 */ /* 0x0044e4000800017f */
[----:B---3--:R-:W-:Y:S05]  /*129f0*/  @!P0 NANOSLEEP.SYNCS 0x989680 ;  /* 0x009896800000895d */ /* 0x008fea0003900000 */
[----:B------:R-:W3:Y:S02]  /*12a00*/  @!P0 SYNCS.PHASECHK.TRANS64 P0, [R3+URZ], R0 ;  /* 0x00000000030085a7 */ /* 0x000ee4000800007f */
[----:B---3--:R-:W-:Y:S05]  /*12a10*/  @!P0 BRA `(.L_x_3370) ;  /* 0xfffffffc00f08947 */ /* 0x008fea000383ffff */
[----:B------:R-:W-:Y:S05]  /*12a20*/  BRA `(.L_x_3395) ;  /* 0xfffffff400c07947 */ /* 0x000fea000383ffff */
.L_x_3372:
[----:B-1----:R1:W2:Y:S02]  /*12a30*/  SYNCS.PHASECHK.TRANS64.TRYWAIT P0, [R5+URZ], R4 ;  /* 0x00000004050075a7 */ /* 0x0022a4000800017f */
[----:B--2---:R-:W-:Y:S05]  /*12a40*/  @!P0 NANOSLEEP.SYNCS 0x989680 ;  /* 0x009896800000895d */ /* 0x004fea0003900000 */
[----:B------:R-:W2:Y:S02]  /*12a50*/  @!P0 SYNCS.PHASECHK.TRANS64 P0, [R5+URZ], R4 ;  /* 0x00000004050085a7 */ /* 0x000ea4000800007f */
[----:B--2---:R-:W-:Y:S05]  /*12a60*/  @!P0 BRA `(.L_x_3372) ;  /* 0xfffffffc00f08947 */ /* 0x004fea000383ffff */
[----:B------:R-:W-:Y:S05]  /*12a70*/  BRA `(.L_x_3396) ;  /* 0xfffffff400c47947 */ /* 0x000fea000383ffff */
.L_x_3397:
        /* <DEDUP_REMOVED lines=16> */
.L_x_4562:


//--------------------- .text._ZN7cutlass13device_kernelIN5flash11enable_sm90INS1_16FlashAttnFwdSm90INS1_25CollectiveMainloopFwdSm90ILi2EN4cute5tupleIJNS5_1CILi1EEES8_S8_EEENS6_IJNS7_ILi64EEESA_SA_EEELi512ENS_10bfloat16_tEfNS_4arch4Sm90ELb1ELb0ELb1ELb1ELb0ELb0ELb0ELb0ELb0ELb0ELb0ELb0EEENS1_21CollectiveEpilogueFwdINS6_IJSA_NS7_ILi512EEESA_EEES9_SC_SE_Li256ELb1ELb0ELb0ELb0EEENS1_36VarlenDynamicPersistentTileSchedulerILi64ELi64ELi256ELi32ELb0ELb0ELb1ELb1ELb1ELb1EEEEEEEEEvNT_6ParamsE --------------------------
	.section	.text._ZN7cutlass13device_kernelIN5flash11enable_sm90INS1_16FlashAttnFwdSm90INS1_25CollectiveMainloopFwdSm90ILi2EN4cute5tupleIJNS5_1CILi1EEES8_S8_EEENS6_IJNS7_ILi64EEESA_SA_EEELi512ENS_10bfloat16_tEfNS_4arch4Sm90ELb1ELb0ELb1ELb1ELb0ELb0ELb0ELb0ELb0ELb0ELb0ELb0EEENS1_21CollectiveEpilogueFwdINS6_IJSA_NS7_ILi512EEESA_EEES9_SC_SE_Li256ELb1ELb0ELb0ELb0EEENS1_36VarlenDynamicPersistentTileSchedulerILi64ELi64ELi256ELi32ELb0ELb0ELb1ELb1ELb1ELb1EEEEEEEEEvNT_6ParamsE,"ax",@progbits
	.align	128
.text._ZN7cutlass13device_kernelIN5flash11enable_sm90INS1_16FlashAttnFwdSm90INS1_25CollectiveMainloopFwdSm90ILi2EN4cute5tupleIJNS5_1CILi1EEES8_S8_EEENS6_IJNS7_ILi64EEESA_SA_EEELi512ENS_10bfloat16_tEfNS_4arch4Sm90ELb1ELb0ELb1ELb1ELb0ELb0ELb0ELb0ELb0ELb0ELb0ELb0EEENS1_21CollectiveEpilogueFwdINS6_IJSA_NS7_ILi512EEESA_EEES9_SC_SE_Li256ELb1ELb0ELb0ELb0EEENS1_36VarlenDynamicPersistentTileSchedulerILi64ELi64ELi256ELi32ELb0ELb0ELb1ELb1ELb1ELb1EEEEEEEEEvNT_6ParamsE:
        .type           _ZN7cutlass13device_kernelIN5flash11enable_sm90INS1_16FlashAttnFwdSm90INS1_25CollectiveMainloopFwdSm90ILi2EN4cute5tupleIJNS5_1CILi1EEES8_S8_EEENS6_IJNS7_ILi64EEESA_SA_EEELi512ENS_10bfloat16_tEfNS_4arch4Sm90ELb1ELb0ELb1ELb1ELb0ELb0ELb0ELb0ELb0ELb0ELb0ELb0EEENS1_21CollectiveEpilogueFwdINS6_IJSA_NS7_ILi512EEESA_EEES9_SC_SE_Li256ELb1ELb0ELb0ELb0EEENS1_36VarlenDynamicPersistentTileSchedulerILi64ELi64ELi256ELi32ELb0ELb0ELb1ELb1ELb1ELb1EEEEEEEEEvNT_6ParamsE,@function
        .size           _ZN7cutlass13device_kernelIN5flash11enable_sm90INS1_16FlashAttnFwdSm90INS1_25CollectiveMainloopFwdSm90ILi2EN4cute5tupleIJNS5_1CILi1EEES8_S8_EEENS6_IJNS7_ILi64EEESA_SA_EEELi512ENS_10bfloat16_tEfNS_4arch4Sm90ELb1ELb0ELb1ELb1ELb0ELb0ELb0ELb0ELb0ELb0ELb0ELb0EEENS1_21CollectiveEpilogueFwdINS6_IJSA_NS7_ILi512EEESA_EEES9_SC_SE_Li256ELb1ELb0ELb0ELb0EEENS1_36VarlenDynamicPersistentTileSchedulerILi64ELi64ELi256ELi32ELb0ELb0ELb1ELb1ELb1ELb1EEEEEEEEEvNT_6ParamsE,(.L_x_4563 - _ZN7cutlass13device_kernelIN5flash11enable_sm90INS1_16FlashAttnFwdSm90INS1_25CollectiveMainloopFwdSm90ILi2EN4cute5tupleIJNS5_1CILi1EEES8_S8_EEENS6_IJNS7_ILi64EEESA_SA_EEELi512ENS_10bfloat16_tEfNS_4arch4Sm90ELb1ELb0ELb1ELb1ELb0ELb0ELb0ELb0ELb0ELb0ELb0ELb0EEENS1_21CollectiveEpilogueFwdINS6_IJSA_NS7_ILi512EEESA_EEES9_SC_SE_Li256ELb1ELb0ELb0ELb0EEENS1_36VarlenDynamicPersistentTileSchedulerILi64ELi64ELi256ELi32ELb0ELb0ELb1ELb1ELb1ELb1EEEEEEEEEvNT_6ParamsE)
        .other          _ZN7cutlass13device_kernelIN5flash11enable_sm90INS1_16FlashAttnFwdSm90INS1_25CollectiveMainloopFwdSm90ILi2EN4cute5tupleIJNS5_1CILi1EEES8_S8_EEENS6_IJNS7_ILi64EEESA_SA_EEELi512ENS_10bfloat16_tEfNS_4arch4Sm90ELb1ELb0ELb1ELb1ELb0ELb0ELb0ELb0ELb0ELb0ELb0ELb0EEENS1_21CollectiveEpilogueFwdINS6_IJSA_NS7_ILi512EEESA_EEES9_SC_SE_Li256ELb1ELb0ELb0ELb0EEENS1_36VarlenDynamicPersistentTileSchedulerILi64ELi64ELi256ELi32ELb0ELb0ELb1ELb1ELb1ELb1EEEEEEEEEvNT_6ParamsE,@"STO_CUDA_ENTRY STV_DEFAULT"
_ZN7cutlass13device_kernelIN5flash11enable_sm90INS1_16FlashAttnFwdSm90INS1_25CollectiveMainloopFwdSm90ILi2EN4cute5tupleIJNS5_1CILi1EEES8_S8_EEENS6_IJNS7_ILi64EEESA_SA_EEELi512ENS_10bfloat16_tEfNS_4arch4Sm90ELb1ELb0ELb1ELb1ELb0ELb0ELb0ELb0ELb0ELb0ELb0ELb0EEENS1_21CollectiveEpilogueFwdINS6_IJSA_NS7_ILi512EEESA_EEES9_SC_SE_Li256ELb1ELb0ELb0ELb0EEENS1_36VarlenDynamicPersistentTileSchedulerILi64ELi64ELi256ELi32ELb0ELb0ELb1ELb1ELb1ELb1EEEEEEEEEvNT_6ParamsE:
        /* <DEDUP_REMOVED lines=21> */
.L_x_3399:
[----:B------:R-:W-:Y:S05]  /*0150*/  BSYNC B0 ;  /* 0x0000000000007941 */ /* 0x000fea0003800000 */
.L_x_3398:
        /* <DEDUP_REMOVED lines=37> */
.L_x_3400:
        /* <DEDUP_REMOVED lines=22> */
.L_x_3401:
        /* <DEDUP_REMOVED lines=18> */
.L_x_3402:
        /* <DEDUP_REMOVED lines=22> */
.L_x_3403:
        /* <DEDUP_REMOVED lines=22> */
.L_x_3404:
[----:B------:R-:W-:Y:S01]  /*08f0*/  PLOP3.LUT P0, PT, PT, PT, UP0, 0x80, 0x0 ;  /* 0x000000000000781c */ /* 0x000fe20003f0f008 */
[----:B------:R-:W-:Y:S01]  /*0900*/  UMOV UR36, 0x1 ;  /* 0x0000000100247882 */ /* 0x000fe20000000000 */
[----:B------:R-:W-:Y:S01]  /*0910*/  NOP ;  /* 0x0000000000007918 */ /* 0x000fe20000000000 */
[----:B------:R-:W-:Y:S01]  /*0920*/  USEL UR36, UR36, 0x2, !UP0 ;  /* 0x0000000224247887 */ /* 0x000fe2000c000000 */
[----:B------:R-:W-:Y:S01]  /*0930*/  ULDC.64 UR48, c[0x0][0x208] ;  /* 0x0000820000307ab9 */ /* 0x000fe20000000a00 */
[----:B012-4-:R-:W-:Y:S08]  /*0940*/  BAR.SYNC.DEFER_BLOCKING 0x0 ;  /* 0x0000000000007b1d */ /* 0x017ff00000010000 */
[----:B------:R-:W-:Y:S05]  /*0950*/  @!P0 BRA `(.L_x_3405) ;  /* 0x000000b400c48947 */ /* 0x000fea0003800000 */
.L_x_3406:
        /* <DEDUP_REMOVED lines=20> */
[----:B------:R-:W-:Y:S01]  /*0aa0*/  MOV R23, 0x40 ;  /* 0x0000004000177802 */ /* 0x000fe20000000f00 */
[----:B------:R-:W-:Y:S01]  /*0ab0*/  ULOP3.LUT UR41, UR36, 0x1, URZ, 0xfc, !UPT ;  /* 0x0000000124297892 */ /* 0x000fe2000f8efc3f */
[----:B------:R-:W-:Y:S01]  /*0ac0*/  R2UR UR52, R13 ;  /* 0x000000000d3472ca */ /* 0x000fe200000e0000 */
[----:B------:R-:W-:Y:S01]  /*0ad0*/  UMOV UR37, URZ ;  /* 0x0000003f00257c82 */ /* 0x000fe20008000000 */
[----:B------:R-:W-:Y:S01]  /*0ae0*/  SHF.R.S32.HI R0, RZ, 0x1f, R189 ;  /* 0x0000001fff007819 */ /* 0x000fe200000114bd */
[----:B------:R-:W-:Y:S01]  /*0af0*/  UMOV UR38, URZ ;  /* 0x0000003f00267c82 */ /* 0x000fe20008000000 */
[----:B------:R-:W-:Y:S01]  /*0b00*/  R2UR UR5, R14 ;  /* 0x000000000e0572ca */ /* 0x000fe200000e0000 */
[----:B------:R-:W-:Y:S01]  /*0b10*/  UMOV UR39, URZ ;  /* 0x0000003f00277c82 */ /* 0x000fe20008000000 */
[CC--:B------:R-:W-:Y:S02]  /*0b20*/  LEA.HI R2, R0.reuse, R189.reuse, RZ, 0x4 ;  /* 0x000000bd00027211 */ /* 0x0c0fe400078f20ff */
[----:B------:R-:W-:-:S02]  /*0b30*/  LEA.HI R6, R0, R189, RZ, 0x5 ;  /* 0x000000bd00067211 */ /* 0x000fc400078f28ff */
[----:B------:R-:W-:Y:S02]  /*0b40*/  SHF.R.S32.HI R3, RZ, 0x4, R2 ;  /* 0x00000004ff037819 */ /* 0x000fe40000011402 */
[--C-:B------:R-:W-:Y:S02]  /*0b50*/  SHF.R.S32.HI R12, RZ, 0x5, R6.reuse ;  /* 0x00000005ff0c7819 */ /* 0x100fe40000011406 */
[C---:B------:R-:W-:Y:S02]  /*0b60*/  LEA.HI R5, R2.reuse, R3, RZ, 0x1 ;  /* 0x0000000302057211 */ /* 0x040fe400078f08ff */
[----:B------:R-:W-:Y:S02]  /*0b70*/  LOP3.LUT R2, R2, 0xfffffff0, RZ, 0xc0, !PT ;  /* 0xfffffff002027812 */ /* 0x000fe400078ec0ff */
[----:B------:R-:W-:Y:S02]  /*0b80*/  LOP3.LUT R8, R5, 0x1ffffffe, RZ, 0xc0, !PT ;  /* 0x1ffffffe05087812 */ /* 0x000fe400078ec0ff */
[----:B------:R-:W-:Y:S01]  /*0b90*/  SHF.R.S32.HI R5, RZ, 0x1f, R6 ;  /* 0x0000001fff057819 */ /* 0x000fe20000011406 */
[----:B------:R-:W-:Y:S01]  /*0ba0*/  IMAD.IADD R6, R189, 0x1, -R2 ;  /* 0x00000001bd067824 */ /* 0x000fe200078e0a02 */
[----:B------:R-:W-:-:S02]  /*0bb0*/  LEA.HI R4, R0, R189, RZ, 0x7 ;  /* 0x000000bd00047211 */ /* 0x000fc400078f38ff */
[----:B------:R-:W-:Y:S02]  /*0bc0*/  LEA.HI R5, R5, R12, RZ, 0x2 ;  /* 0x0000000c05057211 */ /* 0x000fe400078f10ff */
[----:B------:R-:W-:Y:S02]  /*0bd0*/  IADD3 R9, R3, -R8, RZ ;  /* 0x8000000803097210 */ /* 0x000fe40007ffe0ff */
[----:B------:R-:W-:Y:S02]  /*0be0*/  SHF.R.S32.HI R3, RZ, 0x1f, R6 ;  /* 0x0000001fff037819 */ /* 0x000fe40000011406 */
[----:B------:R-:W-:Y:S01]  /*0bf0*/  LOP3.LUT R7, R5, 0x3ffffc, RZ, 0xc0, !PT ;  /* 0x003ffffc05077812 */ /* 0x000fe200078ec0ff */
[----:B------:R-:W-:Y:S01]  /*0c00*/  IMAD.SHL.U32 R9, R9, 0x8, RZ ;  /* 0x0000000809097824 */ /* 0x000fe200078e00ff */
[----:B------:R-:W-:Y:S02]  /*0c10*/  SHF.R.S32.HI R185, RZ, 0x7, R4 ;  /* 0x00000007ffb97819 */ /* 0x000fe40000011404 */
[----:B------:R-:W-:Y:S01]  /*0c20*/  LEA.HI R5, R3, R6, RZ, 0x3 ;  /* 0x0000000603057211 */ /* 0x000fe200078f18ff */
[----:B------:R-:W-:Y:S01]  /*0c30*/  IMAD.IADD R8, R12, 0x1, -R7 ;  /* 0x000000010c087824 */ /* 0x000fe200078e0a07 */
[----:B------:R-:W-:Y:S01]  /*0c40*/  LOP3.LUT R2, R4, 0xffffff80, RZ, 0xc0, !PT ;  /* 0xffffff8004027812 */ /* 0x000fe200078ec0ff */
[----:B------:R-:W-:Y:S01]  /*0c50*/  IMAD R11, R185, 0x100, R6 ;  /* 0x00000100b90b7824 */ /* 0x000fe200078e0206 */
[----:B------:R-:W-:-:S02]  /*0c60*/  LOP3.LUT R7, R5, 0xfffffff8, RZ, 0xc0, !PT ;  /* 0xfffffff805077812 */ /* 0x000fc400078ec0ff */
[----:B------:R-:W-:Y:S01]  /*0c70*/  SHF.L.U32 R10, R5, 0x6, RZ ;  /* 0x00000006050a7819 */ /* 0x000fe200000006ff */
[----:B------:R-:W-:Y:S01]  /*0c80*/  IMAD R188, R8, 0x10, R11 ;  /* 0x0000001008bc7824 */ /* 0x000fe200078e020b */
[----:B------:R-:W-:Y:S01]  /*0c90*/  LEA.HI R0, R0, R189, RZ, 0x3 ;  /* 0x000000bd00007211 */ /* 0x000fe200078f18ff */
[----:B------:R-:W-:Y:S01]  /*0ca0*/  IMAD.IADD R8, R6, 0x1, -R7 ;  /* 0x0000000106087824 */ /* 0x000fe200078e0a07 */
[----:B------:R-:W-:Y:S01]  /*0cb0*/  LOP3.LUT R11, R10, 0x7ffffe00, RZ, 0xc0, !PT ;  /* 0x7ffffe000a0b7812 */ /* 0x000fe200078ec0ff */
[----:B------:R-:W-:Y:S01]  /*0cc0*/  IMAD.IADD R2, R189, 0x1, -R2 ;  /* 0x00000001bd027824 */ /* 0x000fe200078e0a02 */
[----:B------:R-:W-:Y:S01]  /*0cd0*/  LEA.HI R4, R4, R185, RZ, 0x1 ;  /* 0x000000b904047211 */ /* 0x000fe200078f08ff */
[----:B------:R-:W-:Y:S01]  /*0ce0*/  IMAD.SHL.U32 R10, R8, 0x40, RZ ;  /* 0x00000040080a7824 */ /* 0x000fe200078e00ff */
[----:B------:R-:W-:Y:S01]  /*0cf0*/  LEA R11, R12, R11, 0xa ;  /* 0x0000000b0c0b7211 */ /* 0x000fe200078e50ff */
[----:B------:R-:W-:Y:S01]  /*0d00*/  IMAD.U32 R188, R188, 0x40, R9 ;  /* 0x00000040bcbc7824 */ /* 0x000fe200078e0009 */
[----:B------:R-:W-:-:S02]  /*0d10*/  SHF.R.S32.HI R3, RZ, 0x1f, R2 ;  /* 0x0000001fff037819 */ /* 0x000fc40000011402 */
[----:B------:R-:W-:Y:S02]  /*0d20*/  LOP3.LUT R10, R10, 0x1c0, RZ, 0xc0, !PT ;  /* 0x000001c00a0a7812 */ /* 0x000fe400078ec0ff */
[----:B------:R-:W-:Y:S02]  /*0d30*/  LEA.HI R5, R3, R2, RZ, 0x2 ;  /* 0x0000000203057211 */ /* 0x000fe400078f10ff */
[----:B------:R-:W-:Y:S02]  /*0d40*/  LOP3.LUT R9, R10, 0x8, R9, 0xf8, !PT ;  /* 0x000000080a097812 */ /* 0x000fe400078ef809 */
[--C-:B------:R-:W-:Y:S02]  /*0d50*/  SHF.R.S32.HI R6, RZ, 0x2, R5.reuse ;  /* 0x00000002ff067819 */ /* 0x100fe40000011405 */
[----:B------:R-:W-:Y:S02]  /*0d60*/  SHF.R.S32.HI R7, RZ, 0x1f, R5 ;  /* 0x0000001fff077819 */ /* 0x000fe40000011405 */
[----:B------:R-:W-:-:S02]  /*0d70*/  SHF.R.U32.HI R10, RZ, 0x3, R10 ;  /* 0x00000003ff0a7819 */ /* 0x000fc4000001160a */
[----:B------:R-:W-:Y:S02]  /*0d80*/  LEA.HI R7, R7, R6, RZ, 0x3 ;  /* 0x0000000607077211 */ /* 0x000fe400078f18ff */
[----:B------:R-:W-:Y:S02]  /*0d90*/  LOP3.LUT R10, R9, R10, RZ, 0x3c, !PT ;  /* 0x0000000a090a7212 */ /* 0x000fe400078e3cff */
[----:B------:R-:W-:Y:S02]  /*0da0*/  LEA.HI R3, R3, R2, RZ, 0x5 ;  /* 0x0000000203037211 */ /* 0x000fe400078f28ff */
[----:B------:R-:W-:Y:S01]  /*0db0*/  LOP3.LUT R7, R7, 0xfffffff8, RZ, 0xc0, !PT ;  /* 0xfffffff807077812 */ /* 0x000fe200078ec0ff */
[----:B------:R-:W-:Y:S01]  /*0dc0*/  IMAD.IADD R10, R11, 0x1, R10 ;  /* 0x000000010b0a7824 */ /* 0x000fe200078e020a */
[----:B------:R-:W-:Y:S02]  /*0dd0*/  R2P PR, R8, 0x6 ;  /* 0x0000000608007804 */ /* 0x000fe40000000000 */
[----:B------:R-:W-:Y:S01]  /*0de0*/  LOP3.LUT R5, R5, 0x7ffffffc, RZ, 0xc0, !PT ;  /* 0x7ffffffc05057812 */ /* 0x000fe200078ec0ff */
[----:B------:R-:W-:Y:S01]  /*0df0*/  IMAD.IADD R6, R6, 0x1, -R7 ;  /* 0x0000000106067824 */ /* 0x000fe200078e0a07 */
[----:B------:R-:W-:Y:S01]  /*0e00*/  SHF.R.S32.HI R3, RZ, 0x5, R3 ;  /* 0x00000005ff037819 */ /* 0x000fe20000011403 */
[----:B------:R-:W-:Y:S01]  /*0e10*/  IMAD.MOV.U32 R7, RZ, RZ, R15 ;  /* 0x000000ffff077224 */ /* 0x000fe200078e000f */
[----:B------:R-:W-:-:S02]  /*0e20*/  LEA R19, R10, UR40, 0x1 ;  /* 0x000000280a137c11 */ /* 0x000fc4000f8e08ff */
[----:B------:R-:W-:Y:S01]  /*0e30*/  IADD3 R5, R2, -R5, RZ ;  /* 0x8000000502057210 */ /* 0x000fe20007ffe0ff */
[----:B------:R-:W-:Y:S01]  /*0e40*/  IMAD R2, R3, 0x10, R6 ;  /* 0x0000001003027824 */ /* 0x000fe200078e0206 */
[----:B------:R-:W-:Y:S01]  /*0e50*/  LOP3.LUT R6, R0, 0x1ffffff8, RZ, 0xc0, !PT ;  /* 0x1ffffff800067812 */ /* 0x000fe200078ec0ff */
[C---:B------:R-:W-:Y:S01]  /*0e60*/  VIADD R184, R19.reuse, 0x26800 ;  /* 0x0002680013b87836 */ /* 0x040fe20000000000 */
[----:B------:R-:W-:Y:S01]  /*0e70*/  LOP3.LUT R4, R4, 0xfffffe, RZ, 0xc0, !PT ;  /* 0x00fffffe04047812 */ /* 0x000fe200078ec0ff */
[----:B------:R-:W-:Y:S01]  /*0e80*/  VIADD R22, R19, 0x26820 ;  /* 0x0002682013167836 */ /* 0x000fe20000000000 */
[----:B------:R-:W-:Y:S01]  /*0e90*/  SEL R23, R23, 0xffffffc0, !P2 ;  /* 0xffffffc017177807 */ /* 0x000fe20005000000 */
[----:B------:R-:W-:Y:S01]  /*0ea0*/  IMAD.IADD R6, R189, 0x1, -R6 ;  /* 0x00000001bd067824 */ /* 0x000fe200078e0a06 */
[----:B------:R-:W-:Y:S01]  /*0eb0*/  IADD3 R4, R185, -R4, RZ ;  /* 0x80000004b9047210 */ /* 0x000fe20007ffe0ff */
[C---:B------:R-:W-:Y:S01]  /*0ec0*/  @P1 VIADD R22, R184.reuse, 0xffffffe0 ;  /* 0xffffffe0b8161836 */ /* 0x040fe20000000000 */
[----:B------:R-:W-:Y:S01]  /*0ed0*/  SHF.R.S32.HI R186, RZ, 0x3, R0 ;  /* 0x00000003ffba7819 */ /* 0x000fe20000011400 */
[----:B------:R-:W-:Y:S01]  /*0ee0*/  IMAD.IADD R184, R184, 0x1, R23 ;  /* 0x00000001b8b87824 */ /* 0x000fe200078e0217 */
[----:B------:R-:W-:Y:S01]  /*0ef0*/  SHF.L.U32 R16, R5, 0x1, RZ ;  /* 0x0000000105107819 */ /* 0x000fe200000006ff */
[----:B------:R-:W-:-:S02]  /*0f00*/  IMAD.SHL.U32 R17, R6, 0x8, RZ ;  /* 0x0000000806117824 */ /* 0x000fc400078e00ff */
[----:B------:R-:W-:Y:S02]  /*0f10*/  IMAD.SHL.U32 R18, R4, 0x100, RZ ;  /* 0x0000010004127824 */ /* 0x000fe400078e00ff */
[----:B------:R-:W-:-:S07]  /*0f20*/  IMAD.IADD R23, R23, 0x1, R22 ;  /* 0x0000000117177824 */ /* 0x000fce00078e0216 */
.L_x_3462:
[----:B0-----:R-:W0:Y:S01]  /*0f30*/  LDC.64 R4, c[0x0][0xc60] ;  /* 0x00031800ff047b82 */ /* 0x001e220000000a00 */
[----:B------:R-:W-:Y:S01]  /*0f40*/  ULDC.64 UR6, c[0x0][0xa28] ;  /* 0x00028a0000067ab9 */ /* 0x000fe20000000a00 */
[----:B------:R-:W-:Y:S01]  /*0f50*/  ULDC.64 UR8, c[0x0][0xa18] ;  /* 0x0002860000087ab9 */ /* 0x000fe20000000a00 */
[----:B------:R-:W-:Y:S01]  /*0f60*/  ULDC UR4, c[0x0][0x404] ;  /* 0x0001010000047ab9 */ /* 0x000fe20000000800 */
[----:B0-----:R-:W-:-:S06]  /*0f70*/  IMAD.WIDE R4, R7, 0x4, R4 ;  /* 0x0000000407047825 */ /* 0x001fcc00078e0204 */
[----:B--2---:R-:W2:Y:S01]  /*0f80*/  LDG.E R4, desc[UR48][R4.64] ;  /* 0x0000003004047981 */ /* 0x004ea2000c1e1900 */
[----:B------:R-:W-:Y:S02]  /*0f90*/  UISETP.NE.U32.AND UP0, UPT, UR6, URZ, UPT ;  /* 0x0000003f0600728c */ /* 0x000fe4000bf05070 */
[----:B------:R-:W-:Y:S02]  /*0fa0*/  UISETP.NE.U32.AND UP1, UPT, UR8, URZ, UPT ;  /* 0x0000003f0800728c */ /* 0x000fe4000bf25070 */
[----:B------:R-:W-:Y:S02]  /*0fb0*/  UISETP.NE.AND.EX UP0, UPT, UR7, URZ, UPT, UP0 ;  /* 0x0000003f0700728c */ /* 0x000fe4000bf05300 */
[----:B------:R-:W-:-:S04]  /*0fc0*/  UISETP.NE.AND.EX UP1, UPT, UR9, URZ, UPT, UP1 ;  /* 0x0000003f0900728c */ /* 0x000fc8000bf25310 */
[----:B------:R-:W-:Y:S02]  /*0fd0*/  PLOP3.LUT P0, PT, PT, PT, UP0, 0x80, 0x0 ;  /* 0x000000000000781c */ /* 0x000fe40003f0f008 */
[----:B------:R-:W-:Y:S02]  /*0fe0*/  PLOP3.LUT P2, PT, PT, PT, UP1, 0x80, 0x0 ;  /* 0x000000000000781c */ /* 0x000fe40003f4f018 */
[----:B--2---:R-:W-:-:S13]  /*0ff0*/  R2UR UR42, R4 ;  /* 0x00000000042a72ca */ /* 0x004fda00000e0000 */
[----:B------:R-:W-:Y:S02]  /*1000*/  USHF.R.S32.HI UR43, URZ, 0x1f, UR42 ;  /* 0x0000001f3f2b7899 */ /* 0x000fe4000801142a */
[----:B------:R-:W-:-:S04]  /*1010*/  @UP0 ULEA UR6, UP2, UR42, UR6, 0x2 ;  /* 0x000000062a060291 */ /* 0x000fc8000f84103f */
[----:B------:R-:W-:Y:S02]  /*1020*/  @UP0 ULEA.HI.X UR7, UR42, UR7, UR43, 0x2, UP2 ;  /* 0x000000072a070291 */ /* 0x000fe400090f142b */
[----:B------:R-:W-:Y:S01]  /*1030*/  @UP1 ULEA UR8, UP0, UR42, UR8, 0x2 ;  /* 0x000000082a081291 */ /* 0x000fe2000f80103f */
[----:B------:R-:W-:-:S03]  /*1040*/  IMAD.U32 R4, RZ, RZ, UR6 ;  /* 0x00000006ff047e24 */ /* 0x000fc6000f8e00ff */
[----:B------:R-:W-:Y:S01]  /*1050*/  @UP1 ULEA.HI.X UR9, UR42, UR9, UR43, 0x2, UP0 ;  /* 0x000000092a091291 */ /* 0x000fe200080f142b */
[----:B------:R-:W-:Y:S01]  /*1060*/  MOV R5, UR7 ;  /* 0x0000000700057c02 */ /* 0x000fe20008000f00 */
[----:B------:R-:W-:Y:S01]  /*1070*/  IMAD.U32 R6, RZ, RZ, UR8 ;  /* 0x00000008ff067e24 */ /* 0x000fe2000f8e00ff */
[----:B------:R-:W-:-:S03]  /*1080*/  ULDC.64 UR6, c[0x0][0x3f8] ;  /* 0x0000fe0000067ab9 */ /* 0x000fc60000000a00 */
[----:B------:R-:W-:Y:S01]  /*1090*/  IMAD.U32 R7, RZ, RZ, UR9 ;  /* 0x00000009ff077e24 */ /* 0x000fe2000f8e00ff */
[----:B------:R-:W2:Y:S01]  /*10a0*/  @P0 LDG.E R4, desc[UR48][R4.64] ;  /* 0x0000003004040981 */ /* 0x000ea2000c1e1900 */
[----:B------:R-:W-:Y:S01]  /*10b0*/  UISETP.NE.U32.AND UP0, UPT, UR6, URZ, UPT ;  /* 0x0000003f0600728c */ /* 0x000fe2000bf05070 */
[----:B------:R-:W-:Y:S02]  /*10c0*/  ULDC.64 UR8, c[0x0][0xa20] ;  /* 0x0002880000087ab9 */ /* 0x000fe40000000a00 */
[----:B---3--:R-:W3:Y:S01]  /*10d0*/  @P2 LDG.E R6, desc[UR48][R6.64] ;  /* 0x0000003006062981 */ /* 0x008ee2000c1e1900 */
[----:B------:R-:W-:Y:S01]  /*10e0*/  UISETP.NE.AND.EX UP0, UPT, UR7, URZ, UPT, UP0 ;  /* 0x0000003f0700728c */ /* 0x000fe2000bf05300 */
[----:B------:R-:W-:Y:S01]  /*10f0*/  ISETP.NE.U32.AND P1, PT, RZ, UR8, PT ;  /* 0x00000008ff007c0c */ /* 0x000fe2000bf25070 */
[----:B------:R-:W-:Y:S01]  /*1100*/  ULDC UR6, c[0x0][0x2e0] ;  /* 0x0000b80000067ab9 */ /* 0x000fe20000000800 */
[----:B------:R-:W-:Y:S01]  /*1110*/  UMOV UR50, URZ ;  /* 0x0000003f00327c82 */ /* 0x000fe20008000000 */
[----:B------:R-:W-:Y:S01]  /*1120*/  USEL UR4, UR4, 0x1, UP0 ;  /* 0x0000000104047887 */ /* 0x000fe20008000000 */
[----:B------:R-:W-:Y:S01]  /*1130*/  ISETP.NE.AND.EX P1, PT, RZ, UR9, PT, P1 ;  /* 0x00000009ff007c0c */ /* 0x000fe2000bf25310 */
[----:B------:R-:W-:Y:S01]  /*1140*/  ULDC UR51, c[0x0][0x288] ;  /* 0x0000a20000337ab9 */ /* 0x000fe20000000800 */
[----:B------:R-:W-:Y:S01]  /*1150*/  UMOV UR44, UR5 ;  /* 0x00000005002c7c82 */ /* 0x000fe20008000000 */
[----:B------:R-:W-:Y:S01]  /*1160*/  UIMAD UR6, UR4, UR6, URZ ;  /* 0x00000006040672a4 */ /* 0x000fe2000f8e023f */
[----:B--2---:R-:W-:-:S02]  /*1170*/  @P0 R2UR UR50, R4 ;  /* 0x00000000043202ca */ /* 0x004fc400000e0000 */
[----:B---3--:R-:W-:Y:S01]  /*1180*/  @P2 R2UR UR51, R6 ;  /* 0x00000000063322ca */ /* 0x008fe200000e0000 */
[----:B-1---5:R-:W-:-:S14]  /*1190*/  @P2 BRA `(.L_x_3407) ;  /* 0x0000000000342947 */ /* 0x022fdc0003800000 */
[----:B------:R-:W-:Y:S02]  /*11a0*/  ULDC.64 UR4, c[0x0][0xa00] ;  /* 0x0002800000047ab9 */ /* 0x000fe40000000a00 */
[----:B------:R-:W-:-:S04]  /*11b0*/  ISETP.NE.U32.AND P0, PT, RZ, UR4, PT ;  /* 0x00000004ff007c0c */ /* 0x000fc8000bf05070 */
[----:B------:R-:W-:-:S13]  /*11c0*/  ISETP.NE.AND.EX P0, PT, RZ, UR5, PT, P0 ;  /* 0x00000005ff007c0c */ /* 0x000fda000bf05300 */
[----:B------:R-:W-:Y:S05]  /*11d0*/  @!P0 BRA `(.L_x_3407) ;  /* 0x0000000000248947 */ /* 0x000fea0003800000 */
[----:B------:R-:W-:Y:S02]  /*11e0*/  ULDC.64 UR4, c[0x0][0xa00] ;  /* 0x0002800000047ab9 */ /* 0x000fe40000000a00 */
[----:B------:R-:W-:-:S06]  /*11f0*/  UIMAD.WIDE UR4, UR42, 0x4, UR4 ;  /* 0x000000042a0478a5 */ /* 0x000fcc000f8e0204 */
[----:B------:R-:W-:Y:S01]  /*1200*/  IMAD.U32 R4, RZ, RZ, UR4 ;  /* 0x00000004ff047e24 */ /* 0x000fe2000f8e00ff */
[----:B------:R-:W-:-:S05]  /*1210*/  MOV R5, UR5 ;  /* 0x0000000500057c02 */ /* 0x000fca0008000f00 */
[----:B------:R-:W2:Y:S04]  /*1220*/  LDG.E R3, desc[UR48][R4.64] ;  /* 0x0000003004037981 */ /* 0x000ea8000c1e1900 */
[----:B------:R-:W3:Y:S01]  /*1230*/  LDG.E R0, desc[UR48][R4.64+0x4] ;  /* 0x0000043004007981 */ /* 0x000ee2000c1e1900 */
[----:B--2---:R-:W-:Y:S02]  /*1240*/  R2UR UR51, R3 ;  /* 0x00000000033372ca */ /* 0x004fe400000e0000 */
[----:B---3--:R-:W-:-:S13]  /*1250*/  R2UR UR4, R0 ;  /* 0x00000000000472ca */ /* 0x008fda00000e0000 */
[----:B------:R-:W-:-:S12]  /*1260*/  UIADD3 UR51, -UR51, UR4, URZ ;  /* 0x0000000433337290 */ /* 0x000fd8000fffe13f */
.L_x_3407:
[----:B------:R-:W-:Y:S01]  /*1270*/  UMOV UR45, UR52 ;  /* 0x00000034002d7c82 */ /* 0x000fe20008000000 */
[----:B------:R-:W-:Y:S05]  /*1280*/  @!P1 BRA `(.L_x_3408) ;  /* 0x00000000001c9947 */ /* 0x000fea0003800000 */
[----:B------:R-:W-:-:S04]  /*1290*/  ULEA UR4, UP0, UR42, UR8, 0x2 ;  /* 0x000000082a047291 */ /* 0x000fc8000f80103f */
[----:B------:R-:W-:Y:S02]  /*12a0*/  ULEA.HI.X UR5, UR42, UR9, UR43, 0x2, UP0 ;  /* 0x000000092a057291 */ /* 0x000fe400080f142b */
[----:B------:R-:W-:-:S04]  /*12b0*/  IMAD.U32 R4, RZ, RZ, UR4 ;  /* 0x00000004ff047e24 */ /* 0x000fc8000f8e00ff */
[----:B------:R-:W-:-:S05]  /*12c0*/  IMAD.U32 R5, RZ, RZ, UR5 ;  /* 0x00000005ff057e24 */ /* 0x000fca000f8e00ff */
[----:B------:R-:W2:Y:S02]  /*12d0*/  LDG.E R4, desc[UR48][R4.64] ;  /* 0x0000003004047981 */ /* 0x000ea4000c1e1900 */
[----:B--2---:R-:W-:Y:S01]  /*12e0*/  R2UR UR6, R4 ;  /* 0x00000000040672ca */ /* 0x004fe200000e0000 */
[----:B------:R-:W-:-:S14]  /*12f0*/  BRA `(.L_x_3409) ;  /* 0x0000000000347947 */ /* 0x000fdc0003800000 */
.L_x_3408:
        /* <DEDUP_REMOVED lines=13> */
.L_x_3409:
[----:B------:R-:W-:Y:S01]  /*13d0*/  UIADD3 UR50, -UR50, UR6, URZ ;  /* 0x0000000632327290 */ /* 0x000fe2000fffe13f */
[----:B------:R-:W-:Y:S01]  /*13e0*/  IMAD.MOV.U32 R3, RZ, RZ, RZ ;  /* 0x000000ffff037224 */ /* 0x000fe200078e00ff */
[----:B------:R-:W-:Y:S01]  /*13f0*/  ULEA UR5, UR52, 0x7f, 0x6 ;  /* 0x0000007f34057891 */ /* 0x000fe2000f8e303f */
[----:B------:R-:W-:Y:S01]  /*1400*/  IMAD.MOV.U32 R0, RZ, RZ, RZ ;  /* 0x000000ffff007224 */ /* 0x000fe200078e00ff */
[----:B------:R-:W-:Y:S01]  /*1410*/  UIADD3 UR4, UR50, 0x3f, URZ ;  /* 0x0000003f32047890 */ /* 0x000fe2000fffe03f */
[----:B------:R-:W-:Y:S01]  /*1420*/  CS2R R150, SRZ ;  /* 0x0000000000967805 */ /* 0x000fe2000001ff00 */
[----:B------:R-:W-:Y:S01]  /*1430*/  UIADD3 UR6, UR50, UR5, -UR51 ;  /* 0x0000000532067290 */ /* 0x000fe2000fffe833 */
[----:B------:R-:W-:Y:S01]  /*1440*/  CS2R R148, SRZ ;  /* 0x0000000000947805 */ /* 0x000fe2000001ff00 */
[----:B------:R-:W-:Y:S01]  /*1450*/  UISETP.NE.AND UP0, UPT, UR46, 0x1, UPT ;  /* 0x000000012e00788c */ /* 0x000fe2000bf05270 */
[----:B------:R-:W-:Y:S01]  /*1460*/  CS2R R146, SRZ ;  /* 0x0000000000927805 */ /* 0x000fe2000001ff00 */
[----:B------:R-:W-:Y:S01]  /*1470*/  USHF.R.S32.HI UR5, URZ, 0x1f, UR4 ;  /* 0x0000001f3f057899 */ /* 0x000fe20008011404 */
[----:B------:R-:W-:Y:S01]  /*1480*/  CS2R R144, SRZ ;  /* 0x0000000000907805 */ /* 0x000fe2000001ff00 */
[----:B------:R-:W-:Y:S01]  /*1490*/  USHF.R.S32.HI UR7, URZ, 0x1f, UR6 ;  /* 0x0000001f3f077899 */ /* 0x000fe20008011406 */
[----:B------:R-:W-:Y:S01]  /*14a0*/  CS2R R142, SRZ ;  /* 0x00000000008e7805 */ /* 0x000fe2000001ff00 */
[----:B------:R-:W-:Y:S01]  /*14b0*/  ULEA.HI UR5, UR5, UR4, URZ, 0x6 ;  /* 0x0000000405057291 */ /* 0x000fe2000f8f303f */
[----:B------:R-:W-:Y:S01]  /*14c0*/  PLOP3.LUT P0, PT, PT, PT, UP0, 0x80, 0x0 ;  /* 0x000000000000781c */ /* 0x000fe20003f0f008 */
[----:B------:R-:W-:Y:S01]  /*14d0*/  ULEA.HI UR7, UR7, UR6, URZ, 0x6 ;  /* 0x0000000607077291 */ /* 0x000fe2000f8f303f */
[----:B------:R-:W-:Y:S01]  /*14e0*/  CS2R R140, SRZ ;  /* 0x00000000008c7805 */ /* 0x000fe2000001ff00 */
[----:B------:R-:W-:Y:S01]  /*14f0*/  USHF.R.S32.HI UR5, URZ, 0x6, UR5 ;  /* 0x000000063f057899 */ /* 0x000fe20008011405 */
[----:B------:R-:W-:Y:S01]  /*1500*/  CS2R R138, SRZ ;  /* 0x00000000008a7805 */ /* 0x000fe2000001ff00 */
[----:B------:R-:W-:Y:S01]  /*1510*/  USHF.R.S32.HI UR7, URZ, 0x6, UR7 ;  /* 0x000000063f077899 */ /* 0x000fe20008011407 */
[----:B------:R-:W-:-:S02]  /*1520*/  CS2R R136, SRZ ;  /* 0x0000000000887805 */ /* 0x000fc4000001ff00 */
[----:B------:R-:W-:Y:S02]  /*1530*/  CS2R R134, SRZ ;  /* 0x0000000000867805 */ /* 0x000fe4000001ff00 */
[----:B------:R-:W-:Y:S01]  /*1540*/  CS2R R132, SRZ ;  /* 0x0000000000847805 */ /* 0x000fe2000001ff00 */
[----:B------:R-:W-:Y:S01]  /*1550*/  UISETP.LT.AND UP1, UPT, UR5, UR7, UPT ;  /* 0x000000070500728c */ /* 0x000fe2000bf21270 */
[----:B------:R-:W-:Y:S02]  /*1560*/  CS2R R130, SRZ ;  /* 0x0000000000827805 */ /* 0x000fe4000001ff00 */
[----:B------:R-:W-:Y:S02]  /*1570*/  CS2R R128, SRZ ;  /* 0x0000000000807805 */ /* 0x000fe4000001ff00 */
        /* <DEDUP_REMOVED lines=53> */
[----:B------:R-:W-:Y:S06]  /*18d0*/  @!P0 BRA `(.L_x_3410) ;  /* 0x0000001800248947 */ /* 0x000fec0003800000 */
[----:B------:R-:W-:Y:S01]  /*18e0*/  UISETP.GE.AND UP0, UPT, UR53, 0x1, UPT ;  /* 0x000000013500788c */ /* 0x000fe2000bf06270 */
[----:B------:R-:W-:-:S05]  /*18f0*/  PLOP3.LUT P0, PT, PT, PT, PT, 0x80, 0x0 ;  /* 0x000000000000781c */ /* 0x000fca0003f0f070 */
[----:B------:R-:W-:-:S13]  /*1900*/  PLOP3.LUT P1, PT, PT, PT, UP0, 0x80, 0x0 ;  /* 0x000000000000781c */ /* 0x000fda0003f2f008 */
        /* <DEDUP_REMOVED lines=15> */
.L_x_3412:
[----:B------:R-:W-:Y:S01]  /*1a00*/  ULEA UR21, UR39, UR40, 0x3 ;  /* 0x0000002827157291 */ /* 0x000fe2000f8e183f */
[----:B------:R-:W-:-:S05]  /*1a10*/  IMAD.U32 R4, RZ, RZ, UR38 ;  /* 0x00000026ff047e24 */ /* 0x000fca000f8e00ff */
[----:B------:R-:W-:-:S04]  /*1a20*/  SHF.L.U32 R4, R4, 0x1f, RZ ;  /* 0x0000001f04047819 */ /* 0x000fc800000006ff */
[----:B------:R-:W0:Y:S02]  /*1a30*/  SYNCS.PHASECHK.TRANS64.TRYWAIT P1, [UR21+0x28c50], R4 ;  /* 0x028c5004ff0075a7 */ /* 0x000e240008020155 */
[----:B0-----:R-:W-:Y:S05]  /*1a40*/  @!P1 BRA `(.L_x_3413) ;  /* 0x000000f400bc9947 */ /* 0x001fea0003800000 */
.L_x_3548:
[----:B------:R-:W-:Y:S01]  /*1a50*/  BAR.SYNC.DEFER_BLOCKING 0xe, 0x100 ;  /* 0x0384000000007b1d */ /* 0x000fe20000010000 */
[----:B------:R-:W-:Y:S01]  /*1a60*/  UIADD3 UR4, UR40, 0x26800, URZ ;  /* 0x0002680028047890 */ /* 0x000fe2000fffe03f */
[----:B0-----:R-:W-:Y:S01]  /*1a70*/  MOV R4, UR21 ;  /* 0x0000001500047c02 */ /* 0x001fe20008000f00 */
        /* <DEDUP_REMOVED lines=21> */
[----:B------:R-:W-:-:S06]  /*1bd0*/  UISETP.GE.AND UP0, UPT, UR53, 0x2, UPT ;  /* 0x000000023500788c */ /* 0x000fcc000bf06270 */
[----:B------:R-:W-:Y:S02]  /*1be0*/  PLOP3.LUT P1, PT, PT, PT, UP0, 0x80, 0x0 ;  /* 0x000000000000781c */ /* 0x000fe40003f2f008 */
        /* <DEDUP_REMOVED lines=19> */
[----:B------:R-:W-:-:S06]  /*1d20*/  UIADD3 UR53, UR53, -0x2, URZ ;  /* 0xfffffffe35357890 */ /* 0x000fcc000fffe03f */
[----:B0-----:R-:W-:-:S07]  /*1d30*/  IMAD.U32 R4, RZ, RZ, UR53 ;  /* 0x00000035ff047e24 */ /* 0x001fce000f8e00ff */
.L_x_3419:
[----:B------:R-:W-:Y:S01]  /*1d40*/  BAR.SYNC.DEFER_BLOCKING 0xe, 0x100 ;  /* 0x0384000000007b1d */ /* 0x000fe20000010000 */
[----:B-1----:R-:W-:Y:S01]  /*1d50*/  IMAD.U32 R5, RZ, RZ, UR39 ;  /* 0x00000027ff057e24 */ /* 0x002fe2000f8e00ff */
[----:B------:R-:W-:Y:S01]  /*1d60*/  UIADD3 UR39, UR39, 0x1, URZ ;  /* 0x0000000127277890 */ /* 0x000fe2000fffe03f */
[C---:B------:R-:W-:Y:S01]  /*1d70*/  ISETP.GT.AND P3, PT, R4.reuse, RZ, PT ;  /* 0x000000ff0400720c */ /* 0x040fe20003f64270 */
[----:B------:R-:W-:Y:S02]  /*1d80*/  VIADD R4, R4, 0xffffffff ;  /* 0xffffffff04047836 */ /* 0x000fe40000000000 */
[----:B------:R-:W-:Y:S01]  /*1d90*/  LEA R5, R5, R2, 0x6 ;  /* 0x0000000205057211 */ /* 0x000fe200078e30ff */
        /* <DEDUP_REMOVED lines=137> */
.L_x_3415:
[----:B------:R-:W-:Y:S01]  /*2630*/  ULEA UR21, UR39, UR40, 0x3 ;  /* 0x0000002827157291 */ /* 0x000fe2000f8e183f */
[----:B------:R-:W-:-:S05]  /*2640*/  IMAD.U32 R5, RZ, RZ, UR38 ;  /* 0x00000026ff057e24 */ /* 0x000fca000f8e00ff */
[----:B------:R-:W-:-:S04]  /*2650*/  SHF.L.U32 R5, R5, 0x1f, RZ ;  /* 0x0000001f05057819 */ /* 0x000fc800000006ff */
[----:B------:R0:W1:Y:S01]  /*2660*/  SYNCS.PHASECHK.TRANS64.TRYWAIT P1, [UR21+0x28c50], R5 ;  /* 0x028c5005ff0075a7 */ /* 0x0000620008020155 */
[----:B------:R-:W-:Y:S05]  /*2670*/  @!P0 BRA `(.L_x_3416) ;  /* 0x0000000000048947 */ /* 0x000fea0003800000 */
[----:B------:R-:W-:Y:S01]  /*2680*/  BPT.TRAP 0x1 ;  /* 0x000000040000795c */ /* 0x000fe20000300000 */
.L_x_3416:
[----:B-1----:R-:W-:Y:S05]  /*2690*/  @P1 BRA `(.L_x_3417) ;  /* 0x0000000000081947 */ /* 0x002fea0003800000 */
[----:B------:R-:W1:Y:S02]  /*26a0*/  SYNCS.PHASECHK.TRANS64.TRYWAIT P1, [UR21+0x28c50], R5 ;  /* 0x028c5005ff0075a7 */ /* 0x000e640008020155 */
[----:B-1----:R-:W-:Y:S05]  /*26b0*/  @!P1 BRA `(.L_x_3418) ;  /* 0x000000e800b89947 */ /* 0x002fea0003800000 */
.L_x_3417:
        /* <DEDUP_REMOVED lines=29> */
.L_x_3414:
[----:B------:R-:W-:Y:S01]  /*2890*/  BAR.SYNC.DEFER_BLOCKING 0xe, 0x100 ;  /* 0x0384000000007b1d */ /* 0x000fe20000010000 */
[----:B-1----:R-:W-:Y:S01]  /*28a0*/  IMAD.U32 R5, RZ, RZ, UR39 ;  /* 0x00000027ff057e24 */ /* 0x002fe2000f8e00ff */
        /* <DEDUP_REMOVED lines=140> */
.L_x_3410:
[----:B------:R-:W-:Y:S01]  /*3170*/  UISETP.GE.AND UP0, UPT, UR53, 0x1, UPT ;  /* 0x000000013500788c */ /* 0x000fe2000bf06270 */
[----:B------:R-:W-:-:S05]  /*3180*/  PLOP3.LUT P0, PT, PT, PT, PT, 0x80, 0x0 ;  /* 0x000000000000781c */ /* 0x000fca0003f0f070 */
[----:B------:R-:W-:-:S13]  /*3190*/  PLOP3.LUT P1, PT, PT, PT, UP0, 0x80, 0x0 ;  /* 0x000000000000781c */ /* 0x000fda0003f2f008 */
        /* <DEDUP_REMOVED lines=20> */
[----:B------:R-:W-:Y:S01]  /*32e0*/  MOV R5, UR5 ;  /* 0x0000000500057c02 */ /* 0x000fe20008000f00 */
        /* <DEDUP_REMOVED lines=10> */
.L_x_3420:
[----:B------:R-:W-:Y:S01]  /*3390*/  ULEA.HI UR4, UR37, UR37, URZ, 0x1 ;  /* 0x0000002525047291 */ /* 0x000fe2000f8f083f */
[----:B------:R-:W-:-:S03]  /*33a0*/  IMAD.U32 R3, RZ, RZ, UR41 ;  /* 0x00000029ff037e24 */ /* 0x000fc6000f8e00ff */
[----:B------:R-:W-:Y:S02]  /*33b0*/  ULOP3.LUT UR4, UR4, 0xfffffffe, URZ, 0xc0, !UPT ;  /* 0xfffffffe04047892 */ /* 0x000fe4000f8ec03f */
[----:B------:R-:W-:Y:S02]  /*33c0*/  ISETP.NE.AND P0, PT, R3, 0x3, PT ;  /* 0x000000030300780c */ /* 0x000fe40003f05270 */
[----:B------:R-:W-:-:S06]  /*33d0*/  UIADD3 UR4, UR37, -UR4, URZ ;  /* 0x8000000425047290 */ /* 0x000fcc000fffe03f */
[----:B------:R-:W-:-:S04]  /*33e0*/  MOV R0, UR4 ;  /* 0x0000000400007c02 */ /* 0x000fc80008000f00 */
[----:B------:R-:W-:-:S04]  /*33f0*/  SHF.L.U32 R0, R0, 0x1f, RZ ;  /* 0x0000001f00007819 */ /* 0x000fc800000006ff */
[----:B------:R-:W0:Y:S02]  /*3400*/  SYNCS.PHASECHK.TRANS64.TRYWAIT P1, [UR40+0x28c00], R0 ;  /* 0x028c0000ff0075a7 */ /* 0x000e240008020168 */
[----:B0-----:R-:W-:Y:S05]  /*3410*/  @!P1 BRA `(.L_x_3421) ;  /* 0x000000dc00789947 */ /* 0x001fea0003800000 */
.L_x_3549:
[----:B------:R-:W-:Y:S05]  /*3420*/  @!P0 BRA `(.L_x_3422) ;  /* 0x0000000000048947 */ /* 0x000fea0003800000 */
[----:B------:R-:W-:Y:S01]  /*3430*/  BPT.TRAP 0x1 ;  /* 0x000000040000795c */ /* 0x000fe20000300000 */
.L_x_3422:
[----:B------:R-:W-:Y:S02]  /*3440*/  IMAD.U32 R7, RZ, RZ, UR39 ;  /* 0x00000027ff077e24 */ /* 0x000fe4000f8e00ff */
[----:B------:R-:W-:-:S03]  /*3450*/  IMAD.U32 R8, RZ, RZ, UR38 ;  /* 0x00000026ff087e24 */ /* 0x000fc6000f8e00ff */
[----:B------:R-:W-:Y:S02]  /*3460*/  LEA R7, R7, UR40, 0x3 ;  /* 0x0000002807077c11 */ /* 0x000fe4000f8e18ff */
[----:B------:R-:W-:-:S04]  /*3470*/  SHF.L.U32 R8, R8, 0x1f, RZ ;  /* 0x0000001f08087819 */ /* 0x000fc800000006ff */
[----:B------:R1:W2:Y:S01]  /*3480*/  SYNCS.PHASECHK.TRANS64.TRYWAIT P1, [R7+URZ+0x28c30], R8 ;  /* 0x028c3008070075a7 */ /* 0x0002a2000802017f */
[----:B------:R-:W-:Y:S05]  /*3490*/  @!P0 BRA `(.L_x_3423) ;  /* 0x0000000000048947 */ /* 0x000fea0003800000 */
[----:B------:R-:W-:Y:S01]  /*34a0*/  BPT.TRAP 0x1 ;  /* 0x000000040000795c */ /* 0x000fe20000300000 */
.L_x_3423:
[----:B--2---:R-:W-:Y:S05]  /*34b0*/  @P1 BRA `(.L_x_3424) ;  /* 0x0000000000081947 */ /* 0x004fea0003800000 */
[----:B------:R-:W2:Y:S02]  /*34c0*/  SYNCS.PHASECHK.TRANS64.TRYWAIT P1, [R7+URZ+0x28c30], R8 ;  /* 0x028c3008070075a7 */ /* 0x000ea4000802017f */
[----:B--2---:R-:W-:Y:S05]  /*34d0*/  @!P1 BRA `(.L_x_3425) ;  /* 0x000000dc00609947 */ /* 0x004fea0003800000 */
.L_x_3424:
[----:B0-----:R-:W0:Y:S01]  /*34e0*/  S2R R0, SR_TID.X ;  /* 0x0000000000007919 */ /* 0x001e220000002100 */
[----:B------:R-:W-:-:S04]  /*34f0*/  UIADD3 UR4, UR40, 0x22400, URZ ;  /* 0x0002240028047890 */ /* 0x000fc8000fffe03f */
[----:B------:R-:W-:-:S04]  /*3500*/  USHF.R.U32.HI UR4, URZ, 0x4, UR4 ;  /* 0x000000043f047899 */ /* 0x000fc80008011604 */
[----:B------:R-:W-:Y:S01]  /*3510*/  ULOP3.LUT UR4, UR4, 0x3fff, URZ, 0xc0, !UPT ;  /* 0x00003fff04047892 */ /* 0x000fe2000f8ec03f */
[----:B0-----:R-:W-:-:S05]  /*3520*/  LOP3.LUT R3, R0, 0x7f, RZ, 0xc0, !PT ;  /* 0x0000007f00037812 */ /* 0x001fca00078ec0ff */
[----:B------:R-:W-:Y:S01]  /*3530*/  MOV R0, UR4 ;  /* 0x0000000400007c02 */ /* 0x000fe20008000f00 */
        /* <DEDUP_REMOVED lines=9> */
[----:B------:R-:W-:Y:S01]  /*35d0*/  IMAD.U32 R5, RZ, RZ, UR52 ;  /* 0x00000034ff057e24 */ /* 0x000fe2000f8e00ff */
[----:B------:R-:W-:Y:S01]  /*35e0*/  UMOV UR7, 0x40000040 ;  /* 0x4000004000077882 */ /* 0x000fe20000000000 */
[----:B------:R-:W-:Y:S01]  /*35f0*/  UMOV UR5, 0x40000040 ;  /* 0x4000004000057882 */ /* 0x000fe20000000000 */
[----:B------:R-:W-:Y:S01]  /*3600*/  ULOP3.LUT UR4, UR4, 0x3fff, URZ, 0xc0, !UPT ;  /* 0x00003fff04047892 */ /* 0x000fe2000f8ec03f */
[----:B------:R-:W-:Y:S01]  /*3610*/  IMAD R5, R5, 0x40, R2 ;  /* 0x0000004005057824 */ /* 0x000fe200078e0202 */
[----:B------:R-:W-:Y:S01]  /*3620*/  UMOV UR11, 0x40000040 ;  /* 0x40000040000b7882 */ /* 0x000fe20000000000 */
[----:B------:R-:W-:Y:S01]  /*3630*/  UMOV UR9, 0x40000040 ;  /* 0x4000004000097882 */ /* 0x000fe20000000000 */
[----:B------:R-:W-:-:S02]  /*3640*/  ULEA UR18, UR39, UR18, 0x9 ;  /* 0x0000001227127291 */ /* 0x000fc4000f8e483f */
[----:B------:R-:W-:Y:S02]  /*3650*/  ULOP3.LUT UR16, UR4, 0x10000, URZ, 0xfc, !UPT ;  /* 0x0001000004107892 */ /* 0x000fe4000f8efc3f */
[----:B------:R-:W-:Y:S02]  /*3660*/  UIADD3 UR6, UR18, 0x2, URZ ;  /* 0x0000000212067890 */ /* 0x000fe4000fffe03f */
[----:B------:R-:W-:Y:S02]  /*3670*/  UIADD3 UR4, UR16, 0x2, URZ ;  /* 0x0000000210047890 */ /* 0x000fe4000fffe03f */
[----:B------:R-:W-:Y:S02]  /*3680*/  UIADD3 UR10, UR18, 0x4, URZ ;  /* 0x00000004120a7890 */ /* 0x000fe4000fffe03f */
[----:B------:R-:W-:Y:S02]  /*3690*/  UIADD3 UR8, UR16, 0x4, URZ ;  /* 0x0000000410087890 */ /* 0x000fe4000fffe03f */
[----:B------:R-:W-:Y:S01]  /*36a0*/  HGMMA.64x64x16.F32.BF16 R24, gdesc[UR16], RZ, !UPT, gsb0 ;  /* 0x00e00000101879f0 */ /* 0x000fe2000c0018ff */
[----:B------:R-:W-:-:S02]  /*36b0*/  UIADD3 UR14, UR18, 0x6, URZ ;  /* 0x00000006120e7890 */ /* 0x000fc4000fffe03f */
[----:B------:R-:W-:Y:S01]  /*36c0*/  UIADD3 UR12, UR16, 0x6, URZ ;  /* 0x00000006100c7890 */ /* 0x000fe2000fffe03f */
[----:B------:R-:W-:Y:S01]  /*36d0*/  UMOV UR15, 0x40000040 ;  /* 0x40000040000f7882 */ /* 0x000fe20000000000 */
[----:B------:R-:W-:Y:S01]  /*36e0*/  UMOV UR13, 0x40000040 ;  /* 0x40000040000d7882 */ /* 0x000fe20000000000 */
[----:B------:R-:W-:Y:S02]  /*36f0*/  WARPGROUP.DEPBAR.LE gsb0, 0x0 ;  /* 0x00008000000079c5 */ /* 0x000fe40000010000 */
[----:B------:R-:W-:-:S06]  /*3700*/  WARPGROUP.ARRIVE ;  /* 0x00000000000079c5 */ /* 0x000fcc0000000000 */
[----:B------:R-:W-:Y:S01]  /*3710*/  HGMMA.64x64x16.F32.BF16 R24, gdesc[UR4], R24, gsb0 ;  /* 0x00e00000041879f0 */ /* 0x000fe20008001818 */
[----:B------:R-:W-:Y:S02]  /*3720*/  UMOV UR6, 0x40 ;  /* 0x0000004000067882 */ /* 0x000fe40000000000 */
[----:B------:R-:W-:-:S04]  /*3730*/  UIMAD UR6, UR53, -0x40, UR6 ;  /* 0xffffffc0350678a4 */ /* 0x000fc8000f8e0206 */
[----:B------:R-:W-:Y:S02]  /*3740*/  UIADD3 UR7, UR50, 0x1, UR6 ;  /* 0x0000000132077890 */ /* 0x000fe4000fffe006 */
[----:B------:R-:W-:-:S04]  /*3750*/  MOV R3, UR6 ;  /* 0x0000000600037c02 */ /* 0x000fc80008000f00 */
[----:B------:R-:W-:Y:S01]  /*3760*/  IMAD.U32 R9, RZ, RZ, UR7 ;  /* 0x00000007ff097e24 */ /* 0x000fe2000f8e00ff */
[----:B------:R-:W-:-:S04]  /*3770*/  IADD3 R3, -R16, UR50, R3 ;  /* 0x0000003210037c10 */ /* 0x000fc8000fffe103 */
[----:B------:R-:W-:-:S04]  /*3780*/  IADD3 R4, R9, -UR51, -R16 ;  /* 0x8000003309047c10 */ /* 0x000fc8000fffe810 */
[----:B------:R-:W-:-:S04]  /*3790*/  IADD3 R6, R4, 0x8, R5 ;  /* 0x0000000804067810 */ /* 0x000fc80007ffe005 */
[----:B------:R-:W-:Y:S02]  /*37a0*/  VIMNMX R6, R3, R6, PT ;  /* 0x0000000603067248 */ /* 0x000fe40003fe0100 */
[----:B------:R-:W-:Y:S02]  /*37b0*/  VIADDMNMX R3, R5, R4, R3, PT ;  /* 0x0000000405037246 */ /* 0x000fe40003800103 */
[C---:B------:R-:W-:Y:S02]  /*37c0*/  ISETP.GT.AND P2, PT, R6.reuse, RZ, PT ;  /* 0x000000ff0600720c */ /* 0x040fe40003f44270 */
[C---:B------:R-:W-:Y:S02]  /*37d0*/  ISETP.GT.AND P3, PT, R6.reuse, 0x1, PT ;  /* 0x000000010600780c */ /* 0x040fe40003f64270 */
[----:B------:R-:W-:Y:S02]  /*37e0*/  ISETP.GT.AND P4, PT, R6, 0x8, PT ;  /* 0x000000080600780c */ /* 0x000fe40003f84270 */
[----:B------:R-:W-:Y:S01]  /*37f0*/  ISETP.GT.AND P5, PT, R3, 0x28, PT ;  /* 0x000000280300780c */ /* 0x000fe20003fa4270 */
[----:B------:R-:W-:-:S02]  /*3800*/  WARPGROUP.DEPBAR.LE gsb0, 0x0 ;  /* 0x00008000000079c5 */ /* 0x000fc40000010000 */
[----:B------:R-:W-:-:S06]  /*3810*/  WARPGROUP.ARRIVE ;  /* 0x00000000000079c5 */ /* 0x000fcc0000000000 */
[----:B------:R-:W-:Y:S01]  /*3820*/  HGMMA.64x64x16.F32.BF16 R24, gdesc[UR8], R24, gsb0 ;  /* 0x00e00000081879f0 */ /* 0x000fe20008001818 */
[----:B------:R-:W-:Y:S02]  /*3830*/  ULDC UR10, c[0x0][0x9d8] ;  /* 0x00027600000a7ab9 */ /* 0x000fe40000000800 */
        /* <DEDUP_REMOVED lines=29> */
[----:B------:R-:W-:Y:S01]  /*3a10*/  ISETP.GT.AND P2, PT, R6, 0x9, PT ;  /* 0x000000090600780c */ /* 0x000fe20003f44270 */
[----:B------:R-:W-:Y:S01]  /*3a20*/  FMUL.FTZ R33, R33, UR10 ;  /* 0x0000000a21217c20 */ /* 0x000fe20008410000 */
[----:B------:R-:W-:Y:S01]  /*3a30*/  FMUL.FTZ R36, R36, UR10 ;  /* 0x0000000a24247c20 */ /* 0x000fe20008410000 */
[----:B------:R-:W-:Y:S01]  /*3a40*/  FMUL.FTZ R37, R37, UR10 ;  /* 0x0000000a25257c20 */ /* 0x000fe20008410000 */
[----:B------:R-:W-:Y:S01]  /*3a50*/  FMUL.FTZ R40, R40, UR10 ;  /* 0x0000000a28287c20 */ /* 0x000fe20008410000 */
[----:B------:R-:W0:Y:S01]  /*3a60*/  MUFU.TANH R31, R31 ;  /* 0x0000001f001f7308 */ /* 0x000e220000002400 */
[----:B---3--:R-:W-:Y:S01]  /*3a70*/  FSEL R27, R27, -INF , P3 ;  /* 0xff8000001b1b7808 */ /* 0x008fe20001800000 */
[----:B------:R-:W-:Y:S01]  /*3a80*/  FMUL.FTZ R41, R41, UR10 ;  /* 0x0000000a29297c20 */ /* 0x000fe20008410000 */
[----:B------:R-:W-:Y:S01]  /*3a90*/  ISETP.GT.AND P3, PT, R6, 0x10, PT ;  /* 0x000000100600780c */ /* 0x000fe20003f64270 */
[----:B------:R-:W-:Y:S01]  /*3aa0*/  FMUL.FTZ R44, R44, UR10 ;  /* 0x0000000a2c2c7c20 */ /* 0x000fe20008410000 */
[----:B------:R-:W-:Y:S01]  /*3ab0*/  FMNMX.FTZ R9, R26, R27, !PT ;  /* 0x0000001b1a097209 */ /* 0x000fe20007810000 */
[----:B------:R-:W-:Y:S01]  /*3ac0*/  FMUL.FTZ R45, R45, UR10 ;  /* 0x0000000a2d2d7c20 */ /* 0x000fe20008410000 */
[----:B------:R-:W-:Y:S01]  /*3ad0*/  FMUL.FTZ R48, R48, UR10 ;  /* 0x0000000a30307c20 */ /* 0x000fe20008410000 */
[----:B------:R-:W3:Y:S01]  /*3ae0*/  MUFU.TANH R34, R34 ;  /* 0x0000002200227308 */ /* 0x000ee20000002400 */
[----:B----4-:R-:W-:Y:S01]  /*3af0*/  FSEL R30, R30, -INF , P4 ;  /* 0xff8000001e1e7808 */ /* 0x010fe20002000000 */
[----:B------:R-:W-:Y:S01]  /*3b00*/  FMUL.FTZ R49, R49, UR10 ;  /* 0x0000000a31317c20 */ /* 0x000fe20008410000 */
[----:B------:R-:W-:Y:S01]  /*3b10*/  ISETP.GT.AND P4, PT, R3, 0x8, PT ;  /* 0x000000080300780c */ /* 0x000fe20003f84270 */
[----:B------:R-:W-:Y:S01]  /*3b20*/  FMUL.FTZ R52, R52, UR10 ;  /* 0x0000000a34347c20 */ /* 0x000fe20008410000 */
[----:B------:R-:W-:Y:S01]  /*3b30*/  FMNMX.FTZ R10, R30, R9, !PT ;  /* 0x000000091e0a7209 */ /* 0x000fe20007810000 */
[----:B------:R-:W-:Y:S01]  /*3b40*/  FMUL.FTZ R53, R53, UR10 ;  /* 0x0000000a35357c20 */ /* 0x000fe20008410000 */
[----:B------:R-:W-:Y:S01]  /*3b50*/  ULDC UR10, c[0x0][0x988] ;  /* 0x00026200000a7ab9 */ /* 0x000fe20000000800 */
[----:B------:R-:W4:Y:S01]  /*3b60*/  MUFU.TANH R35, R35 ;  /* 0x0000002300237308 */ /* 0x000f220000002400 */
[----:B0-----:R-:W-:-:S02]  /*3b70*/  FSEL R31, R31, -INF , P2 ;  /* 0xff8000001f1f7808 */ /* 0x001fc40001000000 */
[----:B------:R-:W-:Y:S02]  /*3b80*/  ISETP.GT.AND P2, PT, R6, 0x11, PT ;  /* 0x000000110600780c */ /* 0x000fe40003f44270 */
[----:B------:R-:W-:-:S03]  /*3b90*/  FMNMX.FTZ R9, R31, R10, !PT ;  /* 0x0000000a1f097209 */ /* 0x000fc60007810000 */
[----:B------:R-:W0:Y:S01]  /*3ba0*/  MUFU.TANH R38, R38 ;  /* 0x0000002600267308 */ /* 0x000e220000002400 */
[----:B---3--:R-:W-:Y:S02]  /*3bb0*/  FSEL R34, R34, -INF , P3 ;  /* 0xff80000022227808 */ /* 0x008fe40001800000 */
[----:B------:R-:W-:Y:S02]  /*3bc0*/  ISETP.GT.AND P3, PT, R6, 0x18, PT ;  /* 0x000000180600780c */ /* 0x000fe40003f64270 */
[----:B------:R-:W-:-:S03]  /*3bd0*/  FMNMX.FTZ R10, R34, R9, !PT ;  /* 0x00000009220a7209 */ /* 0x000fc60007810000 */
[----:B------:R-:W3:Y:S01]  /*3be0*/  MUFU.TANH R39, R39 ;  /* 0x0000002700277308 */ /* 0x000ee20000002400 */
[----:B----4-:R-:W-:Y:S02]  /*3bf0*/  FSEL R35, R35, -INF , P2 ;  /* 0xff80000023237808 */ /* 0x010fe40001000000 */
[----:B------:R-:W-:Y:S02]  /*3c00*/  ISETP.GT.AND P2, PT, R6, 0x19, PT ;  /* 0x000000190600780c */ /* 0x000fe40003f44270 */
[----:B------:R-:W-:-:S03]  /*3c10*/  FMNMX.FTZ R9, R35, R10, !PT ;  /* 0x0000000a23097209 */ /* 0x000fc60007810000 */
[----:B------:R-:W4:Y:S01]  /*3c20*/  MUFU.TANH R42, R42 ;  /* 0x0000002a002a7308 */ /* 0x000f220000002400 */
[----:B0-----:R-:W-:Y:S02]  /*3c30*/  FSEL R38, R38, -INF , P3 ;  /* 0xff80000026267808 */ /* 0x001fe40001800000 */
        /* <DEDUP_REMOVED lines=36> */
[----:B------:R-:W-:Y:S02]  /*3e80*/  ISETP.GT.AND P2, PT, R3, RZ, PT ;  /* 0x000000ff0300720c */ /* 0x000fe40003f44270 */
[----:B------:R-:W-:-:S03]  /*3e90*/  FMNMX.FTZ R6, R55, R6, !PT ;  /* 0x0000000637067209 */ /* 0x000fc60007810000 */
[----:B------:R-:W0:Y:S01]  /*3ea0*/  MUFU.TANH R28, R28 ;  /* 0x0000001c001c7308 */ /* 0x000e220000002400 */
[----:B---3--:R-:W-:Y:S01]  /*3eb0*/  FSEL R24, R24, -INF , P2 ;  /* 0xff80000018187808 */ /* 0x008fe20001000000 */
[----:B------:R-:W3:Y:S01]  /*3ec0*/  SHFL.BFLY PT, R9, R6, 0x2, 0x1f ;  /* 0x0c401f0006097f89 */ /* 0x000ee200000e0000 */
[----:B------:R-:W-:-:S05]  /*3ed0*/  ISETP.GT.AND P2, PT, R3, 0x9, PT ;  /* 0x000000090300780c */ /* 0x000fca0003f44270 */
[----:B------:R-:W5:Y:S01]  /*3ee0*/  MUFU.TANH R29, R29 ;  /* 0x0000001d001d7308 */ /* 0x000f620000002400 */
[----:B----4-:R-:W-:Y:S02]  /*3ef0*/  FSEL R25, R25, -INF , P3 ;  /* 0xff80000019197808 */ /* 0x010fe40001800000 */
[----:B------:R-:W-:Y:S02]  /*3f00*/  ISETP.GT.AND P3, PT, R3, 0x10, PT ;  /* 0x000000100300780c */ /* 0x000fe40003f64270 */
[----:B------:R-:W-:-:S03]  /*3f10*/  FMNMX.FTZ R5, R24, R25, !PT ;  /* 0x0000001918057209 */ /* 0x000fc60007810000 */
[----:B------:R-:W4:Y:S01]  /*3f20*/  MUFU.TANH R32, R32 ;  /* 0x0000002000207308 */ /* 0x000f220000002400 */
[----:B0-----:R-:W-:Y:S02]  /*3f30*/  FSEL R28, R28, -INF , P4 ;  /* 0xff8000001c1c7808 */ /* 0x001fe40002000000 */
[----:B------:R-:W-:-:S05]  /*3f40*/  ISETP.GT.AND P4, PT, R3, 0x19, PT ;  /* 0x000000190300780c */ /* 0x000fca0003f84270 */
[----:B------:R-:W0:Y:S01]  /*3f50*/  MUFU.TANH R33, R33 ;  /* 0x0000002100217308 */ /* 0x000e220000002400 */
[----:B-----5:R-:W-:Y:S02]  /*3f60*/  FSEL R29, R29, -INF , P2 ;  /* 0xff8000001d1d7808 */ /* 0x020fe40001000000 */
[----:B---3--:R-:W-:Y:S02]  /*3f70*/  FMNMX.FTZ R9, R6, R9, !PT ;  /* 0x0000000906097209 */ /* 0x008fe40007810000 */
[----:B------:R-:W-:-:S03]  /*3f80*/  ISETP.GT.AND P2, PT, R3, 0x11, PT ;  /* 0x000000110300780c */ /* 0x000fc60003f44270 */
[----:B------:R-:W3:Y:S01]  /*3f90*/  SHFL.BFLY PT, R6, R9, 0x1, 0x1f ;  /* 0x0c201f0009067f89 */ /* 0x000ee200000e0000 */
[----:B------:R-:W5:Y:S01]  /*3fa0*/  MUFU.TANH R36, R36 ;  /* 0x0000002400247308 */ /* 0x000f620000002400 */
[----:B----4-:R-:W-:Y:S02]  /*3fb0*/  FSEL R32, R32, -INF , P3 ;  /* 0xff80000020207808 */ /* 0x010fe40001800000 */
[----:B------:R-:W-:-:S05]  /*3fc0*/  ISETP.GT.AND P3, PT, R3, 0x18, PT ;  /* 0x000000180300780c */ /* 0x000fca0003f64270 */
[----:B------:R-:W4:Y:S01]  /*3fd0*/  MUFU.TANH R37, R37 ;  /* 0x0000002500257308 */ /* 0x000f220000002400 */
[----:B0-----:R-:W-:Y:S02]  /*3fe0*/  FSEL R33, R33, -INF , P2 ;  /* 0xff80000021217808 */ /* 0x001fe40001000000 */
[----:B------:R-:W-:-:S05]  /*3ff0*/  ISETP.GT.AND P2, PT, R3, 0x20, PT ;  /* 0x000000200300780c */ /* 0x000fca0003f44270 */
[----:B------:R-:W0:Y:S01]  /*4000*/  MUFU.TANH R40, R40 ;  /* 0x0000002800287308 */ /* 0x000e220000002400 */
[----:B-----5:R-:W-:Y:S02]  /*4010*/  FSEL R36, R36, -INF , P3 ;  /* 0xff80000024247808 */ /* 0x020fe40001800000 */
[----:B------:R-:W-:Y:S02]  /*4020*/  ISETP.GT.AND P3, PT, R3, 0x21, PT ;  /* 0x000000210300780c */ /* 0x000fe40003f64270 */
[----:B---3--:R-:W-:-:S03]  /*4030*/  FMNMX.FTZ R4, R9, R6, !PT ;  /* 0x0000000609047209 */ /* 0x008fc60007810000 */
[----:B------:R-:W3:Y:S01]  /*4040*/  MUFU.TANH R41, R41 ;  /* 0x0000002900297308 */ /* 0x000ee20000002400 */
[----:B------:R-:W-:Y:S02]  /*4050*/  FMNMX.FTZ R6, R28, R5, !PT ;  /* 0x000000051c067209 */ /* 0x000fe40007810000 */
[----:B----4-:R-:W-:Y:S01]  /*4060*/  FSEL R37, R37, -INF , P4 ;  /* 0xff80000025257808 */ /* 0x010fe20002000000 */
[----:B------:R-:W-:Y:S01]  /*4070*/  FMUL.FTZ R9, R4, UR10 ;  /* 0x0000000a04097c20 */ /* 0x000fe20008410000 */
[----:B------:R-:W-:Y:S02]  /*4080*/  FMNMX.FTZ R5, R29, R6, !PT ;  /* 0x000000061d057209 */ /* 0x000fe40007810000 */
[----:B------:R-:W-:Y:S01]  /*4090*/  ISETP.GT.AND P4, PT, R3, 0x29, PT ;  /* 0x000000290300780c */ /* 0x000fe20003f84270 */
[----:B------:R-:W4:Y:S01]  /*40a0*/  MUFU.TANH R44, R44 ;  /* 0x0000002c002c7308 */ /* 0x000f220000002400 */
[----:B------:R-:W-:Y:S02]  /*40b0*/  FMNMX.FTZ R6, R32, R5, !PT ;  /* 0x0000000520067209 */ /* 0x000fe40007810000 */
[----:B0-----:R-:W-:-:S02]  /*40c0*/  FSEL R40, R40, -INF , P2 ;  /* 0xff80000028287808 */ /* 0x001fc40001000000 */
[----:B------:R-:W-:Y:S02]  /*40d0*/  FMNMX.FTZ R5, R33, R6, !PT ;  /* 0x0000000621057209 */ /* 0x000fe40007810000 */
[----:B------:R-:W-:Y:S01]  /*40e0*/  ISETP.GT.AND P2, PT, R3, 0x30, PT ;  /* 0x000000300300780c */ /* 0x000fe20003f44270 */
[----:B------:R-:W0:Y:S01]  /*40f0*/  MUFU.TANH R45, R45 ;  /* 0x0000002d002d7308 */ /* 0x000e220000002400 */
[----:B------:R-:W-:Y:S02]  /*4100*/  FMNMX.FTZ R6, R36, R5, !PT ;  /* 0x0000000524067209 */ /* 0x000fe40007810000 */
[----:B---3--:R-:W-:Y:S02]  /*4110*/  FSEL R41, R41, -INF , P3 ;  /* 0xff80000029297808 */ /* 0x008fe40001800000 */
[----:B------:R-:W-:Y:S02]  /*4120*/  FMNMX.FTZ R5, R37, R6, !PT ;  /* 0x0000000625057209 */ /* 0x000fe40007810000 */
[----:B------:R-:W-:Y:S01]  /*4130*/  FSETP.NEU.FTZ.AND P3, PT, R4, -INF , PT ;  /* 0xff8000000400780b */ /* 0x000fe20003f7d000 */
[----:B------:R-:W3:Y:S01]  /*4140*/  MUFU.TANH R48, R48 ;  /* 0x0000003000307308 */ /* 0x000ee20000002400 */
[----:B------:R-:W-:-:S02]  /*4150*/  FMNMX.FTZ R6, R40, R5, !PT ;  /* 0x0000000528067209 */ /* 0x000fc40007810000 */
[----:B----4-:R-:W-:Y:S02]  /*4160*/  FSEL R44, R44, -INF , P5 ;  /* 0xff8000002c2c7808 */ /* 0x010fe40002800000 */
[----:B------:R-:W-:Y:S02]  /*4170*/  FMNMX.FTZ R5, R41, R6, !PT ;  /* 0x0000000629057209 */ /* 0x000fe40007810000 */
[----:B------:R-:W-:Y:S01]  /*4180*/  FSEL R9, R9, RZ, P3 ;  /* 0x000000ff09097208 */ /* 0x000fe20001800000 */
[----:B------:R-:W4:Y:S01]  /*4190*/  MUFU.TANH R49, R49 ;  /* 0x0000003100317308 */ /* 0x000f220000002400 */
[----:B0-----:R-:W-:Y:S02]  /*41a0*/  FSEL R45, R45, -INF , P4 ;  /* 0xff8000002d2d7808 */ /* 0x001fe40002000000 */
[----:B------:R-:W-:Y:S01]  /*41b0*/  FMNMX.FTZ R6, R44, R5, !PT ;  /* 0x000000052c067209 */ /* 0x000fe20007810000 */
[--C-:B------:R-:W-:Y:S01]  /*41c0*/  FFMA.FTZ R26, R26, UR10, -R9.reuse ;  /* 0x0000000a1a1a7c23 */ /* 0x100fe20008010809 */
[----:B------:R-:W-:Y:S01]  /*41d0*/  ISETP.GT.AND P3, PT, R3, 0x31, PT ;  /* 0x000000310300780c */ /* 0x000fe20003f64270 */
[--C-:B------:R-:W-:Y:S01]  /*41e0*/  FFMA.FTZ R27, R27, UR10, -R9.reuse ;  /* 0x0000000a1b1b7c23 */ /* 0x100fe20008010809 */
[----:B------:R-:W-:Y:S01]  /*41f0*/  FMNMX.FTZ R5, R45, R6, !PT ;  /* 0x000000062d057209 */ /* 0x000fe20007810000 */
[----:B------:R-:W0:Y:S01]  /*4200*/  MUFU.TANH R52, R52 ;  /* 0x0000003400347308 */ /* 0x000e220000002400 */
[----:B---3--:R-:W-:Y:S01]  /*4210*/  FSEL R48, R48, -INF , P2 ;  /* 0xff80000030307808 */ /* 0x008fe20001000000 */
[--C-:B------:R-:W-:Y:S01]  /*4220*/  FFMA.FTZ R30, R30, UR10, -R9.reuse ;  /* 0x0000000a1e1e7c23 */ /* 0x100fe20008010809 */
[----:B------:R-:W-:Y:S01]  /*4230*/  ISETP.GT.AND P2, PT, R3, 0x38, PT ;  /* 0x000000380300780c */ /* 0x000fe20003f44270 */
[--C-:B------:R-:W-:Y:S01]  /*4240*/  FFMA.FTZ R31, R31, UR10, -R9.reuse ;  /* 0x0000000a1f1f7c23 */ /* 0x100fe20008010809 */
[----:B------:R-:W-:Y:S01]  /*4250*/  FMNMX.FTZ R6, R48, R5, !PT ;  /* 0x0000000530067209 */ /* 0x000fe20007810000 */
[--C-:B------:R-:W-:Y:S01]  /*4260*/  FFMA.FTZ R34, R34, UR10, -R9.reuse ;  /* 0x0000000a22227c23 */ /* 0x100fe20008010809 */
[--C-:B------:R-:W-:Y:S01]  /*4270*/  FFMA.FTZ R35, R35, UR10, -R9.reuse ;  /* 0x0000000a23237c23 */ /* 0x100fe20008010809 */
[----:B------:R-:W3:Y:S01]  /*4280*/  MUFU.TANH R53, R53 ;  /* 0x0000003500357308 */ /* 0x000ee20000002400 */
        /* <DEDUP_REMOVED lines=8> */
[----:B0-----:R-:W-:Y:S01]  /*4310*/  FSEL R52, R52, -INF , P2 ;  /* 0xff80000034347808 */ /* 0x001fe20001000000 */
[--C-:B------:R-:W-:Y:S01]  /*4320*/  FFMA.FTZ R46, R46, UR10, -R9.reuse ;  /* 0x0000000a2e2e7c23 */ /* 0x100fe20008010809 */
[--C-:B------:R-:W-:Y:S01]  /*4330*/  FFMA.FTZ R47, R47, UR10, -R9.reuse ;  /* 0x0000000a2f2f7c23 */ /* 0x100fe20008010809 */
[--C-:B------:R-:W-:Y:S01]  /*4340*/  FFMA.FTZ R50, R50, UR10, -R9.reuse ;  /* 0x0000000a32327c23 */ /* 0x100fe20008010809 */
[----:B------:R-:W-:Y:S01]  /*4350*/  FMNMX.FTZ R6, R52, R3, !PT ;  /* 0x0000000334067209 */ /* 0x000fe20007810000 */
[--C-:B------:R-:W-:Y:S01]  /*4360*/  FFMA.FTZ R51, R51, UR10, -R9.reuse ;  /* 0x0000000a33337c23 */ /* 0x100fe20008010809 */
[--C-:B------:R-:W-:Y:S01]  /*4370*/  FFMA.FTZ R54, R54, UR10, -R9.reuse ;  /* 0x0000000a36367c23 */ /* 0x100fe20008010809 */
[----:B------:R-:W0:Y:S01]  /*4380*/  MUFU.EX2 R27, R27 ;  /* 0x0000001b001b7308 */ /* 0x000e220000000800 */
[----:B---3--:R-:W-:Y:S01]  /*4390*/  FSEL R53, R53, -INF , P3 ;  /* 0xff80000035357808 */ /* 0x008fe20001800000 */
[----:B------:R-:W-:-:S03]  /*43a0*/  FFMA.FTZ R9, R55, UR10, -R9 ;  /* 0x0000000a37097c23 */ /* 0x000fc60008010809 */
[----:B------:R-:W-:-:S03]  /*43b0*/  FMNMX.FTZ R6, R53, R6, !PT ;  /* 0x0000000635067209 */ /* 0x000fc60007810000 */
[----:B------:R-:W-:Y:S02]  /*43c0*/  MUFU.EX2 R30, R30 ;  /* 0x0000001e001e7308 */ /* 0x000fe40000000800 */
[----:B------:R-:W3:Y:S06]  /*43d0*/  SHFL.BFLY PT, R3, R6, 0x2, 0x1f ;  /* 0x0c401f0006037f89 */ /* 0x000eec00000e0000 */
[----:B------:R-:W4:Y:S01]  /*43e0*/  MUFU.EX2 R31, R31 ;  /* 0x0000001f001f7308 */ /* 0x000f220000000800 */
[----:B0-----:R-:W-:-:S07]  /*43f0*/  F2FP.BF16.F32.PACK_AB R153, R27, R26 ;  /* 0x0000001a1b99723e */ /* 0x001fce00000010ff */
[----:B------:R-:W-:Y:S08]  /*4400*/  MUFU.EX2 R34, R34 ;  /* 0x0000002200227308 */ /* 0x000ff00000000800 */
[----:B------:R-:W0:Y:S01]  /*4410*/  MUFU.EX2 R35, R35 ;  /* 0x0000002300237308 */ /* 0x000e220000000800 */
[----:B----4-:R-:W-:Y:S02]  /*4420*/  F2FP.BF16.F32.PACK_AB R155, R31, R30 ;  /* 0x0000001e1f9b723e */ /* 0x010fe400000010ff */
[----:B---3--:R-:W-:-:S05]  /*4430*/  FMNMX.FTZ R3, R6, R3, !PT ;  /* 0x0000000306037209 */ /* 0x008fca0007810000 */
[----:B------:R-:W3:Y:S01]  /*4440*/  SHFL.BFLY PT, R6, R3, 0x1, 0x1f ;  /* 0x0c201f0003067f89 */ /* 0x000ee200000e0000 */
[----:B------:R-:W-:Y:S08]  /*4450*/  MUFU.EX2 R38, R38 ;  /* 0x0000002600267308 */ /* 0x000ff00000000800 */
[----:B------:R-:W4:Y:S01]  /*4460*/  MUFU.EX2 R39, R39 ;  /* 0x0000002700277308 */ /* 0x000f220000000800 */
[----:B0-----:R-:W-:-:S07]  /*4470*/  F2FP.BF16.F32.PACK_AB R157, R35, R34 ;  /* 0x00000022239d723e */ /* 0x001fce00000010ff */
[----:B------:R-:W-:Y:S01]  /*4480*/  MUFU.EX2 R42, R42 ;  /* 0x0000002a002a7308 */ /* 0x000fe20000000800 */
[----:B---3--:R-:W-:-:S07]  /*4490*/  FMNMX.FTZ R5, R3, R6, !PT ;  /* 0x0000000603057209 */ /* 0x008fce0007810000 */
[----:B------:R-:W0:Y:S01]  /*44a0*/  MUFU.EX2 R43, R43 ;  /* 0x0000002b002b7308 */ /* 0x000e220000000800 */
        /* <DEDUP_REMOVED lines=15> */
[----:B------:R-:W-:Y:S02]  /*45a0*/  @!P1 VIADD R3, R7, 0x28c40 ;  /* 0x00028c4007039836 */ /* 0x000fe40000000000 */
[--C-:B------:R-:W-:Y:S01]  /*45b0*/  FFMA.FTZ R37, R37, UR10, -R6.reuse ;  /* 0x0000000a25257c23 */ /* 0x100fe20008010806 */
[----:B------:R-:W-:Y:S01]  /*45c0*/  FFMA.FTZ R40, R40, UR10, -R6 ;  /* 0x0000000a28287c23 */ /* 0x000fe20008010806 */
[----:B------:R-:W-:Y:S01]  /*45d0*/  FADD.FTZ R13, R31, R10 ;  /* 0x0000000a1f0d7221 */ /* 0x000fe20000010000 */
[--C-:B------:R-:W-:Y:S01]  /*45e0*/  FFMA.FTZ R41, R41, UR10, -R6.reuse ;  /* 0x0000000a29297c23 */ /* 0x100fe20008010806 */
[----:B------:R-:W3:Y:S01]  /*45f0*/  MUFU.EX2 R25, R25 ;  /* 0x0000001900197308 */ /* 0x000ee20000000800 */
[----:B------:R-:W-:Y:S01]  /*4600*/  @!P1 PRMT R3, RZ, 0x654, R3 ;  /* 0x00000654ff039816 */ /* 0x000fe20000000003 */
[----:B------:R-:W-:Y:S01]  /*4610*/  FADD.FTZ R12, R34, R13 ;  /* 0x0000000d220c7221 */ /* 0x000fe20000010000 */
[--C-:B------:R-:W-:Y:S01]  /*4620*/  FFMA.FTZ R44, R44, UR10, -R6.reuse ;  /* 0x0000000a2c2c7c23 */ /* 0x100fe20008010806 */
[--C-:B------:R-:W-:Y:S01]  /*4630*/  FFMA.FTZ R45, R45, UR10, -R6.reuse ;  /* 0x0000000a2d2d7c23 */ /* 0x100fe20008010806 */
[----:B------:R4:W-:Y:S01]  /*4640*/  @!P1 SYNCS.ARRIVE.TRANS64.RED.A1T0 RZ, [R3+URZ], RZ ;  /* 0x000000ff03ff99a7 */ /* 0x0009e2000810043f */
[--C-:B------:R-:W-:Y:S01]  /*4650*/  FFMA.FTZ R48, R48, UR10, -R6.reuse ;  /* 0x0000000a30307c23 */ /* 0x100fe20008010806 */
[--C-:B------:R-:W-:Y:S01]  /*4660*/  FFMA.FTZ R49, R49, UR10, -R6.reuse ;  /* 0x0000000a31317c23 */ /* 0x100fe20008010806 */
[----:B------:R-:W5:Y:S01]  /*4670*/  MUFU.EX2 R28, R28 ;  /* 0x0000001c001c7308 */ /* 0x000f620000000800 */
[--C-:B------:R-:W-:Y:S01]  /*4680*/  FFMA.FTZ R52, R52, UR10, -R6.reuse ;  /* 0x0000000a34347c23 */ /* 0x100fe20008010806 */
[----:B------:R-:W-:Y:S01]  /*4690*/  FFMA.FTZ R6, R53, UR10, -R6 ;  /* 0x0000000a35067c23 */ /* 0x000fe20008010806 */
[----:B0-----:R-:W-:-:S05]  /*46a0*/  F2FP.BF16.F32.PACK_AB R161, R43, R42 ;  /* 0x0000002a2ba1723e */ /* 0x001fca00000010ff */
        /* <DEDUP_REMOVED lines=30> */
[----:B------:R-:W-:Y:S01]  /*4890*/  FADD.FTZ R10, R46, R13 ;  /* 0x0000000d2e0a7221 */ /* 0x000fe20000010000 */
[----:B------:R-:W-:-:S05]  /*48a0*/  F2FP.BF16.F32.PACK_AB R160, R41, R40 ;  /* 0x0000002829a0723e */ /* 0x000fca00000010ff */
[----:B------:R-:W4:Y:S08]  /*48b0*/  MUFU.EX2 R45, R45 ;  /* 0x0000002d002d7308 */ /* 0x000f300000000800 */
[----:B------:R-:W-:Y:S01]  /*48c0*/  MUFU.EX2 R50, R50 ;  /* 0x0000003200327308 */ /* 0x000fe20000000800 */
[C---:B---3--:R-:W-:Y:S01]  /*48d0*/  F2FP.BF16.F32.PACK_AB R163, R47.reuse, R46 ;  /* 0x0000002e2fa3723e */ /* 0x048fe200000010ff */
[----:B------:R-:W-:-:S06]  /*48e0*/  FADD.FTZ R47, R47, R10 ;  /* 0x0000000a2f2f7221 */ /* 0x000fcc0000010000 */
[----:B------:R-:W3:Y:S01]  /*48f0*/  MUFU.EX2 R51, R51 ;  /* 0x0000003300337308 */ /* 0x000ee20000000800 */
[----:B----4-:R-:W-:-:S05]  /*4900*/  F2FP.BF16.F32.PACK_AB R162, R45, R44 ;  /* 0x0000002c2da2723e */ /* 0x010fca00000010ff */
[----:B------:R0:W-:Y:S02]  /*4910*/  STSM.16.M88.4 [R184], R160 ;  /* 0x000000a0b8007844 */ /* 0x0001e40000000200 */
[----:B------:R-:W-:Y:S08]  /*4920*/  MUFU.EX2 R48, R48 ;  /* 0x0000003000307308 */ /* 0x000ff00000000800 */
[----:B------:R-:W4:Y:S01]  /*4930*/  MUFU.EX2 R49, R49 ;  /* 0x0000003100317308 */ /* 0x000f220000000800 */
[----:B---3--:R-:W-:Y:S01]  /*4940*/  F2FP.BF16.F32.PACK_AB R165, R51, R50 ;  /* 0x0000003233a5723e */ /* 0x008fe200000010ff */
[----:B------:R-:W-:-:S04]  /*4950*/  FADD.FTZ R50, R50, R47 ;  /* 0x0000002f32327221 */ /* 0x000fc80000010000 */
[----:B------:R-:W-:Y:S02]  /*4960*/  FADD.FTZ R51, R51, R50 ;  /* 0x0000003233337221 */ /* 0x000fe40000010000 */
[----:B------:R-:W-:Y:S08]  /*4970*/  MUFU.EX2 R54, R54 ;  /* 0x0000003600367308 */ /* 0x000ff00000000800 */
[----:B------:R-:W3:Y:S01]  /*4980*/  MUFU.EX2 R9, R9 ;  /* 0x0000000900097308 */ /* 0x000ee20000000800 */
[----:B----4-:R-:W-:-:S07]  /*4990*/  F2FP.BF16.F32.PACK_AB R164, R49, R48 ;  /* 0x0000003031a4723e */ /* 0x010fce00000010ff */
[----:B------:R-:W-:Y:S08]  /*49a0*/  MUFU.EX2 R52, R52 ;  /* 0x0000003400347308 */ /* 0x000ff00000000800 */
[----:B------:R4:W5:Y:S01]  /*49b0*/  MUFU.EX2 R3, R6 ;  /* 0x0000000600037308 */ /* 0x0009620000000800 */
[----:B---3--:R-:W-:Y:S01]  /*49c0*/  F2FP.BF16.F32.PACK_AB R167, R9, R54 ;  /* 0x0000003609a7723e */ /* 0x008fe200000010ff */
        /* <DEDUP_REMOVED lines=12> */
.L_x_3426:
[----:B------:R3:W4:Y:S01]  /*4a90*/  SYNCS.PHASECHK.TRANS64.TRYWAIT P2, [R7+URZ+0x28c50], R8 ;  /* 0x028c5008070075a7 */ /* 0x000722000804017f */
[----:B------:R-:W-:Y:S05]  /*4aa0*/  @!P0 BRA `(.L_x_3427) ;  /* 0x0000000000048947 */ /* 0x000fea0003800000 */
[----:B------:R-:W-:Y:S01]  /*4ab0*/  BPT.TRAP 0x1 ;  /* 0x000000040000795c */ /* 0x000fe20000300000 */
.L_x_3427:
[----:B----4-:R-:W-:Y:S05]  /*4ac0*/  @P2 BRA `(.L_x_3428) ;  /* 0x0000000000082947 */ /* 0x010fea0003800000 */
[----:B------:R-:W4:Y:S02]  /*4ad0*/  SYNCS.PHASECHK.TRANS64.TRYWAIT P2, [R7+URZ+0x28c50], R8 ;  /* 0x028c5008070075a7 */ /* 0x000f24000804017f */
[----:B----4-:R-:W-:Y:S05]  /*4ae0*/  @!P2 BRA `(.L_x_3429) ;  /* 0x000000c400f0a947 */ /* 0x010fea0003800000 */
.L_x_3428:
[----:B------:R-:W-:Y:S01]  /*4af0*/  ULEA UR11, UR39, UR47, 0xc ;  /* 0x0000002f270b7291 */ /* 0x000fe2000f8e603f */
[----:B------:R-:W-:Y:S01]  /*4b00*/  WARPGROUP.ARRIVE ;  /* 0x00000000000079c5 */ /* 0x000fe20000000000 */
[----:B------:R-:W-:Y:S01]  /*4b10*/  UMOV UR7, 0x40000040 ;  /* 0x4000004000077882 */ /* 0x000fe20000000000 */
[----:B------:R-:W-:Y:S01]  /*4b20*/  UIADD3 UR21, UR53, -0x2, URZ ;  /* 0xfffffffe35157890 */ /* 0x000fe2000fffe03f */
[----:B-1234-:R-:W-:-:S03]  /*4b30*/  @!P1 VIADD R7, R7, 0x28c60 ;  /* 0x00028c6007079836 */ /* 0x01efc60000000000 */
[----:B------:R-:W-:Y:S02]  /*4b40*/  UMOV UR6, UR11 ;  /* 0x0000000b00067c82 */ /* 0x000fe40008000000 */
[----:B------:R-:W-:Y:S01]  /*4b50*/  HGMMA.64x256x16.F32.BF16 R24, R152, gdesc[UR4].tnspB, RZ, !UPT, gsb0 ;  /* 0x43e0000498187df0 */ /* 0x000fe2000c0018ff */
[----:B------:R-:W-:Y:S01]  /*4b60*/  UIADD3 UR6, UR11, 0x80, URZ ;  /* 0x000000800b067890 */ /* 0x000fe2000fffe03f */
[----:B------:R-:W-:Y:S01]  /*4b70*/  @!P1 PRMT R7, RZ, 0x654, R7 ;  /* 0x00000654ff079816 */ /* 0x000fe20000000007 */
        /* <DEDUP_REMOVED lines=17> */
[----:B------:R-:W-:-:S04]  /*4c90*/  UIADD3 UR6, UR50, -UR51, URZ ;  /* 0x8000003332067290 */ /* 0x000fc8000fffe03f */
[----:B------:R-:W-:-:S04]  /*4ca0*/  ULEA UR6, UR52, UR6, 0x6 ;  /* 0x0000000634067291 */ /* 0x000fc8000f8e303f */
        /* <DEDUP_REMOVED lines=18> */
[----:B------:R-:W-:Y:S01]  /*4dd0*/  IMAD.MOV.U32 R8, RZ, RZ, R4 ;  /* 0x000000ffff087224 */ /* 0x000fe200078e0004 */
[----:B------:R-:W-:Y:S01]  /*4de0*/  MOV R9, R5 ;  /* 0x0000000500097202 */ /* 0x000fe20000000f00 */
[----:B------:R-:W-:Y:S01]  /*4df0*/  UMOV UR23, UR39 ;  /* 0x0000002700177c82 */ /* 0x000fe20008000000 */
[----:B------:R-:W-:Y:S01]  /*4e00*/  ULDC UR24, c[0x0][0x9d8] ;  /* 0x0002760000187ab9 */ /* 0x000fe20000000800 */
[----:B------:R-:W-:-:S05]  /*4e10*/  ULDC UR22, c[0x0][0x988] ;  /* 0x0002620000167ab9 */ /* 0x000fca0000000800 */
.L_x_3439:
[----:B------:R-:W-:-:S04]  /*4e20*/  UIADD3 UR39, UR23, 0x1, URZ ;  /* 0x0000000117277890 */ /* 0x000fc8000fffe03f */
[----:B------:R-:W-:-:S04]  /*4e30*/  UISETP.NE.AND UP0, UPT, UR39, 0x2, UPT ;  /* 0x000000022700788c */ /* 0x000fc8000bf05270 */
[----:B------:R-:W-:Y:S02]  /*4e40*/  USEL UR6, URZ, 0x1, UP0 ;  /* 0x000000013f067887 */ /* 0x000fe40008000000 */
[----:B------:R-:W-:Y:S02]  /*4e50*/  USEL UR39, UR39, URZ, UP0 ;  /* 0x0000003f27277287 */ /* 0x000fe40008000000 */
[----:B------:R-:W-:Y:S01]  /*4e60*/  ULOP3.LUT UR38, UR38, UR6, URZ, 0x3c, !UPT ;  /* 0x0000000626267292 */ /* 0x000fe2000f8e3c3f */
[----:B0-2---:R-:W-:Y:S11]  /*4e70*/  @!P0 BRA `(.L_x_3431) ;  /* 0x0000000000048947 */ /* 0x005ff60003800000 */
[----:B------:R-:W-:Y:S01]  /*4e80*/  BPT.TRAP 0x1 ;  /* 0x000000040000795c */ /* 0x000fe20000300000 */
.L_x_3431:
[----:B------:R-:W-:Y:S01]  /*4e90*/  ULEA UR25, UR39, UR40, 0x3 ;  /* 0x0000002827197291 */ /* 0x000fe2000f8e183f */
[----:B-1----:R-:W-:-:S05]  /*4ea0*/  IMAD.U32 R7, RZ, RZ, UR38 ;  /* 0x00000026ff077e24 */ /* 0x002fca000f8e00ff */
[----:B------:R-:W-:-:S04]  /*4eb0*/  SHF.L.U32 R7, R7, 0x1f, RZ ;  /* 0x0000001f07077819 */ /* 0x000fc800000006ff */
[----:B------:R1:W2:Y:S01]  /*4ec0*/  SYNCS.PHASECHK.TRANS64.TRYWAIT P2, [UR25+0x28c30], R7 ;  /* 0x028c3007ff0075a7 */ /* 0x0002a20008040159 */
[----:B------:R-:W-:Y:S05]  /*4ed0*/  @!P0 BRA `(.L_x_3432) ;  /* 0x0000000000048947 */ /* 0x000fea0003800000 */
[----:B------:R-:W-:Y:S01]  /*4ee0*/  BPT.TRAP 0x1 ;  /* 0x000000040000795c */ /* 0x000fe20000300000 */
.L_x_3432:
[----:B--2---:R-:W-:Y:S05]  /*4ef0*/  @P2 BRA `(.L_x_3433) ;  /* 0x0000000000082947 */ /* 0x004fea0003800000 */
[----:B------:R-:W2:Y:S02]  /*4f00*/  SYNCS.PHASECHK.TRANS64.TRYWAIT P2, [UR25+0x28c30], R7 ;  /* 0x028c3007ff0075a7 */ /* 0x000ea40008040159 */
[----:B--2---:R-:W-:Y:S05]  /*4f10*/  @!P2 BRA `(.L_x_3434) ;  /* 0x000000c000f8a947 */ /* 0x004fea0003800000 */
.L_x_3433:
[----:B------:R-:W-:Y:S01]  /*4f20*/  R2UR UR18, R0 ;  /* 0x00000000001272ca */ /* 0x000fe200000e0000 */
[----:B0-----:R-:W-:Y:S01]  /*4f30*/  WARPGROUP.ARRIVE ;  /* 0x00000000000079c5 */ /* 0x001fe20000000000 */
        /* <DEDUP_REMOVED lines=12> */
[----:B------:R-:W-:Y:S02]  /*5000*/  UMOV UR6, 0x1 ;  /* 0x0000000100067882 */ /* 0x000fe40000000000 */
[----:B------:R-:W-:-:S04]  /*5010*/  UIMAD UR6, UR21, -0x40, UR6 ;  /* 0xffffffc0150678a4 */ /* 0x000fc8000f8e0206 */
[----:B------:R-:W-:-:S04]  /*5020*/  ULEA UR6, UR52, UR6, 0x6 ;  /* 0x0000000634067291 */ /* 0x000fc8000f8e303f */
[----:B------:R-:W-:-:S06]  /*5030*/  UIADD3 UR6, -UR51, UR6, UR50 ;  /* 0x0000000633067290 */ /* 0x000fcc000fffe132 */
[----:B------:R-:W-:-:S04]  /*5040*/  IADD3 R5, R2, UR6, -R16 ;  /* 0x0000000602057c10 */ /* 0x000fc8000fffe810 */
[C---:B------:R-:W-:Y:S02]  /*5050*/  ISETP.GT.AND P2, PT, R5.reuse, RZ, PT ;  /* 0x000000ff0500720c */ /* 0x040fe40003f44270 */
[----:B------:R-:W-:Y:S01]  /*5060*/  ISETP.GT.AND P3, PT, R5, 0x1, PT ;  /* 0x000000010500780c */ /* 0x000fe20003f64270 */
        /* <DEDUP_REMOVED lines=28> */
[----:B--2---:R-:W2:Y:S01]  /*5230*/  MUFU.TANH R4, R156 ;  /* 0x0000009c00047308 */ /* 0x004ea20000002400 */
[----:B0-----:R-:W-:Y:S01]  /*5240*/  FSEL R12, R12, -INF , P2 ;  /* 0xff8000000c0c7808 */ /* 0x001fe20001000000 */
[----:B------:R-:W-:Y:S01]  /*5250*/  FMUL.FTZ R162, R162, UR24 ;  /* 0x00000018a2a27c20 */ /* 0x000fe20008410000 */
[----:B------:R-:W-:Y:S01]  /*5260*/  ISETP.GT.AND P2, PT, R5, 0x8, PT ;  /* 0x000000080500780c */ /* 0x000fe20003f44270 */
[----:B------:R-:W-:Y:S01]  /*5270*/  FMUL.FTZ R163, R163, UR24 ;  /* 0x00000018a3a37c20 */ /* 0x000fe20008410000 */
[----:B------:R-:W-:Y:S01]  /*5280*/  FMUL.FTZ R166, R166, UR24 ;  /* 0x00000018a6a67c20 */ /* 0x000fe20008410000 */
[----:B------:R-:W-:Y:S01]  /*5290*/  FMUL.FTZ R167, R167, UR24 ;  /* 0x00000018a7a77c20 */ /* 0x000fe20008410000 */
[----:B------:R-:W-:Y:S01]  /*52a0*/  FMUL.FTZ R170, R170, UR24 ;  /* 0x00000018aaaa7c20 */ /* 0x000fe20008410000 */
[----:B------:R0:W4:Y:S01]  /*52b0*/  MUFU.TANH R11, R157 ;  /* 0x0000009d000b7308 */ /* 0x0001220000002400 */
[----:B---3--:R-:W-:Y:S01]  /*52c0*/  FSEL R10, R10, -INF , P3 ;  /* 0xff8000000a0a7808 */ /* 0x008fe20001800000 */
[----:B------:R-:W-:Y:S01]  /*52d0*/  FMUL.FTZ R171, R171, UR24 ;  /* 0x00000018abab7c20 */ /* 0x000fe20008410000 */
[----:B------:R-:W-:Y:S01]  /*52e0*/  ISETP.GT.AND P3, PT, R5, 0x9, PT ;  /* 0x000000090500780c */ /* 0x000fe20003f64270 */
[----:B------:R-:W-:Y:S01]  /*52f0*/  FMUL.FTZ R174, R174, UR24 ;  /* 0x00000018aeae7c20 */ /* 0x000fe20008410000 */
[----:B------:R-:W-:Y:S01]  /*5300*/  FMUL.FTZ R175, R175, UR24 ;  /* 0x00000018afaf7c20 */ /* 0x000fe20008410000 */
[----:B------:R-:W-:Y:S01]  /*5310*/  FMUL.FTZ R178, R178, UR24 ;  /* 0x00000018b2b27c20 */ /* 0x000fe20008410000 */
[----:B------:R-:W-:Y:S01]  /*5320*/  FMUL.FTZ R179, R179, UR24 ;  /* 0x00000018b3b37c20 */ /* 0x000fe20008410000 */
[----:B------:R3:W5:Y:S01]  /*5330*/  MUFU.TANH R13, R160 ;  /* 0x000000a0000d7308 */ /* 0x0007620000002400 */
[----:B0-----:R-:W-:Y:S01]  /*5340*/  FMNMX.FTZ R157, R12, R9, !PT ;  /* 0x000000090c9d7209 */ /* 0x001fe20007810000 */
[----:B------:R-:W-:Y:S01]  /*5350*/  FMUL.FTZ R182, R182, UR24 ;  /* 0x00000018b6b67c20 */ /* 0x000fe20008410000 */
[----:B--2---:R-:W-:Y:S01]  /*5360*/  FSEL R4, R4, -INF , P2 ;  /* 0xff80000004047808 */ /* 0x004fe20001000000 */
[----:B------:R-:W-:Y:S01]  /*5370*/  FMUL.FTZ R183, R183, UR24 ;  /* 0x00000018b7b77c20 */ /* 0x000fe20008410000 */
[----:B------:R-:W-:-:S02]  /*5380*/  FMNMX.FTZ R157, R10, R157, !PT ;  /* 0x0000009d0a9d7209 */ /* 0x000fc40007810000 */
[----:B------:R-:W-:Y:S01]  /*5390*/  ISETP.GT.AND P2, PT, R5, 0x10, PT ;  /* 0x000000100500780c */ /* 0x000fe20003f44270 */
[----:B------:R0:W2:Y:S01]  /*53a0*/  MUFU.TANH R14, R161 ;  /* 0x000000a1000e7308 */ /* 0x0000a20000002400 */
[----:B----4-:R-:W-:Y:S02]  /*53b0*/  FSEL R11, R11, -INF , P3 ;  /* 0xff8000000b0b7808 */ /* 0x010fe40001800000 */
[----:B---3--:R-:W-:Y:S02]  /*53c0*/  FMNMX.FTZ R160, R4, R157, !PT ;  /* 0x0000009d04a07209 */ /* 0x008fe40007810000 */
[----:B------:R-:W-:Y:S02]  /*53d0*/  ISETP.GT.AND P3, PT, R5, 0x11, PT ;  /* 0x000000110500780c */ /* 0x000fe40003f64270 */
[----:B------:R-:W-:Y:S01]  /*53e0*/  FMNMX.FTZ R160, R11, R160, !PT ;  /* 0x000000a00ba07209 */ /* 0x000fe20007810000 */
[----:B------:R3:W4:Y:S01]  /*53f0*/  MUFU.TANH R15, R164 ;  /* 0x000000a4000f7308 */ /* 0x0007220000002400 */
[----:B-----5:R-:W-:Y:S01]  /*5400*/  FSEL R13, R13, -INF , P2 ;  /* 0xff8000000d0d7808 */ /* 0x020fe20001000000 */
[----:B0-----:R-:W-:Y:S01]  /*5410*/  FMUL.FTZ R161, R154, UR24 ;  /* 0x000000189aa17c20 */ /* 0x001fe20008410000 */
[----:B------:R-:W-:-:S02]  /*5420*/  ISETP.GT.AND P2, PT, R5, 0x18, PT ;  /* 0x000000180500780c */ /* 0x000fc40003f44270 */
[----:B------:R-:W-:-:S03]  /*5430*/  FMNMX.FTZ R157, R13, R160, !PT ;  /* 0x000000a00d9d7209 */ /* 0x000fc60007810000 */
[----:B------:R-:W0:Y:S01]  /*5440*/  MUFU.TANH R20, R165 ;  /* 0x000000a500147308 */ /* 0x000e220000002400 */
[----:B--2---:R-:W-:Y:S02]  /*5450*/  FSEL R14, R14, -INF , P3 ;  /* 0xff8000000e0e7808 */ /* 0x004fe40001800000 */
[----:B------:R-:W-:Y:S02]  /*5460*/  ISETP.GT.AND P3, PT, R5, 0x19, PT ;  /* 0x000000190500780c */ /* 0x000fe40003f64270 */
[----:B---3--:R-:W-:-:S03]  /*5470*/  FMNMX.FTZ R164, R14, R157, !PT ;  /* 0x0000009d0ea47209 */ /* 0x008fc60007810000 */
[----:B------:R-:W2:Y:S01]  /*5480*/  MUFU.TANH R152, R168 ;  /* 0x000000a800987308 */ /* 0x000ea20000002400 */
[----:B----4-:R-:W-:Y:S02]  /*5490*/  FSEL R15, R15, -INF , P2 ;  /* 0xff8000000f0f7808 */ /* 0x010fe40001000000 */
[----:B------:R-:W-:Y:S02]  /*54a0*/  ISETP.GT.AND P2, PT, R5, 0x20, PT ;  /* 0x000000200500780c */ /* 0x000fe40003f44270 */
[----:B------:R-:W-:-:S03]  /*54b0*/  FMNMX.FTZ R157, R15, R164, !PT ;  /* 0x000000a40f9d7209 */ /* 0x000fc60007810000 */
[----:B------:R-:W3:Y:S01]  /*54c0*/  MUFU.TANH R21, R169 ;  /* 0x000000a900157308 */ /* 0x000ee20000002400 */
[----:B0-----:R-:W-:Y:S02]  /*54d0*/  FSEL R20, R20, -INF , P3 ;  /* 0xff80000014147808 */ /* 0x001fe40001800000 */
[----:B------:R-:W-:Y:S02]  /*54e0*/  ISETP.GT.AND P3, PT, R5, 0x21, PT ;  /* 0x000000210500780c */ /* 0x000fe40003f64270 */
[----:B------:R-:W-:-:S03]  /*54f0*/  FMNMX.FTZ R157, R20, R157, !PT ;  /* 0x0000009d149d7209 */ /* 0x000fc60007810000 */
[----:B------:R-:W0:Y:S01]  /*5500*/  MUFU.TANH R153, R172 ;  /* 0x000000ac00997308 */ /* 0x000e220000002400 */
        /* <DEDUP_REMOVED lines=8> */
[----:B0-----:R-:W-:Y:S02]  /*5590*/  FSEL R153, R153, -INF , P2 ;  /* 0xff80000099997808 */ /* 0x001fe40001000000 */
[----:B------:R-:W-:Y:S02]  /*55a0*/  ISETP.GT.AND P2, PT, R5, 0x30, PT ;  /* 0x000000300500780c */ /* 0x000fe40003f44270 */
[----:B------:R-:W-:Y:S01]  /*55b0*/  FMNMX.FTZ R165, R153, R164, !PT ;  /* 0x000000a499a57209 */ /* 0x000fe20007810000 */
[----:B------:R-:W-:Y:S02]  /*55c0*/  FMUL.FTZ R164, R155, UR24 ;  /* 0x000000189ba47c20 */ /* 0x000fe40008410000 */
[----:B------:R-:W0:Y:S01]  /*55d0*/  MUFU.TANH R160, R177 ;  /* 0x000000b100a07308 */ /* 0x000e220000002400 */
[----:B--2---:R-:W-:Y:S02]  /*55e0*/  FSEL R156, R156, -INF , P3 ;  /* 0xff8000009c9c7808 */ /* 0x004fe40001800000 */
[----:B------:R-:W-:-:S02]  /*55f0*/  ISETP.GT.AND P3, PT, R5, 0x31, PT ;  /* 0x000000310500780c */ /* 0x000fc40003f64270 */
        /* <DEDUP_REMOVED lines=8> */
[----:B------:R-:W-:-:S03]  /*5680*/  FMNMX.FTZ R168, R160, R165, !PT ;  /* 0x000000a5a0a87209 */ /* 0x000fc60007810000 */
[----:B------:R-:W0:Y:S01]  /*5690*/  MUFU.TANH R161, R161 ;  /* 0x000000a100a17308 */ /* 0x000e220000002400 */
[----:B--2---:R-:W-:-:S04]  /*56a0*/  FSEL R155, R180, -INF , P2 ;  /* 0xff800000b49b7808 */ /* 0x004fc80001000000 */
[----:B------:R-:W-:-:S03]  /*56b0*/  FMNMX.FTZ R168, R155, R168, !PT ;  /* 0x000000a89ba87209 */ /* 0x000fc60007810000 */
[----:B------:R-:W2:Y:S01]  /*56c0*/  MUFU.TANH R164, R164 ;  /* 0x000000a400a47308 */ /* 0x000ea20000002400 */
[----:B---3--:R-:W-:-:S04]  /*56d0*/  FSEL R157, R157, -INF , P3 ;  /* 0xff8000009d9d7808 */ /* 0x008fc80001800000 */
[----:B------:R-:W-:-:S03]  /*56e0*/  FMNMX.FTZ R169, R157, R168, !PT ;  /* 0x000000a89da97209 */ /* 0x000fc60007810000 */
[----:B------:R-:W3:Y:S02]  /*56f0*/  MUFU.TANH R165, R158 ;  /* 0x0000009e00a57308 */ /* 0x000ee40000002400 */
[----:B------:R-:W4:Y:S06]  /*5700*/  SHFL.BFLY PT, R176, R169, 0x2, 0x1f ;  /* 0x0c401f00a9b07f89 */ /* 0x000f2c00000e0000 */
[----:B------:R0:W5:Y:S08]  /*5710*/  MUFU.TANH R168, R159 ;  /* 0x0000009f00a87308 */ /* 0x0001700000002400 */
[----:B------:R-:W1:Y:S08]  /*5720*/  MUFU.TANH R162, R162 ;  /* 0x000000a200a27308 */ /* 0x000e700000002400 */
[----:B------:R-:W1:Y:S01]  /*5730*/  MUFU.TANH R163, R163 ;  /* 0x000000a300a37308 */ /* 0x000e620000002400 */
[----:B----4-:R-:W-:Y:S01]  /*5740*/  FMNMX.FTZ R177, R169, R176, !PT ;  /* 0x000000b0a9b17209 */ /* 0x010fe20007810000 */
[----:B------:R-:W-:-:S04]  /*5750*/  VIADD R176, R5, 0x8 ;  /* 0x0000000805b07836 */ /* 0x000fc80000000000 */
[----:B------:R-:W4:Y:S01]  /*5760*/  SHFL.BFLY PT, R180, R177, 0x1, 0x1f ;  /* 0x0c201f00b1b47f89 */ /* 0x000f2200000e0000 */
[C---:B------:R-:W-:Y:S01]  /*5770*/  ISETP.GT.AND P2, PT, R176.reuse, RZ, PT ;  /* 0x000000ffb000720c */ /* 0x040fe20003f44270 */
[----:B------:R5:W4:Y:S01]  /*5780*/  MUFU.TANH R172, R166 ;  /* 0x000000a600ac7308 */ /* 0x000b220000002400 */
[C---:B------:R-:W-:Y:S02]  /*5790*/  ISETP.GT.AND P3, PT, R176.reuse, 0x1, PT ;  /* 0x00000001b000780c */ /* 0x040fe40003f64270 */
[----:B0-----:R-:W-:Y:S02]  /*57a0*/  FSEL R159, R161, -INF , P2 ;  /* 0xff800000a19f7808 */ /* 0x001fe40001000000 */
[----:B------:R-:W-:Y:S02]  /*57b0*/  ISETP.GT.AND P2, PT, R176, 0x8, PT ;  /* 0x00000008b000780c */ /* 0x000fe40003f44270 */
[----:B--2---:R-:W-:Y:S01]  /*57c0*/  FSEL R158, R164, -INF , P3 ;  /* 0xff800000a49e7808 */ /* 0x004fe20001800000 */
[----:B------:R-:W0:Y:S01]  /*57d0*/  MUFU.TANH R167, R167 ;  /* 0x000000a700a77308 */ /* 0x000e220000002400 */
[----:B------:R-:W-:-:S02]  /*57e0*/  FMNMX.FTZ R169, R159, R8, !PT ;  /* 0x000000089fa97209 */ /* 0x000fc40007810000 */
[----:B------:R-:W-:Y:S02]  /*57f0*/  ISETP.GT.AND P3, PT, R176, 0x9, PT ;  /* 0x00000009b000780c */ /* 0x000fe40003f64270 */
[----:B---3--:R-:W-:Y:S02]  /*5800*/  FSEL R161, R165, -INF , P2 ;  /* 0xff800000a5a17808 */ /* 0x008fe40001000000 */
[----:B-----5:R-:W-:Y:S01]  /*5810*/  FMNMX.FTZ R166, R158, R169, !PT ;  /* 0x000000a99ea67209 */ /* 0x020fe20007810000 */
[----:B------:R0:W2:Y:S01]  /*5820*/  MUFU.TANH R173, R170 ;  /* 0x000000aa00ad7308 */ /* 0x0000a20000002400 */
[----:B------:R-:W-:Y:S02]  /*5830*/  ISETP.GT.AND P2, PT, R176, 0x10, PT ;  /* 0x00000010b000780c */ /* 0x000fe40003f44270 */
[----:B------:R-:W-:Y:S02]  /*5840*/  FSEL R164, R168, -INF , P3 ;  /* 0xff800000a8a47808 */ /* 0x000fe40001800000 */
[----:B------:R-:W-:-:S02]  /*5850*/  FMNMX.FTZ R165, R161, R166, !PT ;  /* 0x000000a6a1a57209 */ /* 0x000fc40007810000 */
[----:B------:R-:W-:Y:S01]  /*5860*/  ISETP.GT.AND P3, PT, R176, 0x11, PT ;  /* 0x00000011b000780c */ /* 0x000fe20003f64270 */
[----:B------:R-:W3:Y:S01]  /*5870*/  MUFU.TANH R171, R171 ;  /* 0x000000ab00ab7308 */ /* 0x000ee20000002400 */
[----:B-1----:R-:W-:Y:S02]  /*5880*/  FSEL R166, R162, -INF , P2 ;  /* 0xff800000a2a67808 */ /* 0x002fe40001000000 */
[----:B------:R-:W-:Y:S02]  /*5890*/  FMNMX.FTZ R165, R164, R165, !PT ;  /* 0x000000a5a4a57209 */ /* 0x000fe40007810000 */
[----:B------:R-:W-:Y:S02]  /*58a0*/  ISETP.GT.AND P2, PT, R176, 0x18, PT ;  /* 0x00000018b000780c */ /* 0x000fe40003f44270 */
[----:B------:R-:W-:Y:S01]  /*58b0*/  FSEL R169, R163, -INF , P3 ;  /* 0xff800000a3a97808 */ /* 0x000fe20001800000 */
[----:B------:R-:W1:Y:S01]  /*58c0*/  MUFU.TANH R174, R174 ;  /* 0x000000ae00ae7308 */ /* 0x000e620000002400 */
[----:B------:R-:W-:-:S02]  /*58d0*/  FMNMX.FTZ R162, R166, R165, !PT ;  /* 0x000000a5a6a27209 */ /* 0x000fc40007810000 */
[----:B------:R-:W-:Y:S02]  /*58e0*/  ISETP.GT.AND P3, PT, R176, 0x19, PT ;  /* 0x00000019b000780c */ /* 0x000fe40003f64270 */
[----:B----4-:R-:W-:Y:S02]  /*58f0*/  FSEL R168, R172, -INF , P2 ;  /* 0xff800000aca87808 */ /* 0x010fe40001000000 */
[----:B------:R-:W-:Y:S01]  /*5900*/  FMNMX.FTZ R163, R169, R162, !PT ;  /* 0x000000a2a9a37209 */ /* 0x000fe20007810000 */
[----:B------:R-:W4:Y:S01]  /*5910*/  MUFU.TANH R175, R175 ;  /* 0x000000af00af7308 */ /* 0x000f220000002400 */
[----:B------:R-:W-:Y:S02]  /*5920*/  ISETP.GT.AND P4, PT, R176, 0x20, PT ;  /* 0x00000020b000780c */ /* 0x000fe40003f84270 */
[----:B0-----:R-:W-:Y:S02]  /*5930*/  FSEL R170, R167, -INF , P3 ;  /* 0xff800000a7aa7808 */ /* 0x001fe40001800000 */
[----:B------:R-:W-:-:S02]  /*5940*/  FMNMX.FTZ R163, R168, R163, !PT ;  /* 0x000000a3a8a37209 */ /* 0x000fc40007810000 */
[----:B------:R-:W-:Y:S01]  /*5950*/  ISETP.GT.AND P5, PT, R176, 0x21, PT ;  /* 0x00000021b000780c */ /* 0x000fe20003fa4270 */
[----:B------:R-:W0:Y:S01]  /*5960*/  MUFU.TANH R178, R178 ;  /* 0x000000b200b27308 */ /* 0x000e220000002400 */
[----:B--2---:R-:W-:Y:S02]  /*5970*/  FSEL R162, R173, -INF , P4 ;  /* 0xff800000ada27808 */ /* 0x004fe40002000000 */
[----:B------:R-:W-:Y:S02]  /*5980*/  FMNMX.FTZ R165, R170, R163, !PT ;  /* 0x000000a3aaa57209 */ /* 0x000fe40007810000 */
[----:B------:R-:W-:Y:S02]  /*5990*/  FMNMX.FTZ R5, R177, R180, !PT ;  /* 0x000000b4b1057209 */ /* 0x000fe40007810000 */
[----:B------:R-:W-:Y:S01]  /*59a0*/  ISETP.GT.AND P3, PT, R176, 0x28, PT ;  /* 0x00000028b000780c */ /* 0x000fe20003f64270 */
[----:B------:R-:W2:Y:S01]  /*59b0*/  MUFU.TANH R179, R179 ;  /* 0x000000b300b37308 */ /* 0x000ea20000002400 */
[----:B---3--:R-:W-:Y:S01]  /*59c0*/  FSEL R163, R171, -INF , P5 ;  /* 0xff800000aba37808 */ /* 0x008fe20002800000 */
[----:B------:R-:W-:Y:S01]  /*59d0*/  FMUL.FTZ R167, R5, UR10 ;  /* 0x0000000a05a77c20 */ /* 0x000fe20008410000 */
[----:B------:R-:W-:-:S02]  /*59e0*/  FMNMX.FTZ R172, R162, R165, !PT ;  /* 0x000000a5a2ac7209 */ /* 0x000fc40007810000 */
[----:B------:R-:W-:Y:S02]  /*59f0*/  FSETP.NEU.FTZ.AND P5, PT, R5, -INF , PT ;  /* 0xff8000000500780b */ /* 0x000fe40003fbd000 */
[----:B------:R-:W-:Y:S01]  /*5a00*/  ISETP.GT.AND P2, PT, R176, 0x29, PT ;  /* 0x00000029b000780c */ /* 0x000fe20003f44270 */
[----:B------:R3:W5:Y:S01]  /*5a10*/  MUFU.TANH R173, R182 ;  /* 0x000000b600ad7308 */ /* 0x0007620000002400 */
[----:B-1----:R-:W-:Y:S02]  /*5a20*/  FSEL R165, R174, -INF , P3 ;  /* 0xff800000aea57808 */ /* 0x002fe40001800000 */
[----:B------:R-:W-:Y:S02]  /*5a30*/  FMNMX.FTZ R172, R163, R172, !PT ;  /* 0x000000aca3ac7209 */ /* 0x000fe40007810000 */
[----:B------:R-:W-:Y:S02]  /*5a40*/  FSEL R191, R167, RZ, P5 ;  /* 0x000000ffa7bf7208 */ /* 0x000fe40002800000 */
[----:B------:R-:W-:Y:S01]  /*5a50*/  ISETP.GT.AND P4, PT, R176, 0x30, PT ;  /* 0x00000030b000780c */ /* 0x000fe20003f84270 */
[----:B------:R-:W1:Y:S01]  /*5a60*/  MUFU.TANH R183, R183 ;  /* 0x000000b700b77308 */ /* 0x000e620000002400 */
[----:B----4-:R-:W-:Y:S01]  /*5a70*/  FSEL R167, R175, -INF , P2 ;  /* 0xff800000afa77808 */ /* 0x010fe20001000000 */
[--C-:B------:R-:W-:Y:S01]  /*5a80*/  FFMA.FTZ R160, R160, UR10, -R191.reuse ;  /* 0x0000000aa0a07c23 */ /* 0x100fe200080108bf */
[----:B------:R-:W-:Y:S01]  /*5a90*/  FMNMX.FTZ R172, R165, R172, !PT ;  /* 0x000000aca5ac7209 */ /* 0x000fe20007810000 */
[--C-:B---3--:R-:W-:Y:S01]  /*5aa0*/  FFMA.FTZ R182, R157, UR10, -R191.reuse ;  /* 0x0000000a9db67c23 */ /* 0x108fe200080108bf */
[----:B------:R-:W-:Y:S01]  /*5ab0*/  ISETP.GT.AND P2, PT, R176, 0x31, PT ;  /* 0x00000031b000780c */ /* 0x000fe20003f44270 */
[--C-:B------:R-:W-:Y:S01]  /*5ac0*/  FFMA.FTZ R14, R14, UR10, -R191.reuse ;  /* 0x0000000a0e0e7c23 */ /* 0x100fe200080108bf */
[----:B0-----:R-:W-:Y:S01]  /*5ad0*/  FSEL R171, R178, -INF , P4 ;  /* 0xff800000b2ab7808 */ /* 0x001fe20002000000 */
[--C-:B------:R-:W-:Y:S01]  /*5ae0*/  FFMA.FTZ R178, R12, UR10, -R191.reuse ;  /* 0x0000000a0cb27c23 */ /* 0x100fe200080108bf */
[----:B------:R-:W-:Y:S01]  /*5af0*/  FMNMX.FTZ R174, R167, R172, !PT ;  /* 0x000000aca7ae7209 */ /* 0x000fe20007810000 */
[----:B------:R-:W-:Y:S01]  /*5b00*/  FFMA.FTZ R20, R20, UR10, -R191 ;  /* 0x0000000a14147c23 */ /* 0x000fe200080108bf */
[----:B------:R-:W-:Y:S01]  /*5b10*/  ISETP.GT.AND P3, PT, R176, 0x38, PT ;  /* 0x00000038b000780c */ /* 0x000fe20003f64270 */
[----:B------:R0:W-:Y:S01]  /*5b20*/  MUFU.EX2 R172, R178 ;  /* 0x000000b200ac7308 */ /* 0x0001e20000000800 */
[----:B--2---:R-:W-:-:S02]  /*5b30*/  FSEL R12, R179, -INF , P2 ;  /* 0xff800000b30c7808 */ /* 0x004fc40001000000 */
[----:B------:R-:W-:Y:S02]  /*5b40*/  FMNMX.FTZ R175, R171, R174, !PT ;  /* 0x000000aeabaf7209 */ /* 0x000fe40007810000 */
[----:B------:R-:W-:Y:S01]  /*5b50*/  ISETP.GT.AND P2, PT, R176, 0x39, PT ;  /* 0x00000039b000780c */ /* 0x000fe20003f44270 */
[--C-:B------:R-:W-:Y:S01]  /*5b60*/  FFMA.FTZ R176, R10, UR10, -R191.reuse ;  /* 0x0000000a0ab07c23 */ /* 0x100fe200080108bf */
[----:B-----5:R-:W-:Y:S01]  /*5b70*/  FSEL R173, R173, -INF , P3 ;  /* 0xff800000adad7808 */ /* 0x020fe20001800000 */
[----:B------:R-:W-:Y:S01]  /*5b80*/  MUFU.EX2 R14, R14 ;  /* 0x0000000e000e7308 */ /* 0x000fe20000000800 */
[----:B------:R-:W-:Y:S01]  /*5b90*/  FMNMX.FTZ R174, R12, R175, !PT ;  /* 0x000000af0cae7209 */ /* 0x000fe20007810000 */
[--C-:B0-----:R-:W-:Y:S01]  /*5ba0*/  FFMA.FTZ R178, R156, UR10, -R191.reuse ;  /* 0x0000000a9cb27c23 */ /* 0x101fe200080108bf */
[----:B-1----:R-:W-:Y:S01]  /*5bb0*/  FSEL R10, R183, -INF , P2 ;  /* 0xff800000b70a7808 */ /* 0x002fe20001000000 */
[----:B------:R-:W-:Y:S01]  /*5bc0*/  IMAD.U32 R183, RZ, RZ, UR23 ;  /* 0x00000017ffb77e24 */ /* 0x000fe2000f8e00ff */
[----:B------:R-:W-:Y:S01]  /*5bd0*/  FMNMX.FTZ R177, R173, R174, !PT ;  /* 0x000000aeadb17209 */ /* 0x000fe20007810000 */
[----:B------:R-:W-:-:S02]  /*5be0*/  FFMA.FTZ R174, R4, UR10, -R191 ;  /* 0x0000000a04ae7c23 */ /* 0x000fc400080108bf */
[----:B------:R0:W-:Y:S01]  /*5bf0*/  MUFU.EX2 R175, R176 ;  /* 0x000000b000af7308 */ /* 0x0001e20000000800 */
[----:B------:R-:W-:Y:S01]  /*5c00*/  FMNMX.FTZ R4, R10, R177, !PT ;  /* 0x000000b10a047209 */ /* 0x000fe20007810000 */
[--C-:B------:R-:W-:Y:S01]  /*5c10*/  FFMA.FTZ R177, R11, UR10, -R191.reuse ;  /* 0x0000000a0bb17c23 */ /* 0x100fe200080108bf */
[--C-:B------:R-:W-:Y:S01]  /*5c20*/  FFMA.FTZ R11, R13, UR10, -R191.reuse ;  /* 0x0000000a0d0b7c23 */ /* 0x100fe200080108bf */
[--C-:B------:R-:W-:Y:S01]  /*5c30*/  FFMA.FTZ R13, R15, UR10, -R191.reuse ;  /* 0x0000000a0f0d7c23 */ /* 0x100fe200080108bf */
[--C-:B------:R-:W-:Y:S01]  /*5c40*/  FFMA.FTZ R15, R152, UR10, -R191.reuse ;  /* 0x0000000a980f7c23 */ /* 0x100fe200080108bf */
[----:B------:R-:W1:Y:S02]  /*5c50*/  SHFL.BFLY PT, R179, R4, 0x2, 0x1f ;  /* 0x0c401f0004b37f89 */ /* 0x000e6400000e0000 */
[----:B------:R-:W-:Y:S01]  /*5c60*/  MUFU.EX2 R174, R174 ;  /* 0x000000ae00ae7308 */ /* 0x000fe20000000800 */
[--C-:B0-----:R-:W-:Y:S01]  /*5c70*/  FFMA.FTZ R176, R21, UR10, -R191.reuse ;  /* 0x0000000a15b07c23 */ /* 0x101fe200080108bf */
[----:B------:R-:W-:-:S06]  /*5c80*/  FFMA.FTZ R21, R153, UR10, -R191 ;  /* 0x0000000a99157c23 */ /* 0x000fcc00080108bf */
[----:B------:R-:W-:Y:S08]  /*5c90*/  MUFU.EX2 R177, R177 ;  /* 0x000000b100b17308 */ /* 0x000ff00000000800 */
[----:B------:R-:W-:Y:S01]  /*5ca0*/  MUFU.EX2 R11, R11 ;  /* 0x0000000b000b7308 */ /* 0x000fe20000000800 */
[----:B-1----:R-:W-:Y:S01]  /*5cb0*/  FMNMX.FTZ R180, R4, R179, !PT ;  /* 0x000000b304b47209 */ /* 0x002fe20007810000 */
[----:B------:R-:W-:-:S06]  /*5cc0*/  FFMA.FTZ R179, R154, UR10, -R191 ;  /* 0x0000000a9ab37c23 */ /* 0x000fcc00080108bf */
[----:B------:R-:W-:Y:S01]  /*5cd0*/  MUFU.EX2 R13, R13 ;  /* 0x0000000d000d7308 */ /* 0x000fe20000000800 */
[----:B------:R-:W0:Y:S07]  /*5ce0*/  SHFL.BFLY PT, R181, R180, 0x1, 0x1f ;  /* 0x0c201f00b4b57f89 */ /* 0x000e2e00000e0000 */
[----:B------:R-:W-:Y:S08]  /*5cf0*/  MUFU.EX2 R20, R20 ;  /* 0x0000001400147308 */ /* 0x000ff00000000800 */
[----:B------:R-:W-:Y:S08]  /*5d00*/  MUFU.EX2 R15, R15 ;  /* 0x0000000f000f7308 */ /* 0x000ff00000000800 */
[----:B------:R-:W-:Y:S01]  /*5d10*/  MUFU.EX2 R176, R176 ;  /* 0x000000b000b07308 */ /* 0x000fe20000000800 */
[----:B0-----:R-:W-:Y:S01]  /*5d20*/  FMNMX.FTZ R4, R180, R181, !PT ;  /* 0x000000b5b4047209 */ /* 0x001fe20007810000 */
[----:B------:R-:W-:-:S03]  /*5d30*/  FFMA.FTZ R181, R155, UR10, -R191 ;  /* 0x0000000a9bb57c23 */ /* 0x000fc600080108bf */
[C---:B------:R-:W-:Y:S01]  /*5d40*/  FSETP.NEU.FTZ.AND P2, PT, R4.reuse, -INF , PT ;  /* 0xff8000000400780b */ /* 0x040fe20003f5d000 */
[----:B------:R-:W-:Y:S02]  /*5d50*/  FMUL.FTZ R152, R4, UR10 ;  /* 0x0000000a04987c20 */ /* 0x000fe40008410000 */
[----:B------:R0:W-:Y:S03]  /*5d60*/  MUFU.EX2 R180, R160 ;  /* 0x000000a000b47308 */ /* 0x0001e60000000800 */
[----:B------:R-:W-:Y:S02]  /*5d70*/  FSEL R154, R152, RZ, P2 ;  /* 0x000000ff989a7208 */ /* 0x000fe40001000000 */
[----:B------:R-:W-:-:S03]  /*5d80*/  FSEL R152, R5, RZ, P5 ;  /* 0x000000ff05987208 */ /* 0x000fc60002800000 */
[----:B------:R-:W-:Y:S01]  /*5d90*/  MUFU.EX2 R21, R21 ;  /* 0x0000001500157308 */ /* 0x000fe20000000800 */
[--C-:B------:R-:W-:Y:S01]  /*5da0*/  FFMA.FTZ R155, R161, UR10, -R154.reuse ;  /* 0x0000000aa19b7c23 */ /* 0x100fe2000801089a */
[----:B------:R-:W-:Y:S01]  /*5db0*/  FSEL R161, R4, RZ, P2 ;  /* 0x000000ff04a17208 */ /* 0x000fe20001000000 */
[----:B------:R-:W-:Y:S01]  /*5dc0*/  FADD.FTZ R152, -R152, R9 ;  /* 0x0000000998987221 */ /* 0x000fe20000010100 */
[--C-:B------:R-:W-:Y:S01]  /*5dd0*/  FFMA.FTZ R153, R159, UR10, -R154.reuse ;  /* 0x0000000a9f997c23 */ /* 0x100fe2000801089a */
[--C-:B------:R-:W-:Y:S01]  /*5de0*/  FFMA.FTZ R156, R158, UR10, -R154.reuse ;  /* 0x0000000a9e9c7c23 */ /* 0x100fe2000801089a */
[----:B0-----:R-:W-:Y:S01]  /*5df0*/  FFMA.FTZ R160, R169, UR10, -R154 ;  /* 0x0000000aa9a07c23 */ /* 0x001fe2000801089a */
[----:B------:R-:W-:Y:S01]  /*5e00*/  FADD.FTZ R161, -R161, R8 ;  /* 0x00000008a1a17221 */ /* 0x000fe20000010100 */
[----:B------:R-:W-:Y:S01]  /*5e10*/  FMUL.FTZ R9, R152, UR10 ;  /* 0x0000000a98097c20 */ /* 0x000fe20008410000 */
[----:B------:R-:W-:Y:S01]  /*5e20*/  FFMA.FTZ R159, R168, UR10, -R154 ;  /* 0x0000000aa89f7c23 */ /* 0x000fe2000801089a */
[----:B------:R-:W-:Y:S01]  /*5e30*/  MUFU.EX2 R153, R153 ;  /* 0x0000009900997308 */ /* 0x000fe20000000800 */
[----:B------:R-:W-:Y:S01]  /*5e40*/  FMUL.FTZ R8, R161, UR10 ;  /* 0x0000000aa1087c20 */ /* 0x000fe20008410000 */
[----:B------:R-:W-:Y:S01]  /*5e50*/  IMAD.MOV R169, RZ, RZ, -R18 ;  /* 0x000000ffffa97224 */ /* 0x000fe200078e0a12 */
[----:B------:R-:W-:Y:S01]  /*5e60*/  MOV R168, UR25 ;  /* 0x0000001900a87c02 */ /* 0x000fe20008000f00 */
[--C-:B------:R-:W-:Y:S01]  /*5e70*/  FFMA.FTZ R158, R164, UR10, -R154.reuse ;  /* 0x0000000aa49e7c23 */ /* 0x100fe2000801089a */
[--C-:B------:R-:W-:Y:S01]  /*5e80*/  FFMA.FTZ R157, R166, UR10, -R154.reuse ;  /* 0x0000000aa69d7c23 */ /* 0x100fe2000801089a */
[----:B------:R-:W-:Y:S01]  /*5e90*/  FFMA.FTZ R163, R163, UR10, -R154 ;  /* 0x0000000aa3a37c23 */ /* 0x000fe2000801089a */
[----:B------:R-:W-:Y:S01]  /*5ea0*/  ISETP.NE.AND P2, PT, R16, R169, PT ;  /* 0x000000a91000720c */ /* 0x000fe20003f45270 */
[----:B------:R-:W0:Y:S01]  /*5eb0*/  MUFU.EX2 R8, R8 ;  /* 0x0000000800087308 */ /* 0x000e220000000800 */
[----:B------:R-:W-:-:S02]  /*5ec0*/  @!P1 VIADD R152, R168, 0x28c40 ;  /* 0x00028c40a8989836 */ /* 0x000fc40000000000 */
[--C-:B------:R-:W-:Y:S01]  /*5ed0*/  FFMA.FTZ R164, R170, UR10, -R154.reuse ;  /* 0x0000000aaaa47c23 */ /* 0x100fe2000801089a */
[--C-:B------:R-:W-:Y:S01]  /*5ee0*/  FFMA.FTZ R161, R162, UR10, -R154.reuse ;  /* 0x0000000aa2a17c23 */ /* 0x100fe2000801089a */
[--C-:B------:R-:W-:Y:S01]  /*5ef0*/  FFMA.FTZ R165, R165, UR10, -R154.reuse ;  /* 0x0000000aa5a57c23 */ /* 0x100fe2000801089a */
[----:B------:R-:W-:Y:S01]  /*5f00*/  FFMA.FTZ R167, R167, UR10, -R154 ;  /* 0x0000000aa7a77c23 */ /* 0x000fe2000801089a */
[----:B------:R-:W-:Y:S01]  /*5f10*/  @!P1 PRMT R152, RZ, 0x654, R152 ;  /* 0x00000654ff989816 */ /* 0x000fe20000000098 */
[--C-:B------:R-:W-:Y:S01]  /*5f20*/  FFMA.FTZ R171, R171, UR10, -R154.reuse ;  /* 0x0000000aabab7c23 */ /* 0x100fe2000801089a */
[----:B------:R-:W1:Y:S01]  /*5f30*/  MUFU.EX2 R9, R9 ;  /* 0x0000000900097308 */ /* 0x000e620000000800 */
[--C-:B------:R-:W-:Y:S01]  /*5f40*/  FFMA.FTZ R12, R12, UR10, -R154.reuse ;  /* 0x0000000a0c0c7c23 */ /* 0x100fe2000801089a */
[----:B------:R1:W-:Y:S01]  /*5f50*/  @!P1 SYNCS.ARRIVE.TRANS64.RED.A1T0 RZ, [R152+URZ], RZ ;  /* 0x000000ff98ff99a7 */ /* 0x0003e2000810043f */
[--C-:B------:R-:W-:Y:S01]  /*5f60*/  FFMA.FTZ R173, R173, UR10, -R154.reuse ;  /* 0x0000000aadad7c23 */ /* 0x100fe2000801089a */
[----:B------:R-:W-:-:S04]  /*5f70*/  FFMA.FTZ R10, R10, UR10, -R154 ;  /* 0x0000000a0a0a7c23 */ /* 0x000fc8000801089a */
[----:B------:R-:W2:Y:S01]  /*5f80*/  MUFU.EX2 R156, R156 ;  /* 0x0000009c009c7308 */ /* 0x000ea20000000800 */
[----:B0-----:R-:W-:Y:S01]  /*5f90*/  FFMA.FTZ R169, R8, R6, R153 ;  /* 0x0000000608a97223 */ /* 0x001fe20000010099 */
[-C--:B------:R-:W-:Y:S01]  /*5fa0*/  FMUL.FTZ R26, R26, R8.reuse ;  /* 0x000000081a1a7220 */ /* 0x080fe20000410000 */
[-C--:B------:R-:W-:Y:S01]  /*5fb0*/  FMUL.FTZ R27, R27, R8.reuse ;  /* 0x000000081b1b7220 */ /* 0x080fe20000410000 */
[-C--:B------:R-:W-:Y:S01]  /*5fc0*/  FMUL.FTZ R30, R30, R8.reuse ;  /* 0x000000081e1e7220 */ /* 0x080fe20000410000 */
[-C--:B------:R-:W-:Y:S01]  /*5fd0*/  FMUL.FTZ R31, R31, R8.reuse ;  /* 0x000000081f1f7220 */ /* 0x080fe20000410000 */
[-C--:B------:R-:W-:Y:S01]  /*5fe0*/  FMUL.FTZ R34, R34, R8.reuse ;  /* 0x0000000822227220 */ /* 0x080fe20000410000 */
[----:B------:R-:W-:Y:S01]  /*5ff0*/  FMUL.FTZ R35, R35, R8 ;  /* 0x0000000823237220 */ /* 0x000fe20000410000 */
[----:B------:R-:W0:Y:S01]  /*6000*/  MUFU.EX2 R155, R155 ;  /* 0x0000009b009b7308 */ /* 0x000e220000000800 */
[----:B-1----:R-:W-:Y:S01]  /*6010*/  FFMA.FTZ R152, R9, R3, R172 ;  /* 0x0000000309987223 */ /* 0x002fe200000100ac */
[----:B------:R-:W-:-:S02]  /*6020*/  @!P2 IMAD R3, R183, 0x40, R2 ;  /* 0x00000040b703a824 */ /* 0x000fc400078e0202 */
[-C--:B------:R-:W-:Y:S01]  /*6030*/  FMUL.FTZ R24, R24, R9.reuse ;  /* 0x0000000918187220 */ /* 0x080fe20000410000 */
[-C--:B------:R-:W-:Y:S01]  /*6040*/  FMUL.FTZ R25, R25, R9.reuse ;  /* 0x0000000919197220 */ /* 0x080fe20000410000 */
[----:B------:R-:W-:Y:S01]  /*6050*/  FADD.FTZ R183, R175, R152 ;  /* 0x00000098afb77221 */ /* 0x000fe20000010000 */
[----:B------:R-:W-:Y:S01]  /*6060*/  FMUL.FTZ R28, R28, R9 ;  /* 0x000000091c1c7220 */ /* 0x000fe20000410000 */
[----:B------:R-:W-:Y:S01]  /*6070*/  @!P2 LEA R3, R3, UR40, 0x2 ;  /* 0x000000280303ac11 */ /* 0x000fe2000f8e10ff */
[----:B------:R-:W1:Y:S01]  /*6080*/  MUFU.EX2 R158, R158 ;  /* 0x0000009e009e7308 */ /* 0x000e620000000800 */
[----:B--2---:R-:W-:Y:S01]  /*6090*/  FADD.FTZ R6, R156, R169 ;  /* 0x000000a99c067221 */ /* 0x004fe20000010000 */
[----:B------:R-:W-:Y:S01]  /*60a0*/  FADD.FTZ R152, R174, R183 ;  /* 0x000000b7ae987221 */ /* 0x000fe20000010000 */
[----:B------:R-:W-:Y:S01]  /*60b0*/  F2FP.BF16.F32.PACK_AB R153, R156, R153 ;  /* 0x000000999c99723e */ /* 0x000fe200000010ff */
[----:B------:R-:W-:Y:S01]  /*60c0*/  @!P2 STS [R3+0x28800], R9 ;  /* 0x028800090300a388 */ /* 0x000fe20000000800 */
[----:B------:R-:W-:Y:S01]  /*60d0*/  F2FP.BF16.F32.PACK_AB R156, R14, R11 ;  /* 0x0000000b0e9c723e */ /* 0x000fe200000010ff */
[----:B------:R-:W-:Y:S01]  /*60e0*/  FADD.FTZ R152, R177, R152 ;  /* 0x00000098b1987221 */ /* 0x000fe20000010000 */
[-C--:B------:R-:W-:Y:S01]  /*60f0*/  FMUL.FTZ R29, R29, R9.reuse ;  /* 0x000000091d1d7220 */ /* 0x080fe20000410000 */
[----:B------:R-:W2:Y:S01]  /*6100*/  MUFU.EX2 R157, R157 ;  /* 0x0000009d009d7308 */ /* 0x000ea20000000800 */
[----:B------:R3:W-:Y:S01]  /*6110*/  @!P2 STS [R3+0x28820], R8 ;  /* 0x028820080300a388 */ /* 0x0007e20000000800 */
        /* <DEDUP_REMOVED lines=31> */
[----:B0-----:R-:W-:Y:S01]  /*6310*/  FADD.FTZ R163, R155, R6 ;  /* 0x000000069ba37221 */ /* 0x001fe20000010000 */
[----:B-1----:R-:W-:Y:S01]  /*6320*/  F2FP.BF16.F32.PACK_AB R155, R158, R155 ;  /* 0x0000009b9e9b723e */ /* 0x002fe200000010ff */
[-C--:B------:R-:W-:Y:S01]  /*6330*/  FMUL.FTZ R85, R85, R9.reuse ;  /* 0x0000000955557220 */ /* 0x080fe20000410000 */
[-C--:B------:R-:W-:Y:S01]  /*6340*/  FMUL.FTZ R88, R88, R9.reuse ;  /* 0x0000000958587220 */ /* 0x080fe20000410000 */
[----:B------:R-:W-:Y:S01]  /*6350*/  FADD.FTZ R166, R158, R163 ;  /* 0x000000a39ea67221 */ /* 0x000fe20000010000 */
[----:B------:R-:W-:Y:S01]  /*6360*/  FADD.FTZ R163, R11, R152 ;  /* 0x000000980ba37221 */ /* 0x000fe20000010000 */
[----:B------:R-:W-:Y:S01]  /*6370*/  FMUL.FTZ R89, R89, R9 ;  /* 0x0000000959597220 */ /* 0x000fe20000410000 */
[----:B------:R-:W0:Y:S01]  /*6380*/  MUFU.EX2 R161, R161 ;  /* 0x000000a100a17308 */ /* 0x000e220000000800 */
[----:B--2---:R-:W-:Y:S01]  /*6390*/  FADD.FTZ R169, R157, R166 ;  /* 0x000000a69da97221 */ /* 0x004fe20000010000 */
[----:B------:R-:W-:Y:S01]  /*63a0*/  FADD.FTZ R152, R14, R163 ;  /* 0x000000a30e987221 */ /* 0x000fe20000010000 */
[----:B----4-:R-:W-:Y:S01]  /*63b0*/  F2FP.BF16.F32.PACK_AB R157, R160, R157 ;  /* 0x0000009da09d723e */ /* 0x010fe200000010ff */
[----:B------:R-:W-:Y:S01]  /*63c0*/  FMUL.FTZ R92, R92, R9 ;  /* 0x000000095c5c7220 */ /* 0x000fe20000410000 */
[----:B------:R-:W-:Y:S01]  /*63d0*/  FADD.FTZ R154, R160, R169 ;  /* 0x000000a9a09a7221 */ /* 0x000fe20000010000 */
[----:B------:R-:W-:Y:S01]  /*63e0*/  FADD.FTZ R163, R13, R152 ;  /* 0x000000980da37221 */ /* 0x000fe20000010000 */
[----:B------:R-:W-:Y:S01]  /*63f0*/  F2FP.BF16.F32.PACK_AB R152, R175, R172 ;  /* 0x000000acaf98723e */ /* 0x000fe200000010ff */
[----:B------:R-:W-:Y:S01]  /*6400*/  MUFU.EX2 R165, R165 ;  /* 0x000000a500a57308 */ /* 0x000fe20000000800 */
[----:B------:R-:W-:Y:S01]  /*6410*/  F2FP.BF16.F32.PACK_AB R160, R176, R15 ;  /* 0x0000000fb0a0723e */ /* 0x000fe200000010ff */
[----:B------:R-:W-:Y:S01]  /*6420*/  FADD.FTZ R166, R20, R163 ;  /* 0x000000a314a67221 */ /* 0x000fe20000010000 */
[-C--:B------:R-:W-:Y:S01]  /*6430*/  FMUL.FTZ R93, R93, R9.reuse ;  /* 0x000000095d5d7220 */ /* 0x080fe20000410000 */
[-C--:B------:R-:W-:Y:S01]  /*6440*/  FMUL.FTZ R96, R96, R9.reuse ;  /* 0x0000000960607220 */ /* 0x080fe20000410000 */
[-C--:B------:R-:W-:Y:S01]  /*6450*/  FMUL.FTZ R97, R97, R9.reuse ;  /* 0x0000000961617220 */ /* 0x080fe20000410000 */
[----:B------:R-:W-:Y:S01]  /*6460*/  FADD.FTZ R163, R15, R166 ;  /* 0x000000a60fa37221 */ /* 0x000fe20000010000 */
[-C--:B------:R-:W-:Y:S01]  /*6470*/  FMUL.FTZ R100, R100, R9.reuse ;  /* 0x0000000964647220 */ /* 0x080fe20000410000 */
[----:B------:R5:W1:Y:S01]  /*6480*/  MUFU.EX2 R6, R167 ;  /* 0x000000a700067308 */ /* 0x000a620000000800 */
[-C--:B------:R-:W-:Y:S01]  /*6490*/  FMUL.FTZ R101, R101, R9.reuse ;  /* 0x0000000965657220 */ /* 0x080fe20000410000 */
[----:B------:R-:W-:Y:S01]  /*64a0*/  FADD.FTZ R158, R176, R163 ;  /* 0x000000a3b09e7221 */ /* 0x000fe20000010000 */
[-C--:B------:R-:W-:Y:S01]  /*64b0*/  FMUL.FTZ R104, R104, R9.reuse ;  /* 0x0000000968687220 */ /* 0x080fe20000410000 */
[-C--:B------:R-:W-:Y:S01]  /*64c0*/  FMUL.FTZ R105, R105, R9.reuse ;  /* 0x0000000969697220 */ /* 0x080fe20000410000 */
[----:B------:R-:W-:Y:S01]  /*64d0*/  FMUL.FTZ R108, R108, R9 ;  /* 0x000000096c6c7220 */ /* 0x000fe20000410000 */
[----:B---3--:R-:W-:Y:S01]  /*64e0*/  FADD.FTZ R3, R21, R158 ;  /* 0x0000009e15037221 */ /* 0x008fe20000010000 */
[----:B------:R-:W-:Y:S01]  /*64f0*/  F2FP.BF16.F32.PACK_AB R158, R20, R13 ;  /* 0x0000000d149e723e */ /* 0x000fe200000010ff */
[----:B------:R-:W2:Y:S01]  /*6500*/  MUFU.EX2 R171, R171 ;  /* 0x000000ab00ab7308 */ /* 0x000ea20000000800 */
[----:B-----5:R-:W-:Y:S01]  /*6510*/  FADD.FTZ R167, R159, R154 ;  /* 0x0000009a9fa77221 */ /* 0x020fe20000010000 */
[----:B------:R-:W-:Y:S01]  /*6520*/  F2FP.BF16.F32.PACK_AB R154, R177, R174 ;  /* 0x000000aeb19a723e */ /* 0x000fe200000010ff */
[----:B------:R-:W-:Y:S01]  /*6530*/  BAR.SYNC.DEFER_BLOCKING 0xf, 0x100 ;  /* 0x03c4000000007b1d */ /* 0x000fe20000010000 */
[C---:B------:R-:W-:Y:S01]  /*6540*/  F2FP.BF16.F32.PACK_AB R159, R164.reuse, R159 ;  /* 0x0000009fa49f723e */ /* 0x040fe200000010ff */
[----:B------:R-:W-:Y:S01]  /*6550*/  FADD.FTZ R170, R164, R167 ;  /* 0x000000a7a4aa7221 */ /* 0x000fe20000010000 */
[-C--:B------:R-:W-:Y:S01]  /*6560*/  FMUL.FTZ R109, R109, R9.reuse ;  /* 0x000000096d6d7220 */ /* 0x080fe20000410000 */
[-C--:B------:R-:W-:Y:S01]  /*6570*/  FMUL.FTZ R112, R112, R9.reuse ;  /* 0x0000000970707220 */ /* 0x080fe20000410000 */
[----:B------:R-:W-:Y:S01]  /*6580*/  FMUL.FTZ R113, R113, R9 ;  /* 0x0000000971717220 */ /* 0x000fe20000410000 */
[----:B------:R-:W3:Y:S01]  /*6590*/  MUFU.EX2 R178, R178 ;  /* 0x000000b200b27308 */ /* 0x000ee20000000800 */
[----:B0-----:R-:W-:Y:S01]  /*65a0*/  FADD.FTZ R169, R161, R170 ;  /* 0x000000aaa1a97221 */ /* 0x001fe20000010000 */
[----:B------:R-:W-:Y:S01]  /*65b0*/  F2FP.BF16.F32.PACK_AB R161, R162, R161 ;  /* 0x000000a1a2a1723e */ /* 0x000fe200000010ff */
[----:B------:R-:W-:Y:S01]  /*65c0*/  FMUL.FTZ R116, R116, R9 ;  /* 0x0000000974747220 */ /* 0x000fe20000410000 */
[----:B-1----:R-:W-:Y:S01]  /*65d0*/  F2FP.BF16.F32.PACK_AB R163, R6, R165 ;  /* 0x000000a506a3723e */ /* 0x002fe200000010ff */
        /* <DEDUP_REMOVED lines=11> */
[----:B------:R-:W1:Y:S01]  /*6690*/  MUFU.EX2 R179, R179 ;  /* 0x000000b300b37308 */ /* 0x000e620000000800 */
[----:B--2---:R-:W-:Y:S01]  /*66a0*/  FADD.FTZ R11, R171, R20 ;  /* 0x00000014ab0b7221 */ /* 0x004fe20000010000 */
[C---:B---3--:R-:W-:Y:S01]  /*66b0*/  FADD.FTZ R14, R178.reuse, R3 ;  /* 0x00000003b20e7221 */ /* 0x048fe20000010000 */
[----:B------:R-:W-:Y:S01]  /*66c0*/  F2FP.BF16.F32.PACK_AB R162, R178, R21 ;  /* 0x00000015b2a2723e */ /* 0x000fe200000010ff */
[----:B------:R2:W-:Y:S01]  /*66d0*/  STSM.16.M88.4 [R19+0x26800], R152 ;  /* 0x0268009813007844 */ /* 0x0005e20000000200 */
[-C--:B------:R-:W-:Y:S01]  /*66e0*/  FMUL.FTZ R132, R132, R9.reuse ;  /* 0x0000000984847220 */ /* 0x080fe20000410000 */
[-C--:B------:R-:W-:Y:S01]  /*66f0*/  FMUL.FTZ R133, R133, R9.reuse ;  /* 0x0000000985857220 */ /* 0x080fe20000410000 */
[----:B------:R-:W-:Y:S01]  /*6700*/  FMUL.FTZ R136, R136, R9 ;  /* 0x0000000988887220 */ /* 0x000fe20000410000 */
[----:B------:R-:W3:Y:S01]  /*6710*/  MUFU.EX2 R167, R173 ;  /* 0x000000ad00a77308 */ /* 0x000ee20000000800 */
[C---:B0-----:R-:W-:Y:S01]  /*6720*/  FADD.FTZ R20, R12.reuse, R11 ;  /* 0x0000000b0c147221 */ /* 0x041fe20000010000 */
[----:B------:R-:W-:Y:S01]  /*6730*/  F2FP.BF16.F32.PACK_AB R165, R12, R171 ;  /* 0x000000ab0ca5723e */ /* 0x000fe200000010ff */
[----:B------:R2:W-:Y:S01]  /*6740*/  STSM.16.M88.4 [R22], R156 ;  /* 0x0000009c16007844 */ /* 0x0005e20000000200 */
[-C--:B------:R-:W-:Y:S01]  /*6750*/  FMUL.FTZ R137, R137, R9.reuse ;  /* 0x0000000989897220 */ /* 0x080fe20000410000 */
[-C--:B------:R-:W-:Y:S01]  /*6760*/  FMUL.FTZ R140, R140, R9.reuse ;  /* 0x000000098c8c7220 */ /* 0x080fe20000410000 */
[----:B------:R-:W-:Y:S01]  /*6770*/  FMUL.FTZ R141, R141, R9 ;  /* 0x000000098d8d7220 */ /* 0x000fe20000410000 */
[----:B------:R2:W-:Y:S01]  /*6780*/  STSM.16.M88.4 [R184], R160 ;  /* 0x000000a0b8007844 */ /* 0x0005e20000000200 */
[----:B------:R-:W0:Y:S01]  /*6790*/  MUFU.EX2 R181, R181 ;  /* 0x000000b500b57308 */ /* 0x000e220000000800 */
[----:B-1----:R-:W-:Y:S01]  /*67a0*/  FADD.FTZ R3, R179, R14 ;  /* 0x0000000eb3037221 */ /* 0x002fe20000010000 */
[----:B------:R-:W-:Y:S01]  /*67b0*/  F2FP.BF16.F32.PACK_AB R164, R180, R179 ;  /* 0x000000b3b4a4723e */ /* 0x000fe200000010ff */
[-C--:B------:R-:W-:Y:S01]  /*67c0*/  FMUL.FTZ R144, R144, R9.reuse ;  /* 0x0000000990907220 */ /* 0x080fe20000410000 */
[-C--:B------:R-:W-:Y:S01]  /*67d0*/  FMUL.FTZ R145, R145, R9.reuse ;  /* 0x0000000991917220 */ /* 0x080fe20000410000 */
[----:B------:R-:W-:Y:S01]  /*67e0*/  FADD.FTZ R14, R180, R3 ;  /* 0x00000003b40e7221 */ /* 0x000fe20000010000 */
[-C--:B------:R-:W-:Y:S01]  /*67f0*/  FMUL.FTZ R148, R148, R9.reuse ;  /* 0x0000000994947220 */ /* 0x080fe20000410000 */
[----:B------:R-:W-:Y:S01]  /*6800*/  FMUL.FTZ R149, R149, R9 ;  /* 0x0000000995957220 */ /* 0x000fe20000410000 */
        /* <DEDUP_REMOVED lines=16> */
[-C--:B------:R-:W-:Y:S01]  /*6910*/  FMUL.FTZ R62, R62, R8.reuse ;  /* 0x000000083e3e7220 */ /* 0x080fe20000410000 */
[C---:B-1----:R-:W-:Y:S01]  /*6920*/  F2FP.BF16.F32.PACK_AB R166, R182.reuse, R181 ;  /* 0x000000b5b6a6723e */ /* 0x042fe200000010ff */
[----:B------:R-:W-:Y:S01]  /*6930*/  FADD.FTZ R3, R182, R3 ;  /* 0x00000003b6037221 */ /* 0x000fe20000010000 */
[-C--:B------:R-:W-:Y:S01]  /*6940*/  FMUL.FTZ R63, R63, R8.reuse ;  /* 0x000000083f3f7220 */ /* 0x080fe20000410000 */
[-C--:B------:R-:W-:Y:S01]  /*6950*/  FMUL.FTZ R66, R66, R8.reuse ;  /* 0x0000000842427220 */ /* 0x080fe20000410000 */
[-C--:B------:R-:W-:Y:S01]  /*6960*/  FMUL.FTZ R67, R67, R8.reuse ;  /* 0x0000000843437220 */ /* 0x080fe20000410000 */
[-C--:B------:R-:W-:Y:S01]  /*6970*/  FMUL.FTZ R70, R70, R8.reuse ;  /* 0x0000000846467220 */ /* 0x080fe20000410000 */
[-C--:B------:R-:W-:Y:S01]  /*6980*/  FMUL.FTZ R71, R71, R8.reuse ;  /* 0x0000000847477220 */ /* 0x080fe20000410000 */
[-C--:B------:R-:W-:Y:S01]  /*6990*/  FMUL.FTZ R74, R74, R8.reuse ;  /* 0x000000084a4a7220 */ /* 0x080fe20000410000 */
[C---:B---3--:R-:W-:Y:S01]  /*69a0*/  F2FP.BF16.F32.PACK_AB R167, R10.reuse, R167 ;  /* 0x000000a70aa7723e */ /* 0x048fe200000010ff */
        /* <DEDUP_REMOVED lines=43> */
.L_x_3435:
[----:B------:R0:W1:Y:S01]  /*6c60*/  SYNCS.PHASECHK.TRANS64.TRYWAIT P2, [UR25+0x28c50], R7 ;  /* 0x028c5007ff0075a7 */ /* 0x0000620008040159 */
[----:B------:R-:W-:Y:S05]  /*6c70*/  @!P0 BRA `(.L_x_3436) ;  /* 0x0000000000048947 */ /* 0x000fea0003800000 */
[----:B------:R-:W-:Y:S01]  /*6c80*/  BPT.TRAP 0x1 ;  /* 0x000000040000795c */ /* 0x000fe20000300000 */
.L_x_3436:
[----:B-1----:R-:W-:Y:S05]  /*6c90*/  @P2 BRA `(.L_x_3437) ;  /* 0x0000000000082947 */ /* 0x002fea0003800000 */
[----:B------:R-:W1:Y:S02]  /*6ca0*/  SYNCS.PHASECHK.TRANS64.TRYWAIT P2, [UR25+0x28c50], R7 ;  /* 0x028c5007ff0075a7 */ /* 0x000e640008040159 */
[----:B-1----:R-:W-:Y:S05]  /*6cb0*/  @!P2 BRA `(.L_x_3438) ;  /* 0x000000a400a8a947 */ /* 0x002fea0003800000 */
.L_x_3437:
[----:B------:R-:W-:Y:S01]  /*6cc0*/  ULEA UR11, UR39, UR47, 0xc ;  /* 0x0000002f270b7291 */ /* 0x000fe2000f8e603f */
[----:B------:R-:W-:Y:S01]  /*6cd0*/  WARPGROUP.ARRIVE ;  /* 0x00000000000079c5 */ /* 0x000fe20000000000 */
[----:B------:R-:W-:Y:S01]  /*6ce0*/  UMOV UR7, 0x40000040 ;  /* 0x4000004000077882 */ /* 0x000fe20000000000 */
[----:B------:R-:W-:Y:S01]  /*6cf0*/  UISETP.GT.AND UP0, UPT, UR21, UR20, UPT ;  /* 0x000000141500728c */ /* 0x000fe2000bf04270 */
[----:B-1----:R-:W-:Y:S01]  /*6d00*/  @!P1 IADD3 R168, R168, 0x28c60, RZ ;  /* 0x00028c60a8a89810 */ /* 0x002fe20007ffe0ff */
[----:B------:R-:W-:Y:S01]  /*6d10*/  UIADD3 UR21, UR21, -0x1, URZ ;  /* 0xffffffff15157890 */ /* 0x000fe2000fffe03f */
[----:B------:R-:W-:Y:S01]  /*6d20*/  IMAD.MOV.U32 R8, RZ, RZ, R4 ;  /* 0x000000ffff087224 */ /* 0x000fe200078e0004 */
[----:B------:R-:W-:Y:S01]  /*6d30*/  UMOV UR6, UR11 ;  /* 0x0000000b00067c82 */ /* 0x000fe20008000000 */
[----:B------:R-:W-:Y:S01]  /*6d40*/  @!P1 PRMT R168, RZ, 0x654, R168 ;  /* 0x00000654ffa89816 */ /* 0x000fe200000000a8 */
[----:B------:R-:W-:Y:S01]  /*6d50*/  HGMMA.64x256x16.F32.BF16 R24, R152, gdesc[UR4].tnspB, R24, gsb0 ;  /* 0x43e0000498187df0 */ /* 0x000fe20008001818 */
[----:B------:R-:W-:Y:S01]  /*6d60*/  UIADD3 UR6, UR11, 0x80, URZ ;  /* 0x000000800b067890 */ /* 0x000fe2000fffe03f */
[----:B------:R-:W-:Y:S01]  /*6d70*/  PLOP3.LUT P2, PT, PT, PT, UP0, 0x80, 0x0 ;  /* 0x000000000000781c */ /* 0x000fe20003f4f008 */
[----:B------:R-:W-:Y:S01]  /*6d80*/  UMOV UR7, 0x40000040 ;  /* 0x4000004000077882 */ /* 0x000fe20000000000 */
[----:B------:R-:W-:Y:S01]  /*6d90*/  UMOV UR23, UR39 ;  /* 0x0000002700177c82 */ /* 0x000fe20008000000 */
[----:B------:R-:W-:Y:S01]  /*6da0*/  IMAD.MOV.U32 R9, RZ, RZ, R5 ;  /* 0x000000ffff097224 */ /* 0x000fe200078e0005 */
        /* <DEDUP_REMOVED lines=27> */
.L_x_3430:
[----:B------:R-:W-:-:S13]  /*6f60*/  ISETP.LE.AND P2, PT, RZ, UR21, PT ;  /* 0x00000015ff007c0c */ /* 0x000fda000bf43270 */
[----:B------:R-:W-:Y:S05]  /*6f70*/  @!P2 BRA `(.L_x_3440) ;  /* 0x0000001c0030a947 */ /* 0x000fea0003800000 */
[----:B------:R-:W-:Y:S01]  /*6f80*/  IMAD.MOV.U32 R9, RZ, RZ, R4 ;  /* 0x000000ffff097224 */ /* 0x000fe200078e0004 */
[----:B------:R-:W-:Y:S01]  /*6f90*/  MOV R14, R5 ;  /* 0x00000005000e7202 */ /* 0x000fe20000000f00 */
[----:B------:R-:W-:Y:S01]  /*6fa0*/  UMOV UR22, UR39 ;  /* 0x0000002700167c82 */ /* 0x000fe20008000000 */
[----:B------:R-:W-:Y:S01]  /*6fb0*/  ULDC UR23, c[0x0][0x9d8] ;  /* 0x0002760000177ab9 */ /* 0x000fe20000000800 */
[----:B------:R-:W-:-:S05]  /*6fc0*/  ULDC UR20, c[0x0][0x988] ;  /* 0x0002620000147ab9 */ /* 0x000fca0000000800 */
.L_x_3449:
[----:B------:R-:W-:-:S04]  /*6fd0*/  UIADD3 UR39, UR22, 0x1, URZ ;  /* 0x0000000116277890 */ /* 0x000fc8000fffe03f */
[----:B------:R-:W-:-:S04]  /*6fe0*/  UISETP.NE.AND UP0, UPT, UR39, 0x2, UPT ;  /* 0x000000022700788c */ /* 0x000fc8000bf05270 */
[----:B------:R-:W-:Y:S02]  /*6ff0*/  USEL UR6, URZ, 0x1, UP0 ;  /* 0x000000013f067887 */ /* 0x000fe40008000000 */
[----:B------:R-:W-:Y:S02]  /*7000*/  USEL UR39, UR39, URZ, UP0 ;  /* 0x0000003f27277287 */ /* 0x000fe40008000000 */
[----:B------:R-:W-:Y:S01]  /*7010*/  ULOP3.LUT UR38, UR38, UR6, URZ, 0x3c, !UPT ;  /* 0x0000000626267292 */ /* 0x000fe2000f8e3c3f */
[----:B-1-3--:R-:W-:Y:S11]  /*7020*/  @!P0 BRA `(.L_x_3441) ;  /* 0x0000000000048947 */ /* 0x00aff60003800000 */
[----:B------:R-:W-:Y:S01]  /*7030*/  BPT.TRAP 0x1 ;  /* 0x000000040000795c */ /* 0x000fe20000300000 */
.L_x_3441:
[----:B------:R-:W-:Y:S01]  /*7040*/  ULEA UR24, UR39, UR40, 0x3 ;  /* 0x0000002827187291 */ /* 0x000fe2000f8e183f */
[----:B01----:R-:W-:-:S05]  /*7050*/  IMAD.U32 R7, RZ, RZ, UR38 ;  /* 0x00000026ff077e24 */ /* 0x003fca000f8e00ff */
[----:B------:R-:W-:-:S04]  /*7060*/  SHF.L.U32 R7, R7, 0x1f, RZ ;  /* 0x0000001f07077819 */ /* 0x000fc800000006ff */
[----:B------:R0:W1:Y:S01]  /*7070*/  SYNCS.PHASECHK.TRANS64.TRYWAIT P2, [UR24+0x28c30], R7 ;  /* 0x028c3007ff0075a7 */ /* 0x0000620008040158 */
[----:B------:R-:W-:Y:S05]  /*7080*/  @!P0 BRA `(.L_x_3442) ;  /* 0x0000000000048947 */ /* 0x000fea0003800000 */
[----:B------:R-:W-:Y:S01]  /*7090*/  BPT.TRAP 0x1 ;  /* 0x000000040000795c */ /* 0x000fe20000300000 */
.L_x_3442:
[----:B-1----:R-:W-:Y:S05]  /*70a0*/  @P2 BRA `(.L_x_3443) ;  /* 0x0000000000082947 */ /* 0x002fea0003800000 */
[----:B------:R-:W1:Y:S02]  /*70b0*/  SYNCS.PHASECHK.TRANS64.TRYWAIT P2, [UR24+0x28c30], R7 ;  /* 0x028c3007ff0075a7 */ /* 0x000e640008040158 */
[----:B-1----:R-:W-:Y:S05]  /*70c0*/  @!P2 BRA `(.L_x_3444) ;  /* 0x000000a000b8a947 */ /* 0x002fea0003800000 */
.L_x_3443:
        /* <DEDUP_REMOVED lines=23> */
[----:B-1----:R-:W-:Y:S01]  /*7240*/  FMUL.FTZ R4, R153, UR23 ;  /* 0x0000001799047c20 */ /* 0x002fe20008410000 */
        /* <DEDUP_REMOVED lines=58> */
[----:B------:R-:W-:Y:S01]  /*75f0*/  FMUL.FTZ R168, R171, UR23 ;  /* 0x00000017aba87c20 */ /* 0x000fe20008410000 */
[----:B------:R-:W-:-:S05]  /*7600*/  FMUL.FTZ R171, R175, UR23 ;  /* 0x00000017afab7c20 */ /* 0x000fca0008410000 */
[----:B------:R-:W3:Y:S01]  /*7610*/  MUFU.TANH R10, R10 ;  /* 0x0000000a000a7308 */ /* 0x000ee20000002400 */
[----:B-1----:R-:W-:-:S05]  /*7620*/  FMNMX.FTZ R5, R164, R5, !PT ;  /* 0x00000005a4057209 */ /* 0x002fca0007810000 */
[----:B------:R-:W1:Y:S02]  /*7630*/  SHFL.BFLY PT, R172, R5, 0x2, 0x1f ;  /* 0x0c401f0005ac7f89 */ /* 0x000e6400000e0000 */
[----:B------:R-:W4:Y:S08]  /*7640*/  MUFU.TANH R11, R11 ;  /* 0x0000000b000b7308 */ /* 0x000f300000002400 */
[----:B------:R-:W5:Y:S08]  /*7650*/  MUFU.TANH R12, R12 ;  /* 0x0000000c000c7308 */ /* 0x000f700000002400 */
[----:B------:R-:W0:Y:S01]  /*7660*/  MUFU.TANH R162, R162 ;  /* 0x000000a200a27308 */ /* 0x000e220000002400 */
[----:B-1----:R-:W-:Y:S01]  /*7670*/  FMNMX.FTZ R177, R5, R172, !PT ;  /* 0x000000ac05b17209 */ /* 0x002fe20007810000 */
[----:B------:R-:W-:Y:S01]  /*7680*/  FMUL.FTZ R172, R179, UR23 ;  /* 0x00000017b3ac7c20 */ /* 0x000fe20008410000 */
[----:B--2---:R-:W-:-:S05]  /*7690*/  FMNMX.FTZ R5, R8, R9, !PT ;  /* 0x0000000908057209 */ /* 0x004fca0007810000 */
[----:B------:R-:W1:Y:S01]  /*76a0*/  MUFU.TANH R163, R163 ;  /* 0x000000a300a37308 */ /* 0x000e620000002400 */
[----:B------:R-:W2:Y:S01]  /*76b0*/  SHFL.BFLY PT, R180, R177, 0x1, 0x1f ;  /* 0x0c201f00b1b47f89 */ /* 0x000ea200000e0000 */
[----:B---3--:R-:W-:-:S04]  /*76c0*/  FMNMX.FTZ R174, R10, R5, !PT ;  /* 0x000000050aae7209 */ /* 0x008fc80007810000 */
[----:B----4-:R-:W-:Y:S02]  /*76d0*/  FMNMX.FTZ R5, R11, R174, !PT ;  /* 0x000000ae0b057209 */ /* 0x010fe40007810000 */
[----:B------:R-:W3:Y:S01]  /*76e0*/  MUFU.TANH R165, R165 ;  /* 0x000000a500a57308 */ /* 0x000ee20000002400 */
[----:B------:R-:W-:Y:S01]  /*76f0*/  FMUL.FTZ R174, R183, UR23 ;  /* 0x00000017b7ae7c20 */ /* 0x000fe20008410000 */
[----:B-----5:R-:W-:-:S04]  /*7700*/  FMNMX.FTZ R5, R12, R5, !PT ;  /* 0x000000050c057209 */ /* 0x020fc80007810000 */
[----:B0-----:R-:W-:Y:S02]  /*7710*/  FMNMX.FTZ R176, R162, R5, !PT ;  /* 0x00000005a2b07209 */ /* 0x001fe40007810000 */
[----:B------:R-:W0:Y:S02]  /*7720*/  MUFU.TANH R166, R166 ;  /* 0x000000a600a67308 */ /* 0x000e240000002400 */
[----:B-1----:R-:W-:-:S06]  /*7730*/  FMNMX.FTZ R176, R163, R176, !PT ;  /* 0x000000b0a3b07209 */ /* 0x002fcc0007810000 */
[----:B------:R-:W1:Y:S01]  /*7740*/  MUFU.TANH R167, R167 ;  /* 0x000000a700a77308 */ /* 0x000e620000002400 */
[----:B---3--:R-:W-:Y:S02]  /*7750*/  FMNMX.FTZ R175, R165, R176, !PT ;  /* 0x000000b0a5af7209 */ /* 0x008fe40007810000 */
[----:B--2---:R-:W-:-:S05]  /*7760*/  FMNMX.FTZ R5, R177, R180, !PT ;  /* 0x000000b4b1057209 */ /* 0x004fca0007810000 */
[----:B------:R-:W2:Y:S01]  /*7770*/  MUFU.TANH R168, R168 ;  /* 0x000000a800a87308 */ /* 0x000ea20000002400 */
[----:B0-----:R-:W-:Y:S01]  /*7780*/  FMNMX.FTZ R176, R166, R175, !PT ;  /* 0x000000afa6b07209 */ /* 0x001fe20007810000 */
[C---:B------:R-:W-:Y:S01]  /*7790*/  FMUL.FTZ R194, R5.reuse, UR10 ;  /* 0x0000000a05c27c20 */ /* 0x040fe20008410000 */
[----:B------:R-:W-:-:S03]  /*77a0*/  FADD.FTZ R14, -R5, R14 ;  /* 0x0000000e050e7221 */ /* 0x000fc60000010100 */
[--C-:B------:R-:W-:Y:S01]  /*77b0*/  FFMA.FTZ R177, R4, UR10, -R194.reuse ;  /* 0x0000000a04b17c23 */ /* 0x100fe200080108c2 */
[--C-:B------:R-:W-:Y:S01]  /*77c0*/  FFMA.FTZ R178, R152, UR10, -R194.reuse ;  /* 0x0000000a98b27c23 */ /* 0x100fe200080108c2 */
[----:B------:R-:W0:Y:S01]  /*77d0*/  MUFU.TANH R169, R169 ;  /* 0x000000a900a97308 */ /* 0x000e220000002400 */
[----:B-1----:R-:W-:Y:S01]  /*77e0*/  FMNMX.FTZ R175, R167, R176, !PT ;  /* 0x000000b0a7af7209 */ /* 0x002fe20007810000 */
[----:B------:R-:W-:Y:S01]  /*77f0*/  FMUL.FTZ R14, R14, UR10 ;  /* 0x0000000a0e0e7c20 */ /* 0x000fe20008410000 */
        /* <DEDUP_REMOVED lines=19> */
[----:B-1----:R-:W-:-:S07]  /*7930*/  FMNMX.FTZ R175, R171, R176, !PT ;  /* 0x000000b0abaf7209 */ /* 0x002fce0007810000 */
[----:B------:R-:W1:Y:S01]  /*7940*/  MUFU.TANH R173, R173 ;  /* 0x000000ad00ad7308 */ /* 0x000e620000002400 */
[----:B--2---:R-:W-:-:S07]  /*7950*/  FMNMX.FTZ R175, R170, R175, !PT ;  /* 0x000000afaaaf7209 */ /* 0x004fce0007810000 */
[----:B------:R-:W2:Y:S01]  /*7960*/  MUFU.TANH R174, R174 ;  /* 0x000000ae00ae7308 */ /* 0x000ea20000002400 */
[----:B0-----:R-:W-:-:S07]  /*7970*/  FMNMX.FTZ R4, R172, R175, !PT ;  /* 0x000000afac047209 */ /* 0x001fce0007810000 */
[----:B------:R-:W0:Y:S01]  /*7980*/  MUFU.EX2 R14, R14 ;  /* 0x0000000e000e7308 */ /* 0x000e220000000800 */
[----:B-1----:R-:W-:-:S07]  /*7990*/  FMNMX.FTZ R175, R173, R4, !PT ;  /* 0x00000004adaf7209 */ /* 0x002fce0007810000 */
[----:B------:R-:W1:Y:S01]  /*79a0*/  MUFU.EX2 R13, R13 ;  /* 0x0000000d000d7308 */ /* 0x000e620000000800 */
[----:B--2---:R-:W-:-:S05]  /*79b0*/  FMNMX.FTZ R175, R174, R175, !PT ;  /* 0x000000afaeaf7209 */ /* 0x004fca0007810000 */
[----:B------:R-:W2:Y:S02]  /*79c0*/  SHFL.BFLY PT, R4, R175, 0x2, 0x1f ;  /* 0x0c401f00af047f89 */ /* 0x000ea400000e0000 */
[----:B------:R3:W4:Y:S01]  /*79d0*/  MUFU.EX2 R176, R177 ;  /* 0x000000b100b07308 */ /* 0x0007220000000800 */
[-C--:B0-----:R-:W-:Y:S01]  /*79e0*/  FMUL.FTZ R24, R24, R14.reuse ;  /* 0x0000000e18187220 */ /* 0x081fe20000410000 */
        /* <DEDUP_REMOVED lines=8> */
[----:B---3--:R-:W-:-:S02]  /*7a70*/  IMAD.MOV R177, RZ, RZ, -R18 ;  /* 0x000000ffffb17224 */ /* 0x008fc400078e0a12 */
[-C--:B------:R-:W-:Y:S01]  /*7a80*/  FMUL.FTZ R37, R37, R14.reuse ;  /* 0x0000000e25257220 */ /* 0x080fe20000410000 */
[-C--:B------:R-:W-:Y:S01]  /*7a90*/  FMUL.FTZ R40, R40, R14.reuse ;  /* 0x0000000e28287220 */ /* 0x080fe20000410000 */
[-C--:B------:R-:W-:Y:S01]  /*7aa0*/  FMUL.FTZ R41, R41, R14.reuse ;  /* 0x0000000e29297220 */ /* 0x080fe20000410000 */
[-C--:B------:R-:W-:Y:S01]  /*7ab0*/  FMUL.FTZ R44, R44, R14.reuse ;  /* 0x0000000e2c2c7220 */ /* 0x080fe20000410000 */
[----:B------:R-:W-:Y:S01]  /*7ac0*/  ISETP.NE.AND P2, PT, R16, R177, PT ;  /* 0x000000b11000720c */ /* 0x000fe20003f45270 */
[----:B------:R-:W-:Y:S01]  /*7ad0*/  MUFU.EX2 R20, R20 ;  /* 0x0000001400147308 */ /* 0x000fe20000000800 */
[-C--:B------:R-:W-:Y:S01]  /*7ae0*/  FMUL.FTZ R45, R45, R14.reuse ;  /* 0x0000000e2d2d7220 */ /* 0x080fe20000410000 */
[-C--:B------:R-:W-:Y:S01]  /*7af0*/  FMUL.FTZ R48, R48, R14.reuse ;  /* 0x0000000e30307220 */ /* 0x080fe20000410000 */
[-C--:B------:R-:W-:Y:S01]  /*7b00*/  FMUL.FTZ R49, R49, R14.reuse ;  /* 0x0000000e31317220 */ /* 0x080fe20000410000 */
[-C--:B------:R-:W-:Y:S01]  /*7b10*/  FMUL.FTZ R52, R52, R14.reuse ;  /* 0x0000000e34347220 */ /* 0x080fe20000410000 */
[----:B------:R-:W-:Y:S01]  /*7b20*/  FMUL.FTZ R53, R53, R14 ;  /* 0x0000000e35357220 */ /* 0x000fe20000410000 */
        /* <DEDUP_REMOVED lines=41> */
[----:B------:R-:W-:Y:S01]  /*7dc0*/  FFMA.FTZ R175, R10, UR10, -R179 ;  /* 0x0000000a0aaf7c23 */ /* 0x000fe200080108b3 */
[----:B------:R-:W-:-:S02]  /*7dd0*/  IMAD.U32 R168, RZ, RZ, UR24 ;  /* 0x00000018ffa87e24 */ /* 0x000fc4000f8e00ff */
[--C-:B------:R-:W-:Y:S01]  /*7de0*/  FFMA.FTZ R10, R11, UR10, -R179.reuse ;  /* 0x0000000a0b0a7c23 */ /* 0x100fe200080108b3 */
[----:B------:R-:W-:Y:S01]  /*7df0*/  MUFU.EX2 R9, R9 ;  /* 0x0000000900097308 */ /* 0x000fe20000000800 */
[--C-:B------:R-:W-:Y:S01]  /*7e00*/  FFMA.FTZ R11, R12, UR10, -R179.reuse ;  /* 0x0000000a0c0b7c23 */ /* 0x100fe200080108b3 */
[----:B------:R-:W-:Y:S02]  /*7e10*/  @!P1 VIADD R152, R168, 0x28c40 ;  /* 0x00028c40a8989836 */ /* 0x000fe40000000000 */
[--C-:B------:R-:W-:Y:S01]  /*7e20*/  FFMA.FTZ R12, R162, UR10, -R179.reuse ;  /* 0x0000000aa20c7c23 */ /* 0x100fe200080108b3 */
[--C-:B------:R-:W-:Y:S01]  /*7e30*/  FFMA.FTZ R163, R163, UR10, -R179.reuse ;  /* 0x0000000aa3a37c23 */ /* 0x100fe200080108b3 */
[--C-:B------:R-:W-:Y:S01]  /*7e40*/  FFMA.FTZ R165, R165, UR10, -R179.reuse ;  /* 0x0000000aa5a57c23 */ /* 0x100fe200080108b3 */
[--C-:B------:R-:W-:Y:S01]  /*7e50*/  FFMA.FTZ R196, R166, UR10, -R179.reuse ;  /* 0x0000000aa6c47c23 */ /* 0x100fe200080108b3 */
[----:B------:R-:W-:Y:S01]  /*7e60*/  @!P1 PRMT R152, RZ, 0x654, R152 ;  /* 0x00000654ff989816 */ /* 0x000fe20000000098 */
[----:B------:R-:W1:Y:S01]  /*7e70*/  MUFU.EX2 R8, R8 ;  /* 0x0000000800087308 */ /* 0x000e620000000800 */
[--C-:B------:R-:W-:Y:S01]  /*7e80*/  FFMA.FTZ R167, R167, UR10, -R179.reuse ;  /* 0x0000000aa7a77c23 */ /* 0x100fe200080108b3 */
[--C-:B------:R-:W-:Y:S01]  /*7e90*/  FFMA.FTZ R200, R171, UR10, -R179.reuse ;  /* 0x0000000aabc87c23 */ /* 0x100fe200080108b3 */
[----:B------:R4:W-:Y:S01]  /*7ea0*/  @!P1 SYNCS.ARRIVE.TRANS64.RED.A1T0 RZ, [R152+URZ], RZ ;  /* 0x000000ff98ff99a7 */ /* 0x0009e2000810043f */
[----:B------:R-:W-:Y:S01]  /*7eb0*/  MOV R171, UR22 ;  /* 0x0000001600ab7c02 */ /* 0x000fe20008000f00 */
[--C-:B------:R-:W-:Y:S01]  /*7ec0*/  FFMA.FTZ R169, R169, UR10, -R179.reuse ;  /* 0x0000000aa9a97c23 */ /* 0x100fe200080108b3 */
[--C-:B------:R-:W-:Y:S01]  /*7ed0*/  FFMA.FTZ R170, R170, UR10, -R179.reuse ;  /* 0x0000000aaaaa7c23 */ /* 0x100fe200080108b3 */
[----:B------:R-:W-:Y:S01]  /*7ee0*/  FFMA.FTZ R173, R173, UR10, -R179 ;  /* 0x0000000aadad7c23 */ /* 0x000fe200080108b3 */
[----:B------:R-:W2:Y:S01]  /*7ef0*/  MUFU.EX2 R175, R175 ;  /* 0x000000af00af7308 */ /* 0x000ea20000000800 */
[----:B------:R-:W-:-:S02]  /*7f00*/  @!P2 IMAD R154, R171, 0x40, R2 ;  /* 0x00000040ab9aa824 */ /* 0x000fc400078e0202 */
[----:B------:R-:W-:Y:S01]  /*7f10*/  FFMA.FTZ R174, R174, UR10, -R179 ;  /* 0x0000000aaeae7c23 */ /* 0x000fe200080108b3 */
[----:B----4-:R-:W-:Y:S01]  /*7f20*/  FADD.FTZ R152, R176, R3 ;  /* 0x00000003b0987221 */ /* 0x010fe20000010000 */
[----:B------:R-:W-:Y:S01]  /*7f30*/  FFMA.FTZ R172, R172, UR10, -R179 ;  /* 0x0000000aacac7c23 */ /* 0x000fe200080108b3 */
[----:B------:R-:W-:Y:S01]  /*7f40*/  FMUL.FTZ R112, R112, R14 ;  /* 0x0000000e70707220 */ /* 0x000fe20000410000 */
[----:B------:R-:W-:Y:S01]  /*7f50*/  @!P2 LEA R154, R154, UR40, 0x2 ;  /* 0x000000289a9aac11 */ /* 0x000fe2000f8e10ff */
[----:B0-----:R-:W-:Y:S01]  /*7f60*/  FADD.FTZ R3, R15, R152 ;  /* 0x000000980f037221 */ /* 0x001fe20000010000 */
[----:B------:R-:W0:Y:S01]  /*7f70*/  MUFU.EX2 R10, R10 ;  /* 0x0000000a000a7308 */ /* 0x000e220000000800 */
[----:B-1----:R-:W-:Y:S01]  /*7f80*/  FFMA.FTZ R6, R9, R6, R8 ;  /* 0x0000000609067223 */ /* 0x002fe20000010008 */
[-C--:B------:R-:W-:Y:S01]  /*7f90*/  FMUL.FTZ R113, R113, R14.reuse ;  /* 0x0000000e71717220 */ /* 0x080fe20000410000 */
[----:B------:R-:W-:Y:S01]  /*7fa0*/  FADD.FTZ R152, R20, R3 ;  /* 0x0000000314987221 */ /* 0x000fe20000010000 */
[----:B------:R-:W-:Y:S01]  /*7fb0*/  @!P2 STS [R154+0x28800], R14 ;  /* 0x0288000e9a00a388 */ /* 0x000fe20000000800 */
[-C--:B------:R-:W-:Y:S01]  /*7fc0*/  FMUL.FTZ R116, R116, R14.reuse ;  /* 0x0000000e74747220 */ /* 0x080fe20000410000 */
[-C--:B------:R-:W-:Y:S01]  /*7fd0*/  FMUL.FTZ R117, R117, R14.reuse ;  /* 0x0000000e75757220 */ /* 0x080fe20000410000 */
[----:B------:R-:W-:Y:S01]  /*7fe0*/  FADD.FTZ R177, R21, R152 ;  /* 0x0000009815b17221 */ /* 0x000fe20000010000 */
[----:B------:R-:W1:Y:S01]  /*7ff0*/  MUFU.EX2 R11, R11 ;  /* 0x0000000b000b7308 */ /* 0x000e620000000800 */
[----:B--2---:R-:W-:Y:S01]  /*8000*/  FADD.FTZ R3, R175, R6 ;  /* 0x00000006af037221 */ /* 0x004fe20000010000 */
[----:B------:R2:W-:Y:S01]  /*8010*/  @!P2 STS [R154+0x28820], R9 ;  /* 0x028820099a00a388 */ /* 0x0005e20000000800 */
[----:B------:R-:W-:Y:S01]  /*8020*/  FADD.FTZ R152, R178, R177 ;  /* 0x000000b1b2987221 */ /* 0x000fe20000010000 */
[-C--:B------:R-:W-:Y:S01]  /*8030*/  FMUL.FTZ R120, R120, R14.reuse ;  /* 0x0000000e78787220 */ /* 0x080fe20000410000 */
[-C--:B------:R-:W-:Y:S01]  /*8040*/  FMUL.FTZ R121, R121, R14.reuse ;  /* 0x0000000e79797220 */ /* 0x080fe20000410000 */
[-C--:B------:R-:W-:Y:S01]  /*8050*/  FMUL.FTZ R124, R124, R14.reuse ;  /* 0x0000000e7c7c7220 */ /* 0x080fe20000410000 */
[----:B------:R-:W-:Y:S01]  /*8060*/  FADD.FTZ R177, R153, R152 ;  /* 0x0000009899b17221 */ /* 0x000fe20000010000 */
[----:B------:R-:W3:Y:S01]  /*8070*/  MUFU.EX2 R12, R12 ;  /* 0x0000000c000c7308 */ /* 0x000ee20000000800 */
[----:B0-----:R-:W-:Y:S01]  /*8080*/  FADD.FTZ R6, R10, R3 ;  /* 0x000000030a067221 */ /* 0x001fe20000010000 */
[-C--:B------:R-:W-:Y:S01]  /*8090*/  FMUL.FTZ R125, R125, R14.reuse ;  /* 0x0000000e7d7d7220 */ /* 0x080fe20000410000 */
[----:B------:R-:W-:Y:S01]  /*80a0*/  FADD.FTZ R152, R180, R177 ;  /* 0x000000b1b4987221 */ /* 0x000fe20000010000 */
[-C--:B------:R-:W-:Y:S01]  /*80b0*/  FMUL.FTZ R128, R128, R14.reuse ;  /* 0x0000000e80807220 */ /* 0x080fe20000410000 */
[-C--:B------:R-:W-:Y:S01]  /*80c0*/  FMUL.FTZ R129, R129, R14.reuse ;  /* 0x0000000e81817220 */ /* 0x080fe20000410000 */
[-C--:B------:R-:W-:Y:S01]  /*80d0*/  FMUL.FTZ R132, R132, R14.reuse ;  /* 0x0000000e84847220 */ /* 0x080fe20000410000 */
[----:B------:R-:W-:Y:S01]  /*80e0*/  FADD.FTZ R177, R155, R152 ;  /* 0x000000989bb17221 */ /* 0x000fe20000010000 */
        /* <DEDUP_REMOVED lines=9> */
[----:B---3--:R-:W-:Y:S01]  /*8180*/  FADD.FTZ R6, R12, R3 ;  /* 0x000000030c067221 */ /* 0x008fe20000010000 */
[-C--:B------:R-:W-:Y:S01]  /*8190*/  FMUL.FTZ R145, R145, R14.reuse ;  /* 0x0000000e91917220 */ /* 0x080fe20000410000 */
[-C--:B------:R-:W-:Y:S01]  /*81a0*/  FMUL.FTZ R148, R148, R14.reuse ;  /* 0x0000000e94947220 */ /* 0x080fe20000410000 */
[----:B------:R-:W-:Y:S01]  /*81b0*/  FMUL.FTZ R149, R149, R14 ;  /* 0x0000000e95957220 */ /* 0x000fe20000410000 */
[----:B------:R-:W-:Y:S01]  /*81c0*/  F2FP.BF16.F32.PACK_AB R158, R180, R153 ;  /* 0x00000099b49e723e */ /* 0x000fe200000010ff */
[----:B------:R-:W-:Y:S01]  /*81d0*/  FMUL.FTZ R26, R26, R9 ;  /* 0x000000091a1a7220 */ /* 0x000fe20000410000 */
[----:B--2---:R-:W-:Y:S01]  /*81e0*/  F2FP.BF16.F32.PACK_AB R154, R20, R15 ;  /* 0x0000000f149a723e */ /* 0x004fe200000010ff */
[----:B------:R-:W2:Y:S01]  /*81f0*/  MUFU.EX2 R182, R182 ;  /* 0x000000b600b67308 */ /* 0x000ea20000000800 */
[----:B0-----:R-:W-:Y:S01]  /*8200*/  FADD.FTZ R6, R163, R6 ;  /* 0x00000006a3067221 */ /* 0x001fe20000010000 */
[----:B------:R-:W-:Y:S01]  /*8210*/  F2FP.BF16.F32.PACK_AB R153, R175, R8 ;  /* 0x00000008af99723e */ /* 0x000fe200000010ff */
[----:B------:R-:W-:Y:S01]  /*8220*/  FMUL.FTZ R27, R27, R9 ;  /* 0x000000091b1b7220 */ /* 0x000fe20000410000 */
[----:B------:R-:W-:Y:S01]  /*8230*/  F2FP.BF16.F32.PACK_AB R156, R178, R21 ;  /* 0x00000015b29c723e */ /* 0x000fe200000010ff */
        /* <DEDUP_REMOVED lines=53> */
[----:B-1----:R-:W-:Y:S01]  /*8590*/  FADD.FTZ R6, R198, R3 ;  /* 0x00000003c6067221 */ /* 0x002fe20000010000 */
[----:B------:R1:W-:Y:S01]  /*85a0*/  STSM.16.M88.4 [R19+0x26800], R152 ;  /* 0x0268009813007844 */ /* 0x0003e20000000200 */
        /* <DEDUP_REMOVED lines=22> */
[C---:B---3--:R-:W-:Y:S01]  /*8710*/  FADD.FTZ R6, R192.reuse, R13 ;  /* 0x0000000dc0067221 */ /* 0x048fe20000010000 */
[----:B------:R-:W-:Y:S01]  /*8720*/  F2FP.BF16.F32.PACK_AB R164, R192, R159 ;  /* 0x0000009fc0a4723e */ /* 0x000fe200000010ff */
[----:B------:R-:W-:Y:S01]  /*8730*/  FMUL.FTZ R131, R131, R9 ;  /* 0x0000000983837220 */ /* 0x000fe20000410000 */
[----:B------:R-:W-:Y:S01]  /*8740*/  F2FP.BF16.F32.PACK_AB R159, R196, R165 ;  /* 0x000000a5c49f723e */ /* 0x000fe200000010ff */
[-C--:B------:R-:W-:Y:S01]  /*8750*/  FMUL.FTZ R134, R134, R9.reuse ;  /* 0x0000000986867220 */ /* 0x080fe20000410000 */
[-C--:B------:R-:W-:Y:S01]  /*8760*/  FMUL.FTZ R135, R135, R9.reuse ;  /* 0x0000000987877220 */ /* 0x080fe20000410000 */
[----:B------:R-:W-:Y:S01]  /*8770*/  FMUL.FTZ R138, R138, R9 ;  /* 0x000000098a8a7220 */ /* 0x000fe20000410000 */
[----:B------:R-:W3:Y:S01]  /*8780*/  MUFU.EX2 R170, R170 ;  /* 0x000000aa00aa7308 */ /* 0x000ee20000000800 */
[C---:B--2---:R-:W-:Y:S01]  /*8790*/  FADD.FTZ R3, R200.reuse, R3 ;  /* 0x00000003c8037221 */ /* 0x044fe20000010000 */
[----:B------:R-:W-:Y:S01]  /*87a0*/  F2FP.BF16.F32.PACK_AB R163, R200, R169 ;  /* 0x000000a9c8a3723e */ /* 0x000fe200000010ff */
[----:B------:R1:W-:Y:S01]  /*87b0*/  STSM.16.M88.4 [R22], R156 ;  /* 0x0000009c16007844 */ /* 0x0003e20000000200 */
        /* <DEDUP_REMOVED lines=8> */
[----:B------:R-:W-:-:S04]  /*8840*/  FMUL.FTZ R151, R151, R9 ;  /* 0x0000000997977220 */ /* 0x000fc80000410000 */
[----:B------:R-:W0:Y:S01]  /*8850*/  MUFU.EX2 R171, R172 ;  /* 0x000000ac00ab7308 */ /* 0x000e220000000800 */
[----:B---3--:R-:W-:-:S07]  /*8860*/  FADD.FTZ R6, R170, R3 ;  /* 0x00000003aa067221 */ /* 0x008fce0000010000 */
[----:B------:R-:W3:Y:S01]  /*8870*/  MUFU.EX2 R173, R173 ;  /* 0x000000ad00ad7308 */ /* 0x000ee20000000800 */
[C---:B--2---:R-:W-:Y:S01]  /*8880*/  F2FP.BF16.F32.PACK_AB R166, R194.reuse, R161 ;  /* 0x000000a1c2a6723e */ /* 0x044fe200000010ff */
[----:B------:R-:W-:Y:S01]  /*8890*/  FADD.FTZ R3, R194, R13 ;  /* 0x0000000dc2037221 */ /* 0x000fe20000010000 */
[----:B------:R-:W-:-:S05]  /*88a0*/  F2FP.BF16.F32.PACK_AB R161, R198, R167 ;  /* 0x000000a7c6a1723e */ /* 0x000fca00000010ff */
[----:B------:R-:W2:Y:S01]  /*88b0*/  MUFU.EX2 R174, R174 ;  /* 0x000000ae00ae7308 */ /* 0x000ea20000000800 */
[C---:B0-----:R-:W-:Y:S01]  /*88c0*/  FADD.FTZ R6, R171.reuse, R6 ;  /* 0x00000006ab067221 */ /* 0x041fe20000010000 */
[----:B------:R-:W-:Y:S01]  /*88d0*/  F2FP.BF16.F32.PACK_AB R165, R171, R170 ;  /* 0x000000aaaba5723e */ /* 0x000fe200000010ff */
[----:B------:R1:W-:Y:S02]  /*88e0*/  STSM.16.M88.4 [R184], R160 ;  /* 0x000000a0b8007844 */ /* 0x0003e40000000200 */
[----:B---3--:R-:W-:Y:S01]  /*88f0*/  FADD.FTZ R11, R173, R6 ;  /* 0x00000006ad0b7221 */ /* 0x008fe20000010000 */
[----:B--2---:R-:W-:-:S03]  /*8900*/  F2FP.BF16.F32.PACK_AB R167, R174, R173 ;  /* 0x000000adaea7723e */ /* 0x004fc600000010ff */
[----:B------:R-:W-:Y:S02]  /*8910*/  FADD.FTZ R6, R174, R11 ;  /* 0x0000000bae067221 */ /* 0x000fe40000010000 */
[----:B------:R1:W-:Y:S01]  /*8920*/  STSM.16.M88.4 [R23], R164 ;  /* 0x000000a417007844 */ /* 0x0003e20000000200 */
[----:B------:R-:W-:Y:S05]  /*8930*/  @!P0 BRA `(.L_x_3445) ;  /* 0x0000000000048947 */ /* 0x000fea0003800000 */
[----:B------:R-:W-:Y:S01]  /*8940*/  BPT.TRAP 0x1 ;  /* 0x000000040000795c */ /* 0x000fe20000300000 */
.L_x_3445:
[----:B------:R0:W2:Y:S01]  /*8950*/  SYNCS.PHASECHK.TRANS64.TRYWAIT P2, [UR24+0x28c50], R7 ;  /* 0x028c5007ff0075a7 */ /* 0x0000a20008040158 */
[----:B------:R-:W-:Y:S05]  /*8960*/  @!P0 BRA `(.L_x_3446) ;  /* 0x0000000000048947 */ /* 0x000fea0003800000 */
[----:B------:R-:W-:Y:S01]  /*8970*/  BPT.TRAP 0x1 ;  /* 0x000000040000795c */ /* 0x000fe20000300000 */
.L_x_3446:
[----:B--2---:R-:W-:Y:S05]  /*8980*/  @P2 BRA `(.L_x_3447) ;  /* 0x0000000000082947 */ /* 0x004fea0003800000 */
[----:B------:R-:W2:Y:S02]  /*8990*/  SYNCS.PHASECHK.TRANS64.TRYWAIT P2, [UR24+0x28c50], R7 ;  /* 0x028c5007ff0075a7 */ /* 0x000ea40008040158 */
[----:B--2---:R-:W-:Y:S05]  /*89a0*/  @!P2 BRA `(.L_x_3448) ;  /* 0x000000880098a947 */ /* 0x004fea0003800000 */
.L_x_3447:
[----:B------:R-:W-:Y:S01]  /*89b0*/  ULEA UR11, UR39, UR47, 0xc ;  /* 0x0000002f270b7291 */ /* 0x000fe2000f8e603f */
[----:B------:R-:W-:Y:S01]  /*89c0*/  WARPGROUP.ARRIVE ;  /* 0x00000000000079c5 */ /* 0x000fe20000000000 */
[----:B------:R-:W-:Y:S01]  /*89d0*/  UMOV UR7, 0x40000040 ;  /* 0x4000004000077882 */ /* 0x000fe20000000000 */
[----:B------:R-:W-:Y:S01]  /*89e0*/  ISETP.LT.AND P2, PT, RZ, UR21, PT ;  /* 0x00000015ff007c0c */ /* 0x000fe2000bf41270 */
[----:B--2---:R-:W-:Y:S01]  /*89f0*/  @!P1 VIADD R168, R168, 0x28c60 ;  /* 0x00028c60a8a89836 */ /* 0x004fe20000000000 */
[----:B------:R-:W-:Y:S01]  /*8a00*/  UIADD3 UR21, UR21, -0x1, URZ ;  /* 0xffffffff15157890 */ /* 0x000fe2000fffe03f */
[----:B------:R-:W-:Y:S01]  /*8a10*/  MOV R9, R4 ;  /* 0x0000000400097202 */ /* 0x000fe20000000f00 */
        /* <DEDUP_REMOVED lines=34> */
.L_x_3440:
[----:B------:R-:W4:Y:S01]  /*8c40*/  SHFL.BFLY PT, R0, R3, 0x2, 0x1f ;  /* 0x0c401f0003007f89 */ /* 0x000f2200000e0000 */
[----:B------:R-:W-:Y:S01]  /*8c50*/  IMAD.U32 R12, RZ, RZ, UR10 ;  /* 0x0000000aff0c7e24 */ /* 0x000fe2000f8e00ff */
[----:B------:R-:W-:Y:S01]  /*8c60*/  UIADD3 UR37, UR37, 0x1, URZ ;  /* 0x0000000125257890 */ /* 0x000fe2000fffe03f */
[----:B------:R-:W-:Y:S01]  /*8c70*/  IMAD.U32 R20, RZ, RZ, UR10 ;  /* 0x0000000aff147e24 */ /* 0x000fe2000f8e00ff */
[----:B------:R-:W5:Y:S01]  /*8c80*/  SHFL.BFLY PT, R9, R6, 0x2, 0x1f ;  /* 0x0c401f0006097f89 */ /* 0x000f6200000e0000 */
[----:B------:R-:W-:Y:S08]  /*8c90*/  BAR.ARV 0x8, 0xa0 ;  /* 0x0202800000007b1d */ /* 0x000ff00000002000 */
[----:B------:R-:W-:Y:S01]  /*8ca0*/  BAR.SYNC.DEFER_BLOCKING 0xf, 0x100 ;  /* 0x03c4000000007b1d */ /* 0x000fe20000010000 */
[----:B----4-:R-:W-:Y:S01]  /*8cb0*/  FADD.FTZ R0, R0, R3 ;  /* 0x0000000300007221 */ /* 0x010fe20000010000 */
[----:B------:R-:W-:Y:S01]  /*8cc0*/  IMAD.U32 R3, RZ, RZ, UR39 ;  /* 0x00000027ff037e24 */ /* 0x000fe2000f8e00ff */
[----:B------:R-:W-:Y:S01]  /*8cd0*/  UIADD3 UR39, UR39, 0x1, URZ ;  /* 0x0000000127277890 */ /* 0x000fe2000fffe03f */
[----:B-----5:R-:W-:-:S02]  /*8ce0*/  FADD.FTZ R9, R9, R6 ;  /* 0x0000000609097221 */ /* 0x020fc40000010000 */
[----:B01----:R-:W0:Y:S01]  /*8cf0*/  SHFL.BFLY PT, R7, R0, 0x1, 0x1f ;  /* 0x0c201f0000077f89 */ /* 0x003e2200000e0000 */
[----:B------:R-:W-:-:S03]  /*8d00*/  UISETP.NE.AND UP0, UPT, UR39, 0x2, UPT ;  /* 0x000000022700788c */ /* 0x000fc6000bf05270 */
[----:B------:R-:W1:Y:S01]  /*8d10*/  SHFL.BFLY PT, R8, R9, 0x1, 0x1f ;  /* 0x0c201f0009087f89 */ /* 0x000e6200000e0000 */
        /* <DEDUP_REMOVED lines=8> */
[----:B------:R-:W-:Y:S02]  /*8da0*/  CS2R R6, SRZ ;  /* 0x0000000000067805 */ /* 0x000fe4000001ff00 */
[----:B------:R-:W-:-:S07]  /*8db0*/  FSETP.NE.FTZ.AND P2, PT, R14, RZ, PT ;  /* 0x000000ff0e00720b */ /* 0x000fce0003f55000 */
[----:B------:R-:W0:Y:S01]  /*8dc0*/  @P1 MUFU.RCP R7, R13 ;  /* 0x0000000d00071308 */ /* 0x000e220000001000 */
[----:B------:R-:W-:Y:S01]  /*8dd0*/  @P1 FMUL.FTZ R12, R12, 0.69314718246459960938 ;  /* 0x3f3172180c0c1820 */ /* 0x000fe20000410000 */
[----:B------:R-:W-:-:S04]  /*8de0*/  @!P0 LEA R0, R3, R2, 0x6 ;  /* 0x0000000203008211 */ /* 0x000fc800078e30ff */
[----:B------:R-:W-:Y:S01]  /*8df0*/  @P2 FMUL.FTZ R20, R20, 0.69314718246459960938 ;  /* 0x3f31721814142820 */ /* 0x000fe20000410000 */
[----:B------:R-:W-:Y:S02]  /*8e00*/  MOV R3, 0xff800000 ;  /* 0xff80000000037802 */ /* 0x000fe40000000f00 */
[----:B------:R-:W-:Y:S01]  /*8e10*/  @!P0 LEA R9, R0, UR40, 0x2 ;  /* 0x0000002800098c11 */ /* 0x000fe2000f8e10ff */
[----:B------:R-:W-:Y:S01]  /*8e20*/  @P2 MUFU.RCP R6, R14 ;  /* 0x0000000e00062308 */ /* 0x000fe20000001000 */
[----:B------:R-:W-:-:S07]  /*8e30*/  IMAD.MOV.U32 R0, RZ, RZ, -0x800000 ;  /* 0xff800000ff007424 */ /* 0x000fce00078e00ff */
[----:B------:R-:W1:Y:S01]  /*8e40*/  @P1 MUFU.LG2 R13, R13 ;  /* 0x0000000d000d1308 */ /* 0x000e620000000c00 */
        /* <DEDUP_REMOVED lines=65> */
[----:B-1----:R-:W-:Y:S01]  /*9260*/  @P1 FMUL.FTZ R13, R13, 0.69314718246459960938 ;  /* 0x3f3172180d0d1820 */ /* 0x002fe20000410000 */
        /* <DEDUP_REMOVED lines=50> */
[-C--:B--23--:R-:W-:Y:S01]  /*9590*/  FMUL.FTZ R168, R118, R6.reuse ;  /* 0x0000000676a87220 */ /* 0x08cfe20000410000 */
        /* <DEDUP_REMOVED lines=20> */
.L_x_3411:
[----:B------:R-:W0:Y:S08]  /*96e0*/  S2UR UR4, SR_CgaCtaId ;  /* 0x00000000000479c3 */ /* 0x000e300000008800 */
[----:B------:R-:W-:Y:S06]  /*96f0*/  BAR.SYNC.DEFER_BLOCKING 0x5, 0x120 ;  /* 0x0144800000007b1d */ /* 0x000fec0000010000 */
[----:B------:R-:W-:Y:S01]  /*9700*/  UMOV UR40, 0x400 ;  /* 0x0000040000287882 */ /* 0x000fe20000000000 */
[----:B------:R-:W-:Y:S01]  /*9710*/  BSSY B0, `(.L_x_3450) ;  /* 0x0000291000007945 */ /* 0x000fe20003800000 */
[----:B0-----:R-:W-:-:S09]  /*9720*/  ULEA UR40, UR4, UR40, 0x18 ;  /* 0x0000002804287291 */ /* 0x001fd2000f8ec03f */
[----:B------:R-:W0:Y:S02]  /*9730*/  LDS.128 R4, [UR40+0x28cd0] ;  /* 0x028cd028ff047984 */ /* 0x000e240008000c00 */
[----:B0-----:R-:W-:Y:S02]  /*9740*/  R2UR UR52, R5 ;  /* 0x00000000053472ca */ /* 0x001fe400000e0000 */
[----:B------:R-:W-:Y:S01]  /*9750*/  R2UR UR5, R6 ;  /* 0x00000000060572ca */ /* 0x000fe200000e0000 */
        /* <DEDUP_REMOVED lines=10> */
[----:B------:R-:W-:Y:S01]  /*9800*/  F2FP.BF16.F32.PACK_AB R8, R8, R161 ;  /* 0x000000a10808723e */ /* 0x000fe200000010ff */
[----:B------:R-:W-:Y:S01]  /*9810*/  UISETP.NE.U32.AND UP0, UPT, UR8, URZ, UPT ;  /* 0x0000003f0800728c */ /* 0x000fe2000bf05070 */
[----:B------:R-:W-:-:S02]  /*9820*/  F2FP.BF16.F32.PACK_AB R11, R31, R11 ;  /* 0x0000000b1f0b723e */ /* 0x000fc400000010ff */
[----:B------:R-:W-:Y:S01]  /*9830*/  F2FP.BF16.F32.PACK_AB R33, R35, R34 ;  /* 0x000000222321723e */ /* 0x000fe200000010ff */
[----:B------:R-:W-:Y:S01]  /*9840*/  UISETP.NE.AND.EX UP0, UPT, UR9, URZ, UPT, UP0 ;  /* 0x0000003f0900728c */ /* 0x000fe2000bf05300 */
[----:B------:R-:W-:Y:S02]  /*9850*/  F2FP.BF16.F32.PACK_AB R40, R41, R40 ;  /* 0x000000282928723e */ /* 0x000fe400000010ff */
[----:B------:R-:W-:Y:S02]  /*9860*/  F2FP.BF16.F32.PACK_AB R34, R37, R36 ;  /* 0x000000242522723e */ /* 0x000fe400000010ff */
[----:B------:R-:W-:Y:S02]  /*9870*/  F2FP.BF16.F32.PACK_AB R35, R39, R38 ;  /* 0x000000262723723e */ /* 0x000fe400000010ff */
[----:B------:R-:W-:Y:S02]  /*9880*/  F2FP.BF16.F32.PACK_AB R41, R43, R42 ;  /* 0x0000002a2b29723e */ /* 0x000fe400000010ff */
        /* <DEDUP_REMOVED lines=13> */
[----:B------:R-:W-:Y:S01]  /*9960*/  F2FP.BF16.F32.PACK_AB R51, R55, R54 ;  /* 0x000000363733723e */ /* 0x000fe200000010ff */
[----:B------:R-:W-:Y:S01]  /*9970*/  UIADD3 UR4, UP2, UR10, UR6, URZ ;  /* 0x000000060a047290 */ /* 0x000fe2000ff5e03f */
[C---:B------:R-:W-:Y:S01]  /*9980*/  IADD3 R177, P0, R122.reuse, 0x40, RZ ;  /* 0x000000407ab17810 */ /* 0x040fe20007f1e0ff */
[----:B------:R-:W-:Y:S01]  /*9990*/  UISETP.NE.AND.EX UP1, UPT, UR7, URZ, UPT, UP1 ;  /* 0x0000003f0700728c */ /* 0x000fe2000bf25310 */
[----:B------:R-:W-:Y:S01]  /*99a0*/  IADD3 R183, P6, R122, 0x2020, RZ ;  /* 0x000020207ab77810 */ /* 0x000fe20007fde0ff */
[----:B------:R-:W-:Y:S01]  /*99b0*/  @UP0 UIADD3 UR6, UP3, UR10, UR8, URZ ;  /* 0x000000080a060290 */ /* 0x000fe2000ff7e03f */
[----:B------:R-:W-:Y:S01]  /*99c0*/  LOP3.LUT R6, R177, 0x380, RZ, 0xc0, !PT ;  /* 0x00000380b1067812 */ /* 0x000fe200078ec0ff */
[----:B------:R-:W-:Y:S01]  /*99d0*/  UIADD3.X UR8, UR11, UR7, URZ, UP2, !UPT ;  /* 0x000000070b087290 */ /* 0x000fe200097fe43f */
[----:B------:R-:W-:Y:S01]  /*99e0*/  IADD3.X R13, RZ, R123, RZ, P0, !PT ;  /* 0x0000007bff0d7210 */ /* 0x000fe200007fe4ff */
[----:B------:R-:W-:Y:S01]  /*99f0*/  IMAD.X R25, RZ, RZ, R123, P6 ;  /* 0x000000ffff197224 */ /* 0x000fe200030e067b */
[----:B------:R-:W-:Y:S01]  /*9a00*/  SHF.R.U64 R6, R6, 0x3, RZ ;  /* 0x0000000306067819 */ /* 0x000fe200000012ff */
[----:B------:R-:W-:Y:S01]  /*9a10*/  @UP0 UIADD3.X UR7, UR11, UR9, URZ, UP3, !UPT ;  /* 0x000000090b070290 */ /* 0x000fe20009ffe43f */
[----:B------:R-:W-:-:S02]  /*9a20*/  IADD3 R175, P1, R122, 0x20, RZ ;  /* 0x000000207aaf7810 */ /* 0x000fc40007f3e0ff */
[----:B------:R-:W-:Y:S02]  /*9a30*/  LOP3.LUT R12, R6, R177, RZ, 0x3c, !PT ;  /* 0x000000b1060c7212 */ /* 0x000fe400078e3cff */
[----:B------:R-:W-:Y:S01]  /*9a40*/  LOP3.LUT R6, R183, 0x380, RZ, 0xc0, !PT ;  /* 0x00000380b7067812 */ /* 0x000fe200078ec0ff */
[--C-:B------:R-:W-:Y:S01]  /*9a50*/  IMAD.X R5, RZ, RZ, R123.reuse, P1 ;  /* 0x000000ffff057224 */ /* 0x100fe200008e067b */
[----:B------:R-:W-:Y:S02]  /*9a60*/  IADD3 R197, P0, R122, 0x4020, RZ ;  /* 0x000040207ac57810 */ /* 0x000fe40007f1e0ff */
[----:B------:R-:W-:Y:S02]  /*9a70*/  SHF.R.U64 R6, R6, 0x3, RZ ;  /* 0x0000000306067819 */ /* 0x000fe400000012ff */
[----:B------:R-:W-:Y:S01]  /*9a80*/  IADD3 R191, P5, R122, 0x2040, RZ ;  /* 0x000020407abf7810 */ /* 0x000fe20007fbe0ff */
[----:B------:R-:W-:Y:S01]  /*9a90*/  IMAD.X R95, RZ, RZ, R123, P0 ;  /* 0x000000ffff5f7224 */ /* 0x000fe200000e067b */
[----:B------:R-:W-:-:S02]  /*9aa0*/  LOP3.LUT R24, R6, R183, RZ, 0x3c, !PT ;  /* 0x000000b706187212 */ /* 0x000fc400078e3cff */
[----:B------:R-:W-:Y:S02]  /*9ab0*/  LOP3.LUT R6, R197, 0x380, RZ, 0xc0, !PT ;  /* 0x00000380c5067812 */ /* 0x000fe400078ec0ff */
[C---:B------:R-:W-:Y:S02]  /*9ac0*/  IADD3 R195, P1, R122.reuse, 0x4000, RZ ;  /* 0x000040007ac37810 */ /* 0x040fe40007f3e0ff */
[----:B------:R-:W-:Y:S02]  /*9ad0*/  IADD3 R179, P4, R122, 0x60, RZ ;  /* 0x000000607ab37810 */ /* 0x000fe40007f9e0ff */
[----:B------:R-:W-:Y:S01]  /*9ae0*/  IADD3.X R83, RZ, R123, RZ, P5, !PT ;  /* 0x0000007bff537210 */ /* 0x000fe20002ffe4ff */
[--C-:B------:R-:W-:Y:S01]  /*9af0*/  IMAD.X R91, RZ, RZ, R123.reuse, P1 ;  /* 0x000000ffff5b7224 */ /* 0x100fe200008e067b */
[----:B------:R-:W-:Y:S01]  /*9b00*/  SHF.R.U64 R6, R6, 0x3, RZ ;  /* 0x0000000306067819 */ /* 0x000fe200000012ff */
[----:B------:R-:W-:Y:S01]  /*9b10*/  IMAD.X R15, RZ, RZ, R123, P4 ;  /* 0x000000ffff0f7224 */ /* 0x000fe200020e067b */
[----:B------:R-:W-:-:S02]  /*9b20*/  LOP3.LUT R107, R122, 0x380, RZ, 0xc0, !PT ;  /* 0x000003807a6b7812 */ /* 0x000fc400078ec0ff */
[C---:B------:R-:W-:Y:S02]  /*9b30*/  IADD3 R181, P3, R122.reuse, 0x2000, RZ ;  /* 0x000020007ab57810 */ /* 0x040fe40007f7e0ff */
[C---:B------:R-:W-:Y:S02]  /*9b40*/  IADD3 R193, P2, R122.reuse, 0x2060, RZ ;  /* 0x000020607ac17810 */ /* 0x040fe40007f5e0ff */
[C---:B------:R-:W-:Y:S01]  /*9b50*/  IADD3 R205, P5, R122.reuse, 0x6020, RZ ;  /* 0x000060207acd7810 */ /* 0x040fe20007fbe0ff */
[--C-:B------:R-:W-:Y:S01]  /*9b60*/  IMAD.X R21, RZ, RZ, R123.reuse, P3 ;  /* 0x000000ffff157224 */ /* 0x100fe200018e067b */
[----:B------:R-:W-:Y:S01]  /*9b70*/  LOP3.LUT R4, R175, 0x380, RZ, 0xc0, !PT ;  /* 0x00000380af047812 */ /* 0x000fe200078ec0ff */
[--C-:B------:R-:W-:Y:S01]  /*9b80*/  IMAD.X R87, RZ, RZ, R123.reuse, P2 ;  /* 0x000000ffff577224 */ /* 0x100fe200010e067b */
[----:B------:R-:W-:Y:S01]  /*9b90*/  IADD3 R118, P1, R122, 0x6060, RZ ;  /* 0x000060607a767810 */ /* 0x000fe20007f3e0ff */
[----:B------:R-:W-:Y:S01]  /*9ba0*/  IMAD.X R111, RZ, RZ, R123, P5 ;  /* 0x000000ffff6f7224 */ /* 0x000fe200028e067b */
[----:B------:R-:W-:-:S02]  /*9bb0*/  LOP3.LUT R14, R179, 0x380, RZ, 0xc0, !PT ;  /* 0x00000380b30e7812 */ /* 0x000fc400078ec0ff */
[----:B------:R-:W-:Y:S01]  /*9bc0*/  LOP3.LUT R94, R6, R197, RZ, 0x3c, !PT ;  /* 0x000000c5065e7212 */ /* 0x000fe200078e3cff */
[----:B------:R-:W-:Y:S01]  /*9bd0*/  IMAD.X R119, RZ, RZ, R123, P1 ;  /* 0x000000ffff777224 */ /* 0x000fe200008e067b */
[----:B------:R-:W-:Y:S02]  /*9be0*/  SHF.R.U64 R107, R107, 0x3, RZ ;  /* 0x000000036b6b7819 */ /* 0x000fe400000012ff */
[----:B------:R-:W-:Y:S02]  /*9bf0*/  LOP3.LUT R20, R181, 0x380, RZ, 0xc0, !PT ;  /* 0x00000380b5147812 */ /* 0x000fe400078ec0ff */
[----:B------:R-:W-:Y:S02]  /*9c00*/  LOP3.LUT R6, R205, 0x380, RZ, 0xc0, !PT ;  /* 0x00000380cd067812 */ /* 0x000fe400078ec0ff */
[----:B------:R-:W-:Y:S02]  /*9c10*/  IADD3 R203, P6, R122, 0x6000, RZ ;  /* 0x000060007acb7810 */ /* 0x000fe40007fde0ff */
[----:B------:R-:W-:-:S02]  /*9c20*/  SHF.R.U64 R4, R4, 0x3, RZ ;  /* 0x0000000304047819 */ /* 0x000fc400000012ff */
[C---:B------:R-:W-:Y:S02]  /*9c30*/  IADD3 R199, P4, R122.reuse, 0x4040, RZ ;  /* 0x000040407ac77810 */ /* 0x040fe40007f9e0ff */
[C---:B------:R-:W-:Y:S02]  /*9c40*/  IADD3 R114, P2, R122.reuse, 0x6040, RZ ;  /* 0x000060407a727810 */ /* 0x040fe40007f5e0ff */
[----:B------:R-:W-:Y:S02]  /*9c50*/  LOP3.LUT R82, R191, 0x380, RZ, 0xc0, !PT ;  /* 0x00000380bf527812 */ /* 0x000fe400078ec0ff */
[----:B------:R-:W-:Y:S02]  /*9c60*/  IADD3 R201, P3, R122, 0x4060, RZ ;  /* 0x000040607ac97810 */ /* 0x000fe40007f7e0ff */
[----:B------:R-:W-:Y:S02]  /*9c70*/  SHF.R.U64 R14, R14, 0x3, RZ ;  /* 0x000000030e0e7819 */ /* 0x000fe400000012ff */
[----:B------:R-:W-:Y:S01]  /*9c80*/  LOP3.LUT R86, R193, 0x380, RZ, 0xc0, !PT ;  /* 0x00000380c1567812 */ /* 0x000fe200078ec0ff */
[----:B------:R-:W-:Y:S01]  /*9c90*/  IMAD.X R103, RZ, RZ, R123, P3 ;  /* 0x000000ffff677224 */ /* 0x000fe200018e067b */
[----:B------:R-:W-:-:S02]  /*9ca0*/  LOP3.LUT R110, R118, 0x380, RZ, 0xc0, !PT ;  /* 0x00000380766e7812 */ /* 0x000fc400078ec0ff */
[----:B------:R-:W-:Y:S01]  /*9cb0*/  LOP3.LUT R122, R107, R122, RZ, 0x3c, !PT ;  /* 0x0000007a6b7a7212 */ /* 0x000fe200078e3cff */
[----:B------:R-:W-:Y:S01]  /*9cc0*/  IMAD.X R107, RZ, RZ, R123, P6 ;  /* 0x000000ffff6b7224 */ /* 0x000fe200030e067b */
[----:B------:R-:W-:Y:S02]  /*9cd0*/  SHF.R.U64 R20, R20, 0x3, RZ ;  /* 0x0000000314147819 */ /* 0x000fe400000012ff */
[----:B------:R-:W-:Y:S02]  /*9ce0*/  LOP3.LUT R90, R195, 0x380, RZ, 0xc0, !PT ;  /* 0x00000380c35a7812 */ /* 0x000fe400078ec0ff */
[----:B------:R-:W-:Y:S02]  /*9cf0*/  SHF.R.U64 R6, R6, 0x3, RZ ;  /* 0x0000000306067819 */ /* 0x000fe400000012ff */
[----:B------:R-:W-:Y:S02]  /*9d00*/  LOP3.LUT R4, R4, R175, RZ, 0x3c, !PT ;  /* 0x000000af04047212 */ /* 0x000fe400078e3cff */
[----:B------:R-:W-:-:S02]  /*9d10*/  LOP3.LUT R106, R203, 0x380, RZ, 0xc0, !PT ;  /* 0x00000380cb6a7812 */ /* 0x000fc400078ec0ff */
[----:B------:R-:W-:Y:S02]  /*9d20*/  SHF.R.U64 R82, R82, 0x3, RZ ;  /* 0x0000000352527819 */ /* 0x000fe400000012ff */
[----:B------:R-:W-:Y:S02]  /*9d30*/  LOP3.LUT R98, R199, 0x380, RZ, 0xc0, !PT ;  /* 0x00000380c7627812 */ /* 0x000fe400078ec0ff */
[----:B------:R-:W-:Y:S02]  /*9d40*/  LOP3.LUT R27, R114, 0x380, RZ, 0xc0, !PT ;  /* 0x00000380721b7812 */ /* 0x000fe400078ec0ff */
[----:B------:R-:W-:Y:S02]  /*9d50*/  LOP3.LUT R14, R14, R179, RZ, 0x3c, !PT ;  /* 0x000000b30e0e7212 */ /* 0x000fe400078e3cff */
[----:B------:R-:W-:Y:S02]  /*9d60*/  SHF.R.U64 R86, R86, 0x3, RZ ;  /* 0x0000000356567819 */ /* 0x000fe400000012ff */
[----:B------:R-:W-:-:S02]  /*9d70*/  LOP3.LUT R102, R201, 0x380, RZ, 0xc0, !PT ;  /* 0x00000380c9667812 */ /* 0x000fc400078ec0ff */
[----:B------:R-:W-:Y:S02]  /*9d80*/  SHF.R.U64 R29, R110, 0x3, RZ ;  /* 0x000000036e1d7819 */ /* 0x000fe400000012ff */
[----:B------:R-:W-:Y:S02]  /*9d90*/  LOP3.LUT R20, R20, R181, RZ, 0x3c, !PT ;  /* 0x000000b514147212 */ /* 0x000fe400078e3cff */
[----:B------:R-:W-:Y:S02]  /*9da0*/  SHF.R.U64 R90, R90, 0x3, RZ ;  /* 0x000000035a5a7819 */ /* 0x000fe400000012ff */
[----:B------:R-:W-:Y:S02]  /*9db0*/  MOV R122, R122 ;  /* 0x0000007a007a7202 */ /* 0x000fe40000000f00 */
[----:B------:R-:W-:Y:S02]  /*9dc0*/  LOP3.LUT R110, R6, R205, RZ, 0x3c, !PT ;  /* 0x000000cd066e7212 */ /* 0x000fe400078e3cff */
[----:B------:R-:W-:Y:S01]  /*9dd0*/  SHF.R.U64 R106, R106, 0x3, RZ ;  /* 0x000000036a6a7819 */ /* 0x000fe200000012ff */
[----:B------:R0:W-:Y:S01]  /*9de0*/  STSM.16.M88.4 [R122], R8 ;  /* 0x000000087a007844 */ /* 0x0001e20000000200 */
[----:B------:R-:W-:-:S02]  /*9df0*/  MOV R6, R4 ;  /* 0x0000000400067202 */ /* 0x000fc40000000f00 */
[----:B------:R-:W-:Y:S02]  /*9e00*/  LOP3.LUT R82, R82, R191, RZ, 0x3c, !PT ;  /* 0x000000bf52527212 */ /* 0x000fe400078e3cff */
[----:B------:R-:W-:Y:S01]  /*9e10*/  SHF.R.U64 R98, R98, 0x3, RZ ;  /* 0x0000000362627819 */ /* 0x000fe200000012ff */
[----:B------:R-:W-:Y:S01]  /*9e20*/  STSM.16.M88.4 [R6], R32 ;  /* 0x0000002006007844 */ /* 0x000fe20000000200 */
[----:B------:R-:W-:Y:S02]  /*9e30*/  SHF.R.U64 R27, R27, 0x3, RZ ;  /* 0x000000031b1b7819 */ /* 0x000fe400000012ff */
[----:B------:R-:W-:Y:S02]  /*9e40*/  MOV R12, R12 ;  /* 0x0000000c000c7202 */ /* 0x000fe40000000f00 */
[----:B------:R-:W-:Y:S02]  /*9e50*/  LOP3.LUT R86, R86, R193, RZ, 0x3c, !PT ;  /* 0x000000c156567212 */ /* 0x000fe400078e3cff */
[----:B------:R-:W-:Y:S01]  /*9e60*/  SHF.R.U64 R102, R102, 0x3, RZ ;  /* 0x0000000366667819 */ /* 0x000fe200000012ff */
[----:B------:R-:W-:Y:S01]  /*9e70*/  STSM.16.M88.4 [R12], R40 ;  /* 0x000000280c007844 */ /* 0x000fe20000000200 */
[----:B------:R-:W-:Y:S01]  /*9e80*/  MOV R14, R14 ;  /* 0x0000000e000e7202 */ /* 0x000fe20000000f00 */
[----:B0-----:R-:W-:Y:S01]  /*9e90*/  IMAD.U32 R10, RZ, RZ, UR6 ;  /* 0x00000006ff0a7e24 */ /* 0x001fe2000f8e00ff */
        /* <DEDUP_REMOVED lines=15> */
[-C--:B------:R-:W-:Y:S01]  /*9f90*/  IADD3.X R99, RZ, R123.reuse, RZ, P4, !PT ;  /* 0x0000007bff637210 */ /* 0x080fe200027fe4ff */
[----:B------:R-:W-:Y:S01]  /*9fa0*/  STSM.16.M88.4 [R24], R64 ;  /* 0x0000004018007844 */ /* 0x000fe20000000200 */
[----:B------:R-:W-:Y:S02]  /*9fb0*/  IADD3.X R115, RZ, R123, RZ, P2, !PT ;  /* 0x0000007bff737210 */ /* 0x000fe400017fe4ff */
[----:B------:R-:W-:Y:S02]  /*9fc0*/  LOP3.LUT R98, R98, R199, RZ, 0x3c, !PT ;  /* 0x000000c762627212 */ /* 0x000fe400078e3cff */
[----:B------:R-:W-:Y:S02]  /*9fd0*/  LOP3.LUT R114, R27, R114, RZ, 0x3c, !PT ;  /* 0x000000721b727212 */ /* 0x000fe400078e3cff */
[----:B------:R-:W-:Y:S02]  /*9fe0*/  MOV R5, R82 ;  /* 0x0000005200057202 */ /* 0x000fe40000000f00 */
[----:B------:R-:W-:-:S02]  /*9ff0*/  F2FP.BF16.F32.PACK_AB R74, R77, R76 ;  /* 0x0000004c4d4a723e */ /* 0x000fc400000010ff */
[----:B------:R-:W-:Y:S02]  /*a000*/  F2FP.BF16.F32.PACK_AB R75, R79, R78 ;  /* 0x0000004e4f4b723e */ /* 0x000fe400000010ff */
[----:B------:R-:W-:Y:S02]  /*a010*/  F2FP.BF16.F32.PACK_AB R80, R81, R80 ;  /* 0x000000505150723e */ /* 0x000fe400000010ff */
[----:B------:R-:W-:Y:S01]  /*a020*/  LOP3.LUT R102, R102, R201, RZ, 0x3c, !PT ;  /* 0x000000c966667212 */ /* 0x000fe200078e3cff */
[----:B------:R0:W-:Y:S01]  /*a030*/  STSM.16.M88.4 [R5], R72 ;  /* 0x0000004805007844 */ /* 0x0001e20000000200 */
        /* <DEDUP_REMOVED lines=8> */
[----:B------:R-:W-:Y:S01]  /*a0c0*/  F2FP.BF16.F32.PACK_AB R154, R93, R92 ;  /* 0x0000005c5d9a723e */ /* 0x000fe200000010ff */
[----:B0-----:R-:W-:Y:S01]  /*a0d0*/  IMAD.U32 R5, RZ, RZ, UR8 ;  /* 0x00000008ff057e24 */ /* 0x001fe2000f8e00ff */
        /* <DEDUP_REMOVED lines=36> */
[----:B------:R-:W-:Y:S01]  /*a320*/  STSM.16.M88.4 [R110], R128 ;  /* 0x000000806e007844 */ /* 0x000fe20000000200 */
[----:B------:R-:W-:-:S02]  /*a330*/  F2FP.BF16.F32.PACK_AB R138, R141, R140 ;  /* 0x0000008c8d8a723e */ /* 0x000fc400000010ff */
[----:B------:R-:W-:Y:S02]  /*a340*/  F2FP.BF16.F32.PACK_AB R139, R143, R142 ;  /* 0x0000008e8f8b723e */ /* 0x000fe400000010ff */
[----:B------:R-:W-:Y:S01]  /*a350*/  F2FP.BF16.F32.PACK_AB R145, R147, R146 ;  /* 0x000000929391723e */ /* 0x000fe200000010ff */
[----:B0-----:R-:W-:Y:S01]  /*a360*/  IMAD.U32 R4, RZ, RZ, UR4 ;  /* 0x00000004ff047e24 */ /* 0x001fe2000f8e00ff */
[----:B------:R-:W-:Y:S01]  /*a370*/  MOV R118, R118 ;  /* 0x0000007600767202 */ /* 0x000fe20000000f00 */
[----:B------:R0:W-:Y:S01]  /*a380*/  STSM.16.M88.4 [R8], R136 ;  /* 0x0000008808007844 */ /* 0x0001e20000000200 */
[----:B------:R-:W-:Y:S02]  /*a390*/  F2FP.BF16.F32.PACK_AB R146, R149, R148 ;  /* 0x000000949592723e */ /* 0x000fe400000010ff */
[----:B------:R-:W-:Y:S02]  /*a3a0*/  F2FP.BF16.F32.PACK_AB R147, R151, R150 ;  /* 0x000000969793723e */ /* 0x000fe400000010ff */
[----:B------:R-:W-:-:S02]  /*a3b0*/  PLOP3.LUT P6, PT, PT, PT, UP0, 0x80, 0x0 ;  /* 0x000000000000781c */ /* 0x000fc40003fcf008 */
[----:B------:R-:W-:Y:S01]  /*a3c0*/  PLOP3.LUT P0, PT, PT, PT, UP1, 0x80, 0x0 ;  /* 0x000000000000781c */ /* 0x000fe20003f0f018 */
[----:B------:R1:W-:Y:S01]  /*a3d0*/  STSM.16.M88.4 [R118], R144 ;  /* 0x0000009076007844 */ /* 0x0003e20000000200 */
[----:B------:R-:W-:Y:S01]  /*a3e0*/  MOV R11, UR7 ;  /* 0x00000007000b7c02 */ /* 0x000fe20008000f00 */
[----:B------:R-:W-:Y:S08]  /*a3f0*/  BAR.SYNC.DEFER_BLOCKING 0x1, 0x100 ;  /* 0x0044000000007b1d */ /* 0x000ff00000010000 */
[----:B------:R2:W3:Y:S04]  /*a400*/  @P6 LDG.E R10, desc[UR48][R10.64] ;  /* 0x000000300a0a6981 */ /* 0x0004e8000c1e1900 */
[----:B------:R-:W4:Y:S01]  /*a410*/  @P0 LDG.E R6, desc[UR48][R4.64] ;  /* 0x0000003004060981 */ /* 0x000f22000c1e1900 */
[----:B------:R-:W-:Y:S01]  /*a420*/  IMAD R9, R186, 0x40, R17 ;  /* 0x00000040ba097824 */ /* 0x000fe200078e0211 */
[----:B------:R-:W-:Y:S01]  /*a430*/  ULDC UR8, c[0x0][0xa88] ;  /* 0x0002a20000087ab9 */ /* 0x000fe20000000800 */
[----:B------:R-:W-:-:S02]  /*a440*/  UMOV UR4, URZ ;  /* 0x0000003f00047c82 */ /* 0x000fc40008000000 */
[----:B------:R-:W-:-:S03]  /*a450*/  IMAD.WIDE R126, R9, 0x2, R126 ;  /* 0x00000002097e7825 */ /* 0x000fc600078e027e */
[C---:B------:R-:W-:Y:S02]  /*a460*/  IADD3 R12, P2, R126.reuse, 0x1000, RZ ;  /* 0x000010007e0c7810 */ /* 0x040fe40007f5e0ff */
[C---:B------:R-:W-:Y:S02]  /*a470*/  IADD3 R33, P1, R126.reuse, 0x2000, RZ ;  /* 0x000020007e217810 */ /* 0x040fe40007f3e0ff */
[----:B--2---:R-:W-:Y:S02]  /*a480*/  P2R R11, PR, RZ, 0x4 ;  /* 0x00000004ff0b7803 */ /* 0x004fe40000000000 */
[C---:B------:R-:W-:Y:S02]  /*a490*/  IADD3 R25, P2, R126.reuse, 0x3000, RZ ;  /* 0x000030007e197810 */ /* 0x040fe40007f5e0ff */
[C---:B------:R-:W-:Y:S02]  /*a4a0*/  IADD3 R41, P3, R126.reuse, 0x4000, RZ ;  /* 0x000040007e297810 */ /* 0x040fe40007f7e0ff */
        /* <DEDUP_REMOVED lines=14> */
[----:B0-----:R-:W-:Y:S02]  /*a590*/  LOP3.LUT R8, R9, R12, RZ, 0x3c, !PT ;  /* 0x0000000c09087212 */ /* 0x001fe400078e3cff */
[----:B------:R-:W-:Y:S02]  /*a5a0*/  LOP3.LUT R32, R32, R33, RZ, 0x3c, !PT ;  /* 0x0000002120207212 */ /* 0x000fe400078e3cff */
[----:B------:R-:W-:Y:S02]  /*a5b0*/  LOP3.LUT R24, R24, R25, RZ, 0x3c, !PT ;  /* 0x0000001918187212 */ /* 0x000fe400078e3cff */
[----:B------:R-:W-:Y:S02]  /*a5c0*/  LOP3.LUT R40, R40, R41, RZ, 0x3c, !PT ;  /* 0x0000002928287212 */ /* 0x000fe400078e3cff */
[----:B------:R-:W-:-:S02]  /*a5d0*/  LOP3.LUT R28, R28, R29, RZ, 0x3c, !PT ;  /* 0x0000001d1c1c7212 */ /* 0x000fc400078e3cff */
[----:B------:R-:W-:Y:S02]  /*a5e0*/  LOP3.LUT R44, R44, R45, RZ, 0x3c, !PT ;  /* 0x0000002d2c2c7212 */ /* 0x000fe400078e3cff */
[----:B---3--:R-:W-:Y:S02]  /*a5f0*/  @P6 R2UR UR8, R10 ;  /* 0x000000000a0862ca */ /* 0x008fe400000e0000 */
[----:B----4-:R-:W-:Y:S01]  /*a600*/  @P0 R2UR UR4, R6 ;  /* 0x00000000060402ca */ /* 0x010fe200000e0000 */
[----:B-1----:R-:W-:-:S14]  /*a610*/  @P6 BRA `(.L_x_3452) ;  /* 0x0000000000186947 */ /* 0x002fdc0003800000 */
[----:B------:R-:W-:Y:S05]  /*a620*/  @!P0 BRA `(.L_x_3452) ;  /* 0x0000000000148947 */ /* 0x000fea0003800000 */
[----:B------:R-:W2:Y:S04]  /*a630*/  LDG.E R10, desc[UR48][R4.64] ;  /* 0x00000030040a7981 */ /* 0x000ea8000c1e1900 */
[----:B------:R-:W3:Y:S01]  /*a640*/  LDG.E R6, desc[UR48][R4.64+0x4] ;  /* 0x0000043004067981 */ /* 0x000ee2000c1e1900 */
[----:B--2---:R-:W-:Y:S02]  /*a650*/  R2UR UR6, R10 ;  /* 0x000000000a0672ca */ /* 0x004fe400000e0000 */
[----:B---3--:R-:W-:-:S13]  /*a660*/  R2UR UR8, R6 ;  /* 0x00000000060872ca */ /* 0x008fda00000e0000 */
[----:B------:R-:W-:-:S12]  /*a670*/  UIADD3 UR8, -UR6, UR8, URZ ;  /* 0x0000000806087290 */ /* 0x000fd8000fffe13f */
.L_x_3452:
        /* <DEDUP_REMOVED lines=67> */
[----:B------:R-:W-:Y:S01]  /*aab0*/  IMAD.MOV R5, RZ, RZ, -R18 ;  /* 0x000000ffff057224 */ /* 0x000fe200078e0a12 */
[----:B------:R-:W-:Y:S02]  /*aac0*/  UIMAD.WIDE.U32 UR6, UR44, UR10, UR6 ;  /* 0x0000000a2c0672a5 */ /* 0x000fe4000f8e0006 */
[----:B------:R-:W-:Y:S01]  /*aad0*/  UIMAD UR9, UR44, UR11, UR9 ;  /* 0x0000000b2c0972a4 */ /* 0x000fe2000f8e0209 */
[----:B------:R-:W-:Y:S02]  /*aae0*/  LEA R6, R11, R2, 0x6 ;  /* 0x000000020b067211 */ /* 0x000fe400078e30ff */
[----:B------:R-:W-:Y:S01]  /*aaf0*/  ULDC.64 UR10, c[0x0][0xb78] ;  /* 0x0002de00000a7ab9 */ /* 0x000fe20000000a00 */
[----:B------:R-:W-:Y:S01]  /*ab00*/  UIADD3 UR7, UR7, UR9, URZ ;  /* 0x0000000907077290 */ /* 0x000fe2000fffe03f */
[----:B------:R-:W-:Y:S01]  /*ab10*/  ISETP.NE.AND P0, PT, R16, R5, PT ;  /* 0x000000051000720c */ /* 0x000fe20003f05270 */
[----:B------:R-:W-:Y:S01]  /*ab20*/  UIMAD UR9, UR43, UR10, URZ ;  /* 0x0000000a2b0972a4 */ /* 0x000fe2000f8e023f */
[C---:B------:R-:W-:Y:S01]  /*ab30*/  VIADD R10, R6.reuse, 0x8 ;  /* 0x00000008060a7836 */ /* 0x040fe20000000000 */
[----:B------:R-:W-:Y:S01]  /*ab40*/  UIMAD.WIDE.U32 UR6, UR42, UR10, UR6 ;  /* 0x0000000a2a0672a5 */ /* 0x000fe2000f8e0006 */
[----:B------:R-:W-:Y:S01]  /*ab50*/  SHF.R.S32.HI R4, RZ, 0x1f, R6 ;  /* 0x0000001fff047819 */ /* 0x000fe20000011406 */
[----:B------:R-:W-:Y:S01]  /*ab60*/  UIMAD UR9, UR42, UR11, UR9 ;  /* 0x0000000b2a0972a4 */ /* 0x000fe2000f8e0209 */
[----:B------:R-:W-:-:S02]  /*ab70*/  ISETP.GE.OR P1, PT, R6, UR8, P0 ;  /* 0x0000000806007c0c */ /* 0x000fc40008726670 */
[----:B------:R-:W-:Y:S01]  /*ab80*/  ISETP.GE.OR P0, PT, R10, UR8, P0 ;  /* 0x000000080a007c0c */ /* 0x000fe20008706670 */
[----:B------:R-:W-:Y:S01]  /*ab90*/  ULDC.64 UR10, c[0x0][0xb40] ;  /* 0x0002d000000a7ab9 */ /* 0x000fe20000000a00 */
[----:B------:R-:W-:Y:S01]  /*aba0*/  IADD3 R5, P2, R6, UR6, RZ ;  /* 0x0000000606057c10 */ /* 0x000fe2000ff5e0ff */
[----:B------:R-:W-:-:S05]  /*abb0*/  IMAD.U32 R11, RZ, RZ, UR9 ;  /* 0x00000009ff0b7e24 */ /* 0x000fca000f8e00ff */
[----:B------:R-:W-:Y:S02]  /*abc0*/  IADD3.X R6, R4, UR7, R11, P2, !PT ;  /* 0x0000000704067c10 */ /* 0x000fe400097fe40b */
[----:B------:R-:W-:-:S04]  /*abd0*/  LEA R4, P2, R5, UR10, 0x2 ;  /* 0x0000000a05047c11 */ /* 0x000fc8000f8410ff */
[----:B------:R-:W-:-:S05]  /*abe0*/  LEA.HI.X R5, R5, UR11, R6, 0x2, P2 ;  /* 0x0000000b05057c11 */ /* 0x000fca00090f1406 */
[----:B------:R0:W-:Y:S04]  /*abf0*/  @!P1 STG.E desc[UR48][R4.64], R0 ;  /* 0x0000000004009986 */ /* 0x0001e8000c101930 */
[----:B------:R0:W-:Y:S02]  /*ac00*/  @!P0 STG.E desc[UR48][R4.64+0x20], R3 ;  /* 0x0000200304008986 */ /* 0x0001e4000c101930 */
.L_x_3453:
        /* <DEDUP_REMOVED lines=19> */
[----:B------:R-:W-:-:S02]  /*ad40*/  UIMAD UR6, UR12, UR10, URZ ;  /* 0x0000000a0c0672a4 */ /* 0x000fc4000f8e023f */
[----:B------:R-:W-:Y:S01]  /*ad50*/  IMAD.U32 R21, RZ, RZ, UR10 ;  /* 0x0000000aff157e24 */ /* 0x000fe2000f8e00ff */
[----:B------:R-:W5:Y:S01]  /*ad60*/  LD.E.128 R40, desc[UR48][R40.64] ;  /* 0x0000003028287980 */ /* 0x000f62000c101d00 */
[----:B------:R-:W-:Y:S02]  /*ad70*/  LOP3.LUT R0, R4, R0, R5, 0xfe, !PT ;  /* 0x0000000004007212 */ /* 0x000fe400078efe05 */
[----:B------:R-:W-:Y:S01]  /*ad80*/  SHF.R.S32.HI R5, RZ, 0x1f, R17 ;  /* 0x0000001fff057819 */ /* 0x000fe20000011411 */
[----:B------:R-:W5:Y:S01]  /*ad90*/  LD.E.128 R28, desc[UR48][R28.64] ;  /* 0x000000301c1c7980 */ /* 0x000f62000c101d00 */
[----:B------:R-:W-:Y:S01]  /*ada0*/  MOV R4, R17 ;  /* 0x0000001100047202 */ /* 0x000fe20000000f00 */
[----:B------:R-:W-:Y:S01]  /*adb0*/  UIMAD UR6, UR4, UR11, UR6 ;  /* 0x0000000b040672a4 */ /* 0x000fe2000f8e0206 */
[C---:B------:R-:W-:Y:S01]  /*adc0*/  VIADD R88, R17.reuse, 0x140 ;  /* 0x0000014011587836 */ /* 0x040fe20000000000 */
[----:B------:R-:W5:Y:S01]  /*add0*/  LD.E.128 R44, desc[UR48][R44.64] ;  /* 0x000000302c2c7980 */ /* 0x000f62000c101d00 */
[----:B------:R-:W-:Y:S01]  /*ade0*/  IADD3 R86, R17, 0x100, RZ ;  /* 0x0000010011567810 */ /* 0x000fe20007ffe0ff */
[----:B------:R-:W-:Y:S01]  /*adf0*/  IMAD.WIDE.U32 R4, R21, UR4, R4 ;  /* 0x0000000415047c25 */ /* 0x000fe2000f8e0004 */
        /* <DEDUP_REMOVED lines=10> */
[----:B------:R-:W-:Y:S01]  /*aea0*/  MOV R81, UR10 ;  /* 0x0000000a00517c02 */ /* 0x000fe20008000f00 */
[----:B------:R-:W-:Y:S01]  /*aeb0*/  UIMAD UR4, UR13, UR10, URZ ;  /* 0x0000000a0d0472a4 */ /* 0x000fe2000f8e023f */
[----:B------:R-:W-:Y:S01]  /*aec0*/  VIADD R5, R5, UR6 ;  /* 0x0000000605057c36 */ /* 0x000fe20008000000 */
        /* <DEDUP_REMOVED lines=8> */
[----:B------:R-:W-:Y:S01]  /*af50*/  ISETP.GE.AND P1, PT, R88, UR14, PT ;  /* 0x0000000e58007c0c */ /* 0x000fe2000bf26270 */
[----:B------:R-:W-:Y:S01]  /*af60*/  VIADD R80, R17, 0x180 ;  /* 0x0000018011507836 */ /* 0x000fe20000000000 */
[----:B------:R-:W-:-:S02]  /*af70*/  UIMAD UR6, UR44, UR11, UR4 ;  /* 0x0000000b2c0672a4 */ /* 0x000fc4000f8e0204 */
[----:B------:R-:W-:Y:S01]  /*af80*/  IMAD.WIDE.U32 R4, R81, UR44, R4 ;  /* 0x0000002c51047c25 */ /* 0x000fe2000f8e0004 */
[----:B------:R-:W-:Y:S01]  /*af90*/  SEL R21, RZ, 0x10, P0 ;  /* 0x00000010ff157807 */ /* 0x000fe20000000000 */
[----:B------:R-:W-:Y:S01]  /*afa0*/  UIADD3 UR4, UR40, 0x28c20, URZ ;  /* 0x00028c2028047890 */ /* 0x000fe2000fffe03f */
[----:B------:R-:W-:Y:S01]  /*afb0*/  SEL R20, RZ, 0x20, P1 ;  /* 0x00000020ff147807 */ /* 0x000fe20000800000 */
[----:B------:R-:W-:Y:S01]  /*afc0*/  ULDC.64 UR8, c[0x0][0xae8] ;  /* 0x0002ba0000087ab9 */ /* 0x000fe20000000a00 */
[----:B------:R-:W-:Y:S01]  /*afd0*/  ISETP.GE.AND P0, PT, R80, UR14, PT ;  /* 0x0000000e50007c0c */ /* 0x000fe2000bf06270 */
[C---:B------:R-:W-:Y:S01]  /*afe0*/  VIADD R80, R186.reuse, 0x20 ;  /* 0x00000020ba507836 */ /* 0x040fe20000000000 */
[----:B------:R-:W-:Y:S01]  /*aff0*/  ISETP.GE.AND P2, PT, R186, UR7, PT ;  /* 0x00000007ba007c0c */ /* 0x000fe2000bf46270 */
[----:B------:R-:W-:Y:S01]  /*b000*/  UPRMT UR4, URZ, 0x654, UR4 ;  /* 0x000006543f047896 */ /* 0x000fe20008000004 */
[----:B------:R-:W-:Y:S01]  /*b010*/  LOP3.LUT R21, R20, R0, R21, 0xfe, !PT ;  /* 0x0000000014157212 */ /* 0x000fe200078efe15 */
[----:B------:R-:W-:Y:S01]  /*b020*/  VIADD R20, R17, 0x1c0 ;  /* 0x000001c011147836 */ /* 0x000fe20000000000 */
[----:B------:R-:W-:Y:S01]  /*b030*/  IADD3 R5, R5, UR6, RZ ;  /* 0x0000000605057c10 */ /* 0x000fe2000fffe0ff */
[----:B------:R-:W-:-:S02]  /*b040*/  UIMAD UR6, UR43, UR8, URZ ;  /* 0x000000082b0672a4 */ /* 0x000fc4000f8e023f */
[----:B------:R-:W-:Y:S01]  /*b050*/  IMAD.U32 R81, RZ, RZ, UR8 ;  /* 0x00000008ff517e24 */ /* 0x000fe2000f8e00ff */
[----:B------:R-:W-:Y:S01]  /*b060*/  SEL R0, RZ, 0x40, P0 ;  /* 0x00000040ff007807 */ /* 0x000fe20000000000 */
[----:B------:R-:W-:Y:S01]  /*b070*/  BSSY B1, `(.L_x_3454) ;  /* 0x0000028000017945 */ /* 0x000fe20003800000 */
[----:B------:R-:W-:Y:S01]  /*b080*/  ISETP.GE.AND P0, PT, R80, UR7, PT ;  /* 0x0000000750007c0c */ /* 0x000fe2000bf06270 */
[----:B------:R-:W-:Y:S01]  /*b090*/  UIMAD UR6, UR42, UR9, UR6 ;  /* 0x000000092a0672a4 */ /* 0x000fe2000f8e0206 */
[----:B------:R-:W-:Y:S01]  /*b0a0*/  ISETP.GE.AND P1, PT, R20, UR14, PT ;  /* 0x0000000e14007c0c */ /* 0x000fe2000bf26270 */
[----:B------:R-:W-:Y:S01]  /*b0b0*/  IMAD.WIDE.U32 R80, R81, UR42, R4 ;  /* 0x0000002a51507c25 */ /* 0x000fe2000f8e0004 */
[----:B------:R-:W-:Y:S01]  /*b0c0*/  LOP3.LUT R0, R21, R0, RZ, 0xfc, !PT ;  /* 0x0000000015007212 */ /* 0x000fe200078efcff */
[----:B-1----:R-:W-:Y:S01]  /*b0d0*/  SYNCS.ARRIVE.TRANS64.RED.A1T0 RZ, [UR4], RZ ;  /* 0x000000ffffff79a7 */ /* 0x002fe20008100404 */
[----:B------:R-:W-:Y:S01]  /*b0e0*/  SHF.R.S32.HI R187, RZ, 0x1f, R186 ;  /* 0x0000001fffbb7819 */ /* 0x000fe200000114ba */
[----:B------:R-:W-:Y:S01]  /*b0f0*/  IMAD.U32 R21, RZ, RZ, UR45 ;  /* 0x0000002dff157e24 */ /* 0x000fe2000f8e00ff */
[----:B------:R-:W-:-:S02]  /*b100*/  SEL R5, RZ, 0x80, P1 ;  /* 0x00000080ff057807 */ /* 0x000fc40000800000 */
[----:B------:R-:W-:Y:S01]  /*b110*/  IADD3 R87, R81, UR6, RZ ;  /* 0x0000000651577c10 */ /* 0x000fe2000fffe0ff */
        /* <DEDUP_REMOVED lines=15> */
[----:B------:R-:W-:Y:S02]  /*b210*/  LEA R82, P1, R4, UR8, 0x1 ;  /* 0x0000000804527c11 */ /* 0x000fe4000f8208ff */
[----:B------:R-:W-:-:S04]  /*b220*/  IADD3 R5, R5, R83, RZ ;  /* 0x0000005305057210 */ /* 0x000fc80007ffe0ff */
        /* <DEDUP_REMOVED lines=12> */
.L_x_3455:
[----:B------:R-:W-:Y:S05]  /*b2f0*/  BSYNC B1 ;  /* 0x0000000000017941 */ /* 0x000fea0003800000 */
.L_x_3454:
[----:B------:R-:W-:Y:S05]  /*b300*/  @P0 BRA `(.L_x_3456) ;  /* 0x0000000c00440947 */ /* 0x000fea0003800000 */
[----:B0----5:R-:W-:Y:S01]  /*b310*/  IADD3 R13, P0, R20, 0x20, RZ ;  /* 0x00000020140d7810 */ /* 0x021fe20007f1e0ff */
        /* <DEDUP_REMOVED lines=29> */
.L_x_3451:
[----:B------:R-:W-:Y:S01]  /*b4f0*/  ULDC.64 UR6, c[0x0][0xbe0] ;  /* 0x0002f80000067ab9 */ /* 0x000fe20000000a00 */
[----:B------:R-:W-:Y:S02]  /*b500*/  USHF.L.U32 UR4, UR42, 0x2, URZ ;  /* 0x000000022a047899 */ /* 0x000fe4000800063f */
[----:B------:R-:W-:Y:S01]  /*b510*/  UISETP.NE.U32.AND UP0, UPT, UR6, URZ, UPT ;  /* 0x0000003f0600728c */ /* 0x000fe2000bf05070 */
[----:B------:R-:W-:Y:S01]  /*b520*/  ULDC.64 UR8, c[0x0][0xbd8] ;  /* 0x0002f60000087ab9 */ /* 0x000fe20000000a00 */
[----:B------:R-:W-:Y:S02]  /*b530*/  USHF.L.U64.HI UR10, UR42, 0x2, UR43 ;  /* 0x000000022a0a7899 */ /* 0x000fe4000801022b */
[----:B------:R-:W-:Y:S02]  /*b540*/  UISETP.NE.AND.EX UP1, UPT, UR7, URZ, UPT, UP0 ;  /* 0x0000003f0700728c */ /* 0x000fe4000bf25300 */
[----:B------:R-:W-:Y:S01]  /*b550*/  UISETP.NE.U32.AND UP0, UPT, UR8, URZ, UPT ;  /* 0x0000003f0800728c */ /* 0x000fe2000bf05070 */
[----:B------:R-:W-:Y:S01]  /*b560*/  MOV R3, RZ ;  /* 0x000000ff00037202 */ /* 0x000fe20000000f00 */
[----:B------:R-:W-:Y:S01]  /*b570*/  VIADD R12, R17, 0x40 ;  /* 0x00000040110c7836 */ /* 0x000fe20000000000 */
[----:B------:R-:W-:Y:S01]  /*b580*/  ULDC UR12, c[0x0][0xa8c] ;  /* 0x0002a300000c7ab9 */ /* 0x000fe20000000800 */
[----:B------:R-:W-:Y:S01]  /*b590*/  PLOP3.LUT P4, PT, PT, PT, UP1, 0x80, 0x0 ;  /* 0x000000000000781c */ /* 0x000fe20003f8f018 */
[----:B------:R-:W-:-:S04]  /*b5a0*/  UISETP.NE.AND.EX UP0, UPT, UR9, URZ, UPT, UP0 ;  /* 0x0000003f0900728c */ /* 0x000fc8000bf05300 */
[----:B------:R-:W-:Y:S02]  /*b5b0*/  @UP1 UIADD3 UR6, UP2, UR4, UR6, URZ ;  /* 0x0000000604061290 */ /* 0x000fe4000ff5e03f */
[----:B------:R-:W-:Y:S02]  /*b5c0*/  PLOP3.LUT P3, PT, PT, PT, UP0, 0x80, 0x0 ;  /* 0x000000000000781c */ /* 0x000fe40003f6f008 */
[----:B------:R-:W-:Y:S02]  /*b5d0*/  @UP1 UIADD3.X UR7, UR10, UR7, URZ, UP2, !UPT ;  /* 0x000000070a071290 */ /* 0x000fe400097fe43f */
[----:B------:R-:W-:Y:S01]  /*b5e0*/  UIADD3 UR4, UP1, UR4, UR8, URZ ;  /* 0x0000000804047290 */ /* 0x000fe2000ff3e03f */
[----:B------:R-:W-:-:S03]  /*b5f0*/  IMAD.U32 R8, RZ, RZ, UR6 ;  /* 0x00000006ff087e24 */ /* 0x000fc6000f8e00ff */
[----:B------:R-:W-:Y:S01]  /*b600*/  MOV R9, UR7 ;  /* 0x0000000700097c02 */ /* 0x000fe20008000f00 */
[----:B------:R-:W-:Y:S01]  /*b610*/  UIADD3.X UR6, UR10, UR9, URZ, UP1, !UPT ;  /* 0x000000090a067290 */ /* 0x000fe20008ffe43f */
[----:B------:R-:W-:-:S03]  /*b620*/  IMAD.U32 R4, RZ, RZ, UR4 ;  /* 0x00000004ff047e24 */ /* 0x000fc6000f8e00ff */
[----:B------:R0:W2:Y:S02]  /*b630*/  @P4 LDG.E R8, desc[UR48][R8.64] ;  /* 0x0000003008084981 */ /* 0x0000a4000c1e1900 */
[----:B------:R-:W-:-:S05]  /*b640*/  IMAD.U32 R5, RZ, RZ, UR6 ;  /* 0x00000006ff057e24 */ /* 0x000fca000f8e00ff */
[----:B------:R1:W5:Y:S01]  /*b650*/  @P3 LDG.E R3, desc[UR48][R4.64] ;  /* 0x0000003004033981 */ /* 0x000362000c1e1900 */
[----:B------:R-:W-:Y:S01]  /*b660*/  ISETP.GE.AND P1, PT, R12, UR12, PT ;  /* 0x0000000c0c007c0c */ /* 0x000fe2000bf26270 */
[C---:B------:R-:W-:Y:S01]  /*b670*/  VIADD R14, R17.reuse, 0x80 ;  /* 0x00000080110e7836 */ /* 0x040fe20000000000 */
[C---:B------:R-:W-:Y:S01]  /*b680*/  ISETP.GE.AND P0, PT, R17.reuse, UR12, PT ;  /* 0x0000000c11007c0c */ /* 0x040fe2000bf06270 */
[----:B------:R-:W-:Y:S01]  /*b690*/  ULDC UR4, c[0x0][0xa88] ;  /* 0x0002a20000047ab9 */ /* 0x000fe20000000800 */
[----:B------:R-:W-:Y:S02]  /*b6a0*/  SEL R6, RZ, 0xffffffff, P1 ;  /* 0xffffffffff067807 */ /* 0x000fe40000800000 */
[----:B------:R-:W-:Y:S02]  /*b6b0*/  IADD3 R15, R17, 0xc0, RZ ;  /* 0x000000c0110f7810 */ /* 0x000fe40007ffe0ff */
[----:B------:R-:W-:Y:S01]  /*b6c0*/  SEL R0, RZ, 0x1, P0 ;  /* 0x00000001ff007807 */ /* 0x000fe20000000000 */
[----:B0-----:R-:W-:Y:S01]  /*b6d0*/  IMAD.SHL.U32 R9, R6, 0x2, RZ ;  /* 0x0000000206097824 */ /* 0x001fe200078e00ff */
[----:B------:R-:W-:-:S02]  /*b6e0*/  ISETP.GE.AND P1, PT, R14, UR12, PT ;  /* 0x0000000c0e007c0c */ /* 0x000fc4000bf26270 */
[----:B------:R-:W-:Y:S02]  /*b6f0*/  ISETP.GE.AND P2, PT, R15, UR12, PT ;  /* 0x0000000c0f007c0c */ /* 0x000fe4000bf46270 */
[----:B------:R-:W-:Y:S02]  /*b700*/  LOP3.LUT R0, R9, 0x2, R0, 0xe2, !PT ;  /* 0x0000000209007812 */ /* 0x000fe400078ee200 */
[----:B------:R-:W-:Y:S02]  /*b710*/  SEL R9, RZ, 0x4, P1 ;  /* 0x00000004ff097807 */ /* 0x000fe40000800000 */
[----:B------:R-:W-:Y:S02]  /*b720*/  SEL R6, RZ, 0x8, P2 ;  /* 0x00000008ff067807 */ /* 0x000fe40001000000 */
[----:B------:R-:W-:Y:S02]  /*b730*/  ISETP.GT.AND P0, PT, R189, 0x3f, PT ;  /* 0x0000003fbd00780c */ /* 0x000fe40003f04270 */
[----:B------:R-:W-:-:S02]  /*b740*/  LOP3.LUT R11, R6, R0, R9, 0xfe, !PT ;  /* 0x00000000060b7212 */ /* 0x000fc400078efe09 */
        /* <DEDUP_REMOVED lines=8> */
.L_x_3457:
        /* <DEDUP_REMOVED lines=9> */
[----:B------:R-:W0:Y:S01]  /*b860*/  S2R R4, SR_TID.X ;  /* 0x0000000000047919 */ /* 0x000e220000002100 */
[----:B------:R-:W-:-:S04]  /*b870*/  IMAD.U32 R0, RZ, RZ, UR45 ;  /* 0x0000002dff007e24 */ /* 0x000fc8000f8e00ff */
[----:B0-----:R-:W-:-:S05]  /*b880*/  IMAD R0, R0, 0x40, R4 ;  /* 0x0000004000007824 */ /* 0x001fca00078e0204 */
[----:B------:R-:W-:-:S04]  /*b890*/  IADD3 R0, R0, -0x80, RZ ;  /* 0xffffff8000007810 */ /* 0x000fc80007ffe0ff */
[----:B------:R-:W-:-:S13]  /*b8a0*/  ISETP.GE.AND P0, PT, R0, UR4, PT ;  /* 0x0000000400007c0c */ /* 0x000fda000bf06270 */
        /* <DEDUP_REMOVED lines=10> */
[----:B------:R-:W-:Y:S01]  /*b950*/  MOV R9, UR10 ;  /* 0x0000000a00097c02 */ /* 0x000fe20008000f00 */
[----:B------:R-:W-:Y:S01]  /*b960*/  VIADD R5, R5, UR6 ;  /* 0x0000000605057c36 */ /* 0x000fe20008000000 */
[----:B------:R-:W-:-:S03]  /*b970*/  UIMAD UR7, UR42, UR11, UR7 ;  /* 0x0000000b2a0772a4 */ /* 0x000fc6000f8e0207 */
[----:B------:R-:W-:Y:S01]  /*b980*/  IMAD.WIDE.U32 R4, R9, UR42, R4 ;  /* 0x0000002a09047c25 */ /* 0x000fe2000f8e0004 */
[----:B------:R-:W-:-:S03]  /*b990*/  ULDC.64 UR10, c[0x0][0xb40] ;  /* 0x0002d000000a7ab9 */ /* 0x000fc60000000a00 */
[----:B------:R-:W-:Y:S01]  /*b9a0*/  VIADD R5, R5, UR7 ;  /* 0x0000000705057c36 */ /* 0x000fe20008000000 */
[----:B------:R-:W-:-:S04]  /*b9b0*/  LEA R8, P0, R4, UR10, 0x2 ;  /* 0x0000000a04087c11 */ /* 0x000fc8000f8010ff */
[----:B------:R-:W-:Y:S01]  /*b9c0*/  LEA.HI.X R9, R4, UR11, R5, 0x2, P0 ;  /* 0x0000000b04097c11 */ /* 0x000fe200080f1405 */
[----:B------:R-:W-:-:S05]  /*b9d0*/  IMAD.MOV.U32 R5, RZ, RZ, -0x800000 ;  /* 0xff800000ff057424 */ /* 0x000fca00078e00ff */
[----:B------:R0:W-:Y:S03]  /*b9e0*/  STG.E desc[UR48][R8.64], R5 ;  /* 0x0000000508007986 */ /* 0x0001e6000c101930 */
.L_x_3459:
[----:B------:R-:W-:Y:S05]  /*b9f0*/  BSYNC B1 ;  /* 0x0000000000017941 */ /* 0x000fea0003800000 */
.L_x_3458:
        /* <DEDUP_REMOVED lines=11> */
[----:B------:R-:W-:Y:S01]  /*bab0*/  VIADD R8, R17, 0x180 ;  /* 0x0000018011087836 */ /* 0x000fe20000000000 */
[----:B------:R-:W-:-:S02]  /*bac0*/  SEL R0, RZ, 0x10, P0 ;  /* 0x00000010ff007807 */ /* 0x000fc40000000000 */
[----:B------:R-:W-:Y:S01]  /*bad0*/  IADD3 R5, R5, R3, RZ ;  /* 0x0000000305057210 */ /* 0x000fe20007ffe0ff */
[----:B------:R-:W-:Y:S01]  /*bae0*/  IMAD.U32 R3, RZ, RZ, UR6 ;  /* 0x00000006ff037e24 */ /* 0x000fe2000f8e00ff */
[----:B------:R-:W-:Y:S01]  /*baf0*/  UIMAD UR6, UR8, UR6, URZ ;  /* 0x00000006080672a4 */ /* 0x000fe2000f8e023f */
[----:B------:R-:W-:Y:S02]  /*bb00*/  ISETP.GE.AND P0, PT, R8, UR12, PT ;  /* 0x0000000c08007c0c */ /* 0x000fe4000bf06270 */
[----:B------:R-:W-:Y:S01]  /*bb10*/  IMAD.WIDE.U32 R4, R3, UR44, R4 ;  /* 0x0000002c03047c25 */ /* 0x000fe2000f8e0004 */
[----:B------:R-:W-:Y:S01]  /*bb20*/  UIMAD UR6, UR44, UR7, UR6 ;  /* 0x000000072c0672a4 */ /* 0x000fe2000f8e0206 */
[----:B------:R-:W-:Y:S01]  /*bb30*/  LOP3.LUT R11, R6, R11, R0, 0xfe, !PT ;  /* 0x0000000b060b7212 */ /* 0x000fe200078efe00 */
[----:B------:R-:W-:Y:S01]  /*bb40*/  UIMAD UR7, UR45, -0x40, UR4 ;  /* 0xffffffc02d0778a4 */ /* 0x000fe2000f8e0204 */
[----:B------:R-:W-:Y:S01]  /*bb50*/  VIADD R3, R17, 0x1c0 ;  /* 0x000001c011037836 */ /* 0x000fe20000000000 */
[----:B------:R-:W-:Y:S01]  /*bb60*/  ULDC.64 UR8, c[0x0][0xae8] ;  /* 0x0002ba0000087ab9 */ /* 0x000fe20000000a00 */
[----:B------:R-:W-:Y:S01]  /*bb70*/  SEL R0, RZ, 0x40, P0 ;  /* 0x00000040ff007807 */ /* 0x000fe20000000000 */
[----:B------:R-:W-:Y:S01]  /*bb80*/  UIMAD UR4, UR43, UR8, URZ ;  /* 0x000000082b0472a4 */ /* 0x000fe2000f8e023f */
[----:B------:R-:W-:Y:S01]  /*bb90*/  VIADD R5, R5, UR6 ;  /* 0x0000000605057c36 */ /* 0x000fe20008000000 */
[----:B------:R-:W-:Y:S01]  /*bba0*/  ISETP.GE.AND P1, PT, R186, UR7, PT ;  /* 0x00000007ba007c0c */ /* 0x000fe2000bf26270 */
[----:B------:R-:W-:Y:S01]  /*bbb0*/  IMAD.U32 R9, RZ, RZ, UR8 ;  /* 0x00000008ff097e24 */ /* 0x000fe2000f8e00ff */
[----:B------:R-:W-:Y:S01]  /*bbc0*/  UIMAD UR4, UR42, UR9, UR4 ;  /* 0x000000092a0472a4 */ /* 0x000fe2000f8e0204 */
[----:B------:R-:W-:-:S02]  /*bbd0*/  ISETP.GE.AND P2, PT, R3, UR12, PT ;  /* 0x0000000c03007c0c */ /* 0x000fc4000bf46270 */
[----:B------:R-:W-:Y:S01]  /*bbe0*/  IMAD.WIDE.U32 R8, R9, UR42, R4 ;  /* 0x0000002a09087c25 */ /* 0x000fe2000f8e0004 */
[----:B------:R-:W-:Y:S02]  /*bbf0*/  LOP3.LUT R21, R11, R0, RZ, 0xfc, !PT ;  /* 0x000000000b157212 */ /* 0x000fe400078efcff */
[--C-:B------:R-:W-:Y:S01]  /*bc00*/  SHF.R.S32.HI R5, RZ, 0x1f, R186.reuse ;  /* 0x0000001fff057819 */ /* 0x100fe200000114ba */
[----:B------:R-:W-:Y:S01]  /*bc10*/  IMAD.MOV.U32 R4, RZ, RZ, R186 ;  /* 0x000000ffff047224 */ /* 0x000fe200078e00ba */
[----:B------:R-:W-:Y:S01]  /*bc20*/  MOV R11, UR45 ;  /* 0x0000002d000b7c02 */ /* 0x000fe20008000f00 */
[----:B------:R-:W-:Y:S01]  /*bc30*/  VIADD R13, R9, UR4 ;  /* 0x00000004090d7c36 */ /* 0x000fe20008000000 */
[----:B------:R-:W-:Y:S02]  /*bc40*/  IADD3 R6, R186, 0x20, RZ ;  /* 0x00000020ba067810 */ /* 0x000fe40007ffe0ff */
[----:B------:R-:W-:Y:S01]  /*bc50*/  SEL R0, RZ, 0x80, P2 ;  /* 0x00000080ff007807 */ /* 0x000fe20001000000 */
[----:B------:R-:W-:Y:S01]  /*bc60*/  IMAD.WIDE R10, R11, 0x40, R4 ;  /* 0x000000400b0a7825 */ /* 0x000fe200078e0204 */
[----:B------:R-:W-:-:S02]  /*bc70*/  ISETP.GE.AND P0, PT, R6, UR7, PT ;  /* 0x0000000706007c0c */ /* 0x000fc4000bf06270 */
[----:B------:R-:W-:Y:S01]  /*bc80*/  LOP3.LUT R0, R21, R0, RZ, 0xfc, !PT ;  /* 0x0000000015007212 */ /* 0x000fe200078efcff */
[----:B------:R-:W-:Y:S10]  /*bc90*/  @P1 BRA `(.L_x_3461) ;  /* 0x0000000000681947 */ /* 0x000ff40003800000 */
        /* <DEDUP_REMOVED lines=26> */
.L_x_3461:
[----:B------:R-:W-:Y:S05]  /*be40*/  BSYNC B1 ;  /* 0x0000000000017941 */ /* 0x000fea0003800000 */
.L_x_3460:
        /* <DEDUP_REMOVED lines=29> */
.L_x_3456:
[----:B------:R-:W-:Y:S05]  /*c020*/  BSYNC B0 ;  /* 0x0000000000007941 */ /* 0x000fea0003800000 */
.L_x_3450:
[----:B------:R-:W-:Y:S02]  /*c030*/  ULDC UR4, c[0x0][0xc14] ;  /* 0x0003050000047ab9 */ /* 0x000fe40000000800 */
[----:B------:R-:W-:-:S13]  /*c040*/  ISETP.GE.AND P0, PT, R7, UR4, PT ;  /* 0x0000000407007c0c */ /* 0x000fda000bf06270 */
[----:B------:R-:W-:Y:S05]  /*c050*/  @!P0 BRA `(.L_x_3462) ;  /* 0xffffff4c00b48947 */ /* 0x000fea000383ffff */
[----:B------:R-:W-:Y:S05]  /*c060*/  EXIT ;  /* 0x000000000000794d */ /* 0x000fea0003800000 */
.L_x_3405:
        /* <DEDUP_REMOVED lines=32> */
[----:B------:R-:W-:Y:S02]  /*c270*/  ISETP.GE.U32.AND P0, PT, R7, 0x4, PT ;  /* 0x000000040700780c */ /* 0x000fe40003f06070 */
[----:B------:R-:W-:-:S05]  /*c280*/  IADD3 R4, R5, R4, RZ ;  /* 0x0000000405047210 */ /* 0x000fca0007ffe0ff */
[----:B------:R-:W0:Y:S06]  /*c290*/  SHFL.UP PT, R6, R4, 0x4, RZ ;  /* 0x0480000004067989 */ /* 0x000e2c00000e00ff */
[----:B------:R-:W-:-:S04]  /*c2a0*/  @P0 LOP3.LUT R0, R0, 0x8, RZ, 0xfc, !PT ;  /* 0x0000000800000812 */ /* 0x000fc800078efcff */
[----:B------:R-:W-:Y:S02]  /*c2b0*/  LOP3.LUT R0, R0, 0xfffffffb, RZ, 0xc0, !PT ;  /* 0xfffffffb00007812 */ /* 0x000fe400078ec0ff */
[----:B0-----:R-:W-:Y:S01]  /*c2c0*/  SEL R3, R6, RZ, P0 ;  /* 0x000000ff06037207 */ /* 0x001fe20000000000 */
[----:B------:R-:W-:Y:S01]  /*c2d0*/  IMAD.MOV.U32 R6, RZ, RZ, RZ ;  /* 0x000000ffff067224 */ /* 0x000fe200078e00ff */
        /* <DEDUP_REMOVED lines=10> */
[----:B0-----:R-:W-:-:S04]  /*c380*/  SEL R5, R5, RZ, P0 ;  /* 0x000000ff05057207 */ /* 0x001fc80000000000 */
[----:B------:R-:W-:-:S05]  /*c390*/  IADD3 R4, R2, R5, RZ ;  /* 0x0000000502047210 */ /* 0x000fca0007ffe0ff */
        /* <DEDUP_REMOVED lines=10> */
.L_x_3467:
[----:B------:R-:W-:Y:S01]  /*c440*/  IADD3 R6, R6, 0x1f, RZ ;  /* 0x0000001f06067810 */ /* 0x000fe20007ffe0ff */
        /* <DEDUP_REMOVED lines=14> */
.L_x_3466:
[----:B------:R-:W-:Y:S05]  /*c530*/  BSYNC B0 ;  /* 0x0000000000007941 */ /* 0x000fea0003800000 */
.L_x_3465:
        /* <DEDUP_REMOVED lines=25> */
.L_x_3463:
        /* <DEDUP_REMOVED lines=15> */
[----:B0-----:R-:W-:-:S06]  /*c7c0*/  IADD3 R13, R12, 0xffffffe, RZ ;  /* 0x0ffffffe0c0d7810 */ /* 0x001fcc0007ffe0ff */
[----:B------:R0:W1:Y:S01]  /*c7d0*/  F2I.FTZ.U32.TRUNC.NTZ R3, R13 ;  /* 0x0000000d00037305 */ /* 0x000062000021f000 */
[----:B------:R-:W-:Y:S05]  /*c7e0*/  @!P0 BRA `(.L_x_3468) ;  /* 0x0000000000088947 */ /* 0x000fea0003800000 */
[----:B------:R-:W-:-:S05]  /*c7f0*/  VIADD R5, R5, 0xffffffff ;  /* 0xffffffff05057836 */ /* 0x000fca0000000000 */
[----:B------:R2:W3:Y:S02]  /*c800*/  SHFL.IDX PT, R16, R4, R5, 0x1f ;  /* 0x00001f0504107589 */ /* 0x0004e400000e0000 */
.L_x_3468:
[----:B-1----:R-:W-:Y:S01]  /*c810*/  IMAD.MOV R2, RZ, RZ, -R3 ;  /* 0x000000ffff027224 */ /* 0x002fe200078e0a03 */
[----:B--2---:R-:W-:Y:S01]  /*c820*/  IABS R4, R6 ;  /* 0x0000000600047213 */ /* 0x004fe20000000000 */
[----:B---3--:R-:W-:Y:S02]  /*c830*/  IMAD R16, R16, UR4, R7 ;  /* 0x0000000410107c24 */ /* 0x008fe4000f8e0207 */
[----:B------:R-:W-:Y:S01]  /*c840*/  IMAD R5, R2, R11, RZ ;  /* 0x0000000b02057224 */ /* 0x000fe200078e02ff */
[----:B------:R-:W-:Y:S01]  /*c850*/  MOV R2, RZ ;  /* 0x000000ff00027202 */ /* 0x000fe20000000f00 */
[----:B------:R-:W-:-:S04]  /*c860*/  IMAD.MOV R4, RZ, RZ, -R4 ;  /* 0x000000ffff047224 */ /* 0x000fc800078e0a04 */
[----:B------:R-:W-:Y:S01]  /*c870*/  IMAD.HI.U32 R2, R3, R5, R2 ;  /* 0x0000000503027227 */ /* 0x000fe200078e0002 */
[----:B------:R-:W-:-:S04]  /*c880*/  IADD3 R5, -R16, UR6, RZ ;  /* 0x0000000610057c10 */ /* 0x000fc8000fffe1ff */
        /* <DEDUP_REMOVED lines=12> */
[----:B------:R-:W-:-:S05]  /*c950*/  @!P0 LOP3.LUT R2, RZ, R6, RZ, 0x33, !PT ;  /* 0x00000006ff028212 */ /* 0x000fca00078e33ff */
[----:B------:R-:W-:Y:S02]  /*c960*/  IMAD R4, R10, R2, RZ ;  /* 0x000000020a047224 */ /* 0x000fe400078e02ff */
[----:B------:R-:W-:-:S03]  /*c970*/  IMAD.MOV R2, RZ, RZ, -R2 ;  /* 0x000000ffff027224 */ /* 0x000fc600078e0a02 */
[----:B------:R-:W-:Y:S01]  /*c980*/  IADD3 R3, -R4, RZ, RZ ;  /* 0x000000ff04037210 */ /* 0x000fe20007ffe1ff */
        /* <DEDUP_REMOVED lines=9> */
[----:B-1----:R-:W-:-:S05]  /*ca20*/  IADD3 R2, RZ, -R3, RZ ;  /* 0x80000003ff027210 */ /* 0x002fca0007ffe0ff */
        /* <DEDUP_REMOVED lines=9> */
[----:B------:R-:W-:Y:S01]  /*cac0*/  @!P0 IMAD.IADD R6, R6, 0x1, -R7 ;  /* 0x0000000106068824 */ /* 0x000fe200078e0a07 */
[----:B------:R-:W-:-:S04]  /*cad0*/  @!P0 IADD3 R2, R2, 0x1, RZ ;  /* 0x0000000102028810 */ /* 0x000fc80007ffe0ff */
[----:B------:R-:W-:-:S13]  /*cae0*/  ISETP.GE.U32.AND P0, PT, R6, R7, PT ;  /* 0x000000070600720c */ /* 0x000fda0003f06070 */
[----:B------:R-:W-:Y:S01]  /*caf0*/  @P0 VIADD R2, R2, 0x1 ;  /* 0x0000000102020836 */ /* 0x000fe20000000000 */
[----:B------:R-:W-:-:S13]  /*cb00*/  ISETP.GE.AND P0, PT, R3, RZ, PT ;  /* 0x000000ff0300720c */ /* 0x000fda0003f06270 */
[----:B------:R-:W-:Y:S02]  /*cb10*/  @!P0 IADD3 R2, -R2, RZ, RZ ;  /* 0x000000ff02028210 */ /* 0x000fe40007ffe1ff */
[----:B------:R-:W-:-:S13]  /*cb20*/  ISETP.NE.AND P0, PT, R10, RZ, PT ;  /* 0x000000ff0a00720c */ /* 0x000fda0003f05270 */
[----:B------:R-:W-:Y:S01]  /*cb30*/  @!P0 LOP3.LUT R2, RZ, R10, RZ, 0x33, !PT ;  /* 0x0000000aff028212 */ /* 0x000fe200078e33ff */
[----:B------:R-:W-:-:S04]  /*cb40*/  IMAD.MOV R10, RZ, RZ, -R10 ;  /* 0x000000ffff0a7224 */ /* 0x000fc800078e0a0a */
[----:B------:R-:W-:Y:S01]  /*cb50*/  IMAD R18, R2, R10, R5 ;  /* 0x0000000a02127224 */ /* 0x000fe200078e0205 */
[----:B------:R-:W-:-:S04]  /*cb60*/  LOP3.LUT R2, RZ, R2, RZ, 0x33, !PT ;  /* 0x00000002ff027212 */ /* 0x000fc800078e33ff */
[----:B------:R-:W-:Y:S01]  /*cb70*/  IADD3 R17, R17, R2, RZ ;  /* 0x0000000211117210 */ /* 0x000fe20007ffe0ff */
[----:B------:R-:W-:Y:S06]  /*cb80*/  BRA `(.L_x_3469) ;  /* 0x00000000000c7947 */ /* 0x000fec0003800000 */
.L_x_3464:
[----:B------:R-:W-:Y:S01]  /*cb90*/  IMAD.MOV.U32 R17, RZ, RZ, RZ ;  /* 0x000000ffff117224 */ /* 0x000fe200078e00ff */
[----:B------:R-:W-:Y:S01]  /*cba0*/  MOV R18, RZ ;  /* 0x000000ff00127202 */ /* 0x000fe20000000f00 */
[----:B------:R-:W-:-:S07]  /*cbb0*/  IMAD.U32 R16, RZ, RZ, UR6 ;  /* 0x00000006ff107e24 */ /* 0x000fce000f8e00ff */
.L_x_3469:
[----:B------:R-:W1:Y:S01]  /*cbc0*/  S2R R2, SR_TID.X ;  /* 0x0000000000027919 */ /* 0x000e620000002100 */
[----:B------:R-:W-:Y:S01]  /*cbd0*/  STL [R1+0x20], RZ ;  /* 0x000020ff01007387 */ /* 0x000fe20000100800 */
        /* <DEDUP_REMOVED lines=10> */
[----:B------:R1:W-:Y:S03]  /*cc80*/  STL [R1], RZ ;  /* 0x000000ff01007387 */ /* 0x0003e60000100800 */
[----:B------:R-:W-:Y:S05]  /*cc90*/  @P0 BRA `(.L_x_3470) ;  /* 0x0000004000340947 */ /* 0x000fea0003800000 */
[----:B-1----:R-:W-:Y:S01]  /*cca0*/  IMAD.MOV.U32 R0, RZ, RZ, 0x1 ;  /* 0x00000001ff007424 */ /* 0x002fe200078e00ff */
[----:B------:R1:W-:Y:S01]  /*ccb0*/  STL [R1], RZ ;  /* 0x000000ff01007387 */ /* 0x0003e20000100800 */
[----:B------:R-:W-:Y:S01]  /*ccc0*/  ULDC UR37, c[0x0][0xc] ;  /* 0x0000030000257ab9 */ /* 0x000fe20000000800 */
[----:B------:R-:W-:Y:S02]  /*ccd0*/  ULDC.64 UR38, c[0x0][0x198] ;  /* 0x0000660000267ab9 */ /* 0x000fe40000000a00 */
[----:B------:R1:W-:Y:S04]  /*cce0*/  STL [R1+0x4], R0 ;  /* 0x0000040001007387 */ /* 0x0003e80000100800 */
[----:B------:R1:W-:Y:S02]  /*ccf0*/  STL [R1+0x20], RZ ;  /* 0x000020ff01007387 */ /* 0x0003e40000100800 */
.L_x_3535:
[----:B--2---:R-:W2:Y:S02]  /*cd00*/  LDC.64 R2, c[0x0][0xc60] ;  /* 0x00031800ff027b82 */ /* 0x004ea40000000a00 */
[----:B--2---:R-:W-:-:S05]  /*cd10*/  IMAD.WIDE R2, R19, 0x4, R2 ;  /* 0x0000000413027825 */ /* 0x004fca00078e0202 */
[----:B------:R-:W2:Y:S01]  /*cd20*/  LDG.E R5, desc[UR48][R2.64] ;  /* 0x0000003002057981 */ /* 0x000ea2000c1e1900 */
[----:B------:R-:W-:Y:S05]  /*cd30*/  YIELD ;  /* 0x0000000000007946 */ /* 0x000fea0003800000 */
[----:B------:R-:W-:Y:S01]  /*cd40*/  ULDC.64 UR4, c[0x0][0xa28] ;  /* 0x00028a0000047ab9 */ /* 0x000fe20000000a00 */
[----:B-1----:R-:W-:Y:S01]  /*cd50*/  MOV R0, RZ ;  /* 0x000000ff00007202 */ /* 0x002fe20000000f00 */
[----:B------:R-:W-:Y:S01]  /*cd60*/  IMAD.MOV.U32 R6, RZ, RZ, RZ ;  /* 0x000000ffff067224 */ /* 0x000fe200078e00ff */
[----:B------:R-:W-:Y:S01]  /*cd70*/  ISETP.NE.U32.AND P0, PT, RZ, UR4, PT ;  /* 0x00000004ff007c0c */ /* 0x000fe2000bf05070 */
[----:B------:R-:W-:-:S03]  /*cd80*/  ULDC.64 UR6, c[0x0][0xa08] ;  /* 0x0002820000067ab9 */ /* 0x000fc60000000a00 */
[----:B------:R-:W-:Y:S02]  /*cd90*/  ISETP.NE.AND.EX P0, PT, RZ, UR5, PT, P0 ;  /* 0x00000005ff007c0c */ /* 0x000fe4000bf05300 */
[----:B--2---:R-:W-:Y:S01]  /*cda0*/  SHF.R.S32.HI R4, RZ, 0x1f, R5 ;  /* 0x0000001fff047819 */ /* 0x004fe20000011405 */
[----:B------:R-:W-:-:S10]  /*cdb0*/  IMAD.SHL.U32 R11, R5, 0x4, RZ ;  /* 0x00000004050b7824 */ /* 0x000fd400078e00ff */
[C---:B------:R-:W-:Y:S01]  /*cdc0*/  @P0 LEA R2, P1, R5.reuse, UR4, 0x2 ;  /* 0x0000000405020c11 */ /* 0x040fe2000f8210ff */
[----:B------:R1:W-:Y:S03]  /*cdd0*/  STL [R1+0x10], R5 ;  /* 0x0000100501007387 */ /* 0x0003e60000100800 */
[C-C-:B------:R-:W-:Y:S01]  /*cde0*/  @P0 LEA.HI.X R3, R5.reuse, UR5, R4.reuse, 0x2, P1 ;  /* 0x0000000505030c11 */ /* 0x140fe200088f1404 */
[----:B------:R-:W-:Y:S02]  /*cdf0*/  ULDC.64 UR4, c[0x0][0xa18] ;  /* 0x0002860000047ab9 */ /* 0x000fe40000000a00 */
[----:B------:R-:W-:Y:S02]  /*ce00*/  ISETP.NE.U32.AND P1, PT, RZ, UR4, PT ;  /* 0x00000004ff007c0c */ /* 0x000fe4000bf25070 */
[----:B------:R2:W5:Y:S01]  /*ce10*/  @P0 LDG.E R0, desc[UR48][R2.64] ;  /* 0x0000003002000981 */ /* 0x000562000c1e1900 */
[----:B------:R-:W-:-:S02]  /*ce20*/  SHF.L.U64.HI R10, R5, 0x2, R4 ;  /* 0x00000002050a7819 */ /* 0x000fc40000010204 */
[----:B------:R-:W-:Y:S01]  /*ce30*/  ISETP.NE.AND.EX P1, PT, RZ, UR5, PT, P1 ;  /* 0x00000005ff007c0c */ /* 0x000fe2000bf25310 */
[----:B------:R-:W-:Y:S04]  /*ce40*/  STL [R1+0x18], R11 ;  /* 0x0000180b01007387 */ /* 0x000fe80000100800 */
[----:B------:R-:W-:Y:S08]  /*ce50*/  STL [R1+0x1c], R10 ;  /* 0x00001c0a01007387 */ /* 0x000ff00000100800 */
[----:B------:R-:W-:-:S04]  /*ce60*/  @P1 IADD3 R8, P0, R11, UR4, RZ ;  /* 0x000000040b081c10 */ /* 0x000fc8000ff1e0ff */
[C---:B------:R-:W-:Y:S01]  /*ce70*/  @P1 IADD3.X R9, R10.reuse, UR5, RZ, P0, !PT ;  /* 0x000000050a091c10 */ /* 0x040fe200087fe4ff */
[----:B------:R-:W-:Y:S02]  /*ce80*/  ULDC.64 UR4, c[0x0][0xa00] ;  /* 0x0002800000047ab9 */ /* 0x000fe40000000a00 */
[----:B------:R-:W-:Y:S02]  /*ce90*/  ISETP.NE.U32.AND P2, PT, RZ, UR4, PT ;  /* 0x00000004ff007c0c */ /* 0x000fe4000bf45070 */
[C---:B--2---:R-:W-:Y:S02]  /*cea0*/  IADD3 R2, P0, R11.reuse, UR4, RZ ;  /* 0x000000040b027c10 */ /* 0x044fe4000ff1e0ff */
[----:B------:R-:W-:Y:S02]  /*ceb0*/  ISETP.NE.AND.EX P2, PT, RZ, UR5, PT, P2 ;  /* 0x00000005ff007c0c */ /* 0x000fe4000bf45320 */
[----:B------:R-:W-:Y:S01]  /*cec0*/  IADD3.X R3, R10, UR5, RZ, P0, !PT ;  /* 0x000000050a037c10 */ /* 0x000fe200087fe4ff */
[----:B------:R-:W-:Y:S01]  /*ced0*/  ULDC UR4, c[0x0][0x288] ;  /* 0x0000a20000047ab9 */ /* 0x000fe20000000800 */
[----:B------:R-:W-:-:S04]  /*cee0*/  IADD3 R4, P0, R11, UR6, RZ ;  /* 0x000000060b047c10 */ /* 0x000fc8000ff1e0ff */
[----:B-1----:R-:W-:-:S05]  /*cef0*/  IADD3.X R5, R10, UR7, RZ, P0, !PT ;  /* 0x000000070a057c10 */ /* 0x002fca00087fe4ff */
[----:B------:R-:W2:Y:S01]  /*cf00*/  @P2 LDG.E R6, desc[UR48][R2.64] ;  /* 0x0000003002062981 */ /* 0x000ea2000c1e1900 */
[----:B------:R-:W-:-:S03]  /*cf10*/  ISETP.NE.U32.AND P0, PT, RZ, UR6, PT ;  /* 0x00000006ff007c0c */ /* 0x000fc6000bf05070 */
[----:B--2---:R1:W-:Y:S02]  /*cf20*/  STL [R1+0x24], R6 ;  /* 0x0000240601007387 */ /* 0x0043e40000100800 */
[----:B-1----:R-:W-:Y:S01]  /*cf30*/  MOV R6, UR4 ;  /* 0x0000000400067c02 */ /* 0x002fe20008000f00 */
[----:B------:R-:W-:-:S05]  /*cf40*/  ULDC.64 UR4, c[0x0][0x3f8] ;  /* 0x0000fe0000047ab9 */ /* 0x000fca0000000a00 */
[----:B------:R1:W5:Y:S01]  /*cf50*/  @P1 LDG.E R6, desc[UR48][R8.64] ;  /* 0x0000003008061981 */ /* 0x000362000c1e1900 */
[----:B------:R-:W-:Y:S01]  /*cf60*/  UISETP.NE.U32.AND UP0, UPT, UR4, URZ, UPT ;  /* 0x0000003f0400728c */ /* 0x000fe2000bf05070 */
[----:B------:R-:W-:Y:S02]  /*cf70*/  ISETP.NE.AND.EX P0, PT, RZ, UR7, PT, P0 ;  /* 0x00000007ff007c0c */ /* 0x000fe4000bf05300 */
[----:B------:R-:W-:Y:S01]  /*cf80*/  ULDC UR4, c[0x0][0x404] ;  /* 0x0001010000047ab9 */ /* 0x000fe20000000800 */
[----:B------:R-:W-:-:S03]  /*cf90*/  UISETP.NE.AND.EX UP0, UPT, UR5, URZ, UPT, UP0 ;  /* 0x0000003f0500728c */ /* 0x000fc6000bf05300 */
[----:B------:R-:W-:Y:S01]  /*cfa0*/  ULDC UR5, c[0x0][0x2e0] ;  /* 0x0000b80000057ab9 */ /* 0x000fe20000000800 */
[----:B------:R-:W-:-:S04]  /*cfb0*/  USEL UR4, UR4, 0x1, UP0 ;  /* 0x0000000104047887 */ /* 0x000fc80008000000 */
[----:B------:R-:W-:-:S06]  /*cfc0*/  UIMAD UR4, UR4, UR5, URZ ;  /* 0x00000005040472a4 */ /* 0x000fcc000f8e023f */
[----:B------:R-:W-:Y:S01]  /*cfd0*/  IMAD.U32 R7, RZ, RZ, UR4 ;  /* 0x00000004ff077e24 */ /* 0x000fe2000f8e00ff */
[----:B-1----:R-:W-:Y:S06]  /*cfe0*/  @P1 BRA `(.L_x_3471) ;  /* 0x0000000000101947 */ /* 0x002fec0003800000 */
[----:B------:R-:W-:Y:S05]  /*cff0*/  @!P2 BRA `(.L_x_3471) ;  /* 0x00000000000ca947 */ /* 0x000fea0003800000 */
[----:B-----5:R-:W2:Y:S04]  /*d000*/  LDG.E R6, desc[UR48][R2.64] ;  /* 0x0000003002067981 */ /* 0x020ea8000c1e1900 */
[----:B------:R-:W2:Y:S02]  /*d010*/  LDG.E R9, desc[UR48][R2.64+0x4] ;  /* 0x0000043002097981 */ /* 0x000ea4000c1e1900 */
[----:B--2---:R-:W-:-:S07]  /*d020*/  IMAD.IADD R6, R9, 0x1, -R6 ;  /* 0x0000000109067824 */ /* 0x004fce00078e0a06 */
.L_x_3471:
[----:B------:R-:W-:Y:S01]  /*d030*/  MOV R3, RZ ;  /* 0x000000ff00037202 */ /* 0x000fe20000000f00 */
[----:B------:R-:W-:-:S05]  /*d040*/  ULDC.64 UR4, c[0x0][0xa20] ;  /* 0x0002880000047ab9 */ /* 0x000fca0000000a00 */
[----:B------:R-:W2:Y:S01]  /*d050*/  @P0 LDG.E R3, desc[UR48][R4.64] ;  /* 0x0000003004030981 */ /* 0x000ea2000c1e1900 */
[----:B------:R-:W-:-:S04]  /*d060*/  ISETP.NE.U32.AND P1, PT, RZ, UR4, PT ;  /* 0x00000004ff007c0c */ /* 0x000fc8000bf25070 */
[----:B------:R-:W-:Y:S01]  /*d070*/  ISETP.NE.AND.EX P1, PT, RZ, UR5, PT, P1 ;  /* 0x00000005ff007c0c */ /* 0x000fe2000bf25310 */
[----:B--2--5:R-:W-:-:S05]  /*d080*/  IMAD.IADD R2, R3, 0x1, R0 ;  /* 0x0000000103027824 */ /* 0x024fca00078e0200 */
[----:B------:R1:W-:Y:S07]  /*d090*/  STL [R1+0x8], R2 ;  /* 0x0000080201007387 */ /* 0x0003ee0000100800 */
[----:B------:R-:W-:Y:S05]  /*d0a0*/  @!P1 BRA `(.L_x_3472) ;  /* 0x0000000000109947 */ /* 0x000fea0003800000 */
[----:B-1----:R-:W-:-:S04]  /*d0b0*/  IADD3 R2, P0, R11, UR4, RZ ;  /* 0x000000040b027c10 */ /* 0x002fc8000ff1e0ff */
[----:B------:R-:W-:-:S05]  /*d0c0*/  IADD3.X R3, R10, UR5, RZ, P0, !PT ;  /* 0x000000050a037c10 */ /* 0x000fca00087fe4ff */
[----:B------:R2:W5:Y:S01]  /*d0d0*/  LDG.E R7, desc[UR48][R2.64] ;  /* 0x0000003002077981 */ /* 0x000562000c1e1900 */
[----:B------:R-:W-:Y:S05]  /*d0e0*/  BRA `(.L_x_3473) ;  /* 0x0000000000107947 */ /* 0x000fea0003800000 */
.L_x_3472:
[----:B------:R-:W-:Y:S05]  /*d0f0*/  @!P0 BRA `(.L_x_3473) ;  /* 0x00000000000c8947 */ /* 0x000fea0003800000 */
[----:B-1----:R-:W2:Y:S04]  /*d100*/  LDG.E R2, desc[UR48][R4.64] ;  /* 0x0000003004027981 */ /* 0x002ea8000c1e1900 */
[----:B------:R-:W2:Y:S02]  /*d110*/  LDG.E R7, desc[UR48][R4.64+0x4] ;  /* 0x0000043004077981 */ /* 0x000ea4000c1e1900 */
[----:B--2---:R-:W-:-:S07]  /*d120*/  IMAD.IADD R7, R7, 0x1, -R2 ;  /* 0x0000000107077824 */ /* 0x004fce00078e0a02 */
.L_x_3473:
[----:B-----5:R-:W-:Y:S01]  /*d130*/  IADD3 R7, -R0, R7, RZ ;  /* 0x0000000700077210 */ /* 0x020fe20007ffe1ff */
[----:B------:R-:W-:Y:S01]  /*d140*/  BSSY B6, `(.L_x_3474) ;  /* 0x0000301000067945 */ /* 0x000fe20003800000 */
[----:B------:R-:W-:-:S04]  /*d150*/  LEA R0, R17, 0x7f, 0x6 ;  /* 0x0000007f11007811 */ /* 0x000fc800078e30ff */
[C---:B------:R-:W-:Y:S01]  /*d160*/  IADD3 R6, R7.reuse, R0, -R6 ;  /* 0x0000000007067210 */ /* 0x040fe20007ffe806 */
[----:B------:R-:W-:-:S03]  /*d170*/  VIADD R7, R7, 0x3f ;  /* 0x0000003f07077836 */ /* 0x000fc60000000000 */
[----:B--2---:R-:W-:Y:S02]  /*d180*/  SHF.R.S32.HI R3, RZ, 0x1f, R6 ;  /* 0x0000001fff037819 */ /* 0x004fe40000011406 */
[----:B------:R-:W-:Y:S02]  /*d190*/  SHF.R.S32.HI R0, RZ, 0x1f, R7 ;  /* 0x0000001fff007819 */ /* 0x000fe40000011407 */
[----:B------:R-:W-:Y:S02]  /*d1a0*/  LEA.HI R3, R3, R6, RZ, 0x6 ;  /* 0x0000000603037211 */ /* 0x000fe400078f30ff */
[----:B------:R-:W-:Y:S02]  /*d1b0*/  LEA.HI R0, R0, R7, RZ, 0x6 ;  /* 0x0000000700007211 */ /* 0x000fe400078f30ff */
[----:B------:R-:W-:Y:S02]  /*d1c0*/  SHF.R.S32.HI R3, RZ, 0x6, R3 ;  /* 0x00000006ff037819 */ /* 0x000fe40000011403 */
[----:B------:R-:W-:-:S04]  /*d1d0*/  SHF.R.S32.HI R0, RZ, 0x6, R0 ;  /* 0x00000006ff007819 */ /* 0x000fc80000011400 */
[----:B-1----:R-:W-:-:S04]  /*d1e0*/  VIMNMX R2, R0, R3, PT ;  /* 0x0000000300027248 */ /* 0x002fc80003fe0100 */
[----:B------:R-:W-:Y:S01]  /*d1f0*/  ISETP.GT.AND P0, PT, R2, RZ, PT ;  /* 0x000000ff0200720c */ /* 0x000fe20003f04270 */
[----:B------:R1:W-:-:S12]  /*d200*/  STL [R1+0x14], R2 ;  /* 0x0000140201007387 */ /* 0x0003d80000100800 */
[----:B-1----:R-:W-:Y:S05]  /*d210*/  @P0 BRA `(.L_x_3475) ;  /* 0x0000000000440947 */ /* 0x002fea0003800000 */
[----:B------:R-:W1:Y:S02]  /*d220*/  S2R R2, SR_TID.X ;  /* 0x0000000000027919 */ /* 0x000e640000002100 */
[----:B-1----:R-:W-:-:S04]  /*d230*/  LOP3.LUT R2, R2, 0x1f, RZ, 0xc0, !PT ;  /* 0x0000001f02027812 */ /* 0x002fc800078ec0ff */
[----:B------:R-:W-:-:S13]  /*d240*/  ISETP.NE.AND P1, PT, R2, RZ, PT ;  /* 0x000000ff0200720c */ /* 0x000fda0003f25270 */
[----:B------:R-:W-:Y:S05]  /*d250*/  @P1 BRA `(.L_x_3476) ;  /* 0x0000002c00bc1947 */ /* 0x000fea0003800000 */
[----:B------:R-:W1:Y:S01]  /*d260*/  S2R R7, SR_LANEID ;  /* 0x0000000000077919 */ /* 0x000e620000000000 */
[----:B------:R-:W-:Y:S01]  /*d270*/  VOTEU.ANY UR4, UPT, PT ;  /* 0x0000000000047886 */ /* 0x000fe200038e0100 */
[----:B------:R-:W2:Y:S01]  /*d280*/  LDC.64 R2, c[0x0][0xc38] ;  /* 0x00030e00ff027b82 */ /* 0x000ea20000000a00 */
[----:B------:R-:W1:Y:S08]  /*d290*/  FLO.U32 R0, UR4 ;  /* 0x0000000400007d00 */ /* 0x000e7000080e0000 */
[----:B------:R-:W2:Y:S01]  /*d2a0*/  POPC R5, UR4 ;  /* 0x0000000400057d09 */ /* 0x000ea20008000000 */
[----:B-1----:R-:W-:-:S13]  /*d2b0*/  ISETP.EQ.U32.AND P0, PT, R0, R7, PT ;  /* 0x000000070000720c */ /* 0x002fda0003f02070 */
[----:B--2---:R-:W2:Y:S01]  /*d2c0*/  @P0 ATOMG.E.ADD.STRONG.GPU PT, R3, desc[UR48][R2.64], R5 ;  /* 0x00000005020309a8 */ /* 0x004ea200081ee1f0 */
[----:B------:R-:W1:Y:S02]  /*d2d0*/  S2R R4, SR_LTMASK ;  /* 0x0000000000047919 */ /* 0x000e640000003900 */
[----:B-1----:R-:W-:-:S04]  /*d2e0*/  LOP3.LUT R4, R4, UR4, RZ, 0xc0, !PT ;  /* 0x0000000404047c12 */ /* 0x002fc8000f8ec0ff */
[----:B------:R-:W1:Y:S01]  /*d2f0*/  POPC R7, R4 ;  /* 0x0000000400077309 */ /* 0x000e620000000000 */
[----:B--2---:R-:W1:Y:S02]  /*d300*/  SHFL.IDX PT, R0, R3, R0, 0x1f ;  /* 0x00001f0003007589 */ /* 0x004e6400000e0000 */
[----:B-1----:R-:W-:Y:S01]  /*d310*/  IADD3 R16, R0, UR37, R7 ;  /* 0x0000002500107c10 */ /* 0x002fe2000fffe007 */
[----:B------:R-:W-:Y:S06]  /*d320*/  BRA `(.L_x_3476) ;  /* 0x0000002c00887947 */ /* 0x000fec0003800000 */
.L_x_3475:
[----:B------:R-:W1:Y:S01]  /*d330*/  S2R R3, SR_CgaCtaId ;  /* 0x0000000000037919 */ /* 0x000e620000008800 */
[----:B------:R-:W-:-:S04]  /*d340*/  MOV R0, 0x400 ;  /* 0x0000040000007802 */ /* 0x000fc80000000f00 */
[----:B-1----:R-:W-:-:S05]  /*d350*/  LEA R2, R3, R0, 0x18 ;  /* 0x0000000003027211 */ /* 0x002fca00078ec0ff */
[----:B------:R1:W-:Y:S01]  /*d360*/  STL [R1+0xc], R2 ;  /* 0x00000c0201007387 */ /* 0x0003e20000100800 */
[----:B------:R-:W-:-:S05]  /*d370*/  VIADD R0, R2, 0x22400 ;  /* 0x0002240002007836 */ /* 0x000fca0000000000 */
[----:B------:R-:W-:-:S13]  /*d380*/  LOP3.LUT P0, RZ, R0, 0x3ff, RZ, 0xc0, !PT ;  /* 0x000003ff00ff7812 */ /* 0x000fda000780c0ff */
[----:B-1----:R-:W-:Y:S05]  /*d390*/  @!P0 BRA `(.L_x_3477) ;  /* 0x0000000000408947 */ /* 0x002fea0003800000 */
        /* <DEDUP_REMOVED lines=16> */
.L_x_3477:
        /* <DEDUP_REMOVED lines=14> */
[----:B0-----:R-:W-:Y:S01]  /*d580*/  MOV R13, RZ ;  /* 0x000000ff000d7202 */ /* 0x001fe20000000f00 */
[----:B------:R-:W-:-:S02]  /*d590*/  IMAD.U32 R10, RZ, RZ, UR4 ;  /* 0x00000004ff0a7e24 */ /* 0x000fc4000f8e00ff */
[----:B------:R-:W-:Y:S02]  /*d5a0*/  IMAD.MOV.U32 R8, RZ, RZ, 0x70 ;  /* 0x00000070ff087424 */ /* 0x000fe400078e00ff */
[----:B-1----:R-:W-:-:S07]  /*d5b0*/  IMAD.MOV.U32 R12, RZ, RZ, 0x1 ;  /* 0x00000001ff0c7424 */ /* 0x002fce00078e00ff */
[----:B------:R-:W-:-:S07]  /*d5c0*/  LEPC R20, `(.L_x_3479) ;  /* 0x000000001014794e */ /* 0x000fce0000000000 */
[----:B--2---:R-:W-:Y:S05]  /*d5d0*/  CALL.ABS.NOINC R2 ;  /* 0x0000000002007343 */ /* 0x004fea0003c00000 */
.L_x_3479:
        /* <DEDUP_REMOVED lines=15> */
[----:B0-----:R-:W-:Y:S05]  /*d6d0*/  CALL.ABS.NOINC R2 ;  /* 0x0000000002007343 */ /* 0x001fea0003c00000 */
.L_x_3478:
[----:B------:R-:W2:Y:S01]  /*d6e0*/  LDL.LU R2, [R1+0x18] ;  /* 0x0000180001027983 */ /* 0x000ea20000300800 */
[----:B------:R-:W-:Y:S01]  /*d6f0*/  ULDC.64 UR4, c[0x0][0x9f8] ;  /* 0x00027e0000047ab9 */ /* 0x000fe20000000a00 */
[----:B------:R-:W1:Y:S02]  /*d700*/  LDC R4, c[0x0][0x428] ;  /* 0x00010a00ff047b82 */ /* 0x000e640000000800 */
        /* <DEDUP_REMOVED lines=17> */
[----:B-1----:R-:W-:Y:S01]  /*d820*/  ISETP.NE.AND P0, PT, R4, 0x1, PT ;  /* 0x000000010400780c */ /* 0x002fe20003f05270 */
[----:B------:R-:W-:Y:S01]  /*d830*/  IMAD.MOV.U32 R4, RZ, RZ, R18 ;  /* 0x000000ffff047224 */ /* 0x000fe200078e0012 */
[----:B------:R-:W-:Y:S02]  /*d840*/  LEA R17, R17, R7, 0x6 ;  /* 0x0000000711117211 */ /* 0x000fe400078e30ff */
[----:B------:R-:W-:-:S09]  /*d850*/  PLOP3.LUT P1, PT, P6, PT, PT, 0x8, 0x0 ;  /* 0x000000000000781c */ /* 0x000fd2000372e170 */
[----:B------:R-:W1:Y:S08]  /*d860*/  @P0 LDC R5, c[0x0][0x42c] ;  /* 0x00010b00ff050b82 */ /* 0x000e700000000800 */
[----:B------:R-:W2:Y:S01]  /*d870*/  @P0 LDC R6, c[0x0][0x430] ;  /* 0x00010c00ff060b82 */ /* 0x000ea20000000800 */
[----:B-1----:R-:W-:-:S05]  /*d880*/  @P0 IMAD.HI.U32 R5, R18, R5, RZ ;  /* 0x0000000512050227 */ /* 0x002fca00078e00ff */
[----:B--2---:R-:W-:Y:S02]  /*d890*/  @P0 SHF.R.U32.HI R4, RZ, R6, R5 ;  /* 0x00000006ff040219 */ /* 0x004fe40000011605 */
[----:B------:R-:W-:-:S04]  /*d8a0*/  ISETP.NE.U32.AND P0, PT, RZ, UR4, PT ;  /* 0x00000004ff007c0c */ /* 0x000fc8000bf05070 */
[----:B------:R-:W-:-:S04]  /*d8b0*/  ISETP.NE.AND.EX P0, PT, RZ, UR5, PT, P0 ;  /* 0x00000005ff007c0c */ /* 0x000fc8000bf05300 */
[----:B0-----:R-:W-:-:S09]  /*d8c0*/  SEL R6, R8, RZ, !P0 ;  /* 0x000000ff08067207 */ /* 0x001fd20004000000 */
.L_x_3480:
        /* <DEDUP_REMOVED lines=19> */
.L_x_3552:
[----:B------:R-:W-:Y:S01]  /*da00*/  UMOV UR4, 0xffffffff ;  /* 0xffffffff00047882 */ /* 0x000fe20000000000 */
[----:B------:R-:W-:Y:S02]  /*da10*/  SHF.R.S32.HI R5, RZ, 0x1f, R0 ;  /* 0x0000001fff057819 */ /* 0x000fe40000011400 */
[----:B------:R-:W-:Y:S05]  /*da20*/  BRA.DIV UR4, `(.L_x_3482) ;  /* 0x0000003a04c07947 */ /* 0x000fea000b800000 */
[----:B------:R-:W-:-:S13]  /*da30*/  ELECT P6, URZ, PT ;  /* 0x00000000003f782f */ /* 0x000fda00038c0000 */
.L_x_3555:
[----:B------:R-:W-:Y:S05]  /*da40*/  @!P6 BRA `(.L_x_3483) ;  /* 0x0000000000f8e947 */ /* 0x000fea0003800000 */
[----:B------:R-:W-:-:S04]  /*da50*/  ISETP.NE.U32.AND P0, PT, R2, RZ, PT ;  /* 0x000000ff0200720c */ /* 0x000fc80003f05070 */
[----:B------:R-:W-:-:S13]  /*da60*/  ISETP.NE.AND.EX P0, PT, R3, RZ, PT, P0 ;  /* 0x000000ff0300720c */ /* 0x000fda0003f05300 */
[----:B------:R-:W-:Y:S05]  /*da70*/  @!P0 BRA `(.L_x_3484) ;  /* 0x0000000000448947 */ /* 0x000fea0003800000 */
[----:B------:R-:W0:Y:S01]  /*da80*/  LDC R11, c[0x0][0x41c] ;  /* 0x00010700ff0b7b82 */ /* 0x000e220000000800 */
[----:B------:R-:W-:Y:S01]  /*da90*/  ULDC.64 UR4, c[0x0][0x408] ;  /* 0x0001020000047ab9 */ /* 0x000fe20000000a00 */
[----:B0-----:R-:W-:-:S13]  /*daa0*/  ISETP.NE.AND P0, PT, R11, 0x1, PT ;  /* 0x000000010b00780c */ /* 0x001fda0003f05270 */
[----:B------:R-:W0:Y:S02]  /*dab0*/  @P0 LDC.64 R8, c[0x0][0x420] ;  /* 0x00010800ff080b82 */ /* 0x000e240000000a00 */
[----:B0-----:R-:W-:-:S04]  /*dac0*/  @P0 IMAD.HI.U32 R10, R7, R8, RZ ;  /* 0x00000008070a0227 */ /* 0x001fc800078e00ff */
        /* <DEDUP_REMOVED lines=12> */
.L_x_3484:
[----:B------:R-:W2:Y:S01]  /*db90*/  LDL R8, [R1] ;  /* 0x0000000001087983 */ /* 0x000ea20000100800 */
[----:B0-----:R-:W-:-:S03]  /*dba0*/  MOV R11, 0x400 ;  /* 0x00000400000b7802 */ /* 0x001fc60000000f00 */
[----:B------:R-:W3:Y:S01]  /*dbb0*/  LDL R10, [R1+0x4] ;  /* 0x00000400010a7983 */ /* 0x000ee20000100800 */
[----:B------:R-:W0:Y:S02]  /*dbc0*/  S2R R12, SR_CgaCtaId ;  /* 0x00000000000c7919 */ /* 0x000e240000008800 */
[----:B0-----:R-:W-:-:S05]  /*dbd0*/  LEA R11, R12, R11, 0x18 ;  /* 0x0000000b0c0b7211 */ /* 0x001fca00078ec0ff */
[----:B--2---:R-:W-:Y:S01]  /*dbe0*/  IMAD R8, R8, 0x8, R11 ;  /* 0x0000000808087824 */ /* 0x004fe200078e020b */
[----:B---3--:R-:W-:-:S04]  /*dbf0*/  SHF.L.U32 R10, R10, 0x1f, RZ ;  /* 0x0000001f0a0a7819 */ /* 0x008fc800000006ff */
[----:B------:R-:W0:Y:S02]  /*dc00*/  SYNCS.PHASECHK.TRANS64.TRYWAIT P0, [R8+URZ+0x28c40], R10 ;  /* 0x028c400a080075a7 */ /* 0x000e24000800017f */
[----:B0-----:R-:W-:Y:S05]  /*dc10*/  @!P0 BRA `(.L_x_3485) ;  /* 0x0000003800648947 */ /* 0x001fea0003800000 */
.L_x_3556:
        /* <DEDUP_REMOVED lines=11> */
.L_x_3486:
        /* <DEDUP_REMOVED lines=22> */
.L_x_3483:
        /* <DEDUP_REMOVED lines=28> */
[----:B------:R-:W1:Y:S02]  /*dff0*/  SYNCS.PHASECHK.TRANS64.TRYWAIT P0, [R10+URZ+0x28c20], R6 ;  /* 0x028c20060a0075a7 */ /* 0x000e64000800017f */
[----:B01----:R-:W-:Y:S05]  /*e000*/  @!P0 BRA `(.L_x_3488) ;  /* 0x00000034007c8947 */ /* 0x003fea0003800000 */
.L_x_3557:
[----:B------:R-:W-:Y:S05]  /*e010*/  BSYNC B0 ;  /* 0x0000000000007941 */ /* 0x000fea0003800000 */
.L_x_3487:
        /* <DEDUP_REMOVED lines=11> */
.L_x_3558:
        /* <DEDUP_REMOVED lines=11> */
.L_x_3492:
[----:B0-----:R-:W2:Y:S01]  /*e180*/  LDL R6, [R1] ;  /* 0x0000000001067983 */ /* 0x001ea20000100800 */
[----:B------:R-:W-:-:S03]  /*e190*/  MOV R10, 0x400 ;  /* 0x00000400000a7802 */ /* 0x000fc60000000f00 */
[----:B------:R-:W3:Y:S01]  /*e1a0*/  LDL R8, [R1+0x8] ;  /* 0x0000080001087983 */ /* 0x000ee20000100800 */
[----:B------:R-:W0:Y:S01]  /*e1b0*/  S2R R12, SR_CgaCtaId ;  /* 0x00000000000c7919 */ /* 0x000e220000008800 */
[----:B------:R-:W-:Y:S02]  /*e1c0*/  R2UR UR11, R7 ;  /* 0x00000000070b72ca */ /* 0x000fe400000e0000 */
        /* <DEDUP_REMOVED lines=52> */
.L_x_3490:
[----:B------:R-:W-:Y:S05]  /*e510*/  BSYNC B0 ;  /* 0x0000000000007941 */ /* 0x000fea0003800000 */
.L_x_3489:
[----:B------:R-:W2:Y:S01]  /*e520*/  LDL R7, [R1+0x14] ;  /* 0x0000140001077983 */ /* 0x000ea20000100800 */
[----:B------:R-:W-:Y:S01]  /*e530*/  BSSY B0, `(.L_x_3493) ;  /* 0x00001a6000007945 */ /* 0x000fe20003800000 */
[----:B--2---:R-:W-:-:S13]  /*e540*/  ISETP.GE.AND P0, PT, R7, 0x2, PT ;  /* 0x000000020700780c */ /* 0x004fda0003f06270 */
[----:B------:R-:W-:Y:S05]  /*e550*/  @!P0 BRA `(.L_x_3494) ;  /* 0x00000018008c8947 */ /* 0x000fea0003800000 */
[C---:B0-----:R-:W-:Y:S01]  /*e560*/  LOP3.LUT R6, R7.reuse, 0x1, RZ, 0xc0, !PT ;  /* 0x0000000107067812 */ /* 0x041fe200078ec0ff */
[----:B------:R-:W-:Y:S01]  /*e570*/  VIADD R10, R7, 0xfffffffe ;  /* 0xfffffffe070a7836 */ /* 0x000fe20000000000 */
[----:B------:R-:W-:Y:S02]  /*e580*/  BSSY B1, `(.L_x_3495) ;  /* 0x000008e000017945 */ /* 0x000fe40003800000 */
[----:B------:R-:W-:Y:S02]  /*e590*/  ISETP.NE.U32.AND P0, PT, R6, 0x1, PT ;  /* 0x000000010600780c */ /* 0x000fe40003f05070 */
[----:B------:R-:W-:-:S11]  /*e5a0*/  MOV R8, R10 ;  /* 0x0000000a00087202 */ /* 0x000fd60000000f00 */
[----:B------:R-:W-:Y:S05]  /*e5b0*/  @!P0 BRA `(.L_x_3496) ;  /* 0x0000000800288947 */ /* 0x000fea0003800000 */
        /* <DEDUP_REMOVED lines=11> */
[----:B------:R-:W-:Y:S01]  /*e670*/  ISETP.NE.U32.AND P0, PT, R2, RZ, PT ;  /* 0x000000ff0200720c */ /* 0x000fe20003f05070 */
[----:B------:R-:W-:-:S03]  /*e680*/  IMAD.MOV.U32 R11, RZ, RZ, R10 ;  /* 0x000000ffff0b7224 */ /* 0x000fc600078e000a */
[----:B------:R-:W-:-:S13]  /*e690*/  ISETP.NE.AND.EX P0, PT, R3, RZ, PT, P0 ;  /* 0x000000ff0300720c */ /* 0x000fda0003f05300 */
        /* <DEDUP_REMOVED lines=19> */
.L_x_3499:
[----:B-1----:R-:W1:Y:S01]  /*e7d0*/  S2R R3, SR_CgaCtaId ;  /* 0x0000000000037919 */ /* 0x002e620000008800 */
[----:B------:R-:W-:-:S04]  /*e7e0*/  MOV R2, 0x400 ;  /* 0x0000040000027802 */ /* 0x000fc80000000f00 */
[----:B-1----:R-:W-:Y:S02]  /*e7f0*/  LEA R2, R3, R2, 0x18 ;  /* 0x0000000203027211 */ /* 0x002fe400078ec0ff */
[----:B------:R-:W-:-:S03]  /*e800*/  SHF.L.U32 R3, R12, 0x1f, RZ ;  /* 0x0000001f0c037819 */ /* 0x000fc600000006ff */
[----:B------:R-:W-:-:S04]  /*e810*/  IMAD R2, R13, 0x8, R2 ;  /* 0x000000080d027824 */ /* 0x000fc800078e0202 */
[----:B------:R-:W1:Y:S02]  /*e820*/  SYNCS.PHASECHK.TRANS64.TRYWAIT P0, [R2+URZ+0x28c40], R3 ;  /* 0x028c4003020075a7 */ /* 0x000e64000800017f */
[----:B-1----:R-:W-:Y:S05]  /*e830*/  @!P0 BRA `(.L_x_3500) ;  /* 0x0000002c00a48947 */ /* 0x002fea0003800000 */
.L_x_3559:
        /* <DEDUP_REMOVED lines=11> */
.L_x_3501:
[----:B------:R-:W2:Y:S01]  /*e8f0*/  LDL R6, [R1] ;  /* 0x0000000001067983 */ /* 0x000ea20000100800 */
[----:B------:R-:W-:-:S03]  /*e900*/  MOV R8, 0x400 ;  /* 0x0000040000087802 */ /* 0x000fc60000000f00 */
[----:B------:R-:W3:Y:S01]  /*e910*/  LDL R7, [R1+0x8] ;  /* 0x0000080001077983 */ /* 0x000ee20000100800 */
        /* <DEDUP_REMOVED lines=17> */
[----:B------:R-:W2:Y:S02]  /*ea30*/  SYNCS.PHASECHK.TRANS64.TRYWAIT P0, [R2+URZ+0x28c60], R3 ;  /* 0x028c6003020075a7 */ /* 0x000ea4000800017f */
[----:B0-2---:R-:W-:Y:S05]  /*ea40*/  @!P0 BRA `(.L_x_3502) ;  /* 0x0000002c00348947 */ /* 0x005fea0003800000 */
.L_x_3560:
        /* <DEDUP_REMOVED lines=8> */
.L_x_3503:
[----:B01----:R-:W2:Y:S01]  /*ead0*/  LDL R3, [R1] ;  /* 0x0000000001037983 */ /* 0x003ea20000100800 */
        /* <DEDUP_REMOVED lines=53> */
.L_x_3498:
[----:B------:R-:W-:Y:S05]  /*ee30*/  BSYNC B2 ;  /* 0x0000000000027941 */ /* 0x000fea0003800000 */
.L_x_3497:
[----:B------:R-:W2:Y:S02]  /*ee40*/  LDL.LU R2, [R1+0x14] ;  /* 0x0000140001027983 */ /* 0x000ea40000300800 */
[----:B--2---:R-:W-:-:S07]  /*ee50*/  VIADD R8, R2, 0xfffffffd ;  /* 0xfffffffd02087836 */ /* 0x004fce0000000000 */
.L_x_3496:
[----:B------:R-:W-:Y:S05]  /*ee60*/  BSYNC B1 ;  /* 0x0000000000017941 */ /* 0x000fea0003800000 */
.L_x_3495:
[----:B------:R-:W-:-:S13]  /*ee70*/  ISETP.NE.AND P0, PT, R10, RZ, PT ;  /* 0x000000ff0a00720c */ /* 0x000fda0003f05270 */
[----:B------:R-:W-:Y:S05]  /*ee80*/  @!P0 BRA `(.L_x_3494) ;  /* 0x0000001000408947 */ /* 0x000fea0003800000 */
.L_x_3518:
[----:B------:R-:W2:Y:S04]  /*ee90*/  LDL.LU R3, [R1] ;  /* 0x0000000001037983 */ /* 0x000ea80000300800 */
[----:B------:R-:W3:Y:S01]  /*eea0*/  LDL.LU R2, [R1+0x4] ;  /* 0x0000040001027983 */ /* 0x000ee20000300800 */
[----:B------:R-:W-:Y:S05]  /*eeb0*/  YIELD ;  /* 0x0000000000007946 */ /* 0x000fea0003800000 */
[----:B------:R-:W-:Y:S01]  /*eec0*/  BSSY B1, `(.L_x_3504) ;  /* 0x0000082000017945 */ /* 0x000fe20003800000 */
[----:B--2---:R-:W-:-:S05]  /*eed0*/  VIADD R10, R3, 0x1 ;  /* 0x00000001030a7836 */ /* 0x004fca0000000000 */
[----:B------:R-:W-:-:S04]  /*eee0*/  ISETP.NE.AND P0, PT, R10, 0x2, PT ;  /* 0x000000020a00780c */ /* 0x000fc80003f05270 */
[----:B0-----:R-:W-:Y:S02]  /*eef0*/  SEL R11, RZ, 0x1, P0 ;  /* 0x00000001ff0b7807 */ /* 0x001fe40000000000 */
        /* <DEDUP_REMOVED lines=8> */
[----:B------:R-:W1:Y:S01]  /*ef80*/  LDC R9, c[0x0][0x41c] ;  /* 0x00010700ff097b82 */ /* 0x000e620000000800 */
[----:B0-----:R-:W-:Y:S01]  /*ef90*/  IMAD.MOV.U32 R12, RZ, RZ, R8 ;  /* 0x000000ffff0c7224 */ /* 0x001fe200078e0008 */
[----:B------:R-:W-:Y:S02]  /*efa0*/  ULDC.64 UR6, c[0x0][0x408] ;  /* 0x0001020000067ab9 */ /* 0x000fe40000000a00 */
[----:B------:R-:W-:-:S04]  /*efb0*/  IMAD R7, R5, UR6, RZ ;  /* 0x0000000605077c24 */ /* 0x000fc8000f8e02ff */
[----:B------:R-:W-:Y:S01]  /*efc0*/  IMAD R7, R0, UR7, R7 ;  /* 0x0000000700077c24 */ /* 0x000fe2000f8e0207 */
[----:B-1----:R-:W-:-:S13]  /*efd0*/  ISETP.NE.AND P0, PT, R9, 0x1, PT ;  /* 0x000000010900780c */ /* 0x002fda0003f05270 */
[----:B------:R-:W0:Y:S02]  /*efe0*/  @P0 LDC.64 R2, c[0x0][0x420] ;  /* 0x00010800ff020b82 */ /* 0x000e240000000a00 */
[----:B0-----:R-:W-:-:S05]  /*eff0*/  @P0 IMAD.HI.U32 R2, R8, R2, RZ ;  /* 0x0000000208020227 */ /* 0x001fca00078e00ff */
[----:B------:R-:W-:-:S04]  /*f000*/  @P0 SHF.R.U32.HI R12, RZ, R3, R2 ;  /* 0x00000003ff0c0219 */ /* 0x000fc80000011602 */
[--C-:B------:R-:W-:Y:S01]  /*f010*/  SHF.R.S32.HI R3, RZ, 0x1f, R12.reuse ;  /* 0x0000001fff037819 */ /* 0x100fe2000001140c */
[----:B------:R-:W-:-:S04]  /*f020*/  IMAD.MOV.U32 R2, RZ, RZ, R12 ;  /* 0x000000ffff027224 */ /* 0x000fc800078e000c */
[----:B------:R-:W-:-:S05]  /*f030*/  IMAD.WIDE.U32 R2, R0, UR6, R2 ;  /* 0x0000000600027c25 */ /* 0x000fca000f8e0002 */
[----:B------:R-:W-:Y:S02]  /*f040*/  IADD3 R3, R7, R3, RZ ;  /* 0x0000000307037210 */ /* 0x000fe40007ffe0ff */
[----:B------:R-:W-:-:S04]  /*f050*/  LEA R6, P0, R2, UR4, 0x2 ;  /* 0x0000000402067c11 */ /* 0x000fc8000f8010ff */
[----:B------:R-:W-:Y:S01]  /*f060*/  LEA.HI.X R7, R2, UR5, R3, 0x2, P0 ;  /* 0x0000000502077c11 */ /* 0x000fe200080f1403 */
[----:B------:R-:W-:-:S04]  /*f070*/  IMAD.MOV R3, RZ, RZ, -R12 ;  /* 0x000000ffff037224 */ /* 0x000fc800078e0a0c */
[----:B------:R-:W-:Y:S02]  /*f080*/  IMAD R3, R9, R3, R8 ;  /* 0x0000000309037224 */ /* 0x000fe400078e0208 */
[----:B------:R1:W5:Y:S05]  /*f090*/  LDG.E R9, desc[UR48][R6.64] ;  /* 0x0000003006097981 */ /* 0x00036a000c1e1900 */
.L_x_3506:
[----:B-1----:R-:W1:Y:S01]  /*f0a0*/  S2R R6, SR_CgaCtaId ;  /* 0x0000000000067919 */ /* 0x002e620000008800 */
[----:B------:R-:W-:Y:S02]  /*f0b0*/  MOV R2, 0x400 ;  /* 0x0000040000027802 */ /* 0x000fe40000000f00 */
[----:B------:R-:W-:Y:S02]  /*f0c0*/  SHF.L.U32 R7, R11, 0x1f, RZ ;  /* 0x0000001f0b077819 */ /* 0x000fe400000006ff */
[----:B-1----:R-:W-:-:S05]  /*f0d0*/  LEA R2, R6, R2, 0x18 ;  /* 0x0000000206027211 */ /* 0x002fca00078ec0ff */
[----:B------:R-:W-:-:S04]  /*f0e0*/  IMAD R2, R10, 0x8, R2 ;  /* 0x000000080a027824 */ /* 0x000fc800078e0202 */
[----:B------:R-:W1:Y:S02]  /*f0f0*/  SYNCS.PHASECHK.TRANS64.TRYWAIT P0, [R2+URZ+0x28c40], R7 ;  /* 0x028c4007020075a7 */ /* 0x000e64000800017f */
[----:B-1----:R-:W-:Y:S05]  /*f100*/  @!P0 BRA `(.L_x_3507) ;  /* 0x0000002400988947 */ /* 0x002fea0003800000 */
.L_x_3561:
[----:B------:R-:W2:Y:S02]  /*f110*/  S2R R6, SR_TID.X ;  /* 0x0000000000067919 */ /* 0x000ea40000002100 */
[----:B--2---:R-:W-:-:S04]  /*f120*/  LOP3.LUT R6, R6, 0x7f, RZ, 0xc0, !PT ;  /* 0x0000007f06067812 */ /* 0x004fc800078ec0ff */
[----:B------:R-:W-:-:S13]  /*f130*/  ISETP.NE.AND P0, PT, R6, RZ, PT ;  /* 0x000000ff0600720c */ /* 0x000fda0003f05270 */
[----:B------:R-:W-:Y:S05]  /*f140*/  @P0 BRA `(.L_x_3508) ;  /* 0x00000000001c0947 */ /* 0x000fea0003800000 */
[----:B------:R-:W2:Y:S01]  /*f150*/  S2R R6, SR_TID.X ;  /* 0x0000000000067919 */ /* 0x000ea20000002100 */
[----:B0-----:R-:W-:-:S04]  /*f160*/  MOV R13, 0x2000 ;  /* 0x00002000000d7802 */ /* 0x001fc80000000f00 */
[----:B------:R3:W-:Y:S01]  /*f170*/  SYNCS.ARRIVE.TRANS64 RZ, [R2+URZ+0x28c30], R13 ;  /* 0x028c300d02ff79a7 */ /* 0x0007e2000800003f */
[----:B--2---:R-:W-:-:S04]  /*f180*/  LOP3.LUT R6, R6, 0x1f, RZ, 0xc0, !PT ;  /* 0x0000001f06067812 */ /* 0x004fc800078ec0ff */
[----:B------:R-:W-:-:S13]  /*f190*/  ISETP.NE.AND P1, PT, R6, RZ, PT ;  /* 0x000000ff0600720c */ /* 0x000fda0003f25270 */
[----:B---3--:R-:W-:Y:S05]  /*f1a0*/  @!P1 BRA `(.L_x_3508) ;  /* 0x0000000000049947 */ /* 0x008fea0003800000 */
[----:B------:R-:W-:Y:S01]  /*f1b0*/  BPT.TRAP 0x1 ;  /* 0x000000040000795c */ /* 0x000fe20000300000 */
.L_x_3508:
[----:B0-----:R-:W2:Y:S01]  /*f1c0*/  LDL R12, [R1+0x8] ;  /* 0x00000800010c7983 */ /* 0x001ea20000100800 */
[----:B------:R-:W-:Y:S01]  /*f1d0*/  MOV R6, 0x400 ;  /* 0x0000040000067802 */ /* 0x000fe20000000f00 */
        /* <DEDUP_REMOVED lines=14> */
[----:B--2---:R-:W-:-:S05]  /*f2c0*/  IMAD R6, R3, 0x40, R12 ;  /* 0x0000004003067824 */ /* 0x004fca00078e020c */
[----:B------:R-:W-:-:S13]  /*f2d0*/  R2UR UR11, R6 ;  /* 0x00000000060b72ca */ /* 0x000fda00000e0000 */
[----:B------:R0:W-:Y:S01]  /*f2e0*/  UTMALDG.4D [UR8], [UR4], desc[UR6] ;  /* 0x00000608040075b4 */ /* 0x0001e20008019000 */
[----:B------:R-:W2:Y:S02]  /*f2f0*/  SYNCS.PHASECHK.TRANS64.TRYWAIT P1, [R2+URZ+0x28c60], R7 ;  /* 0x028c6007020075a7 */ /* 0x000ea4000802017f */
[----:B0-2---:R-:W-:Y:S05]  /*f300*/  @!P1 BRA `(.L_x_3509) ;  /* 0x00000024002c9947 */ /* 0x005fea0003800000 */
.L_x_3562:
[----:B------:R-:W-:Y:S05]  /*f310*/  @P0 BRA `(.L_x_3510) ;  /* 0x00000000001c0947 */ /* 0x000fea0003800000 */
[----:B------:R-:W2:Y:S02]  /*f320*/  S2R R3, SR_TID.X ;  /* 0x0000000000037919 */ /* 0x000ea40000002100 */
[----:B--2---:R-:W-:-:S04]  /*f330*/  LOP3.LUT R3, R3, 0x1f, RZ, 0xc0, !PT ;  /* 0x0000001f03037812 */ /* 0x004fc800078ec0ff */
[----:B------:R-:W-:Y:S02]  /*f340*/  ISETP.NE.AND P1, PT, R3, RZ, PT ;  /* 0x000000ff0300720c */ /* 0x000fe40003f25270 */
[----:B------:R-:W-:-:S04]  /*f350*/  MOV R3, 0x10000 ;  /* 0x0001000000037802 */ /* 0x000fc80000000f00 */
[----:B------:R2:W-:Y:S07]  /*f360*/  SYNCS.ARRIVE.TRANS64 RZ, [R2+URZ+0x28c50], R3 ;  /* 0x028c500302ff79a7 */ /* 0x0005ee000800003f */
[----:B------:R-:W-:Y:S05]  /*f370*/  @!P1 BRA `(.L_x_3510) ;  /* 0x0000000000049947 */ /* 0x000fea0003800000 */
[----:B------:R-:W-:Y:S01]  /*f380*/  BPT.TRAP 0x1 ;  /* 0x000000040000795c */ /* 0x000fe20000300000 */
.L_x_3510:
[----:B01----:R-:W0:Y:S01]  /*f390*/  S2R R7, SR_CgaCtaId ;  /* 0x0000000000077919 */ /* 0x003e220000008800 */
[----:B--2---:R-:W-:Y:S01]  /*f3a0*/  MOV R3, 0x400 ;  /* 0x0000040000037802 */ /* 0x004fe20000000f00 */
        /* <DEDUP_REMOVED lines=15> */
[----:B0-----:R-:W-:-:S05]  /*f4a0*/  LEA R3, R7, R3, 0x18 ;  /* 0x0000000307037211 */ /* 0x001fca00078ec0ff */
        /* <DEDUP_REMOVED lines=35> */
.L_x_3505:
[----:B------:R-:W-:Y:S05]  /*f6e0*/  BSYNC B1 ;  /* 0x0000000000017941 */ /* 0x000fea0003800000 */
.L_x_3504:
[----:B------:R-:W-:Y:S01]  /*f6f0*/  VIADD R10, R10, 0x1 ;  /* 0x000000010a0a7836 */ /* 0x000fe20000000000 */
[----:B------:R-:W-:Y:S04]  /*f700*/  BSSY B1, `(.L_x_3511) ;  /* 0x0000084000017945 */ /* 0x000fe80003800000 */
[----:B------:R-:W-:-:S04]  /*f710*/  ISETP.NE.AND P0, PT, R10, 0x2, PT ;  /* 0x000000020a00780c */ /* 0x000fc80003f05270 */
[----:B------:R-:W-:Y:S02]  /*f720*/  SEL R2, RZ, 0x1, P0 ;  /* 0x00000001ff027807 */ /* 0x000fe40000000000 */
[----:B0-----:R-:W-:Y:S02]  /*f730*/  SEL R12, R10, RZ, P0 ;  /* 0x000000ff0a0c7207 */ /* 0x001fe40000000000 */
[----:B------:R-:W-:-:S05]  /*f740*/  LOP3.LUT R11, R11, R2, RZ, 0x3c, !PT ;  /* 0x000000020b0b7212 */ /* 0x000fca00078e3cff */
[----:B------:R0:W-:Y:S04]  /*f750*/  STL [R1+0x4], R11 ;  /* 0x0000040b01007387 */ /* 0x0001e80000100800 */
[----:B------:R0:W-:Y:S01]  /*f760*/  STL [R1], R12 ;  /* 0x0000000c01007387 */ /* 0x0001e20000100800 */
[----:B------:R-:W-:Y:S05]  /*f770*/  @!P6 BRA `(.L_x_3512) ;  /* 0x0000000400f0e947 */ /* 0x000fea0003800000 */
[----:B------:R-:W-:Y:S01]  /*f780*/  ULDC.64 UR4, c[0x0][0x3f8] ;  /* 0x0000fe0000047ab9 */ /* 0x000fe20000000a00 */
[----:B------:R-:W-:Y:S02]  /*f790*/  IADD3 R10, R8, -0x1, RZ ;  /* 0xffffffff080a7810 */ /* 0x000fe40007ffe0ff */
        /* <DEDUP_REMOVED lines=20> */
.L_x_3513:
[----:B------:R-:W2:Y:S01]  /*f8e0*/  S2R R3, SR_CgaCtaId ;  /* 0x0000000000037919 */ /* 0x000ea20000008800 */
[----:B------:R-:W-:-:S04]  /*f8f0*/  MOV R2, 0x400 ;  /* 0x0000040000027802 */ /* 0x000fc80000000f00 */
[----:B--2---:R-:W-:Y:S02]  /*f900*/  LEA R2, R3, R2, 0x18 ;  /* 0x0000000203027211 */ /* 0x004fe400078ec0ff */
[----:B------:R-:W-:-:S03]  /*f910*/  SHF.L.U32 R3, R11, 0x1f, RZ ;  /* 0x0000001f0b037819 */ /* 0x000fc600000006ff */
[----:B------:R-:W-:-:S04]  /*f920*/  IMAD R2, R12, 0x8, R2 ;  /* 0x000000080c027824 */ /* 0x000fc800078e0202 */
[----:B------:R-:W2:Y:S02]  /*f930*/  SYNCS.PHASECHK.TRANS64.TRYWAIT P0, [R2+URZ+0x28c40], R3 ;  /* 0x028c4003020075a7 */ /* 0x000ea4000800017f */
[----:B--2---:R-:W-:Y:S05]  /*f940*/  @!P0 BRA `(.L_x_3514) ;  /* 0x0000001c00b08947 */ /* 0x004fea0003800000 */
.L_x_3563:
        /* <DEDUP_REMOVED lines=11> */
.L_x_3515:
[----:B------:R-:W3:Y:S01]  /*fa00*/  LDL R6, [R1] ;  /* 0x0000000001067983 */ /* 0x000ee20000100800 */
        /* <DEDUP_REMOVED lines=19> */
[----:B------:R-:W1:Y:S02]  /*fb40*/  SYNCS.PHASECHK.TRANS64.TRYWAIT P1, [R2+URZ+0x28c60], R3 ;  /* 0x028c6003020075a7 */ /* 0x000e64000802017f */
[----:B01----:R-:W-:Y:S05]  /*fb50*/  @!P1 BRA `(.L_x_3516) ;  /* 0x0000001c00409947 */ /* 0x003fea0003800000 */
.L_x_3564:
        /* <DEDUP_REMOVED lines=8> */
.L_x_3517:
        /* <DEDUP_REMOVED lines=54> */
.L_x_3512:
[----:B------:R-:W-:Y:S05]  /*ff40*/  BSYNC B1 ;  /* 0x0000000000017941 */ /* 0x000fea0003800000 */
.L_x_3511:
[C---:B------:R-:W-:Y:S01]  /*ff50*/  ISETP.GT.AND P0, PT, R8.reuse, 0x1, PT ;  /* 0x000000010800780c */ /* 0x040fe20003f04270 */
[----:B------:R-:W-:-:S04]  /*ff60*/  VIADD R2, R8, 0xfffffffe ;  /* 0xfffffffe08027836 */ /* 0x000fc80000000000 */
[----:B------:R-:W-:-:S08]  /*ff70*/  IMAD.MOV.U32 R8, RZ, RZ, R2 ;  /* 0x000000ffff087224 */ /* 0x000fd000078e0002 */
[----:B------:R-:W-:Y:S05]  /*ff80*/  @P0 BRA `(.L_x_3518) ;  /* 0xffffffec00c00947 */ /* 0x000fea000383ffff */
.L_x_3494:
[----:B------:R-:W-:Y:S05]  /*ff90*/  BSYNC B0 ;  /* 0x0000000000007941 */ /* 0x000fea0003800000 */
.L_x_3493:
[----:B------:R-:W2:Y:S01]  /*ffa0*/  LDL.LU R3, [R1] ;  /* 0x0000000001037983 */ /* 0x000ea20000300800 */
[----:B------:R-:W-:Y:S01]  /*ffb0*/  BSSY B0, `(.L_x_3519) ;  /* 0x0000016000007945 */ /* 0x000fe20003800000 */
[----:B------:R-:W1:Y:S02]  /*ffc0*/  S2R R2, SR_TID.X ;  /* 0x0000000000027919 */ /* 0x000e640000002100 */
[----:B-1----:R-:W-:-:S04]  /*ffd0*/  LOP3.LUT R2, R2, 0x1f, RZ, 0xc0, !PT ;  /* 0x0000001f02027812 */ /* 0x002fc800078ec0ff */
[----:B------:R-:W-:Y:S02]  /*ffe0*/  ISETP.NE.AND P1, PT, R2, RZ, PT ;  /* 0x000000ff0200720c */ /* 0x000fe40003f25270 */
[----:B--2---:R-:W-:-:S04]  /*fff0*/  IADD3 R0, R3, 0x1, RZ ;  /* 0x0000000103007810 */ /* 0x004fc80007ffe0ff */
[----:B------:R-:W-:-:S04]  /*10000*/  ISETP.NE.AND P0, PT, R0, 0x2, PT ;  /* 0x000000020000780c */ /* 0x000fc80003f05270 */
[----:B------:R-:W-:Y:S02]  /*10010*/  SEL R2, R0, RZ, P0 ;  /* 0x000000ff00027207 */ /* 0x000fe40000000000 */
[----:B------:R-:W-:-:S03]  /*10020*/  SEL R0, RZ, 0x1, P0 ;  /* 0x00000001ff007807 */ /* 0x000fc60000000000 */
[----:B------:R1:W-:Y:S01]  /*10030*/  STL [R1], R2 ;  /* 0x0000000201007387 */ /* 0x0003e20000100800 */
[----:B------:R-:W-:Y:S05]  /*10040*/  @P1 BRA `(.L_x_3520) ;  /* 0x0000000000301947 */ /* 0x000fea0003800000 */
[----:B------:R-:W2:Y:S01]  /*10050*/  S2R R7, SR_LANEID ;  /* 0x0000000000077919 */ /* 0x000ea20000000000 */
[----:B------:R-:W-:Y:S01]  /*10060*/  VOTEU.ANY UR4, UPT, PT ;  /* 0x0000000000047886 */ /* 0x000fe200038e0100 */
[----:B-1----:R-:W1:Y:S01]  /*10070*/  LDC.64 R2, c[0x0][0xc38] ;  /* 0x00030e00ff027b82 */ /* 0x002e620000000a00 */
[----:B------:R-:W2:Y:S08]  /*10080*/  FLO.U32 R4, UR4 ;  /* 0x0000000400047d00 */ /* 0x000eb000080e0000 */
[----:B------:R-:W1:Y:S01]  /*10090*/  POPC R5, UR4 ;  /* 0x0000000400057d09 */ /* 0x000e620008000000 */
[----:B--2---:R-:W-:-:S13]  /*100a0*/  ISETP.EQ.U32.AND P0, PT, R4, R7, PT ;  /* 0x000000070400720c */ /* 0x004fda0003f02070 */
[----:B-1----:R-:W2:Y:S01]  /*100b0*/  @P0 ATOMG.E.ADD.STRONG.GPU PT, R3, desc[UR48][R2.64], R5 ;  /* 0x00000005020309a8 */ /* 0x002ea200081ee1f0 */
[----:B0-----:R-:W0:Y:S02]  /*100c0*/  S2R R6, SR_LTMASK ;  /* 0x0000000000067919 */ /* 0x001e240000003900 */
[----:B0-----:R-:W-:-:S04]  /*100d0*/  LOP3.LUT R6, R6, UR4, RZ, 0xc0, !PT ;  /* 0x0000000406067c12 */ /* 0x001fc8000f8ec0ff */
[----:B------:R-:W0:Y:S01]  /*100e0*/  POPC R7, R6 ;  /* 0x0000000600077309 */ /* 0x000e220000000000 */
[----:B--2---:R-:W0:Y:S02]  /*100f0*/  SHFL.IDX PT, R4, R3, R4, 0x1f ;  /* 0x00001f0403047589 */ /* 0x004e2400000e0000 */
[----:B0-----:R-:W-:-:S07]  /*10100*/  IADD3 R16, R4, UR37, R7 ;  /* 0x0000002504107c10 */ /* 0x001fce000fffe007 */
.L_x_3520:
[----:B------:R-:W-:Y:S05]  /*10110*/  BSYNC B0 ;  /* 0x0000000000007941 */ /* 0x000fea0003800000 */
.L_x_3519:
[----:B-1----:R-:W2:Y:S02]  /*10120*/  LDL.LU R2, [R1+0x4] ;  /* 0x0000040001027983 */ /* 0x002ea40000300800 */
[----:B--2---:R-:W-:-:S05]  /*10130*/  LOP3.LUT R2, R2, R0, RZ, 0x3c, !PT ;  /* 0x0000000002027212 */ /* 0x004fca00078e3cff */
[----:B------:R1:W-:Y:S02]  /*10140*/  STL [R1+0x4], R2 ;  /* 0x0000040201007387 */ /* 0x0003e40000100800 */
.L_x_3476:
[----:B------:R-:W-:Y:S05]  /*10150*/  BSYNC B6 ;  /* 0x0000000000067941 */ /* 0x000fea0003800000 */
.L_x_3474:
[----:B------:R-:W-:-:S03]  /*10160*/  UMOV UR4, 0xffffffff ;  /* 0xffffffff00047882 */ /* 0x000fc60000000000 */
[----:B------:R-:W-:Y:S05]  /*10170*/  BRA.DIV UR4, `(.L_x_3521) ;  /* 0x0000001604cc7947 */ /* 0x000fea000b800000 */
[----:B------:R2:W3:Y:S04]  /*10180*/  SHFL.IDX PT, R4, R16, RZ, 0x1f ;  /* 0x00001fff10047589 */ /* 0x0004e800000e0000 */
[----:B------:R2:W4:Y:S02]  /*10190*/  SHFL.IDX PT, R7, R16, 0x1, 0x1f ;  /* 0x00201f0010077f89 */ /* 0x00052400000e0000 */
.L_x_3568:
[----:B------:R-:W0:Y:S01]  /*101a0*/  S2R R0, SR_TID.X ;  /* 0x0000000000007919 */ /* 0x000e220000002100 */
        /* <DEDUP_REMOVED lines=9> */
[----:B-1----:R-:W0:Y:S02]  /*10240*/  LDC.64 R2, c[0x0][0xc58] ;  /* 0x00031600ff027b82 */ /* 0x002e240000000a00 */
[----:B0-----:R-:W-:-:S05]  /*10250*/  IMAD.WIDE R2, R5, 0x4, R2 ;  /* 0x0000000405027825 */ /* 0x001fca00078e0202 */
[----:B------:R0:W5:Y:S02]  /*10260*/  LDG.E R17, desc[UR48][R2.64] ;  /* 0x0000003002117981 */ /* 0x000164000c1e1900 */
.L_x_3523:
[----:B------:R-:W-:Y:S05]  /*10270*/  BSYNC B0 ;  /* 0x0000000000007941 */ /* 0x000fea0003800000 */
.L_x_3522:
        /* <DEDUP_REMOVED lines=8> */
[----:B------:R-:W1:Y:S02]  /*10300*/  SHFL.UP PT, R14, R13, 0x2, RZ ;  /* 0x044000000d0e7989 */ /* 0x000e6400000e00ff */
[----:B-1----:R-:W-:Y:S02]  /*10310*/  SEL R2, R14, RZ, P1 ;  /* 0x000000ff0e027207 */ /* 0x002fe40000800000 */
        /* <DEDUP_REMOVED lines=13> */
.L_x_3576:
[----:B------:R-:W-:Y:S02]  /*103f0*/  ULDC UR4, c[0x0][0xc10] ;  /* 0x0003040000047ab9 */ /* 0x000fe40000000800 */
[----:B------:R-:W-:-:S05]  /*10400*/  MOV R5, UR4 ;  /* 0x0000000400057c02 */ /* 0x000fca0008000f00 */
[----:B-1----:R-:W-:-:S04]  /*10410*/  IMAD R14, R14, R5, RZ ;  /* 0x000000050e0e7224 */ /* 0x002fc800078e02ff */
[----:B----4-:R-:W-:-:S05]  /*10420*/  IMAD.IADD R7, R7, 0x1, R14 ;  /* 0x0000000107077824 */ /* 0x010fca00078e020e */
[----:B---3--:R-:W-:-:S13]  /*10430*/  ISETP.GT.AND P0, PT, R7, R4, PT ;  /* 0x000000040700720c */ /* 0x008fda0003f04270 */
[----:B------:R-:W-:Y:S05]  /*10440*/  @P0 BRA `(.L_x_3525) ;  /* 0x0000000000b40947 */ /* 0x000fea0003800000 */
[----:B------:R-:W1:Y:S02]  /*10450*/  LDC R0, c[0x0][0xc14] ;  /* 0x00030500ff007b82 */ /* 0x000e640000000800 */
.L_x_3530:
[----:B------:R-:W-:-:S05]  /*10460*/  VIADD R19, R19, 0x1f ;  /* 0x0000001f13137836 */ /* 0x000fca0000000000 */
[----:B-1----:R-:W-:-:S13]  /*10470*/  ISETP.GE.AND P0, PT, R19, R0, PT ;  /* 0x000000001300720c */ /* 0x002fda0003f06270 */
[----:B------:R-:W-:Y:S05]  /*10480*/  @P0 BRA `(.L_x_3526) ;  /* 0x0000000400ec0947 */ /* 0x000fea0003800000 */
[----:B0-----:R-:W0:Y:S01]  /*10490*/  S2R R2, SR_TID.X ;  /* 0x0000000000027919 */ /* 0x001e220000002100 */
[----:B------:R-:W-:Y:S01]  /*104a0*/  BSSY B0, `(.L_x_3527) ;  /* 0x000000a000007945 */ /* 0x000fe20003800000 */
[----:B------:R-:W-:Y:S01]  /*104b0*/  IMAD.MOV.U32 R17, RZ, RZ, RZ ;  /* 0x000000ffff117224 */ /* 0x000fe200078e00ff */
[----:B0-----:R-:W-:-:S04]  /*104c0*/  LOP3.LUT R6, R2, 0x1f, RZ, 0xc0, !PT ;  /* 0x0000001f02067812 */ /* 0x001fc800078ec0ff */
[C---:B------:R-:W-:Y:S02]  /*104d0*/  ISETP.NE.AND P1, PT, R6.reuse, 0x1f, PT ;  /* 0x0000001f0600780c */ /* 0x040fe40003f25270 */
[----:B------:R-:W-:-:S04]  /*104e0*/  IADD3 R5, R6, R19, RZ ;  /* 0x0000001306057210 */ /* 0x000fc80007ffe0ff */
[----:B------:R-:W-:-:S13]  /*104f0*/  ISETP.GE.OR P0, PT, R5, R0, !P1 ;  /* 0x000000000500720c */ /* 0x000fda0004f06670 */
[----:B------:R-:W-:Y:S05]  /*10500*/  @P0 BRA `(.L_x_3528) ;  /* 0x00000000000c0947 */ /* 0x000fea0003800000 */
[----:B------:R-:W0:Y:S02]  /*10510*/  LDC.64 R2, c[0x0][0xc58] ;  /* 0x00031600ff027b82 */ /* 0x000e240000000a00 */
[----:B0-----:R-:W-:-:S05]  /*10520*/  IMAD.WIDE R2, R5, 0x4, R2 ;  /* 0x0000000405027825 */ /* 0x001fca00078e0202 */
[----:B------:R0:W5:Y:S02]  /*10530*/  LDG.E R17, desc[UR48][R2.64] ;  /* 0x0000003002117981 */ /* 0x000164000c1e1900 */
.L_x_3528:
[----:B------:R-:W-:Y:S05]  /*10540*/  BSYNC B0 ;  /* 0x0000000000007941 */ /* 0x000fea0003800000 */
.L_x_3527:
        /* <DEDUP_REMOVED lines=22> */
[----:B------:R0:W1:Y:S02]  /*106b0*/  SHFL.IDX PT, R14, R2, 0x1f, 0x1f ;  /* 0x03e01f00020e7f89 */ /* 0x00006400000e0000 */
.L_x_3584:
[----:B------:R-:W-:Y:S02]  /*106c0*/  ULDC UR4, c[0x0][0xc10] ;  /* 0x0003040000047ab9 */ /* 0x000fe40000000800 */
[----:B------:R-:W-:-:S04]  /*106d0*/  IMAD.U32 R5, RZ, RZ, UR4 ;  /* 0x00000004ff057e24 */ /* 0x000fc8000f8e00ff */
[----:B-1----:R-:W-:-:S04]  /*106e0*/  IMAD R14, R14, R5, RZ ;  /* 0x000000050e0e7224 */ /* 0x002fc800078e02ff */
[----:B------:R-:W-:-:S05]  /*106f0*/  IMAD.IADD R7, R14, 0x1, R7 ;  /* 0x000000010e077824 */ /* 0x000fca00078e0207 */
[----:B------:R-:W-:-:S13]  /*10700*/  ISETP.GT.AND P0, PT, R7, R4, PT ;  /* 0x000000040700720c */ /* 0x000fda0003f04270 */
[----:B------:R-:W-:Y:S05]  /*10710*/  @!P0 BRA `(.L_x_3530) ;  /* 0xfffffffc00508947 */ /* 0x000fea000383ffff */
.L_x_3525:
[----:B--2---:R-:W-:Y:S01]  /*10720*/  IADD3 R16, -R14, R7, RZ ;  /* 0x000000070e107210 */ /* 0x004fe20007ffe1ff */
[----:B------:R-:W-:-:S04]  /*10730*/  UMOV UR4, 0xffffffff ;  /* 0xffffffff00047882 */ /* 0x000fc80000000000 */
[----:B------:R-:W-:-:S05]  /*10740*/  IMAD R3, R2, R5, R16 ;  /* 0x0000000502037224 */ /* 0x000fca00078e0210 */
[----:B------:R-:W-:Y:S01]  /*10750*/  ISETP.GT.AND P6, PT, R3, R4, PT ;  /* 0x000000040300720c */ /* 0x000fe20003fc4270 */
[----:B------:R-:W-:-:S12]  /*10760*/  BRA.DIV UR4, `(.L_x_3531) ;  /* 0x0000001a043c7947 */ /* 0x000fd8000b800000 */
[----:B------:R-:W-:-:S04]  /*10770*/  VOTE.ANY R3, PT, !P6 ;  /* 0x0000000000037806 */ /* 0x000fc800070e0100 */
[----:B------:R-:W1:Y:S02]  /*10780*/  POPC R6, R3 ;  /* 0x0000000300067309 */ /* 0x000e640000000000 */
[----:B-1----:R1:W2:Y:S02]  /*10790*/  SHFL.IDX PT, R17, R17, R6, 0x1f ;  /* 0x00001f0611117589 */ /* 0x0022a400000e0000 */
.L_x_3588:
[----:B------:R-:W-:Y:S01]  /*107a0*/  ISETP.NE.AND P0, PT, R3, RZ, PT ;  /* 0x000000ff0300720c */ /* 0x000fe20003f05270 */
[----:B------:R-:W-:-:S12]  /*107b0*/  IMAD.MOV.U32 R7, RZ, RZ, RZ ;  /* 0x000000ffff077224 */ /* 0x000fd800078e00ff */
[----:B------:R-:W-:Y:S05]  /*107c0*/  @!P0 BRA `(.L_x_3532) ;  /* 0x0000000000108947 */ /* 0x000fea0003800000 */
[----:B------:R-:W-:Y:S01]  /*107d0*/  UMOV UR4, 0xffffffff ;  /* 0xffffffff00047882 */ /* 0x000fe20000000000 */
[----:B------:R-:W-:Y:S02]  /*107e0*/  VIADD R12, R6, 0xffffffff ;  /* 0xffffffff060c7836 */ /* 0x000fe40000000000 */
[----:B------:R-:W-:Y:S05]  /*107f0*/  BRA.DIV UR4, `(.L_x_3533) ;  /* 0x0000001a04607947 */ /* 0x000fea000b800000 */
[----:B------:R3:W4:Y:S02]  /*10800*/  SHFL.IDX PT, R7, R2, R12, 0x1f ;  /* 0x00001f0c02077589 */ /* 0x00072400000e0000 */
.L_x_3532:
[----:B0--3--:R-:W0:Y:S01]  /*10810*/  LDC.64 R2, c[0x0][0xc68] ;  /* 0x00031a00ff027b82 */ /* 0x009e220000000a00 */
[----:B------:R-:W-:-:S05]  /*10820*/  IADD3 R19, R6, R19, RZ ;  /* 0x0000001306137210 */ /* 0x000fca0007ffe0ff */
        /* <DEDUP_REMOVED lines=25> */
[----:B------:R-:W-:-:S04]  /*109c0*/  ISETP.GE.AND P0, PT, R3, RZ, PT ;  /* 0x000000ff0300720c */ /* 0x000fc80003f06270 */
[----:B------:R-:W-:-:S09]  /*109d0*/  MOV R9, R2 ;  /* 0x0000000200097202 */ /* 0x000fd20000000f00 */
[----:B------:R-:W-:Y:S01]  /*109e0*/  @!P0 IMAD.MOV R9, RZ, RZ, -R9 ;  /* 0x000000ffff098224 */ /* 0x000fe200078e0a09 */
[----:B------:R-:W-:-:S13]  /*109f0*/  ISETP.NE.AND P0, PT, R6, RZ, PT ;  /* 0x000000ff0600720c */ /* 0x000fda0003f05270 */
[----:B------:R-:W-:-:S05]  /*10a00*/  @!P0 LOP3.LUT R9, RZ, R6, RZ, 0x33, !PT ;  /* 0x00000006ff098212 */ /* 0x000fca00078e33ff */
[----:B------:R-:W-:Y:S02]  /*10a10*/  IMAD R4, R8, R9, RZ ;  /* 0x0000000908047224 */ /* 0x000fe400078e02ff */
[----:B------:R-:W-:Y:S02]  /*10a20*/  IMAD.MOV R9, RZ, RZ, -R9 ;  /* 0x000000ffff097224 */ /* 0x000fe400078e0a09 */
[----:B------:R-:W-:Y:S02]  /*10a30*/  IMAD.MOV R2, RZ, RZ, -R4 ;  /* 0x000000ffff027224 */ /* 0x000fe400078e0a04 */
[----:B------:R-:W-:-:S03]  /*10a40*/  IMAD R7, R6, R9, R7 ;  /* 0x0000000906077224 */ /* 0x000fc600078e0207 */
[----:B------:R-:W-:Y:S02]  /*10a50*/  VIADDMNMX R8, R2, R5, R8, PT ;  /* 0x0000000502087246 */ /* 0x000fe40003800108 */
[----:B------:R-:W-:Y:S02]  /*10a60*/  IADD3 R4, R7, R4, RZ ;  /* 0x0000000407047210 */ /* 0x000fe40007ffe0ff */
[----:B------:R-:W-:-:S04]  /*10a70*/  IABS R5, R8 ;  /* 0x0000000800057213 */ /* 0x000fc80000000000 */
[----:B------:R-:W0:Y:S08]  /*10a80*/  I2F.RP R10, R5 ;  /* 0x00000005000a7306 */ /* 0x000e300000209400 */
[----:B0-----:R-:W0:Y:S02]  /*10a90*/  MUFU.RCP R10, R10 ;  /* 0x0000000a000a7308 */ /* 0x001e240000001000 */
[----:B0-----:R-:W-:-:S06]  /*10aa0*/  IADD3 R2, R10, 0xffffffe, RZ ;  /* 0x0ffffffe0a027810 */ /* 0x001fcc0007ffe0ff */
[----:B------:R0:W1:Y:S02]  /*10ab0*/  F2I.FTZ.U32.TRUNC.NTZ R3, R2 ;  /* 0x0000000200037305 */ /* 0x000064000021f000 */
[----:B0-----:R-:W-:Y:S01]  /*10ac0*/  MOV R2, RZ ;  /* 0x000000ff00027202 */ /* 0x001fe20000000f00 */
        /* <DEDUP_REMOVED lines=23> */
.L_x_3526:
[----:B------:R-:W-:Y:S01]  /*10c40*/  UMOV UR4, URZ ;  /* 0x0000003f00047c82 */ /* 0x000fe20008000000 */
[----:B------:R-:W-:Y:S01]  /*10c50*/  UMOV UR5, URZ ;  /* 0x0000003f00057c82 */ /* 0x000fe20008000000 */
[----:B------:R-:W-:Y:S01]  /*10c60*/  ULDC UR6, c[0x0][0xc14] ;  /* 0x0003050000067ab9 */ /* 0x000fe20000000800 */
[----:B--2---:R-:W-:Y:S01]  /*10c70*/  MOV R16, R4 ;  /* 0x0000000400107202 */ /* 0x004fe20000000f00 */
[----:B------:R-:W-:Y:S01]  /*10c80*/  IMAD.U32 R17, RZ, RZ, UR4 ;  /* 0x00000004ff117e24 */ /* 0x000fe2000f8e00ff */
[----:B------:R-:W-:Y:S01]  /*10c90*/  MOV R19, UR6 ;  /* 0x0000000600137c02 */ /* 0x000fe20008000f00 */
[----:B------:R-:W-:-:S07]  /*10ca0*/  IMAD.U32 R18, RZ, RZ, UR5 ;  /* 0x00000005ff127e24 */ /* 0x000fce000f8e00ff */
.L_x_3534:
        /* <DEDUP_REMOVED lines=12> */
.L_x_3470:
        /* <DEDUP_REMOVED lines=12> */
.L_x_3591:
[----:B------:R-:W-:Y:S05]  /*10e30*/  BSYNC B0 ;  /* 0x0000000000007941 */ /* 0x000fea0003800000 */
.L_x_3536:
[----:B------:R-:W-:-:S03]  /*10e40*/  UMOV UR4, 0xffffffff ;  /* 0xffffffff00047882 */ /* 0x000fc60000000000 */
[----:B------:R-:W-:Y:S05]  /*10e50*/  BRA.DIV UR4, `(.L_x_3538) ;  /* 0x0000001604047947 */ /* 0x000fea000b800000 */
[----:B------:R-:W2:Y:S02]  /*10e60*/  S2R R2, SR_TID.X ;  /* 0x0000000000027919 */ /* 0x000ea40000002100 */
[----:B--2---:R-:W-:-:S04]  /*10e70*/  SHF.R.U32.HI R2, RZ, 0x5, R2 ;  /* 0x00000005ff027819 */ /* 0x004fc80000011602 */
[----:B------:R-:W-:-:S05]  /*10e80*/  LOP3.LUT R2, R2, 0x3, RZ, 0xc0, !PT ;  /* 0x0000000302027812 */ /* 0x000fca00078ec0ff */
[----:B------:R2:W3:Y:S02]  /*10e90*/  SHFL.IDX PT, R14, R2, RZ, 0x1f ;  /* 0x00001fff020e7589 */ /* 0x0004e400000e0000 */
.L_x_3594:
[----:B---3--:R-:W-:Y:S01]  /*10ea0*/  ISETP.NE.AND P0, PT, R14, RZ, PT ;  /* 0x000000ff0e00720c */ /* 0x008fe20003f05270 */
[----:B------:R-:W-:-:S12]  /*10eb0*/  BSSY B0, `(.L_x_3539) ;  /* 0x0000027000007945 */ /* 0x000fd80003800000 */
[----:B------:R-:W-:Y:S05]  /*10ec0*/  @P0 BRA `(.L_x_3540) ;  /* 0x0000000000940947 */ /* 0x000fea0003800000 */
[----:B------:R-:W-:-:S03]  /*10ed0*/  UMOV UR4, 0xffffffff ;  /* 0xffffffff00047882 */ /* 0x000fc60000000000 */
[----:B------:R-:W-:Y:S05]  /*10ee0*/  BRA.DIV UR4, `(.L_x_3541) ;  /* 0x0000001604147947 */ /* 0x000fea000b800000 */
[----:B------:R-:W-:-:S13]  /*10ef0*/  ELECT P6, URZ, PT ;  /* 0x00000000003f782f */ /* 0x000fda00038c0000 */
.L_x_3597:
[----:B------:R-:W-:Y:S05]  /*10f00*/  @!P6 BRA `(.L_x_3540) ;  /* 0x000000000084e947 */ /* 0x000fea0003800000 */
[----:B------:R-:W-:-:S06]  /*10f10*/  ULOP3.LUT UR4, UR36, 0x2, URZ, 0xfc, !UPT ;  /* 0x0000000224047892 */ /* 0x000fcc000f8efc3f */
[----:B--2---:R-:W-:-:S04]  /*10f20*/  MOV R2, UR4 ;  /* 0x0000000400027c02 */ /* 0x004fc80008000f00 */
[----:B------:R-:W-:-:S13]  /*10f30*/  ISETP.NE.AND P2, PT, R2, 0x3, PT ;  /* 0x000000030200780c */ /* 0x000fda0003f45270 */
[----:B------:R-:W-:Y:S05]  /*10f40*/  @!P2 BRA `(.L_x_3542) ;  /* 0x000000000004a947 */ /* 0x000fea0003800000 */
[----:B------:R-:W-:Y:S01]  /*10f50*/  BPT.TRAP 0x1 ;  /* 0x000000040000795c */ /* 0x000fe20000300000 */
.L_x_3542:
        /* <DEDUP_REMOVED lines=14> */
.L_x_3598:
[----:B------:R-:W2:Y:S02]  /*11040*/  SYNCS.PHASECHK.TRANS64.TRYWAIT P0, [R7+URZ], R2 ;  /* 0x00000002070075a7 */ /* 0x000ea4000800017f */
[----:B--2---:R-:W-:Y:S05]  /*11050*/  @!P0 BRA `(.L_x_3544) ;  /* 0x0000001000ec8947 */ /* 0x004fea0003800000 */
.L_x_3599:
[----:B------:R-:W-:Y:S05]  /*11060*/  @!P2 BRA `(.L_x_3545) ;  /* 0x000000000004a947 */ /* 0x000fea0003800000 */
[----:B------:R-:W-:Y:S01]  /*11070*/  BPT.TRAP 0x1 ;  /* 0x000000040000795c */ /* 0x000fe20000300000 */
.L_x_3545:
[----:B------:R-:W3:Y:S01]  /*11080*/  LDL.LU R4, [R1] ;  /* 0x0000000001047983 */ /* 0x000ee20000300800 */
[----:B------:R-:W-:-:S05]  /*11090*/  VIADD R0, R0, 0x28c60 ;  /* 0x00028c6000007836 */ /* 0x000fca0000000000 */
[----:B---3--:R-:W-:-:S04]  /*110a0*/  LEA R4, R4, R0, 0x3 ;  /* 0x0000000004047211 */ /* 0x008fc800078e18ff */
[----:B------:R-:W3:Y:S02]  /*110b0*/  SYNCS.PHASECHK.TRANS64.TRYWAIT P0, [R4+URZ], R5 ;  /* 0x00000005040075a7 */ /* 0x000ee4000800017f */
[----:B---3--:R-:W-:Y:S05]  /*110c0*/  @!P0 BRA `(.L_x_3546) ;  /* 0x0000001000e48947 */ /* 0x008fea0003800000 */
.L_x_3600:
[----:B------:R-:W-:-:S07]  /*110d0*/  IMAD R3, R3, 0x8, R0 ;  /* 0x0000000803037824 */ /* 0x000fce00078e0200 */
.L_x_3547:
[----:B----4-:R4:W0:Y:S02]  /*110e0*/  SYNCS.PHASECHK.TRANS64.TRYWAIT P0, [R3+URZ], R2 ;  /* 0x00000002030075a7 */ /* 0x010824000800017f */
[----:B0-----:R-:W-:Y:S05]  /*110f0*/  @!P0 NANOSLEEP.SYNCS 0x989680 ;  /* 0x009896800000895d */ /* 0x001fea0003900000 */
[----:B------:R-:W0:Y:S02]  /*11100*/  @!P0 SYNCS.PHASECHK.TRANS64 P0, [R3+URZ], R2 ;  /* 0x00000002030085a7 */ /* 0x000e24000800007f */
[----:B0-----:R-:W-:Y:S05]  /*11110*/  @!P0 BRA `(.L_x_3547) ;  /* 0xfffffffc00f08947 */ /* 0x001fea000383ffff */
.L_x_3540:
[----:B------:R-:W-:Y:S05]  /*11120*/  BSYNC B0 ;  /* 0x0000000000007941 */ /* 0x000fea0003800000 */
.L_x_3539:
[----:B------:R-:W-:Y:S05]  /*11130*/  EXIT ;  /* 0x000000000000794d */ /* 0x000fea0003800000 */
.L_x_3413:
[----:B0-----:R-:W-:-:S04]  /*11140*/  IMAD.U32 R5, RZ, RZ, UR21 ;  /* 0x00000015ff057e24 */ /* 0x001fc8000f8e00ff */
[----:B------:R0:W1:Y:S03]  /*11150*/  SYNCS.PHASECHK.TRANS64.TRYWAIT P1, [R5+URZ+0x28c50], R4 ;  /* 0x028c5004050075a7 */ /* 0x000066000802017f */
[----:B-1----:R-:W-:Y:S05]  /*11160*/  @!P1 NANOSLEEP.SYNCS 0x989680 ;  /* 0x009896800000995d */ /* 0x002fea0003900000 */
[----:B------:R-:W1:Y:S02]  /*11170*/  @!P1 SYNCS.PHASECHK.TRANS64 P1, [R5+URZ+0x28c50], R4 ;  /* 0x028c5004050095a7 */ /* 0x000e64000802007f */
[----:B-1----:R-:W-:Y:S05]  /*11180*/  @!P1 BRA `(.L_x_3413) ;  /* 0xfffffffc00ec9947 */ /* 0x002fea000383ffff */
[----:B------:R-:W-:Y:S05]  /*11190*/  BRA `(.L_x_3548) ;  /* 0xffffff08002c7947 */ /* 0x000fea000383ffff */
.L_x_3418:
[----:B-1----:R-:W-:-:S04]  /*111a0*/  MOV R6, UR21 ;  /* 0x0000001500067c02 */ /* 0x002fc80008000f00 */
[----:B------:R1:W2:Y:S03]  /*111b0*/  SYNCS.PHASECHK.TRANS64.TRYWAIT P1, [R6+URZ+0x28c50], R5 ;  /* 0x028c5005060075a7 */ /* 0x0002a6000802017f */
[----:B--2---:R-:W-:Y:S05]  /*111c0*/  @!P1 NANOSLEEP.SYNCS 0x989680 ;  /* 0x009896800000995d */ /* 0x004fea0003900000 */
[----:B------:R-:W2:Y:S02]  /*111d0*/  @!P1 SYNCS.PHASECHK.TRANS64 P1, [R6+URZ+0x28c50], R5 ;  /* 0x028c5005060095a7 */ /* 0x000ea4000802007f */
[----:B--2---:R-:W-:Y:S05]  /*111e0*/  @!P1 BRA `(.L_x_3418) ;  /* 0xfffffffc00ec9947 */ /* 0x004fea000383ffff */
[----:B------:R-:W-:Y:S05]  /*111f0*/  BRA `(.L_x_3417) ;  /* 0xffffff1400307947 */ /* 0x000fea000383ffff */
.L_x_3421:
[----:B0-----:R-:W-:-:S04]  /*11200*/  IMAD.U32 R3, RZ, RZ, UR40 ;  /* 0x00000028ff037e24 */ /* 0x001fc8000f8e00ff */
[----:B------:R0:W1:Y:S03]  /*11210*/  SYNCS.PHASECHK.TRANS64.TRYWAIT P1, [R3+URZ+0x28c00], R0 ;  /* 0x028c0000030075a7 */ /* 0x000066000802017f */
[----:B-1----:R-:W-:Y:S05]  /*11220*/  @!P1 NANOSLEEP.SYNCS 0x989680 ;  /* 0x009896800000995d */ /* 0x002fea0003900000 */
[----:B------:R-:W1:Y:S02]  /*11230*/  @!P1 SYNCS.PHASECHK.TRANS64 P1, [R3+URZ+0x28c00], R0 ;  /* 0x028c0000030095a7 */ /* 0x000e64000802007f */
[----:B-1----:R-:W-:Y:S05]  /*11240*/  @!P1 BRA `(.L_x_3421) ;  /* 0xfffffffc00ec9947 */ /* 0x002fea000383ffff */
[----:B------:R-:W-:Y:S05]  /*11250*/  BRA `(.L_x_3549) ;  /* 0xffffff2000707947 */ /* 0x000fea000383ffff */
.L_x_3425:
[----:B--2---:R2:W3:Y:S02]  /*11260*/  SYNCS.PHASECHK.TRANS64.TRYWAIT P1, [R7+URZ+0x28c30], R8 ;  /* 0x028c3008070075a7 */ /* 0x0044e4000802017f */
[----:B---3--:R-:W-:Y:S05]  /*11270*/  @!P1 NANOSLEEP.SYNCS 0x989680 ;  /* 0x009896800000995d */ /* 0x008fea0003900000 */
[----:B------:R-:W3:Y:S02]  /*11280*/  @!P1 SYNCS.PHASECHK.TRANS64 P1, [R7+URZ+0x28c30], R8 ;  /* 0x028c3008070095a7 */ /* 0x000ee4000802007f */
[----:B---3--:R-:W-:Y:S05]  /*11290*/  @!P1 BRA `(.L_x_3425) ;  /* 0xfffffffc00f09947 */ /* 0x008fea000383ffff */
[----:B------:R-:W-:Y:S05]  /*112a0*/  BRA `(.L_x_3424) ;  /* 0xffffff20008c7947 */ /* 0x000fea000383ffff */
.L_x_3429:
[----:B----4-:R4:W0:Y:S02]  /*112b0*/  SYNCS.PHASECHK.TRANS64.TRYWAIT P2, [R7+URZ+0x28c50], R8 ;  /* 0x028c5008070075a7 */ /* 0x010824000804017f */
[----:B0-----:R-:W-:Y:S05]  /*112c0*/  @!P2 NANOSLEEP.SYNCS 0x989680 ;  /* 0x009896800000a95d */ /* 0x001fea0003900000 */
[----:B------:R-:W0:Y:S02]  /*112d0*/  @!P2 SYNCS.PHASECHK.TRANS64 P2, [R7+URZ+0x28c50], R8 ;  /* 0x028c50080700a5a7 */ /* 0x000e24000804007f */
[----:B0-----:R-:W-:Y:S05]  /*112e0*/  @!P2 BRA `(.L_x_3429) ;  /* 0xfffffffc00f0a947 */ /* 0x001fea000383ffff */
[----:B------:R-:W-:Y:S05]  /*112f0*/  BRA `(.L_x_3428) ;  /* 0xffffff3400fc7947 */ /* 0x000fea000383ffff */
.L_x_3434:
[----:B--2---:R-:W-:-:S04]  /*11300*/  IMAD.U32 R4, RZ, RZ, UR25 ;  /* 0x00000019ff047e24 */ /* 0x004fc8000f8e00ff */
[----:B------:R2:W3:Y:S03]  /*11310*/  SYNCS.PHASECHK.TRANS64.TRYWAIT P2, [R4+URZ+0x28c30], R7 ;  /* 0x028c3007040075a7 */ /* 0x0004e6000804017f */
[----:B---3--:R-:W-:Y:S05]  /*11320*/  @!P2 NANOSLEEP.SYNCS 0x989680 ;  /* 0x009896800000a95d */ /* 0x008fea0003900000 */
[----:B------:R-:W3:Y:S02]  /*11330*/  @!P2 SYNCS.PHASECHK.TRANS64 P2, [R4+URZ+0x28c30], R7 ;  /* 0x028c30070400a5a7 */ /* 0x000ee4000804007f */
[----:B---3--:R-:W-:Y:S05]  /*11340*/  @!P2 BRA `(.L_x_3434) ;  /* 0xfffffffc00eca947 */ /* 0x008fea000383ffff */
[----:B------:R-:W-:Y:S05]  /*11350*/  BRA `(.L_x_3433) ;  /* 0xffffff3800f07947 */ /* 0x000fea000383ffff */
.L_x_3438:
[----:B-1----:R1:W2:Y:S02]  /*11360*/  SYNCS.PHASECHK.TRANS64.TRYWAIT P2, [R168+URZ+0x28c50], R7 ;  /* 0x028c5007a80075a7 */ /* 0x0022a4000804017f */
[----:B--2---:R-:W-:Y:S05]  /*11370*/  @!P2 NANOSLEEP.SYNCS 0x989680 ;  /* 0x009896800000a95d */ /* 0x004fea0003900000 */
[----:B------:R-:W2:Y:S02]  /*11380*/  @!P2 SYNCS.PHASECHK.TRANS64 P2, [R168+URZ+0x28c50], R7 ;  /* 0x028c5007a800a5a7 */ /* 0x000ea4000804007f */
[----:B--2---:R-:W-:Y:S05]  /*11390*/  @!P2 BRA `(.L_x_3438) ;  /* 0xfffffffc00f0a947 */ /* 0x004fea000383ffff */
[----:B------:R-:W-:Y:S05]  /*113a0*/  BRA `(.L_x_3437) ;  /* 0xffffff5800447947 */ /* 0x000fea000383ffff */
.L_x_3444:
[----:B-1----:R-:W-:-:S04]  /*113b0*/  MOV R4, UR24 ;  /* 0x0000001800047c02 */ /* 0x002fc80008000f00 */
[----:B------:R1:W3:Y:S03]  /*113c0*/  SYNCS.PHASECHK.TRANS64.TRYWAIT P2, [R4+URZ+0x28c30], R7 ;  /* 0x028c3007040075a7 */ /* 0x0002e6000804017f */
[----:B---3--:R-:W-:Y:S05]  /*113d0*/  @!P2 NANOSLEEP.SYNCS 0x989680 ;  /* 0x009896800000a95d */ /* 0x008fea0003900000 */
[----:B------:R-:W3:Y:S02]  /*113e0*/  @!P2 SYNCS.PHASECHK.TRANS64 P2, [R4+URZ+0x28c30], R7 ;  /* 0x028c30070400a5a7 */ /* 0x000ee4000804007f */
[----:B---3--:R-:W-:Y:S05]  /*113f0*/  @!P2 BRA `(.L_x_3444) ;  /* 0xfffffffc00eca947 */ /* 0x008fea000383ffff */
[----:B------:R-:W-:Y:S05]  /*11400*/  BRA `(.L_x_3443) ;  /* 0xffffff5c00307947 */ /* 0x000fea000383ffff */
.L_x_3448:
[----:B--2---:R2:W3:Y:S02]  /*11410*/  SYNCS.PHASECHK.TRANS64.TRYWAIT P2, [R168+URZ+0x28c50], R7 ;  /* 0x028c5007a80075a7 */ /* 0x0044e4000804017f */
[----:B---3--:R-:W-:Y:S05]  /*11420*/  @!P2 NANOSLEEP.SYNCS 0x989680 ;  /* 0x009896800000a95d */ /* 0x008fea0003900000 */
[----:B------:R-:W3:Y:S02]  /*11430*/  @!P2 SYNCS.PHASECHK.TRANS64 P2, [R168+URZ+0x28c50], R7 ;  /* 0x028c5007a800a5a7 */ /* 0x000ee4000804007f */
[----:B---3--:R-:W-:Y:S05]  /*11440*/  @!P2 BRA `(.L_x_3448) ;  /* 0xfffffffc00f0a947 */ /* 0x008fea000383ffff */
[----:B------:R-:W-:Y:S05]  /*11450*/  BRA `(.L_x_3447) ;  /* 0xffffff7400547947 */ /* 0x000fea000383ffff */
.L_x_3481:
        /* <DEDUP_REMOVED lines=8> */
[----:B------:R-:W-:Y:S05]  /*114e0*/  WARPSYNC.COLLECTIVE R15, `(.L_x_3551) ;  /* 0x000000000f087348 */ /* 0x000fea0003c00000 */
[----:B------:R0:W1:Y:S02]  /*114f0*/  SHFL.IDX P6, R14, R13, R12, R11 ;  /* 0x0000000c0d0e7389 */ /* 0x00006400000c000b */
[----:B01----:R-:W-:Y:S01]  /*11500*/  ENDCOLLECTIVE ;  /* 0x000000000000791b */ /* 0x003fe20003800000 */
.L_x_3551:
[----:B------:R-:W-:Y:S05]  /*11510*/  BSYNC B0 ;  /* 0x0000000000007941 */ /* 0x000fea0003800000 */
.L_x_3550:
[----:B------:R-:W-:Y:S05]  /*11520*/  BRA `(.L_x_3552) ;  /* 0xffffffc400347947 */ /* 0x000fea000383ffff */
.L_x_3482:
[----:B------:R-:W-:Y:S01]  /*11530*/  BSSY B0, `(.L_x_3553) ;  /* 0x0000006000007945 */ /* 0x000fe20003800000 */
[----:B------:R-:W-:-:S07]  /*11540*/  IMAD.MOV.U32 R15, RZ, RZ, -0x1 ;  /* 0xffffffffff0f7424 */ /* 0x000fce00078e00ff */
[----:B------:R-:W-:Y:S05]  /*11550*/  WARPSYNC.COLLECTIVE R15, `(.L_x_3554) ;  /* 0x000000000f0c7348 */ /* 0x000fea0003c00000 */
[----:B------:R-:W-:Y:S02]  /*11560*/  ELECT P6, UR62, PT ;  /* 0x00000000003e782f */ /* 0x000fe400038c0000 */
[----:B------:R-:W-:Y:S01]  /*11570*/  MOV R14, UR62 ;  /* 0x0000003e000e7c02 */ /* 0x000fe20008000f00 */
[----:B------:R-:W-:Y:S10]  /*11580*/  ENDCOLLECTIVE ;  /* 0x000000000000791b */ /* 0x000ff40003800000 */
.L_x_3554:
[----:B------:R-:W-:Y:S05]  /*11590*/  BSYNC B0 ;  /* 0x0000000000007941 */ /* 0x000fea0003800000 */
.L_x_3553:
[----:B------:R-:W-:Y:S05]  /*115a0*/  BRA `(.L_x_3555) ;  /* 0xffffffc400247947 */ /* 0x000fea000383ffff */
.L_x_3485:
[----:B0-----:R0:W1:Y:S02]  /*115b0*/  SYNCS.PHASECHK.TRANS64.TRYWAIT P0, [R8+URZ+0x28c40], R10 ;  /* 0x028c400a080075a7 */ /* 0x001064000800017f */
[----:B-1----:R-:W-:Y:S05]  /*115c0*/  @!P0 NANOSLEEP.SYNCS 0x989680 ;  /* 0x009896800000895d */ /* 0x002fea0003900000 */
[----:B------:R-:W1:Y:S02]  /*115d0*/  @!P0 SYNCS.PHASECHK.TRANS64 P0, [R8+URZ+0x28c40], R10 ;  /* 0x028c400a080085a7 */ /* 0x000e64000800007f */
[----:B-1----:R-:W-:Y:S05]  /*115e0*/  @!P0 BRA `(.L_x_3485) ;  /* 0xfffffffc00f08947 */ /* 0x002fea000383ffff */
[----:B------:R-:W-:Y:S05]  /*115f0*/  BRA `(.L_x_3556) ;  /* 0xffffffc400887947 */ /* 0x000fea000383ffff */
.L_x_3488:
        /* <DEDUP_REMOVED lines=8> */
.L_x_3491:
[----:B0-----:R0:W1:Y:S02]  /*11680*/  SYNCS.PHASECHK.TRANS64.TRYWAIT P0, [R11+URZ+0x28c60], R6 ;  /* 0x028c60060b0075a7 */ /* 0x001064000800017f */
[----:B-1----:R-:W-:Y:S05]  /*11690*/  @!P0 NANOSLEEP.SYNCS 0x989680 ;  /* 0x009896800000895d */ /* 0x002fea0003900000 */
[----:B------:R-:W1:Y:S02]  /*116a0*/  @!P0 SYNCS.PHASECHK.TRANS64 P0, [R11+URZ+0x28c60], R6 ;  /* 0x028c60060b0085a7 */ /* 0x000e64000800007f */
[----:B-1----:R-:W-:Y:S05]  /*116b0*/  @!P0 BRA `(.L_x_3491) ;  /* 0xfffffffc00f08947 */ /* 0x002fea000383ffff */
[----:B------:R-:W-:Y:S05]  /*116c0*/  BRA `(.L_x_3558) ;  /* 0xffffffc800807947 */ /* 0x000fea000383ffff */
.L_x_3500:
[----:B-1----:R1:W2:Y:S02]  /*116d0*/  SYNCS.PHASECHK.TRANS64.TRYWAIT P0, [R2+URZ+0x28c40], R3 ;  /* 0x028c4003020075a7 */ /* 0x0022a4000800017f */
[----:B--2---:R-:W-:Y:S05]  /*116e0*/  @!P0 NANOSLEEP.SYNCS 0x989680 ;  /* 0x009896800000895d */ /* 0x004fea0003900000 */
[----:B------:R-:W2:Y:S02]  /*116f0*/  @!P0 SYNCS.PHASECHK.TRANS64 P0, [R2+URZ+0x28c40], R3 ;  /* 0x028c4003020085a7 */ /* 0x000ea4000800007f */
[----:B--2---:R-:W-:Y:S05]  /*11700*/  @!P0 BRA `(.L_x_3500) ;  /* 0xfffffffc00f08947 */ /* 0x004fea000383ffff */
[----:B------:R-:W-:Y:S05]  /*11710*/  BRA `(.L_x_3559) ;  /* 0xffffffd000487947 */ /* 0x000fea000383ffff */
.L_x_3502:
[----:B0-----:R0:W2:Y:S02]  /*11720*/  SYNCS.PHASECHK.TRANS64.TRYWAIT P0, [R2+URZ+0x28c60], R3 ;  /* 0x028c6003020075a7 */ /* 0x0010a4000800017f */
[----:B--2---:R-:W-:Y:S05]  /*11730*/  @!P0 NANOSLEEP.SYNCS 0x989680 ;  /* 0x009896800000895d */ /* 0x004fea0003900000 */
[----:B------:R-:W2:Y:S02]  /*11740*/  @!P0 SYNCS.PHASECHK.TRANS64 P0, [R2+URZ+0x28c60], R3 ;  /* 0x028c6003020085a7 */ /* 0x000ea4000800007f */
[----:B--2---:R-:W-:Y:S05]  /*11750*/  @!P0 BRA `(.L_x_3502) ;  /* 0xfffffffc00f08947 */ /* 0x004fea000383ffff */
[----:B------:R-:W-:Y:S05]  /*11760*/  BRA `(.L_x_3560) ;  /* 0xffffffd000b87947 */ /* 0x000fea000383ffff */
.L_x_3507:
[----:B-1----:R1:W2:Y:S02]  /*11770*/  SYNCS.PHASECHK.TRANS64.TRYWAIT P0, [R2+URZ+0x28c40], R7 ;  /* 0x028c4007020075a7 */ /* 0x0022a4000800017f */
[----:B--2---:R-:W-:Y:S05]  /*11780*/  @!P0 NANOSLEEP.SYNCS 0x989680 ;  /* 0x009896800000895d */ /* 0x004fea0003900000 */
[----:B------:R-:W2:Y:S02]  /*11790*/  @!P0 SYNCS.PHASECHK.TRANS64 P0, [R2+URZ+0x28c40], R7 ;  /* 0x028c4007020085a7 */ /* 0x000ea4000800007f */
[----:B--2---:R-:W-:Y:S05]  /*117a0*/  @!P0 BRA `(.L_x_3507) ;  /* 0xfffffffc00f08947 */ /* 0x004fea000383ffff */
[----:B------:R-:W-:Y:S05]  /*117b0*/  BRA `(.L_x_3561) ;  /* 0xffffffd800547947 */ /* 0x000fea000383ffff */
.L_x_3509:
[----:B0-----:R0:W2:Y:S02]  /*117c0*/  SYNCS.PHASECHK.TRANS64.TRYWAIT P1, [R2+URZ+0x28c60], R7 ;  /* 0x028c6007020075a7 */ /* 0x0010a4000802017f */
[----:B--2---:R-:W-:Y:S05]  /*117d0*/  @!P1 NANOSLEEP.SYNCS 0x989680 ;  /* 0x009896800000995d */ /* 0x004fea0003900000 */
[----:B------:R-:W2:Y:S02]  /*117e0*/  @!P1 SYNCS.PHASECHK.TRANS64 P1, [R2+URZ+0x28c60], R7 ;  /* 0x028c6007020095a7 */ /* 0x000ea4000802007f */
[----:B--2---:R-:W-:Y:S05]  /*117f0*/  @!P1 BRA `(.L_x_3509) ;  /* 0xfffffffc00f09947 */ /* 0x004fea000383ffff */
[----:B------:R-:W-:Y:S05]  /*11800*/  BRA `(.L_x_3562) ;  /* 0xffffffd800c07947 */ /* 0x000fea000383ffff */
.L_x_3514:
[----:B--2---:R2:W3:Y:S02]  /*11810*/  SYNCS.PHASECHK.TRANS64.TRYWAIT P0, [R2+URZ+0x28c40], R3 ;  /* 0x028c4003020075a7 */ /* 0x0044e4000800017f */
[----:B---3--:R-:W-:Y:S05]  /*11820*/  @!P0 NANOSLEEP.SYNCS 0x989680 ;  /* 0x009896800000895d */ /* 0x008fea0003900000 */
[----:B------:R-:W3:Y:S02]  /*11830*/  @!P0 SYNCS.PHASECHK.TRANS64 P0, [R2+URZ+0x28c40], R3 ;  /* 0x028c4003020085a7 */ /* 0x000ee4000800007f */
[----:B---3--:R-:W-:Y:S05]  /*11840*/  @!P0 BRA `(.L_x_3514) ;  /* 0xfffffffc00f08947 */ /* 0x008fea000383ffff */
[----:B------:R-:W-:Y:S05]  /*11850*/  BRA `(.L_x_3563) ;  /* 0xffffffe0003c7947 */ /* 0x000fea000383ffff */
.L_x_3516:
[----:B0-----:R0:W1:Y:S02]  /*11860*/  SYNCS.PHASECHK.TRANS64.TRYWAIT P1, [R2+URZ+0x28c60], R3 ;  /* 0x028c6003020075a7 */ /* 0x001064000802017f */
[----:B-1----:R-:W-:Y:S05]  /*11870*/  @!P1 NANOSLEEP.SYNCS 0x989680 ;  /* 0x009896800000995d */ /* 0x002fea0003900000 */
[----:B------:R-:W1:Y:S02]  /*11880*/  @!P1 SYNCS.PHASECHK.TRANS64 P1, [R2+URZ+0x28c60], R3 ;  /* 0x028c6003020095a7 */ /* 0x000e64000802007f */
[----:B-1----:R-:W-:Y:S05]  /*11890*/  @!P1 BRA `(.L_x_3516) ;  /* 0xfffffffc00f09947 */ /* 0x002fea000383ffff */
[----:B------:R-:W-:Y:S05]  /*118a0*/  BRA `(.L_x_3564) ;  /* 0xffffffe000ac7947 */ /* 0x000fea000383ffff */
.L_x_3521:
[----:B------:R-:W-:Y:S01]  /*118b0*/  BSSY B0, `(.L_x_3565) ;  /* 0x0000008000007945 */ /* 0x000fe20003800000 */
[----:B0-----:R-:W-:Y:S01]  /*118c0*/  MOV R13, R16 ;  /* 0x00000010000d7202 */ /* 0x001fe20000000f00 */
[----:B------:R-:W-:Y:S01]  /*118d0*/  IMAD.MOV.U32 R12, RZ, RZ, RZ ;  /* 0x000000ffff0c7224 */ /* 0x000fe200078e00ff */
[----:B------:R-:W-:Y:S01]  /*118e0*/  MOV R15, 0xffffffff ;  /* 0xffffffff000f7802 */ /* 0x000fe20000000f00 */
[----:B------:R-:W-:-:S07]  /*118f0*/  IMAD.MOV.U32 R11, RZ, RZ, 0x1f ;  /* 0x0000001fff0b7424 */ /* 0x000fce00078e00ff */
[----:B-1----:R-:W-:Y:S05]  /*11900*/  WARPSYNC.COLLECTIVE R15, `(.L_x_3566) ;  /* 0x000000000f087348 */ /* 0x002fea0003c00000 */
[----:B------:R0:W2:Y:S02]  /*11910*/  SHFL.IDX P6, R14, R13, R12, R11 ;  /* 0x0000000c0d0e7389 */ /* 0x0000a400000c000b */
[----:B012---:R-:W-:Y:S01]  /*11920*/  ENDCOLLECTIVE ;  /* 0x000000000000791b */ /* 0x007fe20003800000 */
.L_x_3566:
[----:B------:R-:W-:Y:S05]  /*11930*/  BSYNC B0 ;  /* 0x0000000000007941 */ /* 0x000fea0003800000 */
.L_x_3565:
        /* <DEDUP_REMOVED lines=8> */
.L_x_3567:
[----:B------:R-:W-:Y:S01]  /*119c0*/  MOV R7, R14 ;  /* 0x0000000e00077202 */ /* 0x000fe20000000f00 */
[----:B------:R-:W-:Y:S06]  /*119d0*/  BRA `(.L_x_3568) ;  /* 0xffffffe400f07947 */ /* 0x000fec000383ffff */
.L_x_3524:
[----:B------:R-:W-:Y:S01]  /*119e0*/  BSSY B0, `(.L_x_3569) ;  /* 0x0000008000007945 */ /* 0x000fe20003800000 */
[----:B-----5:R-:W-:Y:S01]  /*119f0*/  IMAD.MOV.U32 R13, RZ, RZ, R17 ;  /* 0x000000ffff0d7224 */ /* 0x020fe200078e0011 */
[----:B------:R-:W-:Y:S01]  /*11a00*/  MOV R11, RZ ;  /* 0x000000ff000b7202 */ /* 0x000fe20000000f00 */
[----:B------:R-:W-:Y:S02]  /*11a10*/  IMAD.MOV.U32 R12, RZ, RZ, 0x1 ;  /* 0x00000001ff0c7424 */ /* 0x000fe400078e00ff */
[----:B------:R-:W-:-:S07]  /*11a20*/  IMAD.MOV.U32 R15, RZ, RZ, -0x1 ;  /* 0xffffffffff0f7424 */ /* 0x000fce00078e00ff */
[----:B01234-:R-:W-:Y:S05]  /*11a30*/  WARPSYNC.COLLECTIVE R15, `(.L_x_3570) ;  /* 0x000000000f087348 */ /* 0x01ffea0003c00000 */
[----:B------:R0:W0:Y:S02]  /*11a40*/  SHFL.UP P6, R14, R13, R12, R11 ;  /* 0x0400000c0d0e7389 */ /* 0x00002400000c000b */
[----:B01234-:R-:W-:Y:S01]  /*11a50*/  ENDCOLLECTIVE ;  /* 0x000000000000791b */ /* 0x01ffe20003800000 */
.L_x_3570:
[----:B------:R-:W-:Y:S05]  /*11a60*/  BSYNC B0 ;  /* 0x0000000000007941 */ /* 0x000fea0003800000 */
.L_x_3569:
        /* <DEDUP_REMOVED lines=10> */
.L_x_3571:
        /* <DEDUP_REMOVED lines=8> */
.L_x_3572:
        /* <DEDUP_REMOVED lines=8> */
.L_x_3573:
        /* <DEDUP_REMOVED lines=8> */
.L_x_3574:
[----:B------:R-:W-:Y:S01]  /*11c90*/  IMAD.MOV.U32 R12, RZ, RZ, 0x1f ;  /* 0x0000001fff0c7424 */ /* 0x000fe200078e00ff */
[----:B------:R-:W-:Y:S02]  /*11ca0*/  MOV R11, 0x1f ;  /* 0x0000001f000b7802 */ /* 0x000fe40000000f00 */
[----:B------:R-:W-:-:S04]  /*11cb0*/  SEL R2, R14, RZ, P0 ;  /* 0x000000ff0e027207 */ /* 0x000fc80000000000 */
[----:B------:R-:W-:-:S05]  /*11cc0*/  IADD3 R2, R5, R2, RZ ;  /* 0x0000000205027210 */ /* 0x000fca0007ffe0ff */
[----:B------:R-:W-:-:S07]  /*11cd0*/  IMAD.MOV.U32 R13, RZ, RZ, R2 ;  /* 0x000000ffff0d7224 */ /* 0x000fce00078e0002 */
[----:B------:R-:W-:Y:S05]  /*11ce0*/  WARPSYNC.COLLECTIVE R15, `(.L_x_3575) ;  /* 0x000000000f087348 */ /* 0x000fea0003c00000 */
[----:B------:R0:W1:Y:S02]  /*11cf0*/  SHFL.IDX P6, R14, R13, R12, R11 ;  /* 0x0000000c0d0e7389 */ /* 0x00006400000c000b */
[----:B01----:R-:W-:Y:S01]  /*11d00*/  ENDCOLLECTIVE ;  /* 0x000000000000791b */ /* 0x003fe20003800000 */
.L_x_3575:
[----:B------:R-:W-:Y:S05]  /*11d10*/  BRA `(.L_x_3576) ;  /* 0xffffffe400b47947 */ /* 0x000fea000383ffff */
.L_x_3529:
[----:B------:R-:W-:Y:S01]  /*11d20*/  BSSY B0, `(.L_x_3577) ;  /* 0x0000008000007945 */ /* 0x000fe20003800000 */
[----:B-----5:R-:W-:Y:S01]  /*11d30*/  IMAD.MOV.U32 R13, RZ, RZ, R17 ;  /* 0x000000ffff0d7224 */ /* 0x020fe200078e0011 */
[----:B------:R-:W-:Y:S01]  /*11d40*/  MOV R11, RZ ;  /* 0x000000ff000b7202 */ /* 0x000fe20000000f00 */
[----:B------:R-:W-:Y:S02]  /*11d50*/  IMAD.MOV.U32 R12, RZ, RZ, 0x1 ;  /* 0x00000001ff0c7424 */ /* 0x000fe400078e00ff */
[----:B------:R-:W-:-:S07]  /*11d60*/  IMAD.MOV.U32 R15, RZ, RZ, -0x1 ;  /* 0xffffffffff0f7424 */ /* 0x000fce00078e00ff */
[----:B0-2---:R-:W-:Y:S05]  /*11d70*/  WARPSYNC.COLLECTIVE R15, `(.L_x_3578) ;  /* 0x000000000f087348 */ /* 0x005fea0003c00000 */
[----:B------:R1:W3:Y:S02]  /*11d80*/  SHFL.UP P6, R14, R13, R12, R11 ;  /* 0x0400000c0d0e7389 */ /* 0x0002e400000c000b */
[----:B0123--:R-:W-:Y:S01]  /*11d90*/  ENDCOLLECTIVE ;  /* 0x000000000000791b */ /* 0x00ffe20003800000 */
.L_x_3578:
[----:B------:R-:W-:Y:S05]  /*11da0*/  BSYNC B0 ;  /* 0x0000000000007941 */ /* 0x000fea0003800000 */
.L_x_3577:
        /* <DEDUP_REMOVED lines=10> */
.L_x_3579:
        /* <DEDUP_REMOVED lines=8> */
.L_x_3580:
        /* <DEDUP_REMOVED lines=8> */
.L_x_3581:
        /* <DEDUP_REMOVED lines=8> */
.L_x_3582:
        /* <DEDUP_REMOVED lines=8> */
.L_x_3583:
[----:B------:R-:W-:Y:S05]  /*12050*/  BRA `(.L_x_3584) ;  /* 0xffffffe400987947 */ /* 0x000fea000383ffff */
.L_x_3531:
[----:B------:R-:W-:Y:S01]  /*12060*/  BSSY B0, `(.L_x_3585) ;  /* 0x0000006000007945 */ /* 0x000fe20003800000 */
[----:B------:R-:W-:Y:S01]  /*12070*/  PLOP3.LUT P6, PT, P6, PT, PT, 0x8, 0x0 ;  /* 0x000000000000781c */ /* 0x000fe200037ce170 */
[----:B------:R-:W-:-:S12]  /*12080*/  IMAD.MOV.U32 R15, RZ, RZ, -0x1 ;  /* 0xffffffffff0f7424 */ /* 0x000fd800078e00ff */
[----:B0-----:R-:W-:Y:S05]  /*12090*/  WARPSYNC.COLLECTIVE R15, `(.L_x_3586) ;  /* 0x000000000f087348 */ /* 0x001fea0003c00000 */
[----:B------:R-:W-:Y:S01]  /*120a0*/  VOTE.ANY R14, PT, P6 ;  /* 0x00000000000e7806 */ /* 0x000fe200030e0100 */
[----:B0-----:R-:W-:Y:S06]  /*120b0*/  ENDCOLLECTIVE ;  /* 0x000000000000791b */ /* 0x001fec0003800000 */
.L_x_3586:
[----:B------:R-:W-:Y:S05]  /*120c0*/  BSYNC B0 ;  /* 0x0000000000007941 */ /* 0x000fea0003800000 */
.L_x_3585:
[----:B------:R-:W-:Y:S01]  /*120d0*/  IMAD.MOV.U32 R3, RZ, RZ, R14 ;  /* 0x000000ffff037224 */ /* 0x000fe200078e000e */
[----:B------:R-:W-:Y:S01]  /*120e0*/  MOV R13, R17 ;  /* 0x00000011000d7202 */ /* 0x000fe20000000f00 */
[----:B------:R-:W-:Y:S01]  /*120f0*/  IMAD.MOV.U32 R11, RZ, RZ, 0x1f ;  /* 0x0000001fff0b7424 */ /* 0x000fe200078e00ff */
[----:B------:R-:W-:Y:S01]  /*12100*/  MOV R15, 0xffffffff ;  /* 0xffffffff000f7802 */ /* 0x000fe20000000f00 */
[----:B------:R-:W0:Y:S02]  /*12110*/  POPC R6, R3 ;  /* 0x0000000300067309 */ /* 0x000e240000000000 */
[----:B0-----:R-:W-:-:S07]  /*12120*/  IMAD.MOV.U32 R12, RZ, RZ, R6 ;  /* 0x000000ffff0c7224 */ /* 0x001fce00078e0006 */
[----:B------:R-:W-:Y:S05]  /*12130*/  WARPSYNC.COLLECTIVE R15, `(.L_x_3587) ;  /* 0x000000000f087348 */ /* 0x000fea0003c00000 */
[----:B------:R0:W1:Y:S02]  /*12140*/  SHFL.IDX P6, R14, R13, R12, R11 ;  /* 0x0000000c0d0e7389 */ /* 0x00006400000c000b */
[----:B01----:R-:W-:Y:S01]  /*12150*/  ENDCOLLECTIVE ;  /* 0x000000000000791b */ /* 0x003fe20003800000 */
.L_x_3587:
[----:B------:R-:W-:Y:S01]  /*12160*/  IMAD.MOV.U32 R17, RZ, RZ, R14 ;  /* 0x000000ffff117224 */ /* 0x000fe200078e000e */
[----:B------:R-:W-:Y:S06]  /*12170*/  BRA `(.L_x_3588) ;  /* 0xffffffe400887947 */ /* 0x000fec000383ffff */
.L_x_3533:
[----:B------:R-:W-:Y:S01]  /*12180*/  BSSY B0, `(.L_x_3589) ;  /* 0x0000007000007945 */ /* 0x000fe20003800000 */
[----:B------:R-:W-:Y:S01]  /*12190*/  IMAD.MOV.U32 R13, RZ, RZ, R2 ;  /* 0x000000ffff0d7224 */ /* 0x000fe200078e0002 */
[----:B------:R-:W-:Y:S01]  /*121a0*/  MOV R11, 0x1f ;  /* 0x0000001f000b7802 */ /* 0x000fe20000000f00 */
[----:B------:R-:W-:-:S07]  /*121b0*/  IMAD.MOV.U32 R15, RZ, RZ, -0x1 ;  /* 0xffffffffff0f7424 */ /* 0x000fce00078e00ff */
[----:B012---:R-:W-:Y:S05]  /*121c0*/  WARPSYNC.COLLECTIVE R15, `(.L_x_3590) ;  /* 0x000000000f087348 */ /* 0x007fea0003c00000 */
[----:B------:R3:W4:Y:S02]  /*121d0*/  SHFL.IDX P6, R14, R13, R12, R11 ;  /* 0x0000000c0d0e7389 */ /* 0x00072400000c000b */
[----:B01234-:R-:W-:Y:S01]  /*121e0*/  ENDCOLLECTIVE ;  /* 0x000000000000791b */ /* 0x01ffe20003800000 */
.L_x_3590:
[----:B------:R-:W-:Y:S05]  /*121f0*/  BSYNC B0 ;  /* 0x0000000000007941 */ /* 0x000fea0003800000 */
.L_x_3589:
[----:B------:R-:W-:Y:S01]  /*12200*/  IMAD.MOV.U32 R7, RZ, RZ, R14 ;  /* 0x000000ffff077224 */ /* 0x000fe200078e000e */
[----:B------:R-:W-:Y:S06]  /*12210*/  BRA `(.L_x_3532) ;  /* 0xffffffe4007c7947 */ /* 0x000fec000383ffff */
.L_x_3537:
[----:B-1----:R1:W2:Y:S02]  /*12220*/  SYNCS.PHASECHK.TRANS64.TRYWAIT P0, [R0+URZ+0x28c20], R3 ;  /* 0x028c2003000075a7 */ /* 0x0022a4000800017f */
[----:B--2---:R-:W-:Y:S05]  /*12230*/  @!P0 NANOSLEEP.SYNCS 0x989680 ;  /* 0x009896800000895d */ /* 0x004fea0003900000 */
[----:B------:R-:W2:Y:S02]  /*12240*/  @!P0 SYNCS.PHASECHK.TRANS64 P0, [R0+URZ+0x28c20], R3 ;  /* 0x028c2003000085a7 */ /* 0x000ea4000800007f */
[----:B--2---:R-:W-:Y:S05]  /*12250*/  @!P0 BRA `(.L_x_3537) ;  /* 0xfffffffc00f08947 */ /* 0x004fea000383ffff */
[----:B------:R-:W-:Y:S05]  /*12260*/  BRA `(.L_x_3591) ;  /* 0xffffffe800f07947 */ /* 0x000fea000383ffff */
.L_x_3538:
[----:B------:R-:W2:Y:S01]  /*12270*/  S2R R2, SR_TID.X ;  /* 0x0000000000027919 */ /* 0x000ea20000002100 */
[----:B------:R-:W-:Y:S01]  /*12280*/  BSSY B0, `(.L_x_3592) ;  /* 0x000000a000007945 */ /* 0x000fe20003800000 */
[----:B------:R-:W-:Y:S01]  /*12290*/  IMAD.MOV.U32 R12, RZ, RZ, RZ ;  /* 0x000000ffff0c7224 */ /* 0x000fe200078e00ff */
[----:B------:R-:W-:Y:S01]  /*122a0*/  MOV R15, 0xffffffff ;  /* 0xffffffff000f7802 */ /* 0x000fe20000000f00 */
[----:B------:R-:W-:Y:S01]  /*122b0*/  IMAD.MOV.U32 R11, RZ, RZ, 0x1f ;  /* 0x0000001fff0b7424 */ /* 0x000fe200078e00ff */
[----:B--2---:R-:W-:-:S04]  /*122c0*/  SHF.R.U32.HI R2, RZ, 0x5, R2 ;  /* 0x00000005ff027819 */ /* 0x004fc80000011602 */
[----:B------:R-:W-:-:S04]  /*122d0*/  LOP3.LUT R2, R2, 0x3, RZ, 0xc0, !PT ;  /* 0x0000000302027812 */ /* 0x000fc800078ec0ff */
[----:B0-----:R-:W-:-:S07]  /*122e0*/  MOV R13, R2 ;  /* 0x00000002000d7202 */ /* 0x001fce0000000f00 */
[----:B-1----:R-:W-:Y:S05]  /*122f0*/  WARPSYNC.COLLECTIVE R15, `(.L_x_3593) ;  /* 0x000000000f087348 */ /* 0x002fea0003c00000 */
[----:B------:R0:W2:Y:S02]  /*12300*/  SHFL.IDX P6, R14, R13, R12, R11 ;  /* 0x0000000c0d0e7389 */ /* 0x0000a400000c000b */
[----:B012---:R-:W-:Y:S01]  /*12310*/  ENDCOLLECTIVE ;  /* 0x000000000000791b */ /* 0x007fe20003800000 */
.L_x_3593:
[----:B------:R-:W-:Y:S05]  /*12320*/  BSYNC B0 ;  /* 0x0000000000007941 */ /* 0x000fea0003800000 */
.L_x_3592:
[----:B------:R-:W-:Y:S05]  /*12330*/  BRA `(.L_x_3594) ;  /* 0xffffffe800d87947 */ /* 0x000fea000383ffff */
.L_x_3541:
[----:B------:R-:W-:Y:S01]  /*12340*/  BSSY B1, `(.L_x_3595) ;  /* 0x0000006000017945 */ /* 0x000fe20003800000 */
[----:B------:R-:W-:-:S07]  /*12350*/  IMAD.MOV.U32 R15, RZ, RZ, -0x1 ;  /* 0xffffffffff0f7424 */ /* 0x000fce00078e00ff */
[----:B012---:R-:W-:Y:S05]  /*12360*/  WARPSYNC.COLLECTIVE R15, `(.L_x_3596) ;  /* 0x000000000f0c7348 */ /* 0x007fea0003c00000 */
[----:B------:R-:W-:Y:S02]  /*12370*/  ELECT P6, UR62, PT ;  /* 0x00000000003e782f */ /* 0x000fe400038c0000 */
[----:B------:R-:W-:Y:S01]  /*12380*/  MOV R14, UR62 ;  /* 0x0000003e000e7c02 */ /* 0x000fe20008000f00 */
[----:B012---:R-:W-:Y:S10]  /*12390*/  ENDCOLLECTIVE ;  /* 0x000000000000791b */ /* 0x007ff40003800000 */
.L_x_3596:
[----:B------:R-:W-:Y:S05]  /*123a0*/  BSYNC B1 ;  /* 0x0000000000017941 */ /* 0x000fea0003800000 */
.L_x_3595:
[----:B------:R-:W-:Y:S05]  /*123b0*/  BRA `(.L_x_3597) ;  /* 0xffffffe800d07947 */ /* 0x000fea000383ffff */
.L_x_3543:
[----:B-1----:R1:W2:Y:S02]  /*123c0*/  SYNCS.PHASECHK.TRANS64.TRYWAIT P0, [R6+URZ], R5 ;  /* 0x00000005060075a7 */ /* 0x0022a4000800017f */
[----:B--2---:R-:W-:Y:S05]  /*123d0*/  @!P0 NANOSLEEP.SYNCS 0x989680 ;  /* 0x009896800000895d */ /* 0x004fea0003900000 */
[----:B------:R-:W2:Y:S02]  /*123e0*/  @!P0 SYNCS.PHASECHK.TRANS64 P0, [R6+URZ], R5 ;  /* 0x00000005060085a7 */ /* 0x000ea4000800007f */
[----:B--2---:R-:W-:Y:S05]  /*123f0*/  @!P0 BRA `(.L_x_3543) ;  /* 0xfffffffc00f08947 */ /* 0x004fea000383ffff */
[----:B------:R-:W-:Y:S05]  /*12400*/  BRA `(.L_x_3598) ;  /* 0xffffffec000c7947 */ /* 0x000fea000383ffff */
.L_x_3544:
[----:B--2---:R2:W3:Y:S02]  /*12410*/  SYNCS.PHASECHK.TRANS64.TRYWAIT P0, [R7+URZ], R2 ;  /* 0x00000002070075a7 */ /* 0x0044e4000800017f */
[----:B---3--:R-:W-:Y:S05]  /*12420*/  @!P0 NANOSLEEP.SYNCS 0x989680 ;  /* 0x009896800000895d */ /* 0x008fea0003900000 */
[----:B------:R-:W3:Y:S02]  /*12430*/  @!P0 SYNCS.PHASECHK.TRANS64 P0, [R7+URZ], R2 ;  /* 0x00000002070085a7 */ /* 0x000ee4000800007f */
[----:B---3--:R-:W-:Y:S05]  /*12440*/  @!P0 BRA `(.L_x_3544) ;  /* 0xfffffffc00f08947 */ /* 0x008fea000383ffff */
[----:B------:R-:W-:Y:S05]  /*12450*/  BRA `(.L_x_3599) ;  /* 0xffffffec00007947 */ /* 0x000fea000383ffff */
.L_x_3546:
[----:B---3--:R3:W4:Y:S02]  /*12460*/  SYNCS.PHASECHK.TRANS64.TRYWAIT P0, [R4+URZ], R5 ;  /* 0x00000005040075a7 */ /* 0x008724000800017f */
[----:B----4-:R-:W-:Y:S05]  /*12470*/  @!P0 NANOSLEEP.SYNCS 0x989680 ;  /* 0x009896800000895d */ /* 0x010fea0003900000 */
[----:B------:R-:W4:Y:S02]  /*12480*/  @!P0 SYNCS.PHASECHK.TRANS64 P0, [R4+URZ], R5 ;  /* 0x00000005040085a7 */ /* 0x000f24000800007f */
[----:B----4-:R-:W-:Y:S05]  /*12490*/  @!P0 BRA `(.L_x_3546) ;  /* 0xfffffffc00f08947 */ /* 0x010fea000383ffff */
[----:B------:R-:W-:Y:S05]  /*124a0*/  BRA `(.L_x_3600) ;  /* 0xffffffec00087947 */ /* 0x000fea000383ffff */
.L_x_3601:
        /* <DEDUP_REMOVED lines=13> */
.L_x_4563:


//--------------------- .text._ZN7cutlass13device_kernelIN5flash11enable_sm90INS1_16FlashAttnFwdSm90INS1_25CollectiveMainloopFwdSm90ILi2EN4cute5tupleIJNS5_1CILi1EEES8_S8_EEENS6_IJNS7_ILi64EEESA_SA_EEELi512ENS_10bfloat16_tEfNS_4arch4Sm90ELb1ELb0ELb1ELb1ELb0ELb1ELb0ELb0ELb0ELb0ELb0ELb0EEENS1_21CollectiveEpilogueFwdINS6_IJSA_NS7_ILi512EEESA_EEES9_SC_SE_Li256ELb1ELb0ELb0ELb0EEENS1_36VarlenDynamicPersistentTileSchedulerILi64ELi64ELi256ELi32ELb0ELb0ELb1ELb1ELb1ELb1EEEEEEEEEvNT_6ParamsE --------------------------
	.section	.text._ZN7cutlass13device_kernelIN5flash11enable_sm90INS1_16FlashAttnFwdSm90INS1_25CollectiveMainloopFwdSm90ILi2EN4cute5tupleIJNS5_1CILi1EEES8_S8_EEENS6_IJNS7_ILi64EEESA_SA_EEELi512ENS_10bfloat16_tEfNS_4arch4Sm90ELb1ELb0ELb1ELb1ELb0ELb1ELb0ELb0ELb0ELb0ELb0ELb0EEENS1_21CollectiveEpilogueFwdINS6_IJSA_NS7_ILi512EEESA_EEES9_SC_SE_Li256ELb1ELb0ELb0ELb0EEENS1_36VarlenDynamicPersistentTileSchedulerILi64ELi64ELi256ELi32ELb0ELb0ELb1ELb1ELb1ELb1EEEEEEEEEvNT_6ParamsE,"ax",@progbits
	.align	128
.text._ZN7cutlass13device_kernelIN5flash11enable_sm90INS1_16FlashAttnFwdSm90INS1_25CollectiveMainloopFwdSm90ILi2EN4cute5tupleIJNS5_1CILi1EEES8_S8_EEENS6_IJNS7_ILi64EEESA_SA_EEELi512ENS_10bfloat16_tEfNS_4arch4Sm90ELb1ELb0ELb1ELb1ELb0ELb1ELb0ELb0ELb0ELb0ELb0ELb0EEENS1_21CollectiveEpilogueFwdINS6_IJSA_NS7_ILi512EEESA_EEES9_SC_SE_Li256ELb1ELb0ELb0ELb0EEENS1_36VarlenDynamicPersistentTileSchedulerILi64ELi64ELi256ELi32ELb0ELb0ELb1ELb1ELb1ELb1EEEEEEEEEvNT_6ParamsE:
        .type           _ZN7cutlass13device_kernelIN5flash11enable_sm90INS1_16FlashAttnFwdSm90INS1_25CollectiveMainloopFwdSm90ILi2EN4cute5tupleIJNS5_1CILi1EEES8_S8_EEENS6_IJNS7_ILi64EEESA_SA_EEELi512ENS_10bfloat16_tEfNS_4arch4Sm90ELb1ELb0ELb1ELb1ELb0ELb1ELb0ELb0ELb0ELb0ELb0ELb0EEENS1_21CollectiveEpilogueFwdINS6_IJSA_NS7_ILi512EEESA_EEES9_SC_SE_Li256ELb1ELb0ELb0ELb0EEENS1_36VarlenDynamicPersistentTileSchedulerILi64ELi64ELi256ELi32ELb0ELb0ELb1ELb1ELb1ELb1EEEEEEEEEvNT_6ParamsE,@function
        .size           _ZN7cutlass13device_kernelIN5flash11enable_sm90INS1_16FlashAttnFwdSm90INS1_25CollectiveMainloopFwdSm90ILi2EN4cute5tupleIJNS5_1CILi1EEES8_S8_EEENS6_IJNS7_ILi64EEESA_SA_EEELi512ENS_10bfloat16_tEfNS_4arch4Sm90ELb1ELb0ELb1ELb1ELb0ELb1ELb0ELb0ELb0ELb0ELb0ELb0EEENS1_21CollectiveEpilogueFwdINS6_IJSA_NS7_ILi512EEESA_EEES9_SC_SE_Li256ELb1ELb0ELb0ELb0EEENS1_36VarlenDynamicPersistentTileSchedulerILi64ELi64ELi256ELi32ELb0ELb0ELb1ELb1ELb1ELb1EEEEEEEEEvNT_6ParamsE,(.L_x_4564 - _ZN7cutlass13device_kernelIN5flash11enable_sm90INS1_16FlashAttnFwdSm90INS1_25CollectiveMainloopFwdSm90ILi2EN4cute5tupleIJNS5_1CILi1EEES8_S8_EEENS6_IJNS7_ILi64EEESA_SA_EEELi512ENS_10bfloat16_tEfNS_4arch4Sm90ELb1ELb0ELb1ELb1ELb0ELb1ELb0ELb0ELb0ELb0ELb0ELb0EEENS1_21CollectiveEpilogueFwdINS6_IJSA_NS7_ILi512EEESA_EEES9_SC_SE_Li256ELb1ELb0ELb0ELb0EEENS1_36VarlenDynamicPersistentTileSchedulerILi64ELi64ELi256ELi32ELb0ELb0ELb1ELb1ELb1ELb1EEEEEEEEEvNT_6ParamsE)
        .other          _ZN7cutlass13device_kernelIN5flash11enable_sm90INS1_16FlashAttnFwdSm90INS1_25CollectiveMainloopFwdSm90ILi2EN4cute5tupleIJNS5_1CILi1EEES8_S8_EEENS6_IJNS7_ILi64EEESA_SA_EEELi512ENS_10bfloat16_tEfNS_4arch4Sm90ELb1ELb0ELb1ELb1ELb0ELb1ELb0ELb0ELb0ELb0ELb0ELb0EEENS1_21CollectiveEpilogueFwdINS6_IJSA_NS7_ILi512EEESA_EEES9_SC_SE_Li256ELb1ELb0ELb0ELb0EEENS1_36VarlenDynamicPersistentTileSchedulerILi64ELi64ELi256ELi32ELb0ELb0ELb1ELb1ELb1ELb1EEEEEEEEEvNT_6ParamsE,@"STO_CUDA_ENTRY STV_DEFAULT"
_ZN7cutlass13device_kernelIN5flash11enable_sm90INS1_16FlashAttnFwdSm90INS1_25CollectiveMainloopFwdSm90ILi2EN4cute5tupleIJNS5_1CILi1EEES8_S8_EEENS6_IJNS7_ILi64EEESA_SA_EEELi512ENS_10bfloat16_tEfNS_4arch4Sm90ELb1ELb0ELb1ELb1ELb0ELb1ELb0ELb0ELb0ELb0ELb0ELb0EEENS1_21CollectiveEpilogueFwdINS6_IJSA_NS7_ILi512EEESA_EEES9_SC_SE_Li256ELb1ELb0ELb0ELb0EEENS1_36VarlenDynamicPersistentTileSchedulerILi64ELi64ELi256ELi32ELb0ELb0ELb1ELb1ELb1ELb1EEEEEEEEEvNT_6ParamsE:
        /* <DEDUP_REMOVED lines=26> */
.L_x_3603:
[----:B------:R-:W-:Y:S05]  /*01a0*/  BSYNC B0 ;  /* 0x0000000000007941 */ /* 0x000fea0003800000 */
.L_x_3602:
        /* <DEDUP_REMOVED lines=37> */
.L_x_3604:
        /* <DEDUP_REMOVED lines=22> */
.L_x_3605:
        /* <DEDUP_REMOVED lines=18> */
.L_x_3606:
        /* <DEDUP_REMOVED lines=22> */
.L_x_3607:
        /* <DEDUP_REMOVED lines=22> */
.L_x_3608:
        /* <DEDUP_REMOVED lines=9> */
.L_x_3611:
        /* <DEDUP_REMOVED lines=25> */
[CC--:B------:R-:W-:Y:S02]  /*0b60*/  LEA.HI R0, R3.reuse, R220.reuse, RZ, 0x7 ;  /* 0x000000dc03007211 */ /* 0x0c0fe400078f38ff */
[----:B------:R-:W-:Y:S02]  /*0b70*/  LOP3.LUT R7, R6, 0xfffffff0, RZ, 0xc0, !PT ;  /* 0xfffffff006077812 */ /* 0x000fe400078ec0ff */
[----:B------:R-:W-:Y:S02]  /*0b80*/  LOP3.LUT R5, R0, 0xffffff80, RZ, 0xc0, !PT ;  /* 0xffffff8000057812 */ /* 0x000fe400078ec0ff */
[----:B------:R-:W-:Y:S01]  /*0b90*/  LEA.HI R4, R3, R220, RZ, 0x5 ;  /* 0x000000dc03047211 */ /* 0x000fe200078f28ff */
[C---:B------:R-:W-:Y:S02]  /*0ba0*/  IMAD.IADD R10, R220.reuse, 0x1, -R7 ;  /* 0x00000001dc0a7824 */ /* 0x040fe400078e0a07 */
[----:B------:R-:W-:Y:S01]  /*0bb0*/  IMAD.IADD R5, R220, 0x1, -R5 ;  /* 0x00000001dc057824 */ /* 0x000fe200078e0a05 */
[----:B------:R-:W-:-:S02]  /*0bc0*/  SHF.R.S32.HI R200, RZ, 0x5, R4 ;  /* 0x00000005ffc87819 */ /* 0x000fc40000011404 */
[----:B------:R-:W-:Y:S02]  /*0bd0*/  SHF.R.S32.HI R11, RZ, 0x1f, R4 ;  /* 0x0000001fff0b7819 */ /* 0x000fe40000011404 */
[----:B------:R-:W-:Y:S02]  /*0be0*/  SHF.R.S32.HI R13, RZ, 0x4, R6 ;  /* 0x00000004ff0d7819 */ /* 0x000fe40000011406 */
[----:B------:R-:W-:Y:S02]  /*0bf0*/  SHF.R.S32.HI R7, RZ, 0x1f, R10 ;  /* 0x0000001fff077819 */ /* 0x000fe4000001140a */
[----:B------:R-:W-:Y:S02]  /*0c00*/  SHF.R.S32.HI R4, RZ, 0x1f, R5 ;  /* 0x0000001fff047819 */ /* 0x000fe40000011405 */
[----:B------:R-:W-:Y:S02]  /*0c10*/  LEA.HI R8, R6, R13, RZ, 0x1 ;  /* 0x0000000d06087211 */ /* 0x000fe400078f08ff */
[----:B------:R-:W-:-:S02]  /*0c20*/  LEA.HI R9, R7, R10, RZ, 0x3 ;  /* 0x0000000a07097211 */ /* 0x000fc400078f18ff */
[----:B------:R-:W-:Y:S02]  /*0c30*/  LEA.HI R6, R4, R5, RZ, 0x2 ;  /* 0x0000000504067211 */ /* 0x000fe400078f10ff */
[----:B------:R-:W-:Y:S02]  /*0c40*/  LEA.HI R14, R11, R200, RZ, 0x2 ;  /* 0x000000c80b0e7211 */ /* 0x000fe400078f10ff */
[----:B------:R-:W-:Y:S02]  /*0c50*/  LOP3.LUT R12, R8, 0x1ffffffe, RZ, 0xc0, !PT ;  /* 0x1ffffffe080c7812 */ /* 0x000fe400078ec0ff */
[----:B------:R-:W-:Y:S02]  /*0c60*/  LOP3.LUT R11, R9, 0xfffffff8, RZ, 0xc0, !PT ;  /* 0xfffffff8090b7812 */ /* 0x000fe400078ec0ff */
[--C-:B------:R-:W-:Y:S02]  /*0c70*/  SHF.R.S32.HI R7, RZ, 0x2, R6.reuse ;  /* 0x00000002ff077819 */ /* 0x100fe40000011406 */
[----:B------:R-:W-:-:S02]  /*0c80*/  SHF.R.S32.HI R8, RZ, 0x1f, R6 ;  /* 0x0000001fff087819 */ /* 0x000fc40000011406 */
[----:B------:R-:W-:Y:S02]  /*0c90*/  SHF.R.S32.HI R211, RZ, 0x7, R0 ;  /* 0x00000007ffd37819 */ /* 0x000fe40000011400 */
[----:B------:R-:W-:Y:S02]  /*0ca0*/  LOP3.LUT R15, R14, 0x3ffffc, RZ, 0xc0, !PT ;  /* 0x003ffffc0e0f7812 */ /* 0x000fe400078ec0ff */
[----:B------:R-:W-:Y:S02]  /*0cb0*/  IADD3 R11, R10, -R11, RZ ;  /* 0x8000000b0a0b7210 */ /* 0x000fe40007ffe0ff */
[----:B------:R-:W-:Y:S02]  /*0cc0*/  LOP3.LUT R6, R6, 0x7ffffffc, RZ, 0xc0, !PT ;  /* 0x7ffffffc06067812 */ /* 0x000fe400078ec0ff */
[----:B------:R-:W-:Y:S01]  /*0cd0*/  LEA.HI R8, R8, R7, RZ, 0x3 ;  /* 0x0000000708087211 */ /* 0x000fe200078f18ff */
[----:B------:R-:W-:Y:S01]  /*0ce0*/  IMAD R14, R211, 0x100, R10 ;  /* 0x00000100d30e7824 */ /* 0x000fe200078e020a */
[----:B------:R-:W-:Y:S01]  /*0cf0*/  LEA.HI R4, R4, R5, RZ, 0x5 ;  /* 0x0000000504047211 */ /* 0x000fe200078f28ff */
[----:B------:R-:W-:Y:S01]  /*0d00*/  IMAD.IADD R15, R200, 0x1, -R15 ;  /* 0x00000001c80f7824 */ /* 0x000fe200078e0a0f */
[----:B------:R-:W-:Y:S01]  /*0d10*/  LOP3.LUT R8, R8, 0xfffffff8, RZ, 0xc0, !PT ;  /* 0xfffffff808087812 */ /* 0x000fe200078ec0ff */
[----:B------:R-:W-:-:S02]  /*0d20*/  IMAD.IADD R12, R13, 0x1, -R12 ;  /* 0x000000010d0c7824 */ /* 0x000fc400078e0a0c */
[----:B------:R-:W-:Y:S02]  /*0d30*/  IMAD.SHL.U32 R10, R11, 0x40, RZ ;  /* 0x000000400b0a7824 */ /* 0x000fe400078e00ff */
[----:B------:R-:W-:Y:S01]  /*0d40*/  IMAD.IADD R6, R5, 0x1, -R6 ;  /* 0x0000000105067824 */ /* 0x000fe200078e0a06 */
[----:B------:R-:W-:Y:S01]  /*0d50*/  LEA.HI R5, R3, R220, RZ, 0x2 ;  /* 0x000000dc03057211 */ /* 0x000fe200078f10ff */
[----:B------:R-:W-:Y:S01]  /*0d60*/  IMAD R14, R15, 0x10, R14 ;  /* 0x000000100f0e7824 */ /* 0x000fe200078e020e */
[----:B------:R-:W-:Y:S01]  /*0d70*/  IADD3 R7, R7, -R8, RZ ;  /* 0x8000000807077210 */ /* 0x000fe20007ffe0ff */
[----:B------:R-:W-:Y:S01]  /*0d80*/  IMAD.SHL.U32 R13, R12, 0x8, RZ ;  /* 0x000000080c0d7824 */ /* 0x000fe200078e00ff */
[----:B------:R-:W-:Y:S01]  /*0d90*/  SHF.R.S32.HI R4, RZ, 0x5, R4 ;  /* 0x00000005ff047819 */ /* 0x000fe20000011404 */
[----:B------:R-:W-:Y:S01]  /*0da0*/  IMAD.SHL.U32 R9, R9, 0x40, RZ ;  /* 0x0000004009097824 */ /* 0x000fe200078e00ff */
[----:B------:R-:W-:Y:S02]  /*0db0*/  LOP3.LUT R10, R10, 0x1c0, RZ, 0xc0, !PT ;  /* 0x000001c00a0a7812 */ /* 0x000fe400078ec0ff */
[----:B------:R-:W-:Y:S01]  /*0dc0*/  SHF.R.S32.HI R22, RZ, 0x2, R5 ;  /* 0x00000002ff167819 */ /* 0x000fe20000011405 */
[--C-:B------:R-:W-:Y:S01]  /*0dd0*/  IMAD.U32 R219, R14, 0x40, R13.reuse ;  /* 0x000000400edb7824 */ /* 0x100fe200078e000d */
[----:B------:R-:W-:Y:S01]  /*0de0*/  LOP3.LUT R13, R10, 0x8, R13, 0xf8, !PT ;  /* 0x000000080a0d7812 */ /* 0x000fe200078ef80d */
[----:B------:R-:W-:Y:S01]  /*0df0*/  IMAD R190, R4, 0x10, R7 ;  /* 0x0000001004be7824 */ /* 0x000fe200078e0207 */
[----:B------:R-:W-:Y:S01]  /*0e00*/  SHF.R.U32.HI R10, RZ, 0x3, R10 ;  /* 0x00000003ff0a7819 */ /* 0x000fe2000001160a */
[----:B------:R-:W-:Y:S01]  /*0e10*/  VIADD R221, R22, 0x20 ;  /* 0x0000002016dd7836 */ /* 0x000fe20000000000 */
[----:B------:R-:W-:-:S02]  /*0e20*/  LOP3.LUT R9, R9, 0x7ffffe00, RZ, 0xc0, !PT ;  /* 0x7ffffe0009097812 */ /* 0x000fc400078ec0ff */
[----:B------:R-:W-:Y:S02]  /*0e30*/  LEA.HI R4, R3, R220, RZ, 0x3 ;  /* 0x000000dc03047211 */ /* 0x000fe400078f18ff */
        /* <DEDUP_REMOVED lines=11> */
[----:B------:R-:W-:Y:S02]  /*0ef0*/  IMAD.IADD R3, R220, 0x1, -R3 ;  /* 0x00000001dc037824 */ /* 0x000fe400078e0a03 */
[----:B------:R-:W-:Y:S01]  /*0f00*/  IMAD R196, R9, 0x2, R2 ;  /* 0x0000000209c47824 */ /* 0x000fe200078e0202 */
[----:B------:R-:W-:Y:S01]  /*0f10*/  SHF.R.S32.HI R5, RZ, 0x1f, R5 ;  /* 0x0000001fff057819 */ /* 0x000fe20000011405 */
[----:B------:R-:W-:Y:S01]  /*0f20*/  IMAD.SHL.U32 R4, R4, 0x40, RZ ;  /* 0x0000004004047824 */ /* 0x000fe200078e00ff */
[----:B------:R-:W-:Y:S02]  /*0f30*/  LEA.HI R0, R0, R211, RZ, 0x1 ;  /* 0x000000d300007211 */ /* 0x000fe400078f08ff */
[----:B------:R-:W-:Y:S02]  /*0f40*/  LOP3.LUT R217, R217, 0x1c0, RZ, 0xc0, !PT ;  /* 0x000001c0d9d97812 */ /* 0x000fe400078ec0ff */
[----:B------:R-:W-:Y:S02]  /*0f50*/  MOV R198, 0x40 ;  /* 0x0000004000c67802 */ /* 0x000fe40000000f00 */
[----:B------:R-:W-:-:S02]  /*0f60*/  SHF.L.U32 R193, R3, 0x3, RZ ;  /* 0x0000000303c17819 */ /* 0x000fc400000006ff */
[----:B------:R-:W-:Y:S02]  /*0f70*/  IADD3 R199, R196, 0x26800, RZ ;  /* 0x00026800c4c77810 */ /* 0x000fe40007ffe0ff */
[----:B------:R-:W-:Y:S02]  /*0f80*/  LEA.HI R5, R5, R22, RZ, 0x3 ;  /* 0x0000001605057211 */ /* 0x000fe400078f18ff */
[----:B------:R-:W-:Y:S02]  /*0f90*/  LOP3.LUT R0, R0, 0xfffffe, RZ, 0xc0, !PT ;  /* 0x00fffffe00007812 */ /* 0x000fe400078ec0ff */
[----:B------:R-:W-:Y:S02]  /*0fa0*/  SHF.R.U32.HI R222, RZ, 0x3, R217 ;  /* 0x00000003ffde7819 */ /* 0x000fe400000116d9 */
[----:B------:R-:W-:Y:S01]  /*0fb0*/  LOP3.LUT R218, R4, 0xfffffe00, RZ, 0xc0, !PT ;  /* 0xfffffe0004da7812 */ /* 0x000fe200078ec0ff */
[----:B------:R-:W-:Y:S01]  /*0fc0*/  VIADD R197, R196, 0x26820 ;  /* 0x00026820c4c57836 */ /* 0x000fe20000000000 */
[----:B------:R-:W-:Y:S01]  /*0fd0*/  SEL R198, R198, 0xffffffc0, !P2 ;  /* 0xffffffc0c6c67807 */ /* 0x000fe20005000000 */
[----:B------:R-:W-:Y:S01]  /*0fe0*/  @P1 VIADD R197, R199, 0xffffffe0 ;  /* 0xffffffe0c7c51836 */ /* 0x000fe20000000000 */
[----:B------:R-:W-:Y:S01]  /*0ff0*/  LOP3.LUT R5, R5, 0xfffffff8, RZ, 0xc0, !PT ;  /* 0xfffffff805057812 */ /* 0x000fe200078ec0ff */
[----:B------:R-:W-:Y:S01]  /*1000*/  IMAD.IADD R0, R211, 0x1, -R0 ;  /* 0x00000001d3007824 */ /* 0x000fe200078e0a00 */
[----:B------:R-:W-:Y:S01]  /*1010*/  CS2R R18, SRZ ;  /* 0x0000000000127805 */ /* 0x000fe2000001ff00 */
[----:B------:R-:W-:Y:S01]  /*1020*/  IMAD.IADD R199, R199, 0x1, R198 ;  /* 0x00000001c7c77824 */ /* 0x000fe200078e02c6 */
[----:B------:R-:W-:Y:S01]  /*1030*/  SHF.R.S32.HI R215, RZ, 0x1f, R22 ;  /* 0x0000001fffd77819 */ /* 0x000fe20000011416 */
        /* <DEDUP_REMOVED lines=10> */
[----:B------:R-:W-:Y:S02]  /*10e0*/  LOP3.LUT R3, R218, R3, R222, 0xf6, !PT ;  /* 0x00000003da037212 */ /* 0x000fe400078ef6de */
[----:B------:R-:W-:-:S03]  /*10f0*/  SHF.R.S32.HI R17, RZ, 0x1f, R16 ;  /* 0x0000001fff117819 */ /* 0x000fc60000011410 */
[----:B------:R-:W-:-:S07]  /*1100*/  IMAD R216, R3, 0x2, R2 ;  /* 0x0000000203d87824 */ /* 0x000fce00078e0202 */
.L_x_3758:
[----:B0----5:R-:W0:Y:S01]  /*1110*/  LDC.64 R4, c[0x0][0xc60] ;  /* 0x00031800ff047b82 */ /* 0x021e220000000a00 */
[----:B------:R-:W-:Y:S01]  /*1120*/  ULDC.64 UR4, c[0x0][0xa28] ;  /* 0x00028a0000047ab9 */ /* 0x000fe20000000a00 */
[----:B------:R-:W-:Y:S01]  /*1130*/  ULDC.64 UR8, c[0x0][0xa18] ;  /* 0x0002860000087ab9 */ /* 0x000fe20000000a00 */
[----:B------:R-:W-:Y:S01]  /*1140*/  ULDC.64 UR6, c[0x0][0xa08] ;  /* 0x0002820000067ab9 */ /* 0x000fe20000000a00 */
[----:B0-----:R-:W-:-:S05]  /*1150*/  IMAD.WIDE R4, R187, 0x4, R4 ;  /* 0x00000004bb047825 */ /* 0x001fca00078e0204 */
[----:B------:R-:W2:Y:S01]  /*1160*/  LDG.E R206, desc[UR40][R4.64] ;  /* 0x0000002804ce7981 */ /* 0x000ea2000c1e1900 */
        /* <DEDUP_REMOVED lines=14> */
[----:B------:R-:W-:-:S03]  /*1250*/  IADD3 R8, P4, R204, UR6, RZ ;  /* 0x00000006cc087c10 */ /* 0x000fc6000ff9e0ff */
[----:B------:R0:W5:Y:S01]  /*1260*/  @P2 LDG.E R3, desc[UR40][R4.64] ;  /* 0x0000002804032981 */ /* 0x000162000c1e1900 */
[----:B-1--4-:R-:W-:Y:S01]  /*1270*/  @P1 IADD3 R6, P2, R204, UR8, RZ ;  /* 0x00000008cc061c10 */ /* 0x012fe2000ff5e0ff */
        /* <DEDUP_REMOVED lines=19> */
[----:B0--3--:R-:W-:Y:S06]  /*13b0*/  @P1 BRA `(.L_x_3613) ;  /* 0x0000000000241947 */ /* 0x009fec0003800000 */
        /* <DEDUP_REMOVED lines=9> */
.L_x_3613:
[----:B------:R-:W-:Y:S02]  /*1450*/  IMAD.U32 R32, RZ, RZ, UR5 ;  /* 0x00000005ff207e24 */ /* 0x000fe4000f8e00ff */
[----:B------:R-:W-:Y:S01]  /*1460*/  IMAD.U32 R24, RZ, RZ, UR4 ;  /* 0x00000004ff187e24 */ /* 0x000fe2000f8e00ff */
[----:B------:R-:W-:Y:S06]  /*1470*/  @!P2 BRA `(.L_x_3614) ;  /* 0x000000000010a947 */ /* 0x000fec0003800000 */
[----:B------:R-:W-:-:S04]  /*1480*/  IADD3 R4, P0, R204, UR8, RZ ;  /* 0x00000008cc047c10 */ /* 0x000fc8000ff1e0ff */
[----:B------:R-:W-:-:S05]  /*1490*/  IADD3.X R5, R205, UR9, RZ, P0, !PT ;  /* 0x00000009cd057c10 */ /* 0x000fca00087fe4ff */
[----:B------:R0:W5:Y:S01]  /*14a0*/  LDG.E R24, desc[UR40][R4.64] ;  /* 0x0000002804187981 */ /* 0x000162000c1e1900 */
[----:B------:R-:W-:Y:S05]  /*14b0*/  BRA `(.L_x_3615) ;  /* 0x0000000000107947 */ /* 0x000fea0003800000 */
.L_x_3614:
[----:B------:R-:W-:Y:S05]  /*14c0*/  @!P0 BRA `(.L_x_3615) ;  /* 0x00000000000c8947 */ /* 0x000fea0003800000 */
[----:B------:R-:W2:Y:S04]  /*14d0*/  LDG.E R5, desc[UR40][R8.64] ;  /* 0x0000002808057981 */ /* 0x000ea8000c1e1900 */
[----:B------:R-:W2:Y:S02]  /*14e0*/  LDG.E R24, desc[UR40][R8.64+0x4] ;  /* 0x0000042808187981 */ /* 0x000ea4000c1e1900 */
[----:B--2---:R-:W-:-:S07]  /*14f0*/  IMAD.IADD R24, R24, 0x1, -R5 ;  /* 0x0000000118187824 */ /* 0x004fce00078e0a05 */
.L_x_3615:
        /* <DEDUP_REMOVED lines=15> */
[----:B------:R-:W-:Y:S02]  /*15f0*/  LEA R3, R185, 0x7f, 0x6 ;  /* 0x0000007fb9037811 */ /* 0x000fe400078e30ff */
[----:B------:R-:W-:Y:S01]  /*1600*/  PLOP3.LUT P3, PT, PT, PT, PT, 0x80, 0x0 ;  /* 0x000000000000781c */ /* 0x000fe20003f6f070 */
[----:B------:R-:W-:-:S05]  /*1610*/  IMAD.MOV R46, RZ, RZ, -R11 ;  /* 0x000000ffff2e7224 */ /* 0x000fca00078e0a0b */
[----:B------:R-:W-:Y:S02]  /*1620*/  VIMNMX R46, RZ, R46, !PT ;  /* 0x0000002eff2e7248 */ /* 0x000fe40007fe0100 */
[----:B--2---:R-:W-:-:S05]  /*1630*/  @P0 IADD3 R32, -R0, R9, RZ ;  /* 0x0000000900200210 */ /* 0x004fca0007ffe1ff */
[----:B------:R-:W-:-:S04]  /*1640*/  IMAD.IADD R194, R11, 0x1, R32 ;  /* 0x000000010bc27824 */ /* 0x000fc800078e0220 */
[C---:B------:R-:W-:Y:S01]  /*1650*/  VIADD R0, R194.reuse, 0x3f ;  /* 0x0000003fc2007836 */ /* 0x040fe20000000000 */
[----:B------:R-:W-:-:S04]  /*1660*/  IADD3 R4, R194, R3, -R187 ;  /* 0x00000003c2047210 */ /* 0x000fc80007ffe8bb */
[----:B------:R-:W-:Y:S02]  /*1670*/  SHF.R.S32.HI R3, RZ, 0x1f, R0 ;  /* 0x0000001fff037819 */ /* 0x000fe40000011400 */
[----:B------:R-:W-:Y:S02]  /*1680*/  SHF.R.S32.HI R5, RZ, 0x1f, R4 ;  /* 0x0000001fff057819 */ /* 0x000fe40000011404 */
[----:B------:R-:W-:Y:S02]  /*1690*/  LEA.HI R3, R3, R0, RZ, 0x6 ;  /* 0x0000000003037211 */ /* 0x000fe400078f30ff */
[----:B------:R-:W-:Y:S02]  /*16a0*/  LEA.HI R5, R5, R4, RZ, 0x6 ;  /* 0x0000000405057211 */ /* 0x000fe400078f30ff */
[----:B------:R-:W-:Y:S02]  /*16b0*/  SHF.R.S32.HI R3, RZ, 0x6, R3 ;  /* 0x00000006ff037819 */ /* 0x000fe40000011403 */
[----:B------:R-:W-:-:S04]  /*16c0*/  SHF.R.S32.HI R168, RZ, 0x6, R5 ;  /* 0x00000006ffa87819 */ /* 0x000fc80000011405 */
[----:B------:R-:W-:-:S05]  /*16d0*/  VIMNMX R168, R3, R168, PT ;  /* 0x000000a803a87248 */ /* 0x000fca0003fe0100 */
[----:B------:R-:W-:-:S05]  /*16e0*/  IMAD R3, R168, 0x40, -R11 ;  /* 0x00000040a8037824 */ /* 0x000fca00078e0a0b */
[----:B------:R-:W-:-:S04]  /*16f0*/  VIMNMX R3, R3, R32, PT ;  /* 0x0000002003037248 */ /* 0x000fc80003fe0100 */
        /* <DEDUP_REMOVED lines=9> */
[----:B------:R-:W-:Y:S01]  /*1790*/  IADD3 R0, R2, 0x22400, RZ ;  /* 0x0002240002007810 */ /* 0x000fe20007ffe0ff */
[----:B------:R-:W-:Y:S03]  /*17a0*/  BSSY B6, `(.L_x_3617) ;  /* 0x0000013000067945 */ /* 0x000fe60003800000 */
        /* <DEDUP_REMOVED lines=18> */
.L_x_3618:
[----:B------:R-:W-:Y:S05]  /*18d0*/  BSYNC B6 ;  /* 0x0000000000067941 */ /* 0x000fea0003800000 */
.L_x_3617:
        /* <DEDUP_REMOVED lines=20> */
.L_x_3620:
[----:B------:R-:W-:Y:S05]  /*1a20*/  BSYNC B6 ;  /* 0x0000000000067941 */ /* 0x000fea0003800000 */
.L_x_3619:
        /* <DEDUP_REMOVED lines=8> */
[----:B------:R-:W2:Y:S06]  /*1ab0*/  LDC.64 R42, c[0x0][0x3d8] ;  /* 0x0000f600ff2a7b82 */ /* 0x000eac0000000a00 */
[----:B------:R-:W-:Y:S02]  /*1ac0*/  @P0 IADD3 R4, P1, R204, UR4, RZ ;  /* 0x00000004cc040c10 */ /* 0x000fe4000ff3e0ff */
[----:B------:R-:W3:Y:S02]  /*1ad0*/  LDC R63, c[0x0][0x3d4] ;  /* 0x0000f500ff3f7b82 */ /* 0x000ee40000000800 */
[----:B------:R-:W-:Y:S01]  /*1ae0*/  @P0 IADD3.X R5, R205, UR5, RZ, P1, !PT ;  /* 0x00000005cd050c10 */ /* 0x000fe20008ffe4ff */
[----:B------:R-:W-:-:S04]  /*1af0*/  ULDC.64 UR4, c[0x0][0x2f8] ;  /* 0x0000be0000047ab9 */ /* 0x000fc80000000a00 */
[----:B------:R4:W3:Y:S01]  /*1b00*/  @P0 LDG.E R25, desc[UR40][R4.64] ;  /* 0x0000002804190981 */ /* 0x0008e2000c1e1900 */
[----:B0-----:R-:W-:Y:S01]  /*1b10*/  ISETP.NE.AND P0, PT, R0, 0x1, PT ;  /* 0x000000010000780c */ /* 0x001fe20003f05270 */
[----:B------:R-:W0:Y:S01]  /*1b20*/  LDC.64 R44, c[0x0][0x3e8] ;  /* 0x0000fa00ff2c7b82 */ /* 0x000e220000000a00 */
[----:B------:R-:W-:Y:S01]  /*1b30*/  SHF.R.S32.HI R14, RZ, 0x1f, R27 ;  /* 0x0000001fff0e7819 */ /* 0x000fe2000001141b */
[-C--:B-1----:R-:W-:Y:S01]  /*1b40*/  IMAD.WIDE.U32 R48, R22, R28.reuse, R16 ;  /* 0x0000001c16307225 */ /* 0x082fe200078e0010 */
[----:B------:R-:W-:Y:S01]  /*1b50*/  SHF.L.U32 R38, R210, 0x2, RZ ;  /* 0x00000002d2267819 */ /* 0x000fe200000006ff */
[----:B------:R-:W1:Y:S01]  /*1b60*/  S2R R26, SR_TID.X ;  /* 0x00000000001a7919 */ /* 0x000e620000002100 */
[----:B------:R-:W-:Y:S01]  /*1b70*/  SHF.L.U64.HI R50, R28, 0x6, R29 ;  /* 0x000000061c327819 */ /* 0x000fe2000001021d */
[-C--:B------:R-:W-:Y:S01]  /*1b80*/  IMAD R6, R14, R28.reuse, RZ ;  /* 0x0000001c0e067224 */ /* 0x080fe200078e02ff */
[----:B------:R-:W-:Y:S01]  /*1b90*/  SHF.R.S32.HI R39, RZ, 0x1f, R38 ;  /* 0x0000001fff277819 */ /* 0x000fe20000011426 */
[----:B----4-:R-:W-:Y:S01]  /*1ba0*/  IMAD.WIDE.U32 R4, R27, R28, RZ ;  /* 0x0000001c1b047225 */ /* 0x010fe200078e00ff */
[----:B--2---:R-:W-:Y:S01]  /*1bb0*/  SHF.L.U64.HI R52, R42, 0x6, R43 ;  /* 0x000000062a347819 */ /* 0x004fe2000001022b */
[----:B------:R-:W2:Y:S02]  /*1bc0*/  LDC R61, c[0x0][0x3d4] ;  /* 0x0000f500ff3d7b82 */ /* 0x000ea40000000800 */
[----:B------:R-:W-:-:S02]  /*1bd0*/  IMAD.SHL.U32 R58, R191, 0x40, RZ ;  /* 0x00000040bf3a7824 */ /* 0x000fc400078e00ff */
[----:B------:R-:W-:Y:S01]  /*1be0*/  IMAD.SHL.U32 R53, R42, 0x40, RZ ;  /* 0x000000402a357824 */ /* 0x000fe200078e00ff */
[----:B---3--:R-:W-:Y:S01]  /*1bf0*/  ISETP.GE.AND P2, PT, R16, R63, PT ;  /* 0x0000003f1000720c */ /* 0x008fe20003f46270 */
[----:B------:R-:W-:Y:S01]  /*1c00*/  IMAD.SHL.U32 R51, R28, 0x40, RZ ;  /* 0x000000401c337824 */ /* 0x000fe200078e00ff */
[----:B------:R-:W-:Y:S01]  /*1c10*/  LOP3.LUT R58, R58, 0x1c0, RZ, 0xc0, !PT ;  /* 0x000001c03a3a7812 */ /* 0x000fe200078ec0ff */
[----:B------:R-:W3:Y:S01]  /*1c20*/  @P0 LDC R3, c[0x0][0x42c] ;  /* 0x00010b00ff030b82 */ /* 0x000ee20000000800 */
[C---:B------:R-:W-:Y:S01]  /*1c30*/  SEL R13, R63.reuse, RZ, P2 ;  /* 0x000000ff3f0d7207 */ /* 0x040fe20001000000 */
[C---:B------:R-:W-:Y:S01]  /*1c40*/  VIADD R76, R16.reuse, 0x20 ;  /* 0x00000020104c7836 */ /* 0x040fe20000000000 */
[----:B------:R-:W-:Y:S01]  /*1c50*/  SHF.R.U32.HI R62, RZ, 0x3, R58 ;  /* 0x00000003ff3e7819 */ /* 0x000fe2000001163a */
[----:B------:R-:W-:Y:S01]  /*1c60*/  IMAD.SHL.U32 R63, R63, 0x2, RZ ;  /* 0x000000023f3f7824 */ /* 0x000fe200078e00ff */
[----:B------:R-:W-:Y:S01]  /*1c70*/  P2R R72, PR, RZ, 0x4 ;  /* 0x00000004ff487803 */ /* 0x000fe20000000000 */
[----:B------:R-:W-:Y:S01]  /*1c80*/  IMAD.IADD R13, R16, 0x1, R13 ;  /* 0x00000001100d7824 */ /* 0x000fe200078e020d */
[----:B0-----:R-:W-:Y:S01]  /*1c90*/  SHF.L.U64.HI R54, R44, 0x6, R45 ;  /* 0x000000062c367819 */ /* 0x001fe2000001022d */
[----:B------:R-:W0:Y:S01]  /*1ca0*/  @P0 LDC R7, c[0x0][0x430] ;  /* 0x00010c00ff070b82 */ /* 0x000e220000000800 */
[----:B------:R-:W-:-:S02]  /*1cb0*/  IMAD.WIDE.U32 R10, R22, R44, R16 ;  /* 0x0000002c160a7225 */ /* 0x000fc400078e0010 */
[----:B------:R-:W-:Y:S02]  /*1cc0*/  SHF.R.S32.HI R12, RZ, 0x1f, R13 ;  /* 0x0000001fff0c7819 */ /* 0x000fe4000001140d */
[----:B------:R-:W-:-:S03]  /*1cd0*/  IMAD.SHL.U32 R55, R44, 0x40, RZ ;  /* 0x000000402c377824 */ /* 0x000fc600078e00ff */
[----:B------:R-:W4:Y:S01]  /*1ce0*/  LDC R60, c[0x0][0x2e4] ;  /* 0x0000b900ff3c7b82 */ /* 0x000f220000000800 */
[----:B-1----:R-:W-:-:S04]  /*1cf0*/  SHF.R.U32.HI R26, RZ, 0x7, R26 ;  /* 0x00000007ff1a7819 */ /* 0x002fc8000001161a */
[----:B------:R-:W-:Y:S01]  /*1d00*/  IADD3 R59, R26, 0x8, RZ ;  /* 0x000000081a3b7810 */ /* 0x000fe20007ffe0ff */
[----:B---3--:R-:W-:-:S04]  /*1d10*/  @P0 IMAD.HI.U32 R0, R186, R3, RZ ;  /* 0x00000003ba000227 */ /* 0x008fc800078e00ff */
[----:B------:R-:W-:Y:S01]  /*1d20*/  IMAD R3, R27, R29, R6 ;  /* 0x0000001d1b037224 */ /* 0x000fe200078e0206 */
[----:B0-----:R-:W-:-:S03]  /*1d30*/  @P0 SHF.R.U32.HI R186, RZ, R7, R0 ;  /* 0x00000007ffba0219 */ /* 0x001fc60000011600 */
[----:B------:R-:W-:Y:S01]  /*1d40*/  IMAD.IADD R5, R5, 0x1, R3 ;  /* 0x0000000105057824 */ /* 0x000fe200078e0203 */
[----:B------:R-:W-:Y:S02]  /*1d50*/  ISETP.NE.U32.AND P0, PT, RZ, UR8, PT ;  /* 0x00000008ff007c0c */ /* 0x000fe4000bf05070 */
[----:B------:R-:W-:Y:S01]  /*1d60*/  SHF.R.S32.HI R0, RZ, 0x1f, R186 ;  /* 0x0000001fff007819 */ /* 0x000fe200000114ba */
[----:B------:R-:W-:Y:S01]  /*1d70*/  IMAD.WIDE.U32 R4, R186, UR4, R4 ;  /* 0x00000004ba047c25 */ /* 0x000fe2000f8e0004 */
[----:B------:R-:W-:-:S03]  /*1d80*/  ISETP.NE.AND.EX P0, PT, RZ, UR9, PT, P0 ;  /* 0x00000009ff007c0c */ /* 0x000fc6000bf05300 */
[C---:B------:R-:W-:Y:S02]  /*1d90*/  IMAD R7, R0.reuse, UR6, RZ ;  /* 0x0000000600077c24 */ /* 0x040fe4000f8e02ff */
        /* <DEDUP_REMOVED lines=8> */
[----:B------:R-:W-:Y:S02]  /*1e20*/  SEL R9, R25, RZ, !P0 ;  /* 0x000000ff19097207 */ /* 0x000fe40004000000 */
[----:B------:R-:W-:-:S03]  /*1e30*/  SEL R0, R0, RZ, !P0 ;  /* 0x000000ff00007207 */ /* 0x000fc60004000000 */
[----:B------:R-:W-:-:S04]  /*1e40*/  IMAD.WIDE.U32 R40, R9, UR4, R4 ;  /* 0x0000000409287c25 */ /* 0x000fc8000f8e0004 */
[----:B------:R-:W-:Y:S02]  /*1e50*/  IMAD R8, R0, UR4, RZ ;  /* 0x0000000400087c24 */ /* 0x000fe4000f8e02ff */
[----:B------:R-:W-:Y:S02]  /*1e60*/  IMAD R4, R215, R28, RZ ;  /* 0x0000001cd7047224 */ /* 0x000fe400078e02ff */
[----:B------:R-:W-:Y:S01]  /*1e70*/  IMAD R3, R9, UR5, R8 ;  /* 0x0000000509037c24 */ /* 0x000fe2000f8e0208 */
[----:B------:R-:W-:Y:S01]  /*1e80*/  ULDC.64 UR4, c[0x0][0x328] ;  /* 0x0000ca0000047ab9 */ /* 0x000fe20000000a00 */
[----:B------:R-:W-:Y:S02]  /*1e90*/  IMAD R5, R22, R29, R4 ;  /* 0x0000001d16057224 */ /* 0x000fe400078e0204 */
[----:B------:R-:W-:Y:S02]  /*1ea0*/  IMAD R4, R0, UR4, RZ ;  /* 0x0000000400047c24 */ /* 0x000fe4000f8e02ff */
[----:B------:R-:W-:Y:S01]  /*1eb0*/  IMAD.IADD R0, R41, 0x1, R3 ;  /* 0x0000000129007824 */ /* 0x000fe200078e0203 */
[----:B------:R-:W-:Y:S01]  /*1ec0*/  IADD3 R3, P0, R40, R48, RZ ;  /* 0x0000003028037210 */ /* 0x000fe20007f1e0ff */
[----:B------:R-:W-:-:S02]  /*1ed0*/  IMAD R75, R9, UR5, R4 ;  /* 0x00000005094b7c24 */ /* 0x000fc4000f8e0204 */
[-C--:B------:R-:W-:Y:S01]  /*1ee0*/  IMAD R4, R215, R42.reuse, RZ ;  /* 0x0000002ad7047224 */ /* 0x080fe200078e02ff */
[----:B------:R-:W-:Y:S01]  /*1ef0*/  IADD3.X R48, R0, R49, R5, P0, !PT ;  /* 0x0000003100307210 */ /* 0x000fe200007fe405 */
[----:B------:R-:W-:Y:S01]  /*1f00*/  IMAD.WIDE.U32 R36, R9, UR4, R6 ;  /* 0x0000000409247c25 */ /* 0x000fe2000f8e0006 */
[----:B------:R-:W-:Y:S01]  /*1f10*/  LEA.HI R49, R12, R13, RZ, 0x3 ;  /* 0x0000000d0c317211 */ /* 0x000fe200078f18ff */
[----:B------:R-:W-:Y:S02]  /*1f20*/  ULDC UR4, c[0x0][0x2e4] ;  /* 0x0000b90000047ab9 */ /* 0x000fe40000000800 */
[C---:B------:R-:W-:Y:S01]  /*1f30*/  IMAD R15, R22.reuse, R43, R4 ;  /* 0x0000002b160f7224 */ /* 0x040fe200078e0204 */
[----:B------:R-:W-:Y:S01]  /*1f40*/  LOP3.LUT R69, R49, 0xfffffff8, RZ, 0xc0, !PT ;  /* 0xfffffff831457812 */ /* 0x000fe200078ec0ff */
[-C--:B------:R-:W-:Y:S01]  /*1f50*/  IMAD.WIDE.U32 R8, R22, R42.reuse, R16 ;  /* 0x0000002a16087225 */ /* 0x080fe200078e0010 */
[----:B------:R-:W-:Y:S02]  /*1f60*/  ISETP.GE.AND P0, PT, R16, UR4, PT ;  /* 0x0000000410007c0c */ /* 0x000fe4000bf06270 */
[----:B------:R-:W-:Y:S01]  /*1f70*/  ISETP.GE.AND P1, PT, R76, UR4, PT ;  /* 0x000000044c007c0c */ /* 0x000fe2000bf26270 */
[----:B------:R-:W-:Y:S01]  /*1f80*/  IMAD.WIDE.U32 R4, R22, R42, R38 ;  /* 0x0000002a16047225 */ /* 0x000fe200078e0026 */
[----:B------:R-:W-:-:S03]  /*1f90*/  SHF.R.S32.HI R73, RZ, 0x1f, R69 ;  /* 0x0000001fff497819 */ /* 0x000fc60000011445 */
[----:B------:R-:W-:Y:S02]  /*1fa0*/  IMAD.IADD R9, R15, 0x1, R9 ;  /* 0x000000010f097824 */ /* 0x000fe400078e0209 */
[----:B------:R-:W-:Y:S01]  /*1fb0*/  IMAD.IADD R5, R5, 0x1, R15 ;  /* 0x0000000105057824 */ /* 0x000fe200078e020f */
[----:B-----5:R-:W-:Y:S01]  /*1fc0*/  SHF.R.S32.HI R15, RZ, 0x1f, R33 ;  /* 0x0000001fff0f7819 */ /* 0x020fe20000011421 */
[----:B------:R-:W-:Y:S02]  /*1fd0*/  IMAD R6, R215, R44, RZ ;  /* 0x0000002cd7067224 */ /* 0x000fe400078e02ff */
[----:B------:R-:W-:-:S04]  /*1fe0*/  IMAD.WIDE.U32 R34, R33, R42, R8 ;  /* 0x0000002a21227225 */ /* 0x000fc800078e0008 */
[-C--:B------:R-:W-:Y:S02]  /*1ff0*/  IMAD R20, R15, R42.reuse, RZ ;  /* 0x0000002a0f147224 */ /* 0x080fe400078e02ff */
[----:B------:R-:W-:Y:S01]  /*2000*/  IMAD.WIDE.U32 R30, R33, R42, R4 ;  /* 0x0000002a211e7225 */ /* 0x000fe200078e0004 */
[----:B------:R-:W-:-:S03]  /*2010*/  LOP3.LUT R5, R58, 0x18, R16, 0xf8, !PT ;  /* 0x000000183a057812 */ /* 0x000fc600078ef810 */
[----:B------:R-:W-:Y:S01]  /*2020*/  IMAD R13, R33, R43, R20 ;  /* 0x0000002b210d7224 */ /* 0x000fe200078e0214 */
[----:B------:R-:W-:Y:S01]  /*2030*/  LOP3.LUT R5, R5, R62, RZ, 0x3c, !PT ;  /* 0x0000003e05057212 */ /* 0x000fe200078e3cff */
[----:B------:R-:W0:Y:S01]  /*2040*/  LDC.64 R42, c[0x0][0x2d8] ;  /* 0x0000b600ff2a7b82 */ /* 0x000e220000000a00 */
[C---:B------:R-:W-:Y:S02]  /*2050*/  IMAD R21, R22.reuse, R45, R6 ;  /* 0x0000002d16157224 */ /* 0x040fe400078e0206 */
[----:B------:R-:W-:Y:S01]  /*2060*/  IMAD.WIDE.U32 R6, R22, R44, R38 ;  /* 0x0000002c16067225 */ /* 0x000fe200078e0026 */
[----:B------:R-:W-:-:S03]  /*2070*/  IADD3 R66, R31, R13, RZ ;  /* 0x0000000d1f427210 */ /* 0x000fc60007ffe0ff */
[----:B------:R-:W-:Y:S01]  /*2080*/  IMAD.IADD R11, R21, 0x1, R11 ;  /* 0x00000001150b7824 */ /* 0x000fe200078e020b */
[----:B------:R-:W-:Y:S01]  /*2090*/  IADD3 R7, R7, R21, RZ ;  /* 0x0000001507077210 */ /* 0x000fe20007ffe0ff */
[----:B------:R-:W-:Y:S01]  /*20a0*/  IMAD R64, R200, 0x200, R5 ;  /* 0x00000200c8407824 */ /* 0x000fe200078e0205 */
[----:B------:R-:W-:Y:S01]  /*20b0*/  LOP3.LUT R5, R58, 0x38, R49, 0xf8, !PT ;  /* 0x000000383a057812 */ /* 0x000fe200078ef831 */
[-C--:B------:R-:W-:Y:S02]  /*20c0*/  IMAD R12, R15, R44.reuse, RZ ;  /* 0x0000002c0f0c7224 */ /* 0x080fe400078e02ff */
[----:B------:R-:W-:Y:S01]  /*20d0*/  IMAD.WIDE.U32 R28, R33, R44, R10 ;  /* 0x0000002c211c7225 */ /* 0x000fe200078e000a */
[----:B------:R-:W-:-:S03]  /*20e0*/  LOP3.LUT R5, R5, R62, RZ, 0x3c, !PT ;  /* 0x0000003e05057212 */ /* 0x000fc600078e3cff */
[----:B------:R-:W-:Y:S01]  /*20f0*/  IMAD.WIDE.U32 R20, R33, R44, R6 ;  /* 0x0000002c21147225 */ /* 0x000fe200078e0006 */
[----:B------:R-:W-:-:S03]  /*2100*/  IADD3 R44, P2, R22, R27, RZ ;  /* 0x0000001b162c7210 */ /* 0x000fc60007f5e0ff */
[----:B------:R-:W-:Y:S02]  /*2110*/  IMAD R71, R33, R45, R12 ;  /* 0x0000002d21477224 */ /* 0x000fe400078e020c */
[----:B------:R-:W-:Y:S02]  /*2120*/  IMAD.X R45, R215, 0x1, R14, P2 ;  /* 0x00000001d72d7824 */ /* 0x000fe400010e060e */
[----:B------:R-:W-:Y:S02]  /*2130*/  IMAD.IADD R67, R71, 0x1, R29 ;  /* 0x0000000147437824 */ /* 0x000fe400078e021d */
[----:B------:R-:W-:Y:S02]  /*2140*/  IMAD.IADD R65, R13, 0x1, R35 ;  /* 0x000000010d417824 */ /* 0x000fe400078e0223 */
[----:B------:R-:W-:Y:S02]  /*2150*/  IMAD.IADD R71, R21, 0x1, R71 ;  /* 0x0000000115477824 */ /* 0x000fe400078e0247 */
[----:B------:R-:W-:-:S02]  /*2160*/  IMAD R68, R200, 0x200, R5 ;  /* 0x00000200c8447824 */ /* 0x000fc400078e0205 */
[----:B--2-4-:R-:W-:-:S07]  /*2170*/  IMAD.IADD R75, R37, 0x1, R75 ;  /* 0x00000001254b7824 */ /* 0x014fce00078e024b */
.L_x_3650:
[----:B------:R-:W-:Y:S01]  /*2180*/  VIADD R47, R47, 0xffffffff ;  /* 0xffffffff2f2f7836 */ /* 0x000fe20000000000 */
[----:B------:R-:W-:Y:S01]  /*2190*/  ISETP.GE.AND P3, PT, R61, 0x1, PT ;  /* 0x000000013d00780c */ /* 0x000fe20003f66270 */
[----:B------:R-:W-:Y:S05]  /*21a0*/  YIELD ;  /* 0x0000000000007946 */ /* 0x000fea0003800000 */
[----:B------:R-:W-:Y:S01]  /*21b0*/  SHF.R.S32.HI R56, RZ, 0x1f, R47 ;  /* 0x0000001fff387819 */ /* 0x000fe2000001142f */
[-C--:B------:R-:W-:Y:S01]  /*21c0*/  IMAD R4, R50, R47.reuse, RZ ;  /* 0x0000002f32047224 */ /* 0x080fe200078e02ff */
[----:B--2---:R-:W-:Y:S01]  /*21d0*/  SHF.L.U32 R25, R23, 0xc, RZ ;  /* 0x0000000c17197819 */ /* 0x004fe200000006ff */
[----:B---3--:R-:W-:Y:S01]  /*21e0*/  IMAD.WIDE.U32 R14, R51, R47, RZ ;  /* 0x0000002f330e7225 */ /* 0x008fe200078e00ff */
[----:B------:R-:W-:Y:S03]  /*21f0*/  BSSY B0, `(.L_x_3621) ;  /* 0x000018b000007945 */ /* 0x000fe60003800000 */
[----:B------:R-:W-:Y:S01]  /*2200*/  IMAD R5, R56, R51, R4 ;  /* 0x0000003338057224 */ /* 0x000fe200078e0204 */
[----:B------:R-:W-:-:S03]  /*2210*/  IADD3 R4, P2, R3, R14, RZ ;  /* 0x0000000e03047210 */ /* 0x000fc60007f5e0ff */
[----:B------:R-:W-:Y:S01]  /*2220*/  IMAD.IADD R79, R15, 0x1, R5 ;  /* 0x000000010f4f7824 */ /* 0x000fe200078e0205 */
[----:B0-----:R-:W-:Y:S01]  /*2230*/  LEA R12, P4, R4, R42, 0x1 ;  /* 0x0000002a040c7211 */ /* 0x001fe200078808ff */
        /* <DEDUP_REMOVED lines=28> */
[----:B------:R-:W-:Y:S01]  /*2400*/  IMAD.WIDE.U32 R4, R47, R55, R70 ;  /* 0x000000372f047225 */ /* 0x000fe200078e0046 */
[----:B------:R-:W-:Y:S02]  /*2410*/  IADD3.X R10, R74, R66, RZ, P3, !PT ;  /* 0x000000424a0a7210 */ /* 0x000fe40001ffe4ff */
[----:B------:R-:W-:Y:S01]  /*2420*/  LEA R6, P3, R7, UR4, 0x1 ;  /* 0x0000000407067c11 */ /* 0x000fe2000f8608ff */
[----:B------:R-:W-:Y:S01]  /*2430*/  IMAD.IADD R5, R5, 0x1, R9 ;  /* 0x0000000105057824 */ /* 0x000fe200078e0209 */
[----:B------:R-:W-:Y:S01]  /*2440*/  LEA R78, P5, R4, UR6, 0x1 ;  /* 0x00000006044e7c11 */ /* 0x000fe2000f8a08ff */
[----:B------:R-:W-:Y:S01]  /*2450*/  VIADD R8, R38, 0x10 ;  /* 0x0000001026087836 */ /* 0x000fe20000000000 */
[----:B------:R-:W-:-:S02]  /*2460*/  LEA.HI.X R7, R7, UR5, R10, 0x1, P3 ;  /* 0x0000000507077c11 */ /* 0x000fc400098f0c0a */
[----:B------:R-:W-:Y:S02]  /*2470*/  CS2R R10, SRZ ;  /* 0x00000000000a7805 */ /* 0x000fe4000001ff00 */
[----:B------:R-:W-:Y:S02]  /*2480*/  LEA.HI.X R79, R4, UR7, R5, 0x1, P5 ;  /* 0x00000007044f7c11 */ /* 0x000fe4000a8f0c05 */
[-C--:B------:R-:W-:Y:S02]  /*2490*/  ISETP.GE.AND P3, PT, R38, R61.reuse, PT ;  /* 0x0000003d2600720c */ /* 0x080fe40003f66270 */
[----:B------:R-:W-:Y:S02]  /*24a0*/  ISETP.GE.AND P5, PT, R8, R61, PT ;  /* 0x0000003d0800720c */ /* 0x000fe40003fa6270 */
[----:B------:R-:W-:-:S09]  /*24b0*/  CS2R R8, SRZ ;  /* 0x0000000000087805 */ /* 0x000fd2000001ff00 */
[----:B------:R0:W5:Y:S04]  /*24c0*/  @!P3 LDG.E.64 R26, desc[UR40][R6.64] ;  /* 0x00000028061ab981 */ /* 0x000168000c1e1b00 */
[----:B------:R0:W5:Y:S04]  /*24d0*/  @!P5 LDG.E.64 R8, desc[UR40][R6.64+0x20] ;  /* 0x000020280608d981 */ /* 0x000168000c1e1b00 */
[----:B------:R0:W5:Y:S04]  /*24e0*/  @!P3 LDG.E.64 R14, desc[UR40][R78.64] ;  /* 0x000000284e0eb981 */ /* 0x000168000c1e1b00 */
[----:B------:R0:W5:Y:S02]  /*24f0*/  @!P5 LDG.E.64 R10, desc[UR40][R78.64+0x20] ;  /* 0x000020284e0ad981 */ /* 0x000164000c1e1b00 */
.L_x_3625:
[----:B------:R-:W-:Y:S05]  /*2500*/  BSYNC B1 ;  /* 0x0000000000017941 */ /* 0x000fea0003800000 */
.L_x_3624:
[----:B------:R-:W-:Y:S01]  /*2510*/  ISETP.NE.AND P3, PT, R188, 0x3, PT ;  /* 0x00000003bc00780c */ /* 0x000fe20003f65270 */
[----:B-----5:R-:W-:Y:S01]  /*2520*/  IMAD.MOV.U32 R4, RZ, RZ, R8 ;  /* 0x000000ffff047224 */ /* 0x020fe200078e0008 */
[----:B0-----:R-:W-:Y:S01]  /*2530*/  MOV R7, R27 ;  /* 0x0000001b00077202 */ /* 0x001fe20000000f00 */
[----:B------:R-:W-:Y:S02]  /*2540*/  IMAD.MOV.U32 R5, RZ, RZ, R9 ;  /* 0x000000ffff057224 */ /* 0x000fe400078e0009 */
        /* <DEDUP_REMOVED lines=15> */
.L_x_3626:
[----:B------:R-:W-:Y:S01]  /*2640*/  IMAD R70, R23, 0x8, R2 ;  /* 0x0000000817467824 */ /* 0x000fe200078e0202 */
[----:B------:R-:W-:Y:S01]  /*2650*/  SHF.L.U32 R77, R189, 0x1f, RZ ;  /* 0x0000001fbd4d7819 */ /* 0x000fe200000006ff */
[----:B------:R-:W-:Y:S03]  /*2660*/  BSSY B1, `(.L_x_3627) ;  /* 0x0000003000017945 */ /* 0x000fe60003800000 */
[----:B------:R-:W0:Y:S02]  /*2670*/  SYNCS.PHASECHK.TRANS64.TRYWAIT P5, [R70+URZ+0x28c90], R77 ;  /* 0x028c904d460075a7 */ /* 0x000e2400080a017f */
[----:B0-----:R-:W-:Y:S05]  /*2680*/  @!P5 BRA `(.L_x_3628) ;  /* 0x0000015c00a8d947 */ /* 0x001fea0003800000 */
.L_x_3861:
[----:B------:R-:W-:Y:S05]  /*2690*/  BSYNC B1 ;  /* 0x0000000000017941 */ /* 0x000fea0003800000 */
.L_x_3627:
        /* <DEDUP_REMOVED lines=9> */
[--C-:B------:R-:W-:Y:S02]  /*2730*/  SHF.R.U64 R56, R26, 0x10, R27.reuse ;  /* 0x000000101a387819 */ /* 0x100fe4000000121b */
[----:B------:R-:W-:Y:S02]  /*2740*/  SHF.R.U32.HI R74, RZ, 0x10, R27 ;  /* 0x00000010ff4a7819 */ /* 0x000fe4000001161b */
[----:B------:R-:W-:Y:S02]  /*2750*/  SHF.R.U32.HI R81, RZ, 0x10, R15 ;  /* 0x00000010ff517819 */ /* 0x000fe4000001160f */
[C---:B------:R-:W-:Y:S02]  /*2760*/  PRMT R79, R78.reuse, 0x5410, R79 ;  /* 0x000054104e4f7816 */ /* 0x040fe4000000004f */
[----:B------:R-:W-:-:S02]  /*2770*/  PRMT R27, R78, 0x5432, R56 ;  /* 0x000054324e1b7816 */ /* 0x000fc40000000038 */
[----:B------:R-:W-:Y:S02]  /*2780*/  LOP3.LUT R26, R7, 0xffff0000, RZ, 0xc0, !PT ;  /* 0xffff0000071a7812 */ /* 0x000fe400078ec0ff */
[C---:B------:R-:W-:Y:S02]  /*2790*/  PRMT R74, R80.reuse, 0x5432, R74 ;  /* 0x00005432504a7816 */ /* 0x040fe4000000004a */
        /* <DEDUP_REMOVED lines=8> */
[----:B------:R-:W-:Y:S01]  /*2820*/  FMUL.FTZ R83, R7, R80 ;  /* 0x0000005007537220 */ /* 0x000fe20000410000 */
[----:B------:R-:W-:Y:S01]  /*2830*/  SHF.L.U32 R14, R6, 0x10, RZ ;  /* 0x00000010060e7819 */ /* 0x000fe200000006ff */
[----:B------:R-:W-:-:S02]  /*2840*/  IMAD.U32 R6, R5, 0x10000, RZ ;  /* 0x0001000005067824 */ /* 0x000fc400078e00ff */
[----:B------:R-:W-:Y:S01]  /*2850*/  FMUL.FTZ R7, R7, R56 ;  /* 0x0000003807077220 */ /* 0x000fe20000410000 */
[C---:B------:R-:W-:Y:S01]  /*2860*/  IMAD.U32 R5, R4.reuse, 0x10000, RZ ;  /* 0x0001000004057824 */ /* 0x040fe200078e00ff */
[----:B------:R-:W-:Y:S01]  /*2870*/  LOP3.LUT R4, R4, 0xffff0000, RZ, 0xc0, !PT ;  /* 0xffff000004047812 */ /* 0x000fe200078ec0ff */
[----:B------:R-:W-:Y:S01]  /*2880*/  FMUL.FTZ R85, R15, R82 ;  /* 0x000000520f557220 */ /* 0x000fe20000410000 */
[----:B------:R-:W-:Y:S01]  /*2890*/  SHF.L.U32 R79, R79, 0x10, RZ ;  /* 0x000000104f4f7819 */ /* 0x000fe200000006ff */
[C---:B------:R-:W-:Y:S01]  /*28a0*/  FFMA.FTZ R80, R6.reuse, R80, R7 ;  /* 0x0000005006507223 */ /* 0x040fe20000010007 */
[----:B------:R-:W-:Y:S01]  /*28b0*/  FMUL.FTZ R15, R15, R78 ;  /* 0x0000004e0f0f7220 */ /* 0x000fe20000410000 */
[----:B------:R-:W-:Y:S01]  /*28c0*/  LOP3.LUT R81, R81, 0xffff0000, RZ, 0xc0, !PT ;  /* 0xffff000051517812 */ /* 0x000fe200078ec0ff */
[----:B------:R-:W-:Y:S01]  /*28d0*/  FFMA.FTZ R83, R6, R56, -R83 ;  /* 0x0000003806537223 */ /* 0x000fe20000010853 */
[----:B------:R-:W-:Y:S01]  /*28e0*/  LOP3.LUT R7, R74, 0xffff0000, RZ, 0xc0, !PT ;  /* 0xffff00004a077812 */ /* 0x000fe200078ec0ff */
[C---:B------:R-:W-:Y:S01]  /*28f0*/  FFMA.FTZ R85, R14.reuse, R78, -R85 ;  /* 0x0000004e0e557223 */ /* 0x040fe20000010855 */
[----:B------:R-:W-:Y:S01]  /*2900*/  FFMA.FTZ R14, R14, R82, R15 ;  /* 0x000000520e0e7223 */ /* 0x000fe2000001000f */
[----:B------:R-:W-:Y:S01]  /*2910*/  FMUL.FTZ R6, R4, R79 ;  /* 0x0000004f04067220 */ /* 0x000fe20000410000 */
[----:B------:R-:W-:Y:S01]  /*2920*/  FMUL.FTZ R15, R26, R81 ;  /* 0x000000511a0f7220 */ /* 0x000fe20000410000 */
[----:B------:R-:W-:Y:S01]  /*2930*/  FMUL.FTZ R4, R4, R27 ;  /* 0x0000001b04047220 */ /* 0x000fe20000410000 */
[----:B------:R-:W-:Y:S01]  /*2940*/  FMUL.FTZ R26, R26, R7 ;  /* 0x000000071a1a7220 */ /* 0x000fe20000410000 */
[C---:B------:R-:W-:Y:S01]  /*2950*/  FFMA.FTZ R6, R5.reuse, R27, -R6 ;  /* 0x0000001b05067223 */ /* 0x040fe20000010806 */
[C---:B------:R-:W-:Y:S01]  /*2960*/  FFMA.FTZ R15, R24.reuse, R7, -R15 ;  /* 0x00000007180f7223 */ /* 0x040fe2000001080f */
        /* <DEDUP_REMOVED lines=8> */
.L_x_3633:
[----:B------:R-:W-:Y:S05]  /*29f0*/  BSYNC B2 ;  /* 0x0000000000027941 */ /* 0x000fea0003800000 */
.L_x_3632:
[----:B--2---:R1:W-:Y:S02]  /*2a00*/  STG.E.128 desc[UR40][R12.64], R4 ;  /* 0x000000040c007986 */ /* 0x0043e4000c101d28 */
.L_x_3631:
[----:B------:R-:W-:Y:S05]  /*2a10*/  BSYNC B1 ;  /* 0x0000000000017941 */ /* 0x000fea0003800000 */
.L_x_3630:
        /* <DEDUP_REMOVED lines=23> */
[----:B------:R-:W-:Y:S02]  /*2b90*/  LOP3.LUT R7, R5, 0xffff0000, RZ, 0xc0, !PT ;  /* 0xffff000005077812 */ /* 0x000fe400078ec0ff */
[C---:B------:R-:W-:Y:S01]  /*2ba0*/  LOP3.LUT R27, R26.reuse, 0xffff0000, RZ, 0xc0, !PT ;  /* 0xffff00001a1b7812 */ /* 0x040fe200078ec0ff */
[----:B------:R-:W-:Y:S01]  /*2bb0*/  IMAD.U32 R26, R26, 0x10000, RZ ;  /* 0x000100001a1a7824 */ /* 0x000fe200078e00ff */
[C---:B------:R-:W-:Y:S01]  /*2bc0*/  LOP3.LUT R15, R14.reuse, 0xffff0000, RZ, 0xc0, !PT ;  /* 0xffff00000e0f7812 */ /* 0x040fe200078ec0ff */
[----:B------:R-:W-:Y:S01]  /*2bd0*/  IMAD.U32 R14, R14, 0x10000, RZ ;  /* 0x000100000e0e7824 */ /* 0x000fe200078e00ff */
[----:B------:R-:W-:Y:S01]  /*2be0*/  LOP3.LUT R9, R6, 0xffff0000, RZ, 0xc0, !PT ;  /* 0xffff000006097812 */ /* 0x000fe200078ec0ff */
[C---:B------:R-:W-:Y:S01]  /*2bf0*/  FMUL.FTZ R79, R7.reuse, R27 ;  /* 0x0000001b074f7220 */ /* 0x040fe20000410000 */
[----:B------:R-:W-:Y:S01]  /*2c00*/  SHF.L.U32 R25, R24, 0x10, RZ ;  /* 0x0000001018197819 */ /* 0x000fe200000006ff */
[----:B------:R-:W-:Y:S01]  /*2c10*/  FMUL.FTZ R78, R7, R15 ;  /* 0x0000000f074e7220 */ /* 0x000fe20000410000 */
[----:B------:R-:W-:Y:S01]  /*2c20*/  LOP3.LUT R56, R56, 0xffff0000, RZ, 0xc0, !PT ;  /* 0xffff000038387812 */ /* 0x000fe200078ec0ff */
[C---:B------:R-:W-:Y:S01]  /*2c30*/  FMUL.FTZ R7, R9.reuse, R74 ;  /* 0x0000004a09077220 */ /* 0x040fe20000410000 */
[----:B------:R-:W-:Y:S01]  /*2c40*/  LOP3.LUT R24, R24, 0xffff0000, RZ, 0xc0, !PT ;  /* 0xffff000018187812 */ /* 0x000fe200078ec0ff */
[----:B------:R-:W-:Y:S01]  /*2c50*/  FMUL.FTZ R9, R9, R25 ;  /* 0x0000001909097220 */ /* 0x000fe20000410000 */
[----:B------:R-:W-:-:S02]  /*2c60*/  IMAD.U32 R6, R5, 0x10000, RZ ;  /* 0x0001000005067824 */ /* 0x000fc400078e00ff */
[----:B------:R-:W-:Y:S01]  /*2c70*/  FFMA.FTZ R25, R8, R25, -R7 ;  /* 0x0000001908197223 */ /* 0x000fe20000010807 */
[----:B------:R-:W-:Y:S02]  /*2c80*/  IMAD.U32 R5, R4, 0x10000, RZ ;  /* 0x0001000004057824 */ /* 0x000fe400078e00ff */
        /* <DEDUP_REMOVED lines=18> */
.L_x_3635:
[----:B------:R-:W-:Y:S05]  /*2db0*/  BSYNC B1 ;  /* 0x0000000000017941 */ /* 0x000fea0003800000 */
.L_x_3634:
[----:B-1----:R1:W-:Y:S01]  /*2dc0*/  STG.E.128 desc[UR40][R12.64+0x40], R4 ;  /* 0x000040040c007986 */ /* 0x0023e2000c101d28 */
[----:B------:R-:W-:Y:S05]  /*2dd0*/  BRA `(.L_x_3629) ;  /* 0x0000000c00307947 */ /* 0x000fea0003800000 */
.L_x_3623:
        /* <DEDUP_REMOVED lines=8> */
[----:B------:R-:W-:Y:S01]  /*2e60*/  @!P3 IMAD R11, R56, R55, R4 ;  /* 0x00000037380bb224 */ /* 0x000fe200078e0204 */
[----:B------:R-:W-:Y:S01]  /*2e70*/  @!P3 MOV R4, R28 ;  /* 0x0000001c0004b202 */ /* 0x000fe20000000f00 */
[----:B------:R-:W1:Y:S01]  /*2e80*/  @!P3 LDC.64 R26, c[0x0][0x3e0] ;  /* 0x0000f800ff1abb82 */ /* 0x000e620000000a00 */
[----:B------:R-:W-:-:S03]  /*2e90*/  @!P3 IMAD.X R7, R74, 0x1, R65, P5 ;  /* 0x000000014a07b824 */ /* 0x000fc600028e0641 */
        /* <DEDUP_REMOVED lines=13> */
[----:B--2---:R-:W-:Y:S01]  /*2f70*/  IMAD.MOV.U32 R24, RZ, RZ, R6 ;  /* 0x000000ffff187224 */ /* 0x004fe200078e0006 */
[----:B------:R-:W-:Y:S01]  /*2f80*/  MOV R74, R5 ;  /* 0x00000005004a7202 */ /* 0x000fe20000000f00 */
[----:B------:R-:W-:Y:S02]  /*2f90*/  IMAD.MOV.U32 R56, RZ, RZ, R7 ;  /* 0x000000ffff387224 */ /* 0x000fe400078e0007 */
[----:B------:R-:W-:Y:S01]  /*2fa0*/  IMAD.MOV.U32 R70, RZ, RZ, R4 ;  /* 0x000000ffff467224 */ /* 0x000fe200078e0004 */
[----:B------:R-:W-:Y:S02]  /*2fb0*/  PRMT R88, R88, 0x5410, R24 ;  /* 0x0000541058587816 */ /* 0x000fe40000000018 */
[----:B------:R-:W-:Y:S01]  /*2fc0*/  PRMT R93, R93, 0x5410, R74 ;  /* 0x000054105d5d7816 */ /* 0x000fe2000000004a */
[----:B---3--:R-:W-:Y:S01]  /*2fd0*/  IMAD.MOV.U32 R12, RZ, RZ, R10 ;  /* 0x000000ffff0c7224 */ /* 0x008fe200078e000a */
[----:B------:R-:W-:Y:S01]  /*2fe0*/  PRMT R92, R56, 0x5410, R70 ;  /* 0x00005410385c7816 */ /* 0x000fe20000000046 */
[----:B------:R-:W-:-:S02]  /*2ff0*/  IMAD.MOV.U32 R13, RZ, RZ, R11 ;  /* 0x000000ffff0d7224 */ /* 0x000fc400078e000b */
[----:B------:R-:W-:Y:S02]  /*3000*/  IMAD.MOV.U32 R24, RZ, RZ, R8 ;  /* 0x000000ffff187224 */ /* 0x000fe400078e0008 */
[----:B------:R-:W-:Y:S01]  /*3010*/  IMAD.MOV.U32 R26, RZ, RZ, R9 ;  /* 0x000000ffff1a7224 */ /* 0x000fe200078e0009 */
[----:B------:R-:W-:-:S04]  /*3020*/  PRMT R91, R12, 0x5410, R13 ;  /* 0x000054100c5b7816 */ /* 0x000fc8000000000d */
[----:B------:R-:W-:Y:S01]  /*3030*/  PRMT R82, R26, 0x5410, R24 ;  /* 0x000054101a527816 */ /* 0x000fe20000000018 */
[----:B------:R-:W-:Y:S06]  /*3040*/  @!P3 BRA `(.L_x_3636) ;  /* 0x000000000004b947 */ /* 0x000fec0003800000 */
[----:B------:R-:W-:Y:S01]  /*3050*/  BPT.TRAP 0x1 ;  /* 0x000000040000795c */ /* 0x000fe20000300000 */
.L_x_3636:
[----:B------:R-:W-:Y:S01]  /*3060*/  IMAD R70, R23, 0x8, R2 ;  /* 0x0000000817467824 */ /* 0x000fe200078e0202 */
[----:B------:R-:W-:Y:S01]  /*3070*/  SHF.L.U32 R77, R189, 0x1f, RZ ;  /* 0x0000001fbd4d7819 */ /* 0x000fe200000006ff */
[----:B------:R-:W-:Y:S03]  /*3080*/  BSSY B1, `(.L_x_3637) ;  /* 0x0000003000017945 */ /* 0x000fe60003800000 */
[----:B------:R-:W0:Y:S02]  /*3090*/  SYNCS.PHASECHK.TRANS64.TRYWAIT P5, [R70+URZ+0x28c90], R77 ;  /* 0x028c904d460075a7 */ /* 0x000e2400080a017f */
[----:B0-----:R-:W-:Y:S05]  /*30a0*/  @!P5 BRA `(.L_x_3638) ;  /* 0x000001540034d947 */ /* 0x001fea0003800000 */
.L_x_3862:
[----:B------:R-:W-:Y:S05]  /*30b0*/  BSYNC B1 ;  /* 0x0000000000017941 */ /* 0x000fea0003800000 */
.L_x_3637:
[----:B------:R-:W-:Y:S01]  /*30c0*/  ISETP.GE.OR P5, PT, R22, R57, P0 ;  /* 0x000000391600720c */ /* 0x000fe200007a6670 */
[----:B------:R-:W-:Y:S01]  /*30d0*/  ULDC.64 UR4, c[0x0][0x2f0] ;  /* 0x0000bc0000047ab9 */ /* 0x000fe20000000a00 */
[----:B------:R-:W-:Y:S01]  /*30e0*/  MOV R78, R14 ;  /* 0x0000000e004e7202 */ /* 0x000fe20000000f00 */
[----:B------:R-:W-:-:S04]  /*30f0*/  IMAD R13, R215, UR4, RZ ;  /* 0x00000004d70d7c24 */ /* 0x000fc8000f8e02ff */
[----:B------:R-:W-:-:S04]  /*3100*/  IMAD.WIDE.U32 R78, R22, UR4, R78 ;  /* 0x00000004164e7c25 */ /* 0x000fc8000f8e004e */
[----:B------:R-:W-:Y:S02]  /*3110*/  IMAD R13, R22, UR5, R13 ;  /* 0x00000005160d7c24 */ /* 0x000fe4000f8e020d */
        /* <DEDUP_REMOVED lines=17> */
[----:B------:R-:W-:Y:S02]  /*3230*/  IMAD R12, R200, 0x200, R13 ;  /* 0x00000200c80c7824 */ /* 0x000fe400078e020d */
[----:B------:R-:W-:-:S03]  /*3240*/  IMAD.IADD R13, R68, 0x1, R25 ;  /* 0x00000001440d7824 */ /* 0x000fc600078e0219 */
[----:B------:R-:W-:Y:S01]  /*3250*/  IADD3 R25, R25, R12, RZ ;  /* 0x0000000c19197210 */ /* 0x000fe20007ffe0ff */
[----:B------:R-:W-:-:S04]  /*3260*/  IMAD R13, R13, 0x2, R2 ;  /* 0x000000020d0d7824 */ /* 0x000fc800078e0202 */
        /* <DEDUP_REMOVED lines=8> */
[----:B------:R-:W-:Y:S02]  /*32f0*/  SHF.R.U64 R84, R6, 0x10, R7 ;  /* 0x0000001006547819 */ /* 0x000fe40000001207 */
[----:B------:R-:W-:Y:S02]  /*3300*/  PRMT R74, R93, 0x5432, R74 ;  /* 0x000054325d4a7816 */ /* 0x000fe4000000004a */
[----:B------:R-:W-:-:S02]  /*3310*/  PRMT R87, R82, 0x5410, R87 ;  /* 0x0000541052577816 */ /* 0x000fc40000000057 */
[----:B------:R-:W-:Y:S02]  /*3320*/  SHF.R.U32.HI R90, RZ, 0x10, R11 ;  /* 0x00000010ff5a7819 */ /* 0x000fe4000001160b */
[----:B------:R-:W-:Y:S02]  /*3330*/  PRMT R86, R82, 0x5432, R86 ;  /* 0x0000543252567816 */ /* 0x000fe40000000056 */
[----:B------:R-:W-:Y:S01]  /*3340*/  SHF.R.U64 R56, R4, 0x10, R5 ;  /* 0x0000001004387819 */ /* 0x000fe20000001205 */
[----:B------:R-:W-:Y:S01]  /*3350*/  IMAD.U32 R5, R13, 0x10000, RZ ;  /* 0x000100000d057824 */ /* 0x000fe200078e00ff */
[----:B------:R-:W-:Y:S01]  /*3360*/  SHF.R.U32.HI R85, RZ, 0x10, R7 ;  /* 0x00000010ff557819 */ /* 0x000fe20000011607 */
[----:B------:R-:W-:Y:S01]  /*3370*/  IMAD.U32 R4, R12, 0x10000, RZ ;  /* 0x000100000c047824 */ /* 0x000fe200078e00ff */
[----:B------:R-:W-:Y:S01]  /*3380*/  SHF.R.U64 R89, R10, 0x10, R11 ;  /* 0x000000100a597819 */ /* 0x000fe2000000120b */
[----:B--2---:R-:W-:Y:S01]  /*3390*/  IMAD.U32 R11, R25, 0x10000, RZ ;  /* 0x00010000190b7824 */ /* 0x004fe200078e00ff */
[----:B------:R-:W-:Y:S01]  /*33a0*/  PRMT R84, R88, 0x5432, R84 ;  /* 0x0000543258547816 */ /* 0x000fe20000000054 */
[----:B------:R-:W-:Y:S01]  /*33b0*/  IMAD.U32 R88, R87, 0x10000, RZ ;  /* 0x0001000057587824 */ /* 0x000fe200078e00ff */
[----:B------:R-:W-:Y:S01]  /*33c0*/  SHF.L.U32 R82, R74, 0x10, RZ ;  /* 0x000000104a527819 */ /* 0x000fe200000006ff */
        /* <DEDUP_REMOVED lines=8> */
[C---:B------:R-:W-:Y:S02]  /*3450*/  PRMT R56, R92.reuse, 0x5432, R56 ;  /* 0x000054325c387816 */ /* 0x040fe40000000038 */
        /* <DEDUP_REMOVED lines=17> */
[----:B------:R-:W-:Y:S01]  /*3570*/  IMAD.U32 R13, R86, 0x10000, RZ ;  /* 0x00010000560d7824 */ /* 0x000fe200078e00ff */
[----:B------:R-:W-:Y:S01]  /*3580*/  SHF.L.U32 R10, R24, 0x10, RZ ;  /* 0x00000010180a7819 */ /* 0x000fe200000006ff */
[----:B------:R-:W-:-:S02]  /*3590*/  IMAD.U32 R5, R56, 0x10000, RZ ;  /* 0x0001000038057824 */ /* 0x000fc400078e00ff */
[----:B------:R-:W-:Y:S01]  /*35a0*/  FFMA.FTZ R74, R8, R11, R74 ;  /* 0x0000000b084a7223 */ /* 0x000fe2000001004a */
[----:B------:R-:W-:Y:S01]  /*35b0*/  LOP3.LUT R9, R15, 0xffff0000, RZ, 0xc0, !PT ;  /* 0xffff00000f097812 */ /* 0x000fe200078ec0ff */
[C---:B------:R-:W-:Y:S01]  /*35c0*/  FMUL.FTZ R8, R27.reuse, R90 ;  /* 0x0000005a1b087220 */ /* 0x040fe20000410000 */
[-C--:B------:R-:W-:Y:S01]  /*35d0*/  FMUL.FTZ R88, R27, R6.reuse ;  /* 0x000000061b587220 */ /* 0x080fe20000410000 */
[----:B------:R-:W-:Y:S01]  /*35e0*/  FMUL.FTZ R27, R10, R13 ;  /* 0x0000000d0a1b7220 */ /* 0x000fe20000410000 */
[----:B------:R-:W-:Y:S01]  /*35f0*/  LOP3.LUT R24, R24, 0xffff0000, RZ, 0xc0, !PT ;  /* 0xffff000018187812 */ /* 0x000fe200078ec0ff */
[----:B------:R-:W-:Y:S01]  /*3600*/  FMUL.FTZ R10, R10, R5 ;  /* 0x000000050a0a7220 */ /* 0x000fe20000410000 */
[----:B------:R-:W-:Y:S01]  /*3610*/  LOP3.LUT R25, R86, 0xffff0000, RZ, 0xc0, !PT ;  /* 0xffff000056197812 */ /* 0x000fe200078ec0ff */
[C---:B------:R-:W-:Y:S01]  /*3620*/  FFMA.FTZ R82, R9.reuse, R6, -R8 ;  /* 0x0000000609527223 */ /* 0x040fe20000010808 */
[----:B------:R-:W-:Y:S01]  /*3630*/  LOP3.LUT R11, R56, 0xffff0000, RZ, 0xc0, !PT ;  /* 0xffff0000380b7812 */ /* 0x000fe200078ec0ff */
[----:B------:R-:W-:Y:S01]  /*3640*/  IMAD.U32 R15, R26, 0x10000, RZ ;  /* 0x000100001a0f7824 */ /* 0x000fe200078e00ff */
[----:B------:R-:W-:Y:S01]  /*3650*/  LOP3.LUT R12, R12, 0xffff0000, RZ, 0xc0, !PT ;  /* 0xffff00000c0c7812 */ /* 0x000fe200078ec0ff */
[----:B------:R-:W-:Y:S01]  /*3660*/  FFMA.FTZ R85, R9, R90, R88 ;  /* 0x0000005a09557223 */ /* 0x000fe20000010058 */
[----:B------:R-:W-:Y:S01]  /*3670*/  FFMA.FTZ R10, R4, R13, R10 ;  /* 0x0000000d040a7223 */ /* 0x000fe2000001000a */
[C---:B------:R-:W-:Y:S01]  /*3680*/  IMAD.U32 R6, R89.reuse, 0x10000, RZ ;  /* 0x0001000059067824 */ /* 0x040fe200078e00ff */
[----:B------:R-:W-:Y:S01]  /*3690*/  LOP3.LUT R26, R26, 0xffff0000, RZ, 0xc0, !PT ;  /* 0xffff00001a1a7812 */ /* 0x000fe200078ec0ff */
[----:B------:R-:W-:Y:S01]  /*36a0*/  FMUL.FTZ R9, R24, R25 ;  /* 0x0000001918097220 */ /* 0x000fe20000410000 */
[----:B------:R-:W-:Y:S01]  /*36b0*/  FFMA.FTZ R27, R4, R5, -R27 ;  /* 0x00000005041b7223 */ /* 0x000fe2000001081b */
[-C--:B------:R-:W-:Y:S01]  /*36c0*/  FMUL.FTZ R13, R24, R11.reuse ;  /* 0x0000000b180d7220 */ /* 0x080fe20000410000 */
[----:B------:R-:W-:Y:S01]  /*36d0*/  LOP3.LUT R89, R89, 0xffff0000, RZ, 0xc0, !PT ;  /* 0xffff000059597812 */ /* 0x000fe200078ec0ff */
[----:B------:R-:W-:Y:S01]  /*36e0*/  FFMA.FTZ R8, R12, R11, -R9 ;  /* 0x0000000b0c087223 */ /* 0x000fe20000010809 */
[----:B------:R-:W-:Y:S01]  /*36f0*/  SHF.L.U32 R4, R84, 0x10, RZ ;  /* 0x0000001054047819 */ /* 0x000fe200000006ff */
[----:B------:R-:W-:Y:S01]  /*3700*/  FFMA.FTZ R13, R12, R25, R13 ;  /* 0x000000190c0d7223 */ /* 0x000fe2000001000d */
[----:B------:R-:W-:Y:S01]  /*3710*/  LOP3.LUT R5, R84, 0xffff0000, RZ, 0xc0, !PT ;  /* 0xffff000054057812 */ /* 0x000fe200078ec0ff */
[C---:B------:R-:W-:Y:S01]  /*3720*/  FMUL.FTZ R12, R15.reuse, R6 ;  /* 0x000000060f0c7220 */ /* 0x040fe20000410000 */
[----:B------:R-:W-:Y:S01]  /*3730*/  LOP3.LUT R14, R14, 0xffff0000, RZ, 0xc0, !PT ;  /* 0xffff00000e0e7812 */ /* 0x000fe200078ec0ff */
        /* <DEDUP_REMOVED lines=17> */
[----:B------:R-:W-:Y:S01]  /*3850*/  F2FP.BF16.F32.PACK_AB R25, R87, R94 ;  /* 0x0000005e5719723e */ /* 0x000fe200000010ff */
[----:B------:R-:W-:-:S07]  /*3860*/  IMAD.MOV.U32 R27, RZ, RZ, R74 ;  /* 0x000000ffff1b7224 */ /* 0x000fce00078e004a */
.L_x_3640:
[----:B------:R-:W-:Y:S05]  /*3870*/  BSYNC B1 ;  /* 0x0000000000017941 */ /* 0x000fea0003800000 */
.L_x_3639:
        /* <DEDUP_REMOVED lines=10> */
.L_x_3622:
[----:B------:R-:W-:-:S13]  /*3920*/  ISETP.NE.AND P3, PT, R188, 0x3, PT ;  /* 0x00000003bc00780c */ /* 0x000fda0003f65270 */
[----:B------:R-:W-:Y:S05]  /*3930*/  @!P3 BRA `(.L_x_3641) ;  /* 0x000000000004b947 */ /* 0x000fea0003800000 */
[----:B------:R-:W-:Y:S01]  /*3940*/  BPT.TRAP 0x1 ;  /* 0x000000040000795c */ /* 0x000fe20000300000 */
.L_x_3641:
        /* <DEDUP_REMOVED lines=8> */
.L_x_3863:
[----:B------:R-:W-:Y:S05]  /*39d0*/  BSYNC B1 ;  /* 0x0000000000017941 */ /* 0x000fea0003800000 */
.L_x_3642:
[----:B------:R-:W-:Y:S05]  /*39e0*/  @P4 BRA `(.L_x_3629) ;  /* 0x00000000002c4947 */ /* 0x000fea0003800000 */
[----:B------:R-:W-:Y:S02]  /*39f0*/  @!P1 LOP3.LUT P4, RZ, R191, 0x4, RZ, 0xc0, !PT ;  /* 0x00000004bfff9812 */ /* 0x000fe4000788c0ff */
[----:B------:R-:W-:Y:S02]  /*3a00*/  PLOP3.LUT P5, PT, PT, PT, PT, 0x8, 0x0 ;  /* 0x000000000000781c */ /* 0x000fe40003fae170 */
[----:B------:R-:W-:Y:S02]  /*3a10*/  @!P1 PLOP3.LUT P5, PT, P4, PT, PT, 0x80, 0x0 ;  /* 0x000000000000981c */ /* 0x000fe400027af070 */
[----:B------:R-:W-:-:S11]  /*3a20*/  @!P1 IADD3 R4, R64, 0x20, RZ ;  /* 0x0000002040049810 */ /* 0x000fd60007ffe0ff */
[----:B------:R-:W-:-:S04]  /*3a30*/  @P5 VIADD R4, R64, 0xffffffe0 ;  /* 0xffffffe040045836 */ /* 0x000fc80000000000 */
[----:B------:R-:W-:Y:S02]  /*3a40*/  @!P1 IMAD.IADD R25, R25, 0x1, R4 ;  /* 0x0000000119199824 */ /* 0x000fe400078e0204 */
[----:B------:R-:W1:Y:S02]  /*3a50*/  @!P0 LDS.128 R4, [R24+0x22400] ;  /* 0x0224000018048984 */ /* 0x000e640000000c00 */
[----:B------:R-:W-:-:S06]  /*3a60*/  @!P1 IMAD R8, R25, 0x2, R2 ;  /* 0x0000000219089824 */ /* 0x000fcc00078e0202 */
[----:B------:R-:W2:Y:S04]  /*3a70*/  @!P1 LDS.128 R8, [R8+0x22400] ;  /* 0x0224000008089984 */ /* 0x000ea80000000c00 */
[----:B-1----:R1:W-:Y:S04]  /*3a80*/  @!P0 STG.E.128 desc[UR40][R12.64], R4 ;  /* 0x000000040c008986 */ /* 0x0023e8000c101d28 */
[----:B--2---:R1:W-:Y:S02]  /*3a90*/  @!P1 STG.E.128 desc[UR40][R12.64+0x40], R8 ;  /* 0x000040080c009986 */ /* 0x0043e4000c101d28 */
.L_x_3629:
[----:B------:R-:W-:Y:S05]  /*3aa0*/  BSYNC B0 ;  /* 0x0000000000007941 */ /* 0x000fea0003800000 */
.L_x_3621:
        /* <DEDUP_REMOVED lines=17> */
.L_x_3645:
[----:B------:R-:W-:Y:S05]  /*3bc0*/  BSYNC B0 ;  /* 0x0000000000007941 */ /* 0x000fea0003800000 */
.L_x_3644:
[----:B------:R-:W4:Y:S01]  /*3bd0*/  SYNCS.PHASECHK.TRANS64.TRYWAIT P5, [R70+URZ+0x28cb0], R77 ;  /* 0x028cb04d460075a7 */ /* 0x000f2200080a017f */
[----:B------:R-:W-:Y:S01]  /*3be0*/  BSSY B0, `(.L_x_3646) ;  /* 0x0000003000007945 */ /* 0x000fe20003800000 */
[----:B------:R-:W-:-:S03]  /*3bf0*/  ISETP.GE.AND P3, PT, R22, R57, PT ;  /* 0x000000391600720c */ /* 0x000fc60003f66270 */
[----:B----4-:R-:W-:Y:S10]  /*3c00*/  @!P5 BRA `(.L_x_3647) ;  /* 0x000001480084d947 */ /* 0x010ff40003800000 */
.L_x_3864:
[----:B------:R-:W-:Y:S05]  /*3c10*/  BSYNC B0 ;  /* 0x0000000000007941 */ /* 0x000fea0003800000 */
.L_x_3646:
[----:B------:R-:W-:Y:S04]  /*3c20*/  BSSY B0, `(.L_x_3648) ;  /* 0x0000051000007945 */ /* 0x000fe80003800000 */
[----:B------:R-:W-:Y:S05]  /*3c30*/  @P3 BRA `(.L_x_3649) ;  /* 0x00000004003c3947 */ /* 0x000fea0003800000 */
[----:B-1----:R-:W-:Y:S01]  /*3c40*/  IMAD.WIDE R4, R47, 0x40, R44 ;  /* 0x000000402f047825 */ /* 0x002fe200078e022c */
[----:B------:R-:W-:Y:S01]  /*3c50*/  ULDC.64 UR4, c[0x0][0x318] ;  /* 0x0000c60000047ab9 */ /* 0x000fe20000000a00 */
[----:B------:R-:W-:Y:S02]  /*3c60*/  LOP3.LUT P3, RZ, R191, 0x4, RZ, 0xc0, !PT ;  /* 0x00000004bfff7812 */ /* 0x000fe4000786c0ff */
[----:B------:R-:W-:Y:S01]  /*3c70*/  IMAD R5, R5, UR4, RZ ;  /* 0x0000000405057c24 */ /* 0x000fe2000f8e02ff */
[----:B------:R-:W-:Y:S01]  /*3c80*/  LEA R9, R23, R64, 0xf ;  /* 0x0000004017097211 */ /* 0x000fe200078e78ff */
[----:B------:R-:W-:Y:S01]  /*3c90*/  IMAD.MOV.U32 R74, RZ, RZ, R36 ;  /* 0x000000ffff4a7224 */ /* 0x000fe200078e0024 */
[----:B---3--:R-:W-:Y:S01]  /*3ca0*/  IADD3 R12, R16, 0x80, RZ ;  /* 0x00000080100c7810 */ /* 0x008fe20007ffe0ff */
[C---:B------:R-:W-:Y:S02]  /*3cb0*/  IMAD R5, R4.reuse, UR5, R5 ;  /* 0x0000000504057c24 */ /* 0x040fe4000f8e0205 */
[----:B------:R-:W-:Y:S01]  /*3cc0*/  IMAD.WIDE.U32 R6, R4, UR4, R74 ;  /* 0x0000000404067c25 */ /* 0x000fe2000f8e004a */
[----:B------:R-:W-:-:S03]  /*3cd0*/  ULDC.64 UR4, c[0x0][0x308] ;  /* 0x0000c20000047ab9 */ /* 0x000fc60000000a00 */
[----:B------:R-:W-:Y:S01]  /*3ce0*/  IMAD.IADD R5, R7, 0x1, R5 ;  /* 0x0000000107057824 */ /* 0x000fe200078e0205 */
[----:B------:R-:W-:Y:S01]  /*3cf0*/  LEA R56, P5, R6, UR4, 0x1 ;  /* 0x0000000406387c11 */ /* 0x000fe2000f8a08ff */
[----:B------:R-:W-:Y:S01]  /*3d00*/  VIADD R4, R16, 0x40 ;  /* 0x0000004010047836 */ /* 0x000fe20000000000 */
[----:B------:R-:W-:Y:S01]  /*3d10*/  ULDC UR4, c[0x0][0x310] ;  /* 0x0000c40000047ab9 */ /* 0x000fe20000000800 */
[C---:B0---4-:R-:W-:Y:S01]  /*3d20*/  VIADD R77, R9.reuse, 0x20 ;  /* 0x00000020094d7836 */ /* 0x051fe20000000000 */
[----:B------:R-:W-:Y:S01]  /*3d30*/  LEA.HI.X R57, R6, UR5, R5, 0x1, P5 ;  /* 0x0000000506397c11 */ /* 0x000fe2000a8f0c05 */
[C---:B------:R-:W-:Y:S01]  /*3d40*/  @P3 VIADD R77, R9.reuse, 0xffffffe0 ;  /* 0xffffffe0094d3836 */ /* 0x040fe20000000000 */
[----:B------:R-:W-:Y:S01]  /*3d50*/  ISETP.GE.AND P5, PT, R16, UR4, PT ;  /* 0x0000000410007c0c */ /* 0x000fe2000bfa6270 */
[----:B------:R-:W-:Y:S01]  /*3d60*/  IMAD R79, R9, 0x2, R2 ;  /* 0x00000002094f7824 */ /* 0x000fe200078e0202 */
[----:B------:R-:W-:Y:S01]  /*3d70*/  ISETP.GE.AND P3, PT, R4, UR4, PT ;  /* 0x0000000404007c0c */ /* 0x000fe2000bf66270 */
[----:B------:R-:W-:-:S02]  /*3d80*/  VIADD R13, R16, 0xc0 ;  /* 0x000000c0100d7836 */ /* 0x000fc40000000000 */
[C---:B------:R-:W-:Y:S02]  /*3d90*/  VIADD R74, R16.reuse, 0x100 ;  /* 0x00000100104a7836 */ /* 0x040fe40000000000 */
        /* <DEDUP_REMOVED lines=22> */
[----:B------:R-:W-:-:S02]  /*3f00*/  IMAD R78, R77, 0x2, R2 ;  /* 0x000000024d4e7824 */ /* 0x000fc400078e0202 */
        /* <DEDUP_REMOVED lines=20> */
[C---:B------:R-:W-:Y:S01]  /*4050*/  IADD3 R74, R16.reuse, 0x1a0, RZ ;  /* 0x000001a0104a7810 */ /* 0x040fe20007ffe0ff */
        /* <DEDUP_REMOVED lines=13> */
.L_x_3649:
[----:B------:R-:W-:Y:S05]  /*4130*/  BSYNC B0 ;  /* 0x0000000000007941 */ /* 0x000fea0003800000 */
.L_x_3648:
        /* <DEDUP_REMOVED lines=16> */
[----:B----4-:R-:W-:Y:S06]  /*4240*/  @P2 BRA `(.L_x_3650) ;  /* 0xffffffdc00cc2947 */ /* 0x010fec000383ffff */
.L_x_3616:
        /* <DEDUP_REMOVED lines=41> */
[----:B---3--:R-:W-:Y:S02]  /*44e0*/  CS2R R80, SRZ ;  /* 0x0000000000507805 */ /* 0x008fe4000001ff00 */
        /* <DEDUP_REMOVED lines=21> */
[----:B--2---:R-:W-:Y:S01]  /*4640*/  CS2R R24, SRZ ;  /* 0x0000000000187805 */ /* 0x004fe2000001ff00 */
[----:B------:R-:W-:Y:S01]  /*4650*/  IMAD.MOV.U32 R172, RZ, RZ, RZ ;  /* 0x000000ffffac7224 */ /* 0x000fe200078e00ff */
[----:B------:R-:W-:Y:S01]  /*4660*/  MOV R27, RZ ;  /* 0x000000ff001b7202 */ /* 0x000fe20000000f00 */
[----:B------:R-:W-:Y:S02]  /*4670*/  IMAD.MOV.U32 R31, RZ, RZ, RZ ;  /* 0x000000ffff1f7224 */ /* 0x000fe400078e00ff */
[----:B------:R-:W-:Y:S02]  /*4680*/  IMAD.MOV.U32 R7, RZ, RZ, RZ ;  /* 0x000000ffff077224 */ /* 0x000fe400078e00ff */
[----:B------:R-:W-:Y:S02]  /*4690*/  IMAD.MOV.U32 R12, RZ, RZ, RZ ;  /* 0x000000ffff0c7224 */ /* 0x000fe400078e00ff */
[----:B------:R-:W-:Y:S02]  /*46a0*/  IMAD.MOV.U32 R174, RZ, RZ, RZ ;  /* 0x000000ffffae7224 */ /* 0x000fe400078e00ff */
[----:B------:R-:W-:Y:S01]  /*46b0*/  IMAD.MOV.U32 R5, RZ, RZ, RZ ;  /* 0x000000ffff057224 */ /* 0x000fe200078e00ff */
[----:B----4-:R-:W-:Y:S01]  /*46c0*/  ISETP.NE.AND P0, PT, R4, 0x1, PT ;  /* 0x000000010400780c */ /* 0x010fe20003f05270 */
[----:B------:R-:W-:-:S12]  /*46d0*/  @P3 BRA `(.L_x_3652) ;  /* 0x0000000000083947 */ /* 0x000fd80003800000 */
[----:B------:R-:W0:Y:S02]  /*46e0*/  FENCE.VIEW.ASYNC.G ;  /* 0x00000000000073c6 */ /* 0x000e240000000100 */
[----:B0-----:R-:W-:Y:S06]  /*46f0*/  BAR.ARV 0xc, 0x120 ;  /* 0x0304800000007b1d */ /* 0x001fec0000002000 */
.L_x_3652:
[----:B------:R-:W-:Y:S05]  /*4700*/  BSYNC B0 ;  /* 0x0000000000007941 */ /* 0x000fea0003800000 */
.L_x_3651:
        /* <DEDUP_REMOVED lines=10> */
[----:B------:R-:W-:-:S05]  /*47b0*/  LOP3.LUT R3, R3, 0x1fffe, RZ, 0xc0, !PT ;  /* 0x0001fffe03037812 */ /* 0x000fca00078ec0ff */
[----:B------:R-:W-:-:S04]  /*47c0*/  IMAD.IADD R3, R0, 0x1, -R3 ;  /* 0x0000000100037824 */ /* 0x000fc800078e0a03 */
[----:B------:R-:W-:-:S05]  /*47d0*/  IMAD R3, R3, 0x8000, R2 ;  /* 0x0000800003037824 */ /* 0x000fca00078e0202 */
[----:B------:R-:W-:-:S04]  /*47e0*/  IADD3 R3, R3, 0x400, RZ ;  /* 0x0000040003037810 */ /* 0x000fc80007ffe0ff */
[----:B------:R-:W-:-:S04]  /*47f0*/  SHF.R.U32.HI R3, RZ, 0x4, R3 ;  /* 0x00000004ff037819 */ /* 0x000fc80000011603 */
[----:B------:R-:W-:-:S04]  /*4800*/  LOP3.LUT R3, R3, 0x3fff, RZ, 0xc0, !PT ;  /* 0x00003fff03037812 */ /* 0x000fc800078ec0ff */
[----:B------:R-:W-:Y:S01]  /*4810*/  LOP3.LUT R15, R3, 0x2000000, RZ, 0xfc, !PT ;  /* 0x02000000030f7812 */ /* 0x000fe200078efcff */
[----:B------:R-:W-:Y:S06]  /*4820*/  @!P0 BRA `(.L_x_3656) ;  /* 0x0000000000048947 */ /* 0x000fec0003800000 */
[----:B------:R-:W-:Y:S01]  /*4830*/  BPT.TRAP 0x1 ;  /* 0x000000040000795c */ /* 0x000fe20000300000 */
.L_x_3656:
        /* <DEDUP_REMOVED lines=11> */
.L_x_3865:
[----:B------:R-:W-:Y:S05]  /*48f0*/  BSYNC B0 ;  /* 0x0000000000007941 */ /* 0x000fea0003800000 */
.L_x_3657:
[----:B------:R-:W-:Y:S01]  /*4900*/  BAR.SYNC.DEFER_BLOCKING 0xe, 0x100 ;  /* 0x0384000000007b1d */ /* 0x000fe20000010000 */
[----:B------:R-:W-:Y:S01]  /*4910*/  IMAD.MOV.U32 R5, RZ, RZ, 0x40000040 ;  /* 0x40000040ff057424 */ /* 0x000fe200078e00ff */
[----:B------:R-:W-:Y:S01]  /*4920*/  R2UR UR6, R6 ;  /* 0x00000000060672ca */ /* 0x000fe200000e0000 */
[C---:B------:R-:W-:Y:S01]  /*4930*/  VIADD R10, R4.reuse, 0x2 ;  /* 0x00000002040a7836 */ /* 0x040fe20000000000 */
[----:B------:R-:W-:Y:S01]  /*4940*/  R2UR UR7, R7 ;  /* 0x00000000070772ca */ /* 0x000fe200000e0000 */
[----:B------:R-:W-:Y:S01]  /*4950*/  IMAD.MOV.U32 R9, RZ, RZ, 0x40000040 ;  /* 0x40000040ff097424 */ /* 0x000fe200078e00ff */
[----:B------:R-:W-:Y:S01]  /*4960*/  R2UR UR4, R4 ;  /* 0x00000000040472ca */ /* 0x000fe200000e0000 */
[----:B------:R-:W-:Y:S01]  /*4970*/  IMAD.MOV.U32 R11, RZ, RZ, 0x40000040 ;  /* 0x40000040ff0b7424 */ /* 0x000fe200078e00ff */
[----:B------:R-:W-:Y:S01]  /*4980*/  R2UR UR5, R5 ;  /* 0x00000000050572ca */ /* 0x000fe200000e0000 */
[C---:B------:R-:W-:Y:S01]  /*4990*/  VIADD R12, R6.reuse, 0x100 ;  /* 0x00000100060c7836 */ /* 0x040fe20000000000 */
[C---:B------:R-:W-:Y:S01]  /*49a0*/  IADD3 R8, R6.reuse, 0x80, RZ ;  /* 0x0000008006087810 */ /* 0x040fe20007ffe0ff */
[----:B------:R-:W-:Y:S01]  /*49b0*/  VIADD R6, R6, 0x180 ;  /* 0x0000018006067836 */ /* 0x000fe20000000000 */
[----:B------:R-:W-:Y:S01]  /*49c0*/  MOV R13, 0x40000040 ;  /* 0x40000040000d7802 */ /* 0x000fe20000000f00 */
[----:B------:R-:W-:Y:S01]  /*49d0*/  IMAD.MOV.U32 R7, RZ, RZ, 0x40000040 ;  /* 0x40000040ff077424 */ /* 0x000fe200078e00ff */
[----:B------:R-:W1:Y:S01]  /*49e0*/  S2R R0, SR_TID.X ;  /* 0x0000000000007919 */ /* 0x000e620000002100 */
[----:B------:R-:W-:Y:S01]  /*49f0*/  ISETP.GE.AND P2, PT, R168, 0x2, PT ;  /* 0x00000002a800780c */ /* 0x000fe20003f46270 */
[----:B------:R-:W-:Y:S01]  /*4a00*/  BSSY B0, `(.L_x_3659) ;  /* 0x00000eb000007945 */ /* 0x000fe20003800000 */
        /* <DEDUP_REMOVED lines=10> */
[----:B------:R-:W-:-:S04]  /*4ab0*/  @!P1 IADD3 R0, R14, 0x28c60, RZ ;  /* 0x00028c600e009810 */ /* 0x000fc80007ffe0ff */
        /* <DEDUP_REMOVED lines=27> */
.L_x_3666:
[----:B------:R-:W-:Y:S01]  /*4c70*/  BAR.SYNC.DEFER_BLOCKING 0xe, 0x100 ;  /* 0x0384000000007b1d */ /* 0x000fe20000010000 */
[----:B0-----:R-:W-:Y:S01]  /*4c80*/  IMAD R3, R18, 0x40, R190 ;  /* 0x0000004012037824 */ /* 0x001fe200078e02be */
[----:B------:R-:W-:Y:S01]  /*4c90*/  ISETP.GT.AND P3, PT, R168, RZ, PT ;  /* 0x000000ffa800720c */ /* 0x000fe20003f64270 */
[----:B------:R-:W-:Y:S02]  /*4ca0*/  VIADD R18, R18, 0x1 ;  /* 0x0000000112127836 */ /* 0x000fe40000000000 */
[----:B------:R-:W-:Y:S02]  /*4cb0*/  IMAD R3, R3, 0x4, R2 ;  /* 0x0000000403037824 */ /* 0x000fe400078e0202 */
[----:B------:R-:W-:Y:S01]  /*4cc0*/  VIADD R168, R168, 0xffffffff ;  /* 0xffffffffa8a87836 */ /* 0x000fe20000000000 */
[----:B------:R-:W-:-:S04]  /*4cd0*/  ISETP.NE.AND P2, PT, R18, 0x2, PT ;  /* 0x000000021200780c */ /* 0x000fc80003f45270 */
[----:B------:R-:W-:Y:S02]  /*4ce0*/  SEL R6, RZ, 0x1, P2 ;  /* 0x00000001ff067807 */ /* 0x000fe40001000000 */
[----:B------:R-:W-:Y:S02]  /*4cf0*/  SEL R18, R18, RZ, P2 ;  /* 0x000000ff12127207 */ /* 0x000fe40001000000 */
[----:B------:R-:W-:Y:S01]  /*4d00*/  LOP3.LUT R19, R19, R6, RZ, 0x3c, !PT ;  /* 0x0000000613137212 */ /* 0x000fe200078e3cff */
[----:B-12---:R-:W0:Y:S04]  /*4d10*/  LDS R0, [R3+0x28800] ;  /* 0x0288000003007984 */ /* 0x006e280000000800 */
        /* <DEDUP_REMOVED lines=131> */
.L_x_3661:
[----:B------:R-:W-:Y:S02]  /*5550*/  LEA R0, R18, R2, 0x3 ;  /* 0x0000000212007211 */ /* 0x000fe400078e18ff */
[----:B------:R-:W-:-:S04]  /*5560*/  SHF.L.U32 R3, R19, 0x1f, RZ ;  /* 0x0000001f13037819 */ /* 0x000fc800000006ff */
[----:B------:R0:W1:Y:S01]  /*5570*/  SYNCS.PHASECHK.TRANS64.TRYWAIT P2, [R0+URZ+0x28c50], R3 ;  /* 0x028c5003000075a7 */ /* 0x000062000804017f */
[----:B------:R-:W-:Y:S05]  /*5580*/  @!P0 BRA `(.L_x_3662) ;  /* 0x0000000000048947 */ /* 0x000fea0003800000 */
[----:B------:R-:W-:Y:S01]  /*5590*/  BPT.TRAP 0x1 ;  /* 0x000000040000795c */ /* 0x000fe20000300000 */
.L_x_3662:
[----:B------:R-:W-:Y:S04]  /*55a0*/  BSSY B1, `(.L_x_3663) ;  /* 0x0000004000017945 */ /* 0x000fe80003800000 */
[----:B-1----:R-:W-:Y:S05]  /*55b0*/  @P2 BRA `(.L_x_3664) ;  /* 0x0000000000082947 */ /* 0x002fea0003800000 */
[----:B------:R-:W1:Y:S02]  /*55c0*/  SYNCS.PHASECHK.TRANS64.TRYWAIT P2, [R0+URZ+0x28c50], R3 ;  /* 0x028c5003000075a7 */ /* 0x000e64000804017f */
[----:B-1----:R-:W-:Y:S05]  /*55d0*/  @!P2 BRA `(.L_x_3665) ;  /* 0x000001300038a947 */ /* 0x002fea0003800000 */
.L_x_3664:
[----:B------:R-:W-:Y:S05]  /*55e0*/  BSYNC B1 ;  /* 0x0000000000017941 */ /* 0x000fea0003800000 */
.L_x_3663:
        /* <DEDUP_REMOVED lines=8> */
[----:B------:R-:W-:Y:S02]  /*5670*/  IMAD.MOV.U32 R21, RZ, RZ, 0x40000040 ;  /* 0x40000040ff157424 */ /* 0x000fe400078e00ff */
[----:B------:R-:W-:-:S02]  /*5680*/  IMAD.MOV.U32 R7, RZ, RZ, 0x40000040 ;  /* 0x40000040ff077424 */ /* 0x000fc400078e00ff */
[----:B01----:R-:W-:-:S05]  /*5690*/  @!P1 VIADD R0, R0, 0x28c60 ;  /* 0x00028c6000009836 */ /* 0x003fca0000000000 */
[----:B------:R-:W-:-:S03]  /*56a0*/  @!P1 PRMT R0, RZ, 0x654, R0 ;  /* 0x00000654ff009816 */ /* 0x000fc60000000000 */
[----:B------:R-:W-:Y:S01]  /*56b0*/  HGMMA.64x256x16.F32.BF16 R24, gdesc[UR4].tnspB, R24, gsb0 ;  /* 0x43e00000041879f0 */ /* 0x000fe20008001818 */
[----:B------:R-:W-:Y:S02]  /*56c0*/  R2UR UR4, R10 ;  /* 0x000000000a0472ca */ /* 0x000fe400000e0000 */
[----:B------:R-:W-:Y:S02]  /*56d0*/  R2UR UR5, R11 ;  /* 0x000000000b0572ca */ /* 0x000fe400000e0000 */
[----:B------:R-:W-:Y:S01]  /*56e0*/  R2UR UR6, R20 ;  /* 0x00000000140672ca */ /* 0x000fe200000e0000 */
[C---:B------:R-:W-:Y:S01]  /*56f0*/  VIADD R20, R6.reuse, 0x100 ;  /* 0x0000010006147836 */ /* 0x040fe20000000000 */
[----:B------:R-:W-:Y:S01]  /*5700*/  R2UR UR7, R21 ;  /* 0x00000000150772ca */ /* 0x000fe200000e0000 */
[----:B------:R-:W-:Y:S01]  /*5710*/  VIADD R6, R6, 0x180 ;  /* 0x0000018006067836 */ /* 0x000fe20000000000 */
[----:B------:R-:W-:Y:S01]  /*5720*/  MOV R21, 0x40000040 ;  /* 0x4000004000157802 */ /* 0x000fe20000000f00 */
        /* <DEDUP_REMOVED lines=24> */
.L_x_3660:
[----:B------:R-:W-:Y:S05]  /*58b0*/  BSYNC B0 ;  /* 0x0000000000007941 */ /* 0x000fea0003800000 */
.L_x_3659:
[----:B------:R-:W-:Y:S01]  /*58c0*/  BAR.SYNC.DEFER_BLOCKING 0xe, 0x100 ;  /* 0x0384000000007b1d */ /* 0x000fe20000010000 */
[C---:B0-----:R-:W-:Y:S01]  /*58d0*/  IMAD R3, R18.reuse, 0x40, R190 ;  /* 0x0000004012037824 */ /* 0x041fe200078e02be */
[----:B------:R-:W-:Y:S02]  /*58e0*/  IADD3 R18, R18, 0x1, RZ ;  /* 0x0000000112127810 */ /* 0x000fe40007ffe0ff */
[----:B------:R-:W-:Y:S01]  /*58f0*/  PLOP3.LUT P0, PT, PT, PT, PT, 0x8, 0x0 ;  /* 0x000000000000781c */ /* 0x000fe20003f0e170 */
[----:B------:R-:W-:Y:S01]  /*5900*/  IMAD R3, R3, 0x4, R2 ;  /* 0x0000000403037824 */ /* 0x000fe200078e0202 */
        /* <DEDUP_REMOVED lines=136> */
.L_x_3654:
        /* <DEDUP_REMOVED lines=32> */
.L_x_3668:
[----:B------:R-:W-:Y:S05]  /*6390*/  BSYNC B6 ;  /* 0x0000000000067941 */ /* 0x000fea0003800000 */
.L_x_3667:
        /* <DEDUP_REMOVED lines=12> */
.L_x_3672:
[----:B-1----:R1:W2:Y:S02]  /*6460*/  SYNCS.PHASECHK.TRANS64.TRYWAIT P0, [R2+URZ+0x28c00], R3 ;  /* 0x028c0003020075a7 */ /* 0x0022a4000800017f */
[----:B--2---:R-:W-:Y:S05]  /*6470*/  @!P0 NANOSLEEP.SYNCS 0x989680 ;  /* 0x009896800000895d */ /* 0x004fea0003900000 */
[----:B------:R-:W2:Y:S02]  /*6480*/  @!P0 SYNCS.PHASECHK.TRANS64 P0, [R2+URZ+0x28c00], R3 ;  /* 0x028c0003020085a7 */ /* 0x000ea4000800007f */
[----:B--2---:R-:W-:Y:S05]  /*6490*/  @!P0 BRA `(.L_x_3672) ;  /* 0xfffffffc00f08947 */ /* 0x004fea000383ffff */
.L_x_3671:
[----:B------:R-:W-:Y:S05]  /*64a0*/  BSYNC B0 ;  /* 0x0000000000007941 */ /* 0x000fea0003800000 */
.L_x_3670:
[----:B------:R-:W-:Y:S05]  /*64b0*/  BRA `(.L_x_3673) ;  /* 0x0000003000047947 */ /* 0x000fea0003800000 */
.L_x_3669:
[----:B------:R-:W0:Y:S01]  /*64c0*/  LDC.64 R46, c[0x0][0x3d8] ;  /* 0x0000f600ff2e7b82 */ /* 0x000e220000000a00 */
[----:B------:R-:W-:Y:S01]  /*64d0*/  VIADD R0, R2, 0x20400 ;  /* 0x0002040002007836 */ /* 0x000fe20000000000 */
[----:B-----5:R-:W-:Y:S01]  /*64e0*/  SHF.R.S32.HI R3, RZ, 0x1f, R33 ;  /* 0x0000001fff037819 */ /* 0x020fe20000011421 */
[----:B------:R-:W-:Y:S01]  /*64f0*/  IMAD.SHL.U32 R24, R210, 0x4, RZ ;  /* 0x00000004d2187824 */ /* 0x000fe200078e00ff */
[----:B------:R-:W-:Y:S01]  /*6500*/  MOV R5, R17 ;  /* 0x0000001100057202 */ /* 0x000fe20000000f00 */
[----:B------:R-:W-:Y:S01]  /*6510*/  IMAD.MOV.U32 R4, RZ, RZ, R16 ;  /* 0x000000ffff047224 */ /* 0x000fe200078e0010 */
[----:B------:R-:W-:Y:S01]  /*6520*/  LOP3.LUT P0, RZ, R0, 0x3ff, RZ, 0xc0, !PT ;  /* 0x000003ff00ff7812 */ /* 0x000fe2000780c0ff */
[----:B------:R-:W-:Y:S01]  /*6530*/  BSSY B6, `(.L_x_3674) ;  /* 0x0000030000067945 */ /* 0x000fe20003800000 */
[----:B------:R-:W1:Y:S01]  /*6540*/  LDC.64 R44, c[0x0][0x3e8] ;  /* 0x0000fa00ff2c7b82 */ /* 0x000e620000000a00 */
[----:B------:R-:W-:Y:S01]  /*6550*/  SHF.R.S32.HI R25, RZ, 0x1f, R24 ;  /* 0x0000001fff197819 */ /* 0x000fe20000011418 */
[----:B0-----:R-:W-:-:S02]  /*6560*/  IMAD R0, R3, R46, RZ ;  /* 0x0000002e03007224 */ /* 0x001fc400078e02ff */
[-C--:B------:R-:W-:Y:S02]  /*6570*/  IMAD R7, R215, R46.reuse, RZ ;  /* 0x0000002ed7077224 */ /* 0x080fe400078e02ff */
[----:B------:R-:W-:-:S04]  /*6580*/  IMAD.WIDE.U32 R42, R33, R46, RZ ;  /* 0x0000002e212a7225 */ /* 0x000fc800078e00ff */
[----:B-1----:R-:W-:Y:S02]  /*6590*/  IMAD R6, R3, R44, RZ ;  /* 0x0000002c03067224 */ /* 0x002fe400078e02ff */
[----:B------:R-:W-:-:S04]  /*65a0*/  IMAD.WIDE.U32 R8, R22, R46, R4 ;  /* 0x0000002e16087225 */ /* 0x000fc800078e0004 */
[----:B------:R-:W-:Y:S01]  /*65b0*/  IMAD.WIDE.U32 R10, R22, R44, R4 ;  /* 0x0000002c160a7225 */ /* 0x000fe200078e0004 */
[----:B------:R-:W-:-:S03]  /*65c0*/  IADD3 R27, P3, R8, R42, RZ ;  /* 0x0000002a081b7210 */ /* 0x000fc60007f7e0ff */
[C---:B------:R-:W-:Y:S02]  /*65d0*/  IMAD R49, R33.reuse, R47, R0 ;  /* 0x0000002f21317224 */ /* 0x040fe400078e0200 */
[----:B------:R-:W-:Y:S02]  /*65e0*/  IMAD R51, R33, R45, R6 ;  /* 0x0000002d21337224 */ /* 0x000fe400078e0206 */
[----:B------:R-:W-:Y:S01]  /*65f0*/  IMAD R48, R22, R47, R7 ;  /* 0x0000002f16307224 */ /* 0x000fe200078e0207 */
[----:B------:R-:W-:Y:S01]  /*6600*/  SHF.L.U64.HI R47, R46, 0x5, R47 ;  /* 0x000000052e2f7819 */ /* 0x000fe2000001022f */
[-C--:B------:R-:W-:Y:S02]  /*6610*/  IMAD R3, R215, R44.reuse, RZ ;  /* 0x0000002cd7037224 */ /* 0x080fe400078e02ff */
[----:B------:R-:W-:-:S04]  /*6620*/  IMAD.WIDE.U32 R40, R33, R44, RZ ;  /* 0x0000002c21287225 */ /* 0x000fc800078e00ff */
[----:B------:R-:W-:Y:S01]  /*6630*/  IMAD.WIDE.U32 R4, R22, R46, R24 ;  /* 0x0000002e16047225 */ /* 0x000fe200078e0018 */
[----:B------:R-:W-:-:S03]  /*6640*/  IADD3 R29, P4, R10, R40, RZ ;  /* 0x000000280a1d7210 */ /* 0x000fc60007f9e0ff */
[----:B------:R-:W-:Y:S01]  /*6650*/  IMAD.WIDE.U32 R6, R22, R44, R24 ;  /* 0x0000002c16067225 */ /* 0x000fe200078e0018 */
[----:B------:R-:W-:-:S03]  /*6660*/  IADD3 R53, P1, R4, R42, RZ ;  /* 0x0000002a04357210 */ /* 0x000fc60007f3e0ff */
[----:B------:R-:W-:Y:S01]  /*6670*/  IMAD.IADD R49, R49, 0x1, R43 ;  /* 0x0000000131317824 */ /* 0x000fe200078e022b */
[----:B------:R-:W-:Y:S01]  /*6680*/  IADD3 R55, P2, R6, R40, RZ ;  /* 0x0000002806377210 */ /* 0x000fe20007f5e0ff */
[----:B------:R-:W-:Y:S01]  /*6690*/  IMAD R3, R22, R45, R3 ;  /* 0x0000002d16037224 */ /* 0x000fe200078e0203 */
[----:B------:R-:W-:Y:S01]  /*66a0*/  SHF.L.U64.HI R45, R44, 0x5, R45 ;  /* 0x000000052c2d7819 */ /* 0x000fe2000001022d */
[----:B------:R-:W-:Y:S01]  /*66b0*/  IMAD.IADD R51, R51, 0x1, R41 ;  /* 0x0000000133337824 */ /* 0x000fe200078e0229 */
[C---:B------:R-:W-:Y:S01]  /*66c0*/  IADD3.X R26, R49.reuse, R48, R9, P3, !PT ;  /* 0x00000030311a7210 */ /* 0x040fe20001ffe409 */
[----:B------:R-:W-:Y:S01]  /*66d0*/  IMAD.SHL.U32 R46, R46, 0x20, RZ ;  /* 0x000000202e2e7824 */ /* 0x000fe200078e00ff */
[----:B------:R-:W-:Y:S01]  /*66e0*/  IADD3.X R48, R49, R5, R48, P1, !PT ;  /* 0x0000000531307210 */ /* 0x000fe20000ffe430 */
[----:B------:R-:W-:Y:S01]  /*66f0*/  IMAD.SHL.U32 R44, R44, 0x20, RZ ;  /* 0x000000202c2c7824 */ /* 0x000fe200078e00ff */
        /* <DEDUP_REMOVED lines=19> */
.L_x_3675:
[----:B------:R-:W-:Y:S05]  /*6830*/  BSYNC B6 ;  /* 0x0000000000067941 */ /* 0x000fea0003800000 */
.L_x_3674:
[----:B------:R-:W0:Y:S01]  /*6840*/  LDC.64 R4, c[0x0][0x3d8] ;  /* 0x0000f600ff047b82 */ /* 0x000e220000000a00 */
[----:B------:R-:W-:Y:S01]  /*6850*/  SHF.R.S32.HI R3, RZ, 0x1f, R185 ;  /* 0x0000001fff037819 */ /* 0x000fe200000114b9 */
[----:B------:R-:W-:Y:S01]  /*6860*/  ULDC.U8 UR4, c[0x0][0x3f0] ;  /* 0x0000fc0000047ab9 */ /* 0x000fe20000000000 */
[----:B------:R-:W-:Y:S01]  /*6870*/  BSSY B0, `(.L_x_3676) ;  /* 0x00002bd000007945 */ /* 0x000fe20003800000 */
[----:B------:R-:W-:-:S04]  /*6880*/  ISETP.NE.AND P0, PT, RZ, UR4, PT ;  /* 0x00000004ff007c0c */ /* 0x000fc8000bf05270 */
[----:B------:R-:W1:Y:S01]  /*6890*/  LDC.64 R6, c[0x0][0x3e8] ;  /* 0x0000fa00ff067b82 */ /* 0x000e620000000a00 */
[-C--:B0-----:R-:W-:Y:S02]  /*68a0*/  IMAD R0, R3, R4.reuse, RZ ;  /* 0x0000000403007224 */ /* 0x081fe400078e02ff */
[----:B------:R-:W-:-:S04]  /*68b0*/  IMAD.WIDE.U32 R8, R185, R4, RZ ;  /* 0x00000004b9087225 */ /* 0x000fc800078e00ff */
[----:B------:R-:W-:Y:S02]  /*68c0*/  IMAD.SHL.U32 R52, R8, 0x40, RZ ;  /* 0x0000004008347824 */ /* 0x000fe400078e00ff */
        /* <DEDUP_REMOVED lines=13> */
[----:B------:R-:W-:Y:S01]  /*69a0*/  LEA R3, R185, R22, 0x6 ;  /* 0x00000016b9037211 */ /* 0x000fe200078e30ff */
[----:B------:R-:W-:Y:S01]  /*69b0*/  BSSY B1, `(.L_x_3678) ;  /* 0x000002d000017945 */ /* 0x000fe20003800000 */
[-C--:B------:R-:W-:Y:S01]  /*69c0*/  ISETP.GE.AND P0, PT, R22, R56.reuse, PT ;  /* 0x000000381600720c */ /* 0x080fe20003f06270 */
[----:B------:R-:W-:Y:S01]  /*69d0*/  IMAD.MOV.U32 R10, RZ, RZ, R42 ;  /* 0x000000ffff0a7224 */ /* 0x000fe200078e002a */
        /* <DEDUP_REMOVED lines=20> */
[----:B------:R-:W-:Y:S01]  /*6b20*/  IADD3 R14, R24, 0x10, RZ ;  /* 0x00000010180e7810 */ /* 0x000fe20007ffe0ff */
[----:B------:R-:W-:Y:S01]  /*6b30*/  ULDC UR4, c[0x0][0x3d4] ;  /* 0x0000f50000047ab9 */ /* 0x000fe20000000800 */
[----:B------:R-:W-:Y:S01]  /*6b40*/  IADD3 R15, P4, R52, R53, RZ ;  /* 0x00000035340f7210 */ /* 0x000fe20007f9e0ff */
[----:B------:R-:W-:Y:S01]  /*6b50*/  ULDC.64 UR6, c[0x0][0x3c8] ;  /* 0x0000f20000067ab9 */ /* 0x000fe20000000a00 */
[----:B------:R-:W-:Y:S01]  /*6b60*/  IADD3 R0, P5, R54, R55, RZ ;  /* 0x0000003736007210 */ /* 0x000fe20007fbe0ff */
[----:B------:R-:W-:Y:S01]  /*6b70*/  ULDC.64 UR8, c[0x0][0x3e0] ;  /* 0x0000f80000087ab9 */ /* 0x000fe20000000a00 */
[----:B------:R-:W-:Y:S01]  /*6b80*/  ISETP.GE.AND P2, PT, R14, UR4, PT ;  /* 0x000000040e007c0c */ /* 0x000fe2000bf46270 */
[----:B------:R-:W-:Y:S01]  /*6b90*/  IMAD.X R30, R57, 0x1, R48, P4 ;  /* 0x00000001391e7824 */ /* 0x000fe200020e0630 */
[----:B------:R-:W-:Y:S01]  /*6ba0*/  ISETP.GE.AND P3, PT, R24, UR4, PT ;  /* 0x0000000418007c0c */ /* 0x000fe2000bf66270 */
[----:B------:R-:W-:Y:S01]  /*6bb0*/  IMAD.X R31, R59, 0x1, R50, P5 ;  /* 0x000000013b1f7824 */ /* 0x000fe200028e0632 */
[----:B------:R-:W-:-:S02]  /*6bc0*/  LEA R14, P4, R15, UR6, 0x1 ;  /* 0x000000060f0e7c11 */ /* 0x000fc4000f8808ff */
[----:B------:R-:W-:Y:S02]  /*6bd0*/  CS2R R36, SRZ ;  /* 0x0000000000247805 */ /* 0x000fe4000001ff00 */
[C---:B------:R-:W-:Y:S02]  /*6be0*/  LEA R38, P5, R0.reuse, UR8, 0x1 ;  /* 0x0000000800267c11 */ /* 0x040fe4000f8a08ff */
[----:B------:R-:W-:Y:S02]  /*6bf0*/  CS2R R32, SRZ ;  /* 0x0000000000207805 */ /* 0x000fe4000001ff00 */
[----:B------:R-:W-:Y:S02]  /*6c00*/  LEA.HI.X R15, R15, UR7, R30, 0x1, P4 ;  /* 0x000000070f0f7c11 */ /* 0x000fe4000a0f0c1e */
[----:B------:R-:W-:Y:S02]  /*6c10*/  CS2R R34, SRZ ;  /* 0x0000000000227805 */ /* 0x000fe4000001ff00 */
[----:B------:R-:W-:-:S02]  /*6c20*/  LEA.HI.X R39, R0, UR9, R31, 0x1, P5 ;  /* 0x0000000900277c11 */ /* 0x000fc4000a8f0c1f */
[----:B------:R-:W-:Y:S01]  /*6c30*/  CS2R R30, SRZ ;  /* 0x00000000001e7805 */ /* 0x000fe2000001ff00 */
[----:B------:R0:W5:Y:S04]  /*6c40*/  @!P2 LDG.E.64 R32, desc[UR40][R14.64+0x20] ;  /* 0x000020280e20a981 */ /* 0x000168000c1e1b00 */
[----:B------:R0:W5:Y:S04]  /*6c50*/  @!P3 LDG.E.64 R36, desc[UR40][R14.64] ;  /* 0x000000280e24b981 */ /* 0x000168000c1e1b00 */
[----:B------:R0:W5:Y:S04]  /*6c60*/  @!P3 LDG.E.64 R34, desc[UR40][R38.64] ;  /* 0x000000282622b981 */ /* 0x000168000c1e1b00 */
[----:B------:R0:W5:Y:S02]  /*6c70*/  @!P2 LDG.E.64 R30, desc[UR40][R38.64+0x20] ;  /* 0x00002028261ea981 */ /* 0x000164000c1e1b00 */
.L_x_3679:
[----:B------:R-:W-:Y:S05]  /*6c80*/  BSYNC B1 ;  /* 0x0000000000017941 */ /* 0x000fea0003800000 */
.L_x_3678:
        /* <DEDUP_REMOVED lines=24> */
.L_x_3681:
[----:B------:R-:W-:Y:S05]  /*6e10*/  BSYNC B1 ;  /* 0x0000000000017941 */ /* 0x000fea0003800000 */
.L_x_3680:
        /* <DEDUP_REMOVED lines=9> */
[----:B------:R-:W-:Y:S01]  /*6eb0*/  LEA R4, P2, R10, UR4, 0x1 ;  /* 0x000000040a047c11 */ /* 0x000fe2000f8408ff */
[----:B------:R-:W-:Y:S01]  /*6ec0*/  IMAD R3, R3, R7, R6 ;  /* 0x0000000703037224 */ /* 0x000fe200078e0206 */
[----:B------:R-:W-:Y:S01]  /*6ed0*/  LOP3.LUT R6, R0, 0xfffffffe, RZ, 0xc0, !PT ;  /* 0xfffffffe00067812 */ /* 0x000fe200078ec0ff */
[----:B------:R-:W-:Y:S01]  /*6ee0*/  IMAD.IADD R5, R11, 0x1, R5 ;  /* 0x000000010b057824 */ /* 0x000fe200078e0205 */
[----:B------:R-:W-:Y:S01]  /*6ef0*/  LOP3.LUT R15, R14, 0x1c0, RZ, 0xc0, !PT ;  /* 0x000001c00e0f7812 */ /* 0x000fe200078ec0ff */
[----:B------:R-:W-:Y:S01]  /*6f00*/  UMOV UR4, 0xffffffff ;  /* 0xffffffff00047882 */ /* 0x000fe20000000000 */
[----:B------:R-:W-:Y:S01]  /*6f10*/  LEA R0, P3, R12, UR6, 0x1 ;  /* 0x000000060c007c11 */ /* 0x000fe2000f8608ff */
[----:B------:R-:W-:Y:S01]  /*6f20*/  IMAD.IADD R6, R207, 0x1, -R6 ;  /* 0x00000001cf067824 */ /* 0x000fe200078e0a06 */
[----:B------:R-:W-:-:S02]  /*6f30*/  IADD3 R3, R13, R3, RZ ;  /* 0x000000030d037210 */ /* 0x000fc40007ffe0ff */
[----:B------:R-:W-:Y:S02]  /*6f40*/  LOP3.LUT R7, R15, 0x18, R16, 0xf8, !PT ;  /* 0x000000180f077812 */ /* 0x000fe400078ef810 */
[----:B------:R-:W-:Y:S02]  /*6f50*/  SHF.R.U32.HI R14, RZ, 0x3, R15 ;  /* 0x00000003ff0e7819 */ /* 0x000fe4000001160f */
[----:B------:R-:W-:Y:S02]  /*6f60*/  LEA.HI.X R5, R10, UR5, R5, 0x1, P2 ;  /* 0x000000050a057c11 */ /* 0x000fe400090f0c05 */
[----:B------:R-:W-:Y:S02]  /*6f70*/  LEA.HI.X R3, R12, UR7, R3, 0x1, P3 ;  /* 0x000000070c037c11 */ /* 0x000fe400098f0c03 */
[----:B------:R-:W-:Y:S02]  /*6f80*/  LOP3.LUT R39, R7, R14, RZ, 0x3c, !PT ;  /* 0x0000000e07277212 */ /* 0x000fe400078e3cff */
[----:B------:R-:W-:Y:S01]  /*6f90*/  SHF.L.U32 R7, R6, 0x1f, RZ ;  /* 0x0000001f06077819 */ /* 0x000fe200000006ff */
[----:B------:R-:W-:Y:S06]  /*6fa0*/  BRA.DIV UR4, `(.L_x_3682) ;  /* 0x0000011604d87947 */ /* 0x000fec000b800000 */
.L_x_3868:
[----:B------:R-:W-:-:S03]  /*6fb0*/  UMOV UR4, 0xffffffff ;  /* 0xffffffff00047882 */ /* 0x000fc60000000000 */
[----:B------:R-:W-:Y:S05]  /*6fc0*/  BRA.DIV UR4, `(.L_x_3683) ;  /* 0x0000011604f87947 */ /* 0x000fea000b800000 */
.L_x_3871:
[----:B------:R-:W-:-:S03]  /*6fd0*/  UMOV UR4, 0xffffffff ;  /* 0xffffffff00047882 */ /* 0x000fc60000000000 */
[----:B------:R-:W-:Y:S05]  /*6fe0*/  BRA.DIV UR4, `(.L_x_3684) ;  /* 0x0000011a04187947 */ /* 0x000fea000b800000 */
.L_x_3874:
[----:B------:R-:W-:-:S03]  /*6ff0*/  UMOV UR4, 0xffffffff ;  /* 0xffffffff00047882 */ /* 0x000fc60000000000 */
[----:B------:R-:W-:Y:S05]  /*7000*/  BRA.DIV UR4, `(.L_x_3685) ;  /* 0x0000011a04387947 */ /* 0x000fea000b800000 */
.L_x_3877:
[----:B------:R-:W-:-:S03]  /*7010*/  UMOV UR4, 0xffffffff ;  /* 0xffffffff00047882 */ /* 0x000fc60000000000 */
[----:B------:R-:W-:Y:S05]  /*7020*/  BRA.DIV UR4, `(.L_x_3686) ;  /* 0x0000011a04587947 */ /* 0x000fea000b800000 */
.L_x_3880:
[----:B------:R-:W-:-:S03]  /*7030*/  UMOV UR4, 0xffffffff ;  /* 0xffffffff00047882 */ /* 0x000fc60000000000 */
[----:B------:R-:W-:Y:S05]  /*7040*/  BRA.DIV UR4, `(.L_x_3687) ;  /* 0x0000011a04787947 */ /* 0x000fea000b800000 */
.L_x_3883:
[----:B------:R-:W-:-:S03]  /*7050*/  UMOV UR4, 0xffffffff ;  /* 0xffffffff00047882 */ /* 0x000fc60000000000 */
[----:B------:R-:W-:Y:S05]  /*7060*/  BRA.DIV UR4, `(.L_x_3688) ;  /* 0x0000011a04987947 */ /* 0x000fea000b800000 */
.L_x_3886:
[----:B------:R-:W-:-:S03]  /*7070*/  UMOV UR4, 0xffffffff ;  /* 0xffffffff00047882 */ /* 0x000fc60000000000 */
[----:B------:R-:W-:Y:S05]  /*7080*/  BRA.DIV UR4, `(.L_x_3689) ;  /* 0x0000011a04b87947 */ /* 0x000fea000b800000 */
.L_x_3889:
        /* <DEDUP_REMOVED lines=18> */
[----:B------:R-:W-:Y:S01]  /*71b0*/  IMAD.MOV.U32 R10, RZ, RZ, R27 ;  /* 0x000000ffff0a7224 */ /* 0x000fe200078e001b */
[----:B------:R-:W-:Y:S01]  /*71c0*/  PRMT R43, R43, 0x5410, R5 ;  /* 0x000054102b2b7816 */ /* 0x000fe20000000005 */
[----:B------:R-:W-:Y:S01]  /*71d0*/  IMAD.MOV.U32 R5, RZ, RZ, R33 ;  /* 0x000000ffff057224 */ /* 0x000fe200078e0021 */
[----:B------:R-:W-:Y:S02]  /*71e0*/  IADD3 R4, R3, 0x20400, RZ ;  /* 0x0002040003047810 */ /* 0x000fe40007ffe0ff */
[----:B------:R-:W-:Y:S01]  /*71f0*/  PRMT R13, R13, 0x5410, R0 ;  /* 0x000054100d0d7816 */ /* 0x000fe20000000000 */
[----:B------:R-:W-:Y:S01]  /*7200*/  VIADD R0, R3, 0x20440 ;  /* 0x0002044003007836 */ /* 0x000fe20000000000 */
[----:B------:R-:W-:Y:S01]  /*7210*/  PRMT R40, R5, 0x7610, R40 ;  /* 0x0000761005287816 */ /* 0x000fe20000000028 */
[----:B------:R-:W-:Y:S01]  /*7220*/  @P3 VIADD R0, R4, 0xffffffc0 ;  /* 0xffffffc004003836 */ /* 0x000fe20000000000 */
        /* <DEDUP_REMOVED lines=10> */
[----:B------:R-:W-:-:S02]  /*72d0*/  PRMT R46, R46, 0x5410, R6 ;  /* 0x000054102e2e7816 */ /* 0x000fc40000000006 */
[----:B------:R-:W-:Y:S01]  /*72e0*/  PRMT R44, R10, 0x7610, R44 ;  /* 0x000076100a2c7816 */ /* 0x000fe2000000002c */
[----:B0-----:R-:W-:Y:S06]  /*72f0*/  @!P2 BRA `(.L_x_3691) ;  /* 0x000001180044a947 */ /* 0x001fec0003800000 */
.L_x_3890:
[----:B------:R-:W-:Y:S05]  /*7300*/  BSYNC B1 ;  /* 0x0000000000017941 */ /* 0x000fea0003800000 */
.L_x_3690:
        /* <DEDUP_REMOVED lines=24> */
[C---:B------:R-:W-:Y:S01]  /*7490*/  IMAD.U32 R12, R7.reuse, 0x10000, RZ ;  /* 0x00010000070c7824 */ /* 0x040fe200078e00ff */
[----:B------:R-:W-:Y:S01]  /*74a0*/  LOP3.LUT R13, R7, 0xffff0000, RZ, 0xc0, !PT ;  /* 0xffff0000070d7812 */ /* 0x000fe200078ec0ff */
        /* <DEDUP_REMOVED lines=9> */
[----:B------:R-:W-:Y:S01]  /*7540*/  FMUL.FTZ R41, R13, R15 ;  /* 0x0000000f0d297220 */ /* 0x000fe20000410000 */
[----:B------:R-:W-:Y:S01]  /*7550*/  IMAD.U32 R11, R14, 0x10000, RZ ;  /* 0x000100000e0b7824 */ /* 0x000fe200078e00ff */
[----:B------:R-:W-:Y:S02]  /*7560*/  LOP3.LUT R4, R4, 0xffff0000, RZ, 0xc0, !PT ;  /* 0xffff000004047812 */ /* 0x000fe400078ec0ff */
[----:B------:R-:W-:Y:S01]  /*7570*/  LOP3.LUT R5, R5, 0xffff0000, RZ, 0xc0, !PT ;  /* 0xffff000005057812 */ /* 0x000fe200078ec0ff */
[----:B------:R-:W-:Y:S01]  /*7580*/  FFMA.FTZ R36, R12, R36, R41 ;  /* 0x000000240c247223 */ /* 0x000fe20000010029 */
[C---:B------:R-:W-:Y:S01]  /*7590*/  SHF.L.U32 R13, R35.reuse, 0x10, RZ ;  /* 0x00000010230d7819 */ /* 0x040fe200000006ff */
[----:B------:R-:W-:Y:S01]  /*75a0*/  FMUL.FTZ R12, R4, R11 ;  /* 0x0000000b040c7220 */ /* 0x000fe20000410000 */
[----:B------:R-:W-:-:S02]  /*75b0*/  LOP3.LUT R10, R35, 0xffff0000, RZ, 0xc0, !PT ;  /* 0xffff0000230a7812 */ /* 0x000fc400078ec0ff */
[----:B------:R-:W-:Y:S01]  /*75c0*/  LOP3.LUT R14, R14, 0xffff0000, RZ, 0xc0, !PT ;  /* 0xffff00000e0e7812 */ /* 0x000fe200078ec0ff */
[-C--:B------:R-:W-:Y:S01]  /*75d0*/  FMUL.FTZ R15, R4, R13.reuse ;  /* 0x0000000d040f7220 */ /* 0x080fe20000410000 */
[C---:B------:R-:W-:Y:S01]  /*75e0*/  FFMA.FTZ R13, R6.reuse, R13, R12 ;  /* 0x0000000d060d7223 */ /* 0x040fe2000001000c */
[C---:B------:R-:W-:Y:S02]  /*75f0*/  FMUL.FTZ R34, R5.reuse, R10 ;  /* 0x0000000a05227220 */ /* 0x040fe40000410000 */
[-C--:B------:R-:W-:Y:S01]  /*7600*/  FMUL.FTZ R35, R5, R14.reuse ;  /* 0x0000000e05237220 */ /* 0x080fe20000410000 */
[----:B------:R-:W-:Y:S01]  /*7610*/  FFMA.FTZ R4, R6, R11, -R15 ;  /* 0x0000000b06047223 */ /* 0x000fe2000001080f */
[C---:B------:R-:W-:Y:S01]  /*7620*/  FFMA.FTZ R5, R7.reuse, R14, -R34 ;  /* 0x0000000e07057223 */ /* 0x040fe20000010822 */
[----:B------:R-:W-:Y:S01]  /*7630*/  F2FP.BF16.F32.PACK_AB R6, R38, R39 ;  /* 0x000000272606723e */ /* 0x000fe200000010ff */
[----:B------:R-:W-:Y:S01]  /*7640*/  FFMA.FTZ R10, R7, R10, R35 ;  /* 0x0000000a070a7223 */ /* 0x000fe20000010023 */
[----:B------:R-:W-:-:S02]  /*7650*/  F2FP.BF16.F32.PACK_AB R7, R36, R37 ;  /* 0x000000252407723e */ /* 0x000fc400000010ff */
[----:B------:R-:W-:Y:S02]  /*7660*/  F2FP.BF16.F32.PACK_AB R4, R13, R4 ;  /* 0x000000040d04723e */ /* 0x000fe400000010ff */
[----:B------:R-:W-:-:S05]  /*7670*/  F2FP.BF16.F32.PACK_AB R5, R10, R5 ;  /* 0x000000050a05723e */ /* 0x000fca00000010ff */
[----:B------:R1:W-:Y:S02]  /*7680*/  STS.128 [R3+0x20400], R4 ;  /* 0x0204000403007388 */ /* 0x0003e40000000c00 */
.L_x_3695:
[----:B------:R-:W-:Y:S05]  /*7690*/  BSYNC B2 ;  /* 0x0000000000027941 */ /* 0x000fea0003800000 */
.L_x_3694:
        /* <DEDUP_REMOVED lines=47> */
.L_x_3693:
[----:B------:R-:W-:Y:S05]  /*7990*/  BSYNC B1 ;  /* 0x0000000000017941 */ /* 0x000fea0003800000 */
.L_x_3692:
        /* <DEDUP_REMOVED lines=32> */
[----:B------:R-:W-:Y:S01]  /*7ba0*/  SHF.L.U32 R11, R14, 0x10, RZ ;  /* 0x000000100e0b7819 */ /* 0x000fe200000006ff */
[----:B------:R-:W-:Y:S01]  /*7bb0*/  FMUL.FTZ R31, R13, R15 ;  /* 0x0000000f0d1f7220 */ /* 0x000fe20000410000 */
[----:B------:R-:W-:Y:S01]  /*7bc0*/  LOP3.LUT R4, R4, 0xffff0000, RZ, 0xc0, !PT ;  /* 0xffff000004047812 */ /* 0x000fe200078ec0ff */
[----:B------:R-:W-:Y:S01]  /*7bd0*/  IMAD.U32 R13, R25, 0x10000, RZ ;  /* 0x00010000190d7824 */ /* 0x000fe200078e00ff */
[----:B------:R-:W-:Y:S01]  /*7be0*/  LOP3.LUT R5, R5, 0xffff0000, RZ, 0xc0, !PT ;  /* 0xffff000005057812 */ /* 0x000fe200078ec0ff */
[----:B------:R-:W-:Y:S01]  /*7bf0*/  FFMA.FTZ R26, R12, R26, R31 ;  /* 0x0000001a0c1a7223 */ /* 0x000fe2000001001f */
[----:B------:R-:W-:Y:S01]  /*7c00*/  LOP3.LUT R10, R25, 0xffff0000, RZ, 0xc0, !PT ;  /* 0xffff0000190a7812 */ /* 0x000fe200078ec0ff */
[----:B------:R-:W-:Y:S01]  /*7c10*/  FMUL.FTZ R15, R4, R13 ;  /* 0x0000000d040f7220 */ /* 0x000fe20000410000 */
[----:B------:R-:W-:Y:S01]  /*7c20*/  LOP3.LUT R14, R14, 0xffff0000, RZ, 0xc0, !PT ;  /* 0xffff00000e0e7812 */ /* 0x000fe200078ec0ff */
[----:B------:R-:W-:-:S02]  /*7c30*/  FMUL.FTZ R12, R4, R11 ;  /* 0x0000000b040c7220 */ /* 0x000fc40000410000 */
[C---:B------:R-:W-:Y:S01]  /*7c40*/  FMUL.FTZ R24, R5.reuse, R10 ;  /* 0x0000000a05187220 */ /* 0x040fe20000410000 */
[C---:B------:R-:W-:Y:S01]  /*7c50*/  FFMA.FTZ R4, R6.reuse, R11, -R15 ;  /* 0x0000000b06047223 */ /* 0x040fe2000001080f */
[-C--:B------:R-:W-:Y:S01]  /*7c60*/  FMUL.FTZ R25, R5, R14.reuse ;  /* 0x0000000e05197220 */ /* 0x080fe20000410000 */
[----:B------:R-:W-:Y:S01]  /*7c70*/  FFMA.FTZ R13, R6, R13, R12 ;  /* 0x0000000d060d7223 */ /* 0x000fe2000001000c */
[C---:B------:R-:W-:Y:S01]  /*7c80*/  FFMA.FTZ R5, R7.reuse, R14, -R24 ;  /* 0x0000000e07057223 */ /* 0x040fe20000010818 */
[----:B------:R-:W-:Y:S01]  /*7c90*/  F2FP.BF16.F32.PACK_AB R6, R28, R29 ;  /* 0x0000001d1c06723e */ /* 0x000fe200000010ff */
[----:B------:R-:W-:Y:S01]  /*7ca0*/  FFMA.FTZ R10, R7, R10, R25 ;  /* 0x0000000a070a7223 */ /* 0x000fe20000010019 */
[----:B------:R-:W-:Y:S02]  /*7cb0*/  F2FP.BF16.F32.PACK_AB R7, R26, R27 ;  /* 0x0000001b1a07723e */ /* 0x000fe400000010ff */
[----:B------:R-:W-:Y:S02]  /*7cc0*/  F2FP.BF16.F32.PACK_AB R4, R13, R4 ;  /* 0x000000040d04723e */ /* 0x000fe400000010ff */
[----:B------:R-:W-:-:S05]  /*7cd0*/  F2FP.BF16.F32.PACK_AB R5, R10, R5 ;  /* 0x000000050a05723e */ /* 0x000fca00000010ff */
[----:B------:R1:W-:Y:S02]  /*7ce0*/  STS.128 [R3+0x21400], R4 ;  /* 0x0214000403007388 */ /* 0x0003e40000000c00 */
.L_x_3698:
[----:B------:R-:W-:Y:S05]  /*7cf0*/  BSYNC B1 ;  /* 0x0000000000017941 */ /* 0x000fea0003800000 */
.L_x_3697:
        /* <DEDUP_REMOVED lines=30> */
[----:B------:R-:W-:Y:S01]  /*7ee0*/  FFMA.FTZ R25, R10, R12, -R25 ;  /* 0x0000000c0a197223 */ /* 0x000fe20000010819 */
[----:B------:R-:W-:Y:S01]  /*7ef0*/  LOP3.LUT R4, R4, 0xffff0000, RZ, 0xc0, !PT ;  /* 0xffff000004047812 */ /* 0x000fe200078ec0ff */
[----:B------:R-:W-:Y:S01]  /*7f00*/  FFMA.FTZ R12, R10, R15, R9 ;  /* 0x0000000f0a0c7223 */ /* 0x000fe20000010009 */
[----:B------:R-:W-:Y:S01]  /*7f10*/  LOP3.LUT R11, R11, 0xffff0000, RZ, 0xc0, !PT ;  /* 0xffff00000b0b7812 */ /* 0x000fe200078ec0ff */
[----:B------:R-:W-:-:S02]  /*7f20*/  FMUL.FTZ R13, R5, R14 ;  /* 0x0000000e050d7220 */ /* 0x000fc40000410000 */
[CC--:B------:R-:W-:Y:S01]  /*7f30*/  FMUL.FTZ R10, R4.reuse, R8.reuse ;  /* 0x00000008040a7220 */ /* 0x0c0fe20000410000 */
[----:B------:R-:W-:Y:S01]  /*7f40*/  FMUL.FTZ R9, R4, R7 ;  /* 0x0000000704097220 */ /* 0x000fe20000410000 */
[-C--:B------:R-:W-:Y:S01]  /*7f50*/  FMUL.FTZ R5, R5, R11.reuse ;  /* 0x0000000b05057220 */ /* 0x080fe20000410000 */
[C---:B------:R-:W-:Y:S01]  /*7f60*/  FFMA.FTZ R13, R6.reuse, R11, -R13 ;  /* 0x0000000b060d7223 */ /* 0x040fe2000001080d */
[C---:B------:R-:W-:Y:S01]  /*7f70*/  FFMA.FTZ R10, R3.reuse, R7, -R10 ;  /* 0x00000007030a7223 */ /* 0x040fe2000001080a */
[----:B------:R-:W-:Y:S01]  /*7f80*/  FFMA.FTZ R9, R3, R8, R9 ;  /* 0x0000000803097223 */ /* 0x000fe20000010009 */
[----:B------:R-:W-:Y:S01]  /*7f90*/  FFMA.FTZ R6, R6, R14, R5 ;  /* 0x0000000e06067223 */ /* 0x000fe20000010005 */
[----:B------:R-:W-:Y:S02]  /*7fa0*/  F2FP.BF16.F32.PACK_AB R15, R12, R25 ;  /* 0x000000190c0f723e */ /* 0x000fe400000010ff */
[----:B------:R-:W-:Y:S02]  /*7fb0*/  F2FP.BF16.F32.PACK_AB R14, R20, R21 ;  /* 0x00000015140e723e */ /* 0x000fe400000010ff */
[----:B------:R-:W-:-:S02]  /*7fc0*/  F2FP.BF16.F32.PACK_AB R12, R9, R10 ;  /* 0x0000000a090c723e */ /* 0x000fc400000010ff */
[----:B------:R-:W-:-:S05]  /*7fd0*/  F2FP.BF16.F32.PACK_AB R13, R6, R13 ;  /* 0x0000000d060d723e */ /* 0x000fca00000010ff */
[----:B------:R3:W-:Y:S01]  /*7fe0*/  STS.128 [R0+0x1000], R12 ;  /* 0x0010000c00007388 */ /* 0x0007e20000000c00 */
[----:B------:R-:W-:Y:S05]  /*7ff0*/  BRA `(.L_x_3696) ;  /* 0x0000001400107947 */ /* 0x000fea0003800000 */
.L_x_3677:
        /* <DEDUP_REMOVED lines=36> */
[----:B------:R-:W1:Y:S08]  /*8240*/  @P0 LDC R0, c[0x0][0x42c] ;  /* 0x00010b00ff000b82 */ /* 0x000e700000000800 */
[----:B0-----:R-:W0:Y:S01]  /*8250*/  @P0 LDC R9, c[0x0][0x430] ;  /* 0x00010c00ff090b82 */ /* 0x001e220000000800 */
[----:B------:R-:W-:-:S05]  /*8260*/  IMAD R3, R185, 0x40, R22 ;  /* 0x00000040b9037824 */ /* 0x000fca00078e0216 */
[----:B------:R-:W-:Y:S02]  /*8270*/  LEA R3, R210, R3, 0x5 ;  /* 0x00000003d2037211 */ /* 0x000fe400078e28ff */
[----:B------:R-:W-:Y:S02]  /*8280*/  CS2R R36, SRZ ;  /* 0x0000000000247805 */ /* 0x000fe4000001ff00 */
[----:B------:R-:W-:Y:S01]  /*8290*/  CS2R R38, SRZ ;  /* 0x0000000000267805 */ /* 0x000fe2000001ff00 */
[----:B------:R-:W-:-:S05]  /*82a0*/  IMAD.MOV.U32 R8, RZ, RZ, R42 ;  /* 0x000000ffff087224 */ /* 0x000fca00078e002a */
[----:B------:R2:W5:Y:S01]  /*82b0*/  @!P1 LDG.E.128 R36, desc[UR40][R10.64] ;  /* 0x000000280a249981 */ /* 0x000562000c1e1d00 */
[----:B-1----:R-:W-:-:S05]  /*82c0*/  @P0 IMAD.HI.U32 R0, R3, R0, RZ ;  /* 0x0000000003000227 */ /* 0x002fca00078e00ff */
[----:B0-----:R-:W-:-:S04]  /*82d0*/  @P0 SHF.R.U32.HI R3, RZ, R9, R0 ;  /* 0x00000009ff030219 */ /* 0x001fc80000011600 */
[----:B------:R-:W-:Y:S01]  /*82e0*/  SHF.R.S32.HI R41, RZ, 0x1f, R3 ;  /* 0x0000001fff297819 */ /* 0x000fe20000011403 */
[----:B------:R-:W-:Y:S02]  /*82f0*/  IMAD.MOV.U32 R9, RZ, RZ, R49 ;  /* 0x000000ffff097224 */ /* 0x000fe400078e0031 */
[----:B--2---:R-:W-:Y:S02]  /*8300*/  IMAD.MOV.U32 R10, RZ, RZ, R40 ;  /* 0x000000ffff0a7224 */ /* 0x004fe400078e0028 */
[----:B------:R-:W-:Y:S02]  /*8310*/  IMAD.MOV.U32 R11, RZ, RZ, R51 ;  /* 0x000000ffff0b7224 */ /* 0x000fe400078e0033 */
[C---:B------:R-:W-:Y:S02]  /*8320*/  IMAD R0, R41.reuse, R4, RZ ;  /* 0x0000000429007224 */ /* 0x040fe400078e02ff */
[----:B------:R-:W-:Y:S02]  /*8330*/  IMAD R12, R41, R6, RZ ;  /* 0x00000006290c7224 */ /* 0x000fe400078e02ff */
        /* <DEDUP_REMOVED lines=13> */
.L_x_3893:
[----:B------:R-:W-:-:S03]  /*8410*/  UMOV UR4, 0xffffffff ;  /* 0xffffffff00047882 */ /* 0x000fc60000000000 */
[----:B------:R-:W-:Y:S05]  /*8420*/  BRA.DIV UR4, `(.L_x_3700) ;  /* 0x0000010a04347947 */ /* 0x000fea000b800000 */
.L_x_3896:
[----:B------:R-:W-:-:S03]  /*8430*/  UMOV UR4, 0xffffffff ;  /* 0xffffffff00047882 */ /* 0x000fc60000000000 */
[----:B------:R-:W-:Y:S05]  /*8440*/  BRA.DIV UR4, `(.L_x_3701) ;  /* 0x0000010a04547947 */ /* 0x000fea000b800000 */
.L_x_3899:
[----:B------:R-:W-:-:S03]  /*8450*/  UMOV UR4, 0xffffffff ;  /* 0xffffffff00047882 */ /* 0x000fc60000000000 */
[----:B------:R-:W-:Y:S05]  /*8460*/  BRA.DIV UR4, `(.L_x_3702) ;  /* 0x0000010a04747947 */ /* 0x000fea000b800000 */
.L_x_3902:
[----:B------:R-:W-:-:S03]  /*8470*/  UMOV UR4, 0xffffffff ;  /* 0xffffffff00047882 */ /* 0x000fc60000000000 */
[----:B------:R-:W-:Y:S05]  /*8480*/  BRA.DIV UR4, `(.L_x_3703) ;  /* 0x0000010a04947947 */ /* 0x000fea000b800000 */
.L_x_3905:
[----:B------:R-:W-:Y:S01]  /*8490*/  UMOV UR4, 0xffffffff ;  /* 0xffffffff00047882 */ /* 0x000fe20000000000 */
[----:B------:R-:W-:Y:S02]  /*84a0*/  LOP3.LUT R6, R6, 0xfffffffe, RZ, 0xc0, !PT ;  /* 0xfffffffe06067812 */ /* 0x000fe400078ec0ff */
[----:B------:R-:W-:Y:S05]  /*84b0*/  BRA.DIV UR4, `(.L_x_3704) ;  /* 0x0000010a04b07947 */ /* 0x000fea000b800000 */
.L_x_3908:
[----:B------:R-:W-:Y:S01]  /*84c0*/  UMOV UR4, 0xffffffff ;  /* 0xffffffff00047882 */ /* 0x000fe20000000000 */
[----:B------:R-:W-:Y:S02]  /*84d0*/  IMAD.IADD R6, R207, 0x1, -R6 ;  /* 0x00000001cf067824 */ /* 0x000fe400078e0a06 */
[----:B------:R-:W-:Y:S05]  /*84e0*/  BRA.DIV UR4, `(.L_x_3705) ;  /* 0x0000010a04cc7947 */ /* 0x000fea000b800000 */
.L_x_3911:
[----:B------:R-:W-:Y:S01]  /*84f0*/  UMOV UR4, 0xffffffff ;  /* 0xffffffff00047882 */ /* 0x000fe20000000000 */
[----:B------:R-:W-:Y:S02]  /*8500*/  SHF.L.U32 R3, R6, 0x1f, RZ ;  /* 0x0000001f06037819 */ /* 0x000fe400000006ff */
[----:B------:R-:W-:Y:S05]  /*8510*/  BRA.DIV UR4, `(.L_x_3706) ;  /* 0x0000010a04e87947 */ /* 0x000fea000b800000 */
.L_x_3914:
        /* <DEDUP_REMOVED lines=28> */
[----:B------:R-:W-:-:S02]  /*86e0*/  ISETP.GE.OR P2, PT, R22, R56, P0 ;  /* 0x000000381600720c */ /* 0x000fc40000746670 */
[----:B------:R-:W-:Y:S02]  /*86f0*/  ISETP.GE.OR P0, PT, R221, R56, P0 ;  /* 0x00000038dd00720c */ /* 0x000fe40000706670 */
[----:B------:R-:W-:Y:S02]  /*8700*/  PRMT R51, R51, 0x5410, R5 ;  /* 0x0000541033337816 */ /* 0x000fe40000000005 */
[----:B------:R-:W-:Y:S02]  /*8710*/  PRMT R52, R52, 0x5410, R6 ;  /* 0x0000541034347816 */ /* 0x000fe40000000006 */
[----:B------:R-:W-:Y:S02]  /*8720*/  PRMT R48, R48, 0x5410, R0 ;  /* 0x0000541030307816 */ /* 0x000fe40000000000 */
[----:B------:R-:W-:Y:S01]  /*8730*/  PRMT R49, R49, 0x5410, R4 ;  /* 0x0000541031317816 */ /* 0x000fe20000000004 */
[----:B0-----:R-:W-:Y:S06]  /*8740*/  @!P1 BRA `(.L_x_3708) ;  /* 0x0000010800849947 */ /* 0x001fec0003800000 */
.L_x_3915:
[----:B------:R-:W-:Y:S05]  /*8750*/  BSYNC B1 ;  /* 0x0000000000017941 */ /* 0x000fea0003800000 */
.L_x_3707:
[----:B------:R-:W-:Y:S04]  /*8760*/  BSSY B1, `(.L_x_3709) ;  /* 0x000006a000017945 */ /* 0x000fe80003800000 */
[----:B------:R-:W-:Y:S05]  /*8770*/  @P2 BRA `(.L_x_3710) ;  /* 0x0000000400a02947 */ /* 0x000fea0003800000 */
[----:B------:R-:W-:Y:S01]  /*8780*/  SHF.L.U32 R0, R191, 0x6, RZ ;  /* 0x00000006bf007819 */ /* 0x000fe200000006ff */
[----:B------:R-:W-:Y:S01]  /*8790*/  IMAD.IADD R4, R16, 0x1, R21 ;  /* 0x0000000110047824 */ /* 0x000fe200078e0215 */
[--C-:B------:R-:W-:Y:S02]  /*87a0*/  SHF.R.U64 R12, R32, 0x10, R33.reuse ;  /* 0x00000010200c7819 */ /* 0x100fe40000001221 */
[----:B------:R-:W-:Y:S02]  /*87b0*/  LOP3.LUT R5, R0, 0x1c0, RZ, 0xc0, !PT ;  /* 0x000001c000057812 */ /* 0x000fe400078ec0ff */
[----:B------:R-:W-:Y:S02]  /*87c0*/  SHF.R.U32.HI R32, RZ, 0x10, R33 ;  /* 0x00000010ff207819 */ /* 0x000fe40000011621 */
[----:B------:R-:W-:Y:S02]  /*87d0*/  LOP3.LUT R0, R5, 0x38, R16, 0xf8, !PT ;  /* 0x0000003805007812 */ /* 0x000fe400078ef810 */
[----:B------:R-:W-:-:S02]  /*87e0*/  SHF.R.U32.HI R7, RZ, 0x3, R5 ;  /* 0x00000003ff077819 */ /* 0x000fc40000011605 */
[----:B------:R-:W-:Y:S02]  /*87f0*/  LOP3.LUT R4, R5, 0x38, R4, 0xf8, !PT ;  /* 0x0000003805047812 */ /* 0x000fe400078ef804 */
[-C--:B0-----:R-:W-:Y:S02]  /*8800*/  LOP3.LUT R3, R0, R7.reuse, RZ, 0x3c, !PT ;  /* 0x0000000700037212 */ /* 0x081fe400078e3cff */
[----:B------:R-:W-:Y:S02]  /*8810*/  LOP3.LUT R5, R4, R7, RZ, 0x3c, !PT ;  /* 0x0000000704057212 */ /* 0x000fe400078e3cff */
[----:B------:R-:W-:Y:S01]  /*8820*/  SHF.R.U64 R0, R36, 0x10, R37 ;  /* 0x0000001024007819 */ /* 0x000fe20000001225 */
[----:B------:R-:W-:Y:S01]  /*8830*/  IMAD R3, R200, 0x200, R3 ;  /* 0x00000200c8037824 */ /* 0x000fe200078e0203 */
[----:B------:R-:W-:Y:S02]  /*8840*/  SHF.R.U64 R41, R38, 0x10, R39 ;  /* 0x0000001026297819 */ /* 0x000fe40000001227 */
[----:B------:R-:W-:Y:S01]  /*8850*/  SHF.R.U32.HI R40, RZ, 0x10, R37 ;  /* 0x00000010ff287819 */ /* 0x000fe20000011625 */
[----:B------:R-:W-:Y:S01]  /*8860*/  IMAD R46, R3, 0x2, R2 ;  /* 0x00000002032e7824 */ /* 0x000fe200078e0202 */
[----:B------:R-:W-:Y:S01]  /*8870*/  PRMT R33, R20, 0x5432, R12 ;  /* 0x0000543214217816 */ /* 0x000fe2000000000c */
[----:B------:R-:W-:Y:S01]  /*8880*/  IMAD R3, R200, 0x200, R5 ;  /* 0x00000200c8037824 */ /* 0x000fe200078e0205 */
[----:B------:R-:W-:-:S02]  /*8890*/  PRMT R38, R13, 0x5432, R0 ;  /* 0x000054320d267816 */ /* 0x000fc40000000000 */
[----:B------:R-:W0:Y:S01]  /*88a0*/  LDS.128 R4, [R46+0x20400] ;  /* 0x020400002e047984 */ /* 0x000e220000000c00 */
[----:B------:R-:W-:Y:S01]  /*88b0*/  IMAD R47, R3, 0x2, R2 ;  /* 0x00000002032f7824 */ /* 0x000fe200078e0202 */
[--C-:B------:R-:W-:Y:S02]  /*88c0*/  SHF.R.U64 R3, R34, 0x10, R35.reuse ;  /* 0x0000001022037819 */ /* 0x100fe40000001223 */
[----:B------:R-:W-:Y:S02]  /*88d0*/  SHF.R.U32.HI R35, RZ, 0x10, R35 ;  /* 0x00000010ff237819 */ /* 0x000fe40000011623 */
        /* <DEDUP_REMOVED lines=11> */
[----:B------:R-:W-:-:S02]  /*8990*/  PRMT R41, R13, 0x5410, R41 ;  /* 0x000054100d297816 */ /* 0x000fc40000000029 */
[----:B0-----:R-:W-:Y:S01]  /*89a0*/  SHF.L.U32 R0, R4, 0x10, RZ ;  /* 0x0000001004007819 */ /* 0x001fe200000006ff */
[----:B------:R-:W-:Y:S01]  /*89b0*/  IMAD.U32 R12, R6, 0x10000, RZ ;  /* 0x00010000060c7824 */ /* 0x000fe200078e00ff */
[----:B------:R-:W-:Y:S01]  /*89c0*/  LOP3.LUT R3, R4, 0xffff0000, RZ, 0xc0, !PT ;  /* 0xffff000004037812 */ /* 0x000fe200078ec0ff */
[C---:B------:R-:W-:Y:S01]  /*89d0*/  IMAD.U32 R4, R5.reuse, 0x10000, RZ ;  /* 0x0001000005047824 */ /* 0x040fe200078e00ff */
[----:B------:R-:W-:Y:S01]  /*89e0*/  LOP3.LUT R5, R5, 0xffff0000, RZ, 0xc0, !PT ;  /* 0xffff000005057812 */ /* 0x000fe200078ec0ff */
        /* <DEDUP_REMOVED lines=8> */
[----:B------:R-:W-:Y:S01]  /*8a70*/  FMUL.FTZ R44, R8, R38 ;  /* 0x00000026082c7220 */ /* 0x000fe20000410000 */
[----:B------:R-:W-:-:S02]  /*8a80*/  IMAD.U32 R14, R40, 0x10000, RZ ;  /* 0x00010000280e7824 */ /* 0x000fc400078e00ff */
[C---:B------:R-:W-:Y:S01]  /*8a90*/  FFMA.FTZ R43, R0.reuse, R35, -R43 ;  /* 0x00000023002b7223 */ /* 0x040fe2000001082b */
[----:B------:R-:W-:Y:S01]  /*8aa0*/  FFMA.FTZ R45, R0, R39, R45 ;  /* 0x00000027002d7223 */ /* 0x000fe2000001002d */
[----:B------:R-:W-:Y:S02]  /*8ab0*/  IMAD.U32 R0, R34, 0x10000, RZ ;  /* 0x0001000022007824 */ /* 0x000fe400078e00ff */
[-C--:B------:R-:W-:Y:S01]  /*8ac0*/  FMUL.FTZ R8, R8, R33.reuse ;  /* 0x0000002108087220 */ /* 0x080fe20000410000 */
[----:B------:R-:W-:Y:S01]  /*8ad0*/  FFMA.FTZ R44, R3, R33, -R44 ;  /* 0x00000021032c7223 */ /* 0x000fe2000001082c */
[C---:B------:R-:W-:Y:S01]  /*8ae0*/  FMUL.FTZ R33, R15.reuse, R14 ;  /* 0x0000000e0f217220 */ /* 0x040fe20000410000 */
[----:B------:R-:W-:Y:S01]  /*8af0*/  LOP3.LUT R40, R40, 0xffff0000, RZ, 0xc0, !PT ;  /* 0xffff000028287812 */ /* 0x000fe200078ec0ff */
[----:B------:R-:W-:Y:S01]  /*8b00*/  FMUL.FTZ R15, R15, R0 ;  /* 0x000000000f0f7220 */ /* 0x000fe20000410000 */
[----:B------:R-:W-:Y:S01]  /*8b10*/  LOP3.LUT R34, R34, 0xffff0000, RZ, 0xc0, !PT ;  /* 0xffff000022227812 */ /* 0x000fe200078ec0ff */
[----:B------:R-:W-:Y:S01]  /*8b20*/  FFMA.FTZ R8, R3, R38, R8 ;  /* 0x0000002603087223 */ /* 0x000fe20000010008 */
[C---:B------:R-:W-:Y:S01]  /*8b30*/  FFMA.FTZ R33, R4.reuse, R0, -R33 ;  /* 0x0000000004217223 */ /* 0x040fe20000010821 */
[----:B------:R-:W-:Y:S01]  /*8b40*/  FFMA.FTZ R14, R4, R14, R15 ;  /* 0x0000000e040e7223 */ /* 0x000fe2000001000f */
[C---:B------:R-:W-:Y:S01]  /*8b50*/  FMUL.FTZ R0, R9.reuse, R40 ;  /* 0x0000002809007220 */ /* 0x040fe20000410000 */
[----:B------:R-:W-:Y:S01]  /*8b60*/  FMUL.FTZ R38, R9, R34 ;  /* 0x0000002209267220 */ /* 0x000fe20000410000 */
[----:B------:R-:W-:Y:S01]  /*8b70*/  IMAD.U32 R20, R10, 0x10000, RZ ;  /* 0x000100000a147824 */ /* 0x000fe200078e00ff */
[----:B------:R-:W-:Y:S01]  /*8b80*/  SHF.L.U32 R3, R36, 0x10, RZ ;  /* 0x0000001024037819 */ /* 0x000fe200000006ff */
[----:B------:R-:W-:-:S02]  /*8b90*/  IMAD.U32 R32, R11, 0x10000, RZ ;  /* 0x000100000b207824 */ /* 0x000fc400078e00ff */
[----:B------:R-:W-:Y:S01]  /*8ba0*/  FFMA.FTZ R34, R5, R34, -R0 ;  /* 0x0000002205227223 */ /* 0x000fe20000010800 */
[----:B------:R-:W-:Y:S02]  /*8bb0*/  IMAD.U32 R15, R41, 0x10000, RZ ;  /* 0x00010000290f7824 */ /* 0x000fe400078e00ff */
[----:B------:R-:W-:Y:S01]  /*8bc0*/  FFMA.FTZ R9, R5, R40, R38 ;  /* 0x0000002805097223 */ /* 0x000fe20000010026 */
[----:B------:R-:W-:Y:S01]  /*8bd0*/  IMAD.U32 R4, R42, 0x10000, RZ ;  /* 0x000100002a047824 */ /* 0x000fe200078e00ff */
[----:B------:R-:W-:Y:S01]  /*8be0*/  LOP3.LUT R10, R10, 0xffff0000, RZ, 0xc0, !PT ;  /* 0xffff00000a0a7812 */ /* 0x000fe200078ec0ff */
[----:B------:R-:W-:Y:S02]  /*8bf0*/  IMAD.U32 R0, R37, 0x10000, RZ ;  /* 0x0001000025007824 */ /* 0x000fe400078e00ff */
[----:B------:R-:W-:Y:S01]  /*8c00*/  FMUL.FTZ R35, R20, R15 ;  /* 0x0000000f14237220 */ /* 0x000fe20000410000 */
[----:B------:R-:W-:Y:S01]  /*8c10*/  FMUL.FTZ R38, R32, R4 ;  /* 0x0000000420267220 */ /* 0x000fe20000410000 */
[----:B------:R-:W-:Y:S01]  /*8c20*/  LOP3.LUT R41, R41, 0xffff0000, RZ, 0xc0, !PT ;  /* 0xffff000029297812 */ /* 0x000fe200078ec0ff */
[-C--:B------:R-:W-:Y:S01]  /*8c30*/  FMUL.FTZ R20, R20, R3.reuse ;  /* 0x0000000314147220 */ /* 0x080fe20000410000 */
[----:B------:R-:W-:Y:S01]  /*8c40*/  LOP3.LUT R11, R11, 0xffff0000, RZ, 0xc0, !PT ;  /* 0xffff00000b0b7812 */ /* 0x000fe200078ec0ff */
[----:B------:R-:W-:Y:S01]  /*8c50*/  FFMA.FTZ R35, R12, R3, -R35 ;  /* 0x000000030c237223 */ /* 0x000fe20000010823 */
[-C--:B------:R-:W-:Y:S01]  /*8c60*/  FMUL.FTZ R32, R32, R0.reuse ;  /* 0x0000000020207220 */ /* 0x080fe20000410000 */
[----:B------:R-:W-:Y:S01]  /*8c70*/  FFMA.FTZ R38, R13, R0, -R38 ;  /* 0x000000000d267223 */ /* 0x000fe20000010826 */
[----:B------:R-:W-:Y:S01]  /*8c80*/  LOP3.LUT R42, R42, 0xffff0000, RZ, 0xc0, !PT ;  /* 0xffff00002a2a7812 */ /* 0x000fe200078ec0ff */
[----:B------:R-:W-:Y:S01]  /*8c90*/  FFMA.FTZ R20, R12, R15, R20 ;  /* 0x0000000f0c147223 */ /* 0x000fe20000010014 */
[----:B------:R-:W-:Y:S01]  /*8ca0*/  LOP3.LUT R3, R36, 0xffff0000, RZ, 0xc0, !PT ;  /* 0xffff000024037812 */ /* 0x000fe200078ec0ff */
[C---:B------:R-:W-:Y:S01]  /*8cb0*/  FMUL.FTZ R5, R10.reuse, R41 ;  /* 0x000000290a057220 */ /* 0x040fe20000410000 */
[----:B------:R-:W-:Y:S01]  /*8cc0*/  LOP3.LUT R0, R37, 0xffff0000, RZ, 0xc0, !PT ;  /* 0xffff000025007812 */ /* 0x000fe200078ec0ff */
[----:B------:R-:W-:Y:S01]  /*8cd0*/  FFMA.FTZ R32, R13, R4, R32 ;  /* 0x000000040d207223 */ /* 0x000fe20000010020 */
        /* <DEDUP_REMOVED lines=18> */
.L_x_3710:
[----:B------:R-:W-:Y:S05]  /*8e00*/  BSYNC B1 ;  /* 0x0000000000017941 */ /* 0x000fea0003800000 */
.L_x_3709:
[----:B------:R-:W-:Y:S01]  /*8e10*/  PRMT R14, R54, 0x5410, R53 ;  /* 0x00005410360e7816 */ /* 0x000fe20000000035 */
[----:B------:R-:W-:Y:S06]  /*8e20*/  @P0 BRA `(.L_x_3696) ;  /* 0x0000000400840947 */ /* 0x000fec0003800000 */
[----:B------:R-:W-:Y:S01]  /*8e30*/  IMAD.IADD R0, R16, 0x1, R21 ;  /* 0x0000000110007824 */ /* 0x000fe200078e0215 */
[----:B-1----:R-:W1:Y:S01]  /*8e40*/  LDS.128 R8, [R216+0x20400] ;  /* 0x02040000d8087984 */ /* 0x002e620000000c00 */
[----:B------:R-:W-:Y:S02]  /*8e50*/  SHF.R.U64 R13, R24, 0x10, R25 ;  /* 0x00000010180d7819 */ /* 0x000fe40000001219 */
[----:B------:R-:W-:Y:S02]  /*8e60*/  SHF.R.U64 R34, R30, 0x10, R31 ;  /* 0x000000101e227819 */ /* 0x000fe4000000121f */
[----:B0-----:R-:W-:Y:S02]  /*8e70*/  LOP3.LUT R3, R217, 0x38, R0, 0xf8, !PT ;  /* 0x00000038d9037812 */ /* 0x001fe400078ef800 */
[----:B------:R-:W-:Y:S02]  /*8e80*/  SHF.R.U64 R0, R28, 0x10, R29 ;  /* 0x000000101c007819 */ /* 0x000fe4000000121d */
[----:B------:R-:W-:-:S02]  /*8e90*/  LOP3.LUT R3, R3, R222, RZ, 0x3c, !PT ;  /* 0x000000de03037212 */ /* 0x000fc400078e3cff */
[----:B------:R-:W-:Y:S02]  /*8ea0*/  SHF.R.U32.HI R24, RZ, 0x10, R25 ;  /* 0x00000010ff187819 */ /* 0x000fe40000011619 */
[----:B------:R-:W-:Y:S01]  /*8eb0*/  SHF.R.U64 R12, R26, 0x10, R27 ;  /* 0x000000101a0c7819 */ /* 0x000fe2000000121b */
[----:B------:R-:W-:Y:S01]  /*8ec0*/  IMAD.IADD R3, R218, 0x1, R3 ;  /* 0x00000001da037824 */ /* 0x000fe200078e0203 */
[C---:B------:R-:W-:Y:S02]  /*8ed0*/  PRMT R30, R48.reuse, 0x5432, R0 ;  /* 0x00005432301e7816 */ /* 0x040fe40000000000 */
[----:B------:R-:W-:Y:S02]  /*8ee0*/  SHF.R.U32.HI R26, RZ, 0x10, R27 ;  /* 0x00000010ff1a7819 */ /* 0x000fe4000001161b */
[----:B------:R-:W-:Y:S02]  /*8ef0*/  LEA R3, R3, R2, 0x1 ;  /* 0x0000000203037211 */ /* 0x000fe400078e08ff */
[----:B------:R-:W-:-:S02]  /*8f00*/  PRMT R25, R48, 0x5410, R13 ;  /* 0x0000541030197816 */ /* 0x000fc4000000000d */
[----:B------:R-:W-:Y:S01]  /*8f10*/  SHF.R.U32.HI R32, RZ, 0x10, R29 ;  /* 0x00000010ff207819 */ /* 0x000fe2000001161d */
[----:B------:R-:W0:Y:S01]  /*8f20*/  LDS.128 R4, [R3+0x20400] ;  /* 0x0204000003047984 */ /* 0x000e220000000c00 */
[----:B------:R-:W-:Y:S01]  /*8f30*/  SHF.R.U32.HI R35, RZ, 0x10, R31 ;  /* 0x00000010ff237819 */ /* 0x000fe2000001161f */
[----:B------:R-:W-:Y:S01]  /*8f40*/  IMAD.U32 R31, R30, 0x10000, RZ ;  /* 0x000100001e1f7824 */ /* 0x000fe200078e00ff */
[----:B------:R-:W-:Y:S01]  /*8f50*/  PRMT R29, R52, 0x5432, R26 ;  /* 0x00005432341d7816 */ /* 0x000fe2000000001a */
[----:B------:R-:W-:Y:S01]  /*8f60*/  IMAD.U32 R26, R25, 0x10000, RZ ;  /* 0x00010000191a7824 */ /* 0x000fe200078e00ff */
[----:B------:R-:W-:Y:S02]  /*8f70*/  PRMT R32, R49, 0x5432, R32 ;  /* 0x0000543231207816 */ /* 0x000fe40000000020 */
[----:B------:R-:W-:Y:S02]  /*8f80*/  PRMT R27, R50, 0x5432, R24 ;  /* 0x00005432321b7816 */ /* 0x000fe40000000018 */
[----:B------:R-:W-:Y:S01]  /*8f90*/  PRMT R35, R14, 0x5410, R35 ;  /* 0x000054100e237816 */ /* 0x000fe20000000023 */
[----:B------:R-:W-:Y:S01]  /*8fa0*/  IMAD.U32 R33, R32, 0x10000, RZ ;  /* 0x0001000020217824 */ /* 0x000fe200078e00ff */
[----:B------:R-:W-:-:S02]  /*8fb0*/  PRMT R28, R51, 0x5432, R12 ;  /* 0x00005432331c7816 */ /* 0x000fc4000000000c */
[----:B------:R-:W-:Y:S02]  /*8fc0*/  PRMT R34, R14, 0x5432, R34 ;  /* 0x000054320e227816 */ /* 0x000fe40000000022 */
[----:B------:R-:W-:Y:S01]  /*8fd0*/  LOP3.LUT R32, R32, 0xffff0000, RZ, 0xc0, !PT ;  /* 0xffff000020207812 */ /* 0x000fe200078ec0ff */
[C---:B-1----:R-:W-:Y:S01]  /*8fe0*/  IMAD.U32 R0, R8.reuse, 0x10000, RZ ;  /* 0x0001000008007824 */ /* 0x042fe200078e00ff */
[----:B------:R-:W-:Y:S01]  /*8ff0*/  LOP3.LUT R25, R25, 0xffff0000, RZ, 0xc0, !PT ;  /* 0xffff000019197812 */ /* 0x000fe200078ec0ff */
[C---:B------:R-:W-:Y:S01]  /*9000*/  IMAD.U32 R12, R9.reuse, 0x10000, RZ ;  /* 0x00010000090c7824 */ /* 0x040fe200078e00ff */
[----:B------:R-:W-:Y:S01]  /*9010*/  LOP3.LUT R9, R9, 0xffff0000, RZ, 0xc0, !PT ;  /* 0xffff000009097812 */ /* 0x000fe200078ec0ff */
[----:B------:R-:W-:Y:S01]  /*9020*/  IMAD.U32 R14, R11, 0x10000, RZ ;  /* 0x000100000b0e7824 */ /* 0x000fe200078e00ff */
[----:B------:R-:W-:Y:S01]  /*9030*/  LOP3.LUT R8, R8, 0xffff0000, RZ, 0xc0, !PT ;  /* 0xffff000008087812 */ /* 0x000fe200078ec0ff */
[C---:B------:R-:W-:Y:S01]  /*9040*/  IMAD.U32 R13, R10.reuse, 0x10000, RZ ;  /* 0x000100000a0d7824 */ /* 0x040fe200078e00ff */
[----:B------:R-:W-:-:S02]  /*9050*/  LOP3.LUT R10, R10, 0xffff0000, RZ, 0xc0, !PT ;  /* 0xffff00000a0a7812 */ /* 0x000fc400078ec0ff */
[----:B------:R-:W-:Y:S01]  /*9060*/  LOP3.LUT R11, R11, 0xffff0000, RZ, 0xc0, !PT ;  /* 0xffff00000b0b7812 */ /* 0x000fe200078ec0ff */
[----:B0-----:R-:W-:Y:S01]  /*9070*/  IMAD.U32 R15, R4, 0x10000, RZ ;  /* 0x00010000040f7824 */ /* 0x001fe200078e00ff */
[----:B------:R-:W-:Y:S01]  /*9080*/  SHF.L.U32 R20, R5, 0x10, RZ ;  /* 0x0000001005147819 */ /* 0x000fe200000006ff */
[----:B------:R-:W-:Y:S01]  /*9090*/  IMAD.U32 R24, R7, 0x10000, RZ ;  /* 0x0001000007187824 */ /* 0x000fe200078e00ff */
[----:B------:R-:W-:Y:S01]  /*90a0*/  LOP3.LUT R5, R5, 0xffff0000, RZ, 0xc0, !PT ;  /* 0xffff000005057812 */ /* 0x000fe200078ec0ff */
[C---:B------:R-:W-:Y:S01]  /*90b0*/  FMUL.FTZ R37, R15.reuse, R31 ;  /* 0x0000001f0f257220 */ /* 0x040fe20000410000 */
[-C--:B------:R-:W-:Y:S01]  /*90c0*/  FMUL.FTZ R39, R15, R26.reuse ;  /* 0x0000001a0f277220 */ /* 0x080fe20000410000 */
[----:B------:R-:W-:Y:S01]  /*90d0*/  SHF.L.U32 R15, R27, 0x10, RZ ;  /* 0x000000101b0f7819 */ /* 0x000fe200000006ff */
[----:B------:R-:W-:Y:S01]  /*90e0*/  FMUL.FTZ R41, R20, R33 ;  /* 0x0000002114297220 */ /* 0x000fe20000410000 */
[----:B------:R-:W-:Y:S01]  /*90f0*/  FFMA.FTZ R26, R0, R26, -R37 ;  /* 0x0000001a001a7223 */ /* 0x000fe20000010825 */
[----:B------:R-:W-:-:S02]  /*9100*/  IMAD.U32 R37, R35, 0x10000, RZ ;  /* 0x0001000023257824 */ /* 0x000fc400078e00ff */
[----:B------:R-:W-:Y:S01]  /*9110*/  FFMA.FTZ R39, R0, R31, R39 ;  /* 0x0000001f00277223 */ /* 0x000fe20000010027 */
[----:B------:R-:W-:Y:S02]  /*9120*/  IMAD.U32 R31, R29, 0x10000, RZ ;  /* 0x000100001d1f7824 */ /* 0x000fe400078e00ff */
[----:B------:R-:W-:Y:S01]  /*9130*/  FMUL.FTZ R43, R20, R15 ;  /* 0x0000000f142b7220 */ /* 0x000fe20000410000 */
[----:B------:R-:W-:Y:S01]  /*9140*/  FMUL.FTZ R45, R24, R37 ;  /* 0x00000025182d7220 */ /* 0x000fe20000410000 */
[----:B------:R-:W-:Y:S01]  /*9150*/  FFMA.FTZ R41, R12, R15, -R41 ;  /* 0x0000000f0c297223 */ /* 0x000fe20000010829 */
[----:B------:R-:W-:Y:S01]  /*9160*/  FMUL.FTZ R24, R24, R31 ;  /* 0x0000001f18187220 */ /* 0x000fe20000410000 */
[----:B------:R-:W-:Y:S01]  /*9170*/  LOP3.LUT R4, R4, 0xffff0000, RZ, 0xc0, !PT ;  /* 0xffff000004047812 */ /* 0x000fe200078ec0ff */
[----:B------:R-:W-:Y:S01]  /*9180*/  FFMA.FTZ R43, R12, R33, R43 ;  /* 0x000000210c2b7223 */ /* 0x000fe2000001002b */
[----:B------:R-:W-:Y:S01]  /*9190*/  LOP3.LUT R15, R30, 0xffff0000, RZ, 0xc0, !PT ;  /* 0xffff00001e0f7812 */ /* 0x000fe200078ec0ff */
[----:B------:R-:W-:Y:S01]  /*91a0*/  IMAD.U32 R21, R6, 0x10000, RZ ;  /* 0x0001000006157824 */ /* 0x000fe200078e00ff */
[----:B------:R-:W-:Y:S01]  /*91b0*/  LOP3.LUT R0, R27, 0xffff0000, RZ, 0xc0, !PT ;  /* 0xffff00001b007812 */ /* 0x000fe200078ec0ff */
[C---:B------:R-:W-:Y:S01]  /*91c0*/  FFMA.FTZ R45, R14.reuse, R31, -R45 ;  /* 0x0000001f0e2d7223 */ /* 0x040fe2000001082d */
[----:B------:R-:W-:Y:S01]  /*91d0*/  FFMA.FTZ R37, R14, R37, R24 ;  /* 0x000000250e257223 */ /* 0x000fe20000010018 */
[----:B------:R-:W-:-:S02]  /*91e0*/  IMAD.U32 R12, R34, 0x10000, RZ ;  /* 0x00010000220c7824 */ /* 0x000fc400078e00ff */
[C---:B------:R-:W-:Y:S01]  /*91f0*/  FMUL.FTZ R14, R5.reuse, R32 ;  /* 0x00000020050e7220 */ /* 0x040fe20000410000 */
[C---:B------:R-:W-:Y:S01]  /*9200*/  FMUL.FTZ R31, R4.reuse, R15 ;  /* 0x0000000f041f7220 */ /* 0x040fe20000410000 */
[----:B------:R-:W-:Y:S01]  /*9210*/  FMUL.FTZ R27, R4, R25 ;  /* 0x00000019041b7220 */ /* 0x000fe20000410000 */
[----:B------:R-:W-:Y:S01]  /*9220*/  FMUL.FTZ R5, R5, R0 ;  /* 0x0000000005057220 */ /* 0x000fe20000410000 */
[----:B------:R-:W-:Y:S02]  /*9230*/  IMAD.U32 R4, R28, 0x10000, RZ ;  /* 0x000100001c047824 */ /* 0x000fe400078e00ff */
[----:B------:R-:W-:Y:S01]  /*9240*/  FMUL.FTZ R20, R21, R12 ;  /* 0x0000000c15147220 */ /* 0x000fe20000410000 */
[C---:B------:R-:W-:Y:S01]  /*9250*/  FFMA.FTZ R14, R9.reuse, R0, -R14 ;  /* 0x00000000090e7223 */ /* 0x040fe2000001080e */
[----:B------:R-:W-:Y:S01]  /*9260*/  FFMA.FTZ R32, R9, R32, R5 ;  /* 0x0000002009207223 */ /* 0x000fe20000010005 */
[----:B------:R-:W-:Y:S01]  /*9270*/  LOP3.LUT R6, R6, 0xffff0000, RZ, 0xc0, !PT ;  /* 0xffff000006067812 */ /* 0x000fe200078ec0ff */
[-C--:B------:R-:W-:Y:S01]  /*9280*/  FMUL.FTZ R24, R21, R4.reuse ;  /* 0x0000000415187220 */ /* 0x080fe20000410000 */
[----:B------:R-:W-:Y:S01]  /*9290*/  LOP3.LUT R9, R34, 0xffff0000, RZ, 0xc0, !PT ;  /* 0xffff000022097812 */ /* 0x000fe200078ec0ff */
[C---:B------:R-:W-:Y:S01]  /*92a0*/  FFMA.FTZ R20, R13.reuse, R4, -R20 ;  /* 0x000000040d147223 */ /* 0x040fe20000010814 */
[----:B------:R-:W-:Y:S01]  /*92b0*/  LOP3.LUT R5, R28, 0xffff0000, RZ, 0xc0, !PT ;  /* 0xffff00001c057812 */ /* 0x000fe200078ec0ff */
[----:B------:R-:W-:Y:S01]  /*92c0*/  FFMA.FTZ R24, R13, R12, R24 ;  /* 0x0000000c0d187223 */ /* 0x000fe20000010018 */
[----:B------:R-:W-:Y:S01]  /*92d0*/  LOP3.LUT R7, R7, 0xffff0000, RZ, 0xc0, !PT ;  /* 0xffff000007077812 */ /* 0x000fe200078ec0ff */
[----:B------:R-:W-:Y:S01]  /*92e0*/  FMUL.FTZ R13, R6, R9 ;  /* 0x00000009060d7220 */ /* 0x000fe20000410000 */
[----:B------:R-:W-:Y:S01]  /*92f0*/  LOP3.LUT R4, R35, 0xffff0000, RZ, 0xc0, !PT ;  /* 0xffff000023047812 */ /* 0x000fe200078ec0ff */
[----:B------:R-:W-:Y:S01]  /*9300*/  FFMA.FTZ R31, R8, R25, -R31 ;  /* 0x00000019081f7223 */ /* 0x000fe2000001081f */
[----:B------:R-:W-:Y:S01]  /*9310*/  LOP3.LUT R0, R29, 0xffff0000, RZ, 0xc0, !PT ;  /* 0xffff00001d007812 */ /* 0x000fe200078ec0ff */
[----:B------:R-:W-:Y:S01]  /*9320*/  FMUL.FTZ R6, R6, R5 ;  /* 0x0000000506067220 */ /* 0x000fe20000410000 */
[----:B------:R-:W-:Y:S01]  /*9330*/  FFMA.FTZ R8, R8, R15, R27 ;  /* 0x0000000f08087223 */ /* 0x000fe2000001001b */
[C---:B------:R-:W-:Y:S01]  /*9340*/  FMUL.FTZ R12, R7.reuse, R4 ;  /* 0x00000004070c7220 */ /* 0x040fe20000410000 */
[C---:B------:R-:W-:Y:S01]  /*9350*/  FFMA.FTZ R13, R10.reuse, R5, -R13 ;  /* 0x000000050a0d7223 */ /* 0x040fe2000001080d */
[-C--:B------:R-:W-:Y:S01]  /*9360*/  FMUL.FTZ R15, R7, R0.reuse ;  /* 0x00000000070f7220 */ /* 0x080fe20000410000 */
[----:B------:R-:W-:Y:S01]  /*9370*/  FFMA.FTZ R7, R10, R9, R6 ;  /* 0x000000090a077223 */ /* 0x000fe20000010006 */
[C---:B------:R-:W-:Y:S01]  /*9380*/  FFMA.FTZ R12, R11.reuse, R0, -R12 ;  /* 0x000000000b0c7223 */ /* 0x040fe2000001080c */
[----:B------:R-:W-:Y:S01]  /*9390*/  F2FP.BF16.F32.PACK_AB R5, R14, R41 ;  /* 0x000000290e05723e */ /* 0x000fe200000010ff */
        /* <DEDUP_REMOVED lines=10> */
.L_x_3696:
[----:B------:R-:W-:Y:S05]  /*9440*/  BSYNC B0 ;  /* 0x0000000000007941 */ /* 0x000fea0003800000 */
.L_x_3676:
        /* <DEDUP_REMOVED lines=8> */
.L_x_3673:
[----:B------:R-:W-:-:S13]  /*94d0*/  ISETP.NE.AND P0, PT, R188, 0x3, PT ;  /* 0x00000003bc00780c */ /* 0x000fda0003f05270 */
[----:B------:R-:W-:Y:S05]  /*94e0*/  @!P0 BRA `(.L_x_3711) ;  /* 0x0000000000048947 */ /* 0x000fea0003800000 */
[----:B------:R-:W-:Y:S01]  /*94f0*/  BPT.TRAP 0x1 ;  /* 0x000000040000795c */ /* 0x000fe20000300000 */
.L_x_3711:
[----:B------:R-:W-:Y:S01]  /*9500*/  IMAD R169, R18, 0x8, R2 ;  /* 0x0000000812a97824 */ /* 0x000fe200078e0202 */
[----:B------:R-:W-:-:S04]  /*9510*/  SHF.L.U32 R56, R19, 0x1f, RZ ;  /* 0x0000001f13387819 */ /* 0x000fc800000006ff */
[----:B------:R0:W0:Y:S01]  /*9520*/  SYNCS.PHASECHK.TRANS64.TRYWAIT P1, [R169+URZ+0x28c30], R56 ;  /* 0x028c3038a90075a7 */ /* 0x000022000802017f */
[----:B------:R-:W-:Y:S05]  /*9530*/  @!P0 BRA `(.L_x_3712) ;  /* 0x0000000000048947 */ /* 0x000fea0003800000 */
[----:B------:R-:W-:Y:S01]  /*9540*/  BPT.TRAP 0x1 ;  /* 0x000000040000795c */ /* 0x000fe20000300000 */
.L_x_3712:
[C---:B--23--:R-:W-:Y:S01]  /*9550*/  IADD3 R0, R2.reuse, 0x22400, RZ ;  /* 0x0002240002007810 */ /* 0x04cfe20007ffe0ff */
        /* <DEDUP_REMOVED lines=9> */
.L_x_3713:
        /* <DEDUP_REMOVED lines=10> */
[----:B------:R-:W-:Y:S01]  /*9690*/  IMAD.MOV.U32 R11, RZ, RZ, 0x40000040 ;  /* 0x40000040ff0b7424 */ /* 0x000fe200078e00ff */
[----:B------:R-:W-:Y:S01]  /*96a0*/  R2UR UR7, R15 ;  /* 0x000000000f0772ca */ /* 0x000fe200000e0000 */
[----:B------:R-:W-:Y:S01]  /*96b0*/  IMAD.MOV.U32 R7, RZ, RZ, 0x40000040 ;  /* 0x40000040ff077424 */ /* 0x000fe200078e00ff */
[----:B------:R-:W-:Y:S01]  /*96c0*/  IADD3 R6, R14, 0x2, RZ ;  /* 0x000000020e067810 */ /* 0x000fe20007ffe0ff */
[----:B------:R-:W-:Y:S01]  /*96d0*/  VIADD R8, R4, 0x4 ;  /* 0x0000000404087836 */ /* 0x000fe20000000000 */
[----:B------:R-:W-:Y:S01]  /*96e0*/  LEA R13, R185, R190, 0x6 ;  /* 0x000000beb90d7211 */ /* 0x000fe200078e30ff */
[----:B------:R-:W-:Y:S01]  /*96f0*/  IMAD.MOV.U32 R9, RZ, RZ, 0x40000040 ;  /* 0x40000040ff097424 */ /* 0x000fe200078e00ff */
[----:B------:R-:W1:Y:S01]  /*9700*/  S2R R58, SR_TID.X ;  /* 0x00000000003a7919 */ /* 0x000e620000002100 */
[----:B------:R-:W-:-:S02]  /*9710*/  IMAD.MOV.U32 R15, RZ, RZ, 0x40000040 ;  /* 0x40000040ff0f7424 */ /* 0x000fc400078e00ff */
[----:B------:R-:W-:-:S04]  /*9720*/  IMAD.MOV.U32 R3, RZ, RZ, 0x40 ;  /* 0x00000040ff037424 */ /* 0x000fc800078e00ff */
[----:B------:R-:W-:Y:S01]  /*9730*/  HGMMA.64x64x16.F32.BF16 R24, gdesc[UR4], RZ, !UPT, gsb0 ;  /* 0x00e00000041879f0 */ /* 0x000fe2000c0018ff */
[----:B------:R-:W-:Y:S01]  /*9740*/  R2UR UR4, R10 ;  /* 0x000000000a0472ca */ /* 0x000fe200000e0000 */
[----:B------:R-:W-:Y:S01]  /*9750*/  IMAD R3, R168, -0x40, R3 ;  /* 0xffffffc0a8037824 */ /* 0x000fe200078e0203 */
[----:B------:R-:W-:Y:S02]  /*9760*/  R2UR UR5, R11 ;  /* 0x000000000b0572ca */ /* 0x000fe400000e0000 */
[----:B------:R-:W-:Y:S01]  /*9770*/  R2UR UR6, R6 ;  /* 0x00000000060672ca */ /* 0x000fe200000e0000 */
[C---:B------:R-:W-:Y:S01]  /*9780*/  VIADD R6, R14.reuse, 0x4 ;  /* 0x000000040e067836 */ /* 0x040fe20000000000 */
[----:B------:R-:W-:Y:S01]  /*9790*/  R2UR UR7, R7 ;  /* 0x00000000070772ca */ /* 0x000fe200000e0000 */
[----:B------:R-:W-:Y:S01]  /*97a0*/  VIADD R14, R14, 0x6 ;  /* 0x000000060e0e7836 */ /* 0x000fe20000000000 */
[----:B------:R-:W-:Y:S02]  /*97b0*/  MOV R7, 0x40000040 ;  /* 0x4000004000077802 */ /* 0x000fe40000000f00 */
[----:B------:R-:W-:-:S02]  /*97c0*/  IADD3 R0, R194, 0x1, R3 ;  /* 0x00000001c2007810 */ /* 0x000fc40007ffe003 */
[C---:B------:R-:W-:Y:S02]  /*97d0*/  IADD3 R3, -R192.reuse, R3, R194 ;  /* 0x00000003c0037210 */ /* 0x040fe40007ffe1c2 */
[----:B------:R-:W-:Y:S02]  /*97e0*/  IADD3 R0, -R192, R0, -R187 ;  /* 0x00000000c0007210 */ /* 0x000fe40007ffe9bb */
[----:B-1----:R-:W-:Y:S01]  /*97f0*/  LOP3.LUT R58, R58, 0x7f, RZ, 0xc0, !PT ;  /* 0x0000007f3a3a7812 */ /* 0x002fe200078ec0ff */
        /* <DEDUP_REMOVED lines=16> */
[----:B------:R-:W-:Y:S02]  /*9900*/  IADD3 R14, R0, 0x8, R13 ;  /* 0x00000008000e7810 */ /* 0x000fe40007ffe00d */
[----:B------:R-:W-:-:S02]  /*9910*/  VIADDMNMX R0, R13, R0, R3, PT ;  /* 0x000000000d007246 */ /* 0x000fc40003800103 */
[----:B------:R-:W-:Y:S02]  /*9920*/  VIMNMX R14, R3, R14, PT ;  /* 0x0000000e030e7248 */ /* 0x000fe40003fe0100 */
[----:B------:R-:W-:Y:S02]  /*9930*/  ISETP.GT.AND P4, PT, R0, 0x19, PT ;  /* 0x000000190000780c */ /* 0x000fe40003f84270 */
        /* <DEDUP_REMOVED lines=54> */
[----:B------:R-:W-:Y:S01]  /*9ca0*/  ULDC UR4, c[0x0][0x988] ;  /* 0x0002620000047ab9 */ /* 0x000fe20000000800 */
[----:B------:R-:W3:Y:S01]  /*9cb0*/  MUFU.TANH R35, R35 ;  /* 0x0000002300237308 */ /* 0x000ee20000002400 */
[----:B-1----:R-:W-:-:S02]  /*9cc0*/  FSEL R61, R31, -INF , P1 ;  /* 0xff8000001f3d7808 */ /* 0x002fc40000800000 */
        /* <DEDUP_REMOVED lines=77> */
[----:B---3--:R-:W-:Y:S02]  /*a1a0*/  FSEL R37, R37, -INF , P4 ;  /* 0xff80000025257808 */ /* 0x008fe40002000000 */
[----:B------:R-:W-:Y:S02]  /*a1b0*/  FMNMX.FTZ R14, R21, R14, !PT ;  /* 0x0000000e150e7209 */ /* 0x000fe40007810000 */
[----:B------:R-:W-:Y:S01]  /*a1c0*/  ISETP.GT.AND P4, PT, R0, 0x30, PT ;  /* 0x000000300000780c */ /* 0x000fe20003f84270 */
[----:B------:R-:W3:Y:S01]  /*a1d0*/  MUFU.TANH R44, R44 ;  /* 0x0000002c002c7308 */ /* 0x000ee20000002400 */
[----:B------:R-:W-:Y:S02]  /*a1e0*/  FMNMX.FTZ R14, R29, R14, !PT ;  /* 0x0000000e1d0e7209 */ /* 0x000fe40007810000 */
[----:B-1----:R-:W-:-:S02]  /*a1f0*/  FSEL R35, R40, -INF , P5 ;  /* 0xff80000028237808 */ /* 0x002fc40002800000 */
[----:B------:R-:W-:-:S03]  /*a200*/  FMNMX.FTZ R14, R27, R14, !PT ;  /* 0x0000000e1b0e7209 */ /* 0x000fc60007810000 */
[----:B------:R-:W1:Y:S01]  /*a210*/  MUFU.TANH R45, R45 ;  /* 0x0000002d002d7308 */ /* 0x000e620000002400 */
[----:B------:R-:W-:Y:S02]  /*a220*/  FMNMX.FTZ R14, R33, R14, !PT ;  /* 0x0000000e210e7209 */ /* 0x000fe40007810000 */
[----:B--2---:R-:W-:Y:S02]  /*a230*/  FSEL R41, R41, -INF , P1 ;  /* 0xff80000029297808 */ /* 0x004fe40000800000 */
[----:B------:R-:W-:Y:S01]  /*a240*/  FMNMX.FTZ R24, R31, R14, !PT ;  /* 0x0000000e1f187209 */ /* 0x000fe20007810000 */
[----:B------:R-:W-:Y:S01]  /*a250*/  IMAD.U32 R14, RZ, RZ, UR4 ;  /* 0x00000004ff0e7e24 */ /* 0x000fe2000f8e00ff */
[----:B------:R-:W-:Y:S01]  /*a260*/  FSETP.NEU.FTZ.AND P1, PT, R15, -INF , PT ;  /* 0xff8000000f00780b */ /* 0x000fe20003f3d000 */
[----:B------:R-:W2:Y:S01]  /*a270*/  MUFU.TANH R48, R48 ;  /* 0x0000003000307308 */ /* 0x000ea20000002400 */
[----:B------:R-:W-:Y:S01]  /*a280*/  FMNMX.FTZ R24, R37, R24, !PT ;  /* 0x0000001825187209 */ /* 0x000fe20007810000 */
[----:B------:R-:W-:Y:S01]  /*a290*/  FMUL.FTZ R13, R15, R14 ;  /* 0x0000000e0f0d7220 */ /* 0x000fe20000410000 */
[----:B---3--:R-:W-:-:S02]  /*a2a0*/  FSEL R39, R44, -INF , P2 ;  /* 0xff8000002c277808 */ /* 0x008fc40001000000 */
[----:B------:R-:W-:Y:S02]  /*a2b0*/  FMNMX.FTZ R24, R35, R24, !PT ;  /* 0x0000001823187209 */ /* 0x000fe40007810000 */
[----:B------:R-:W-:Y:S01]  /*a2c0*/  FSEL R26, R13, RZ, P1 ;  /* 0x000000ff0d1a7208 */ /* 0x000fe20000800000 */
[----:B------:R-:W3:Y:S01]  /*a2d0*/  MUFU.TANH R49, R49 ;  /* 0x0000003100317308 */ /* 0x000ee20000002400 */
[----:B------:R-:W-:Y:S02]  /*a2e0*/  FMNMX.FTZ R24, R41, R24, !PT ;  /* 0x0000001829187209 */ /* 0x000fe40007810000 */
[----:B-1----:R-:W-:Y:S01]  /*a2f0*/  FSEL R45, R45, -INF , P3 ;  /* 0xff8000002d2d7808 */ /* 0x002fe20001800000 */
[--C-:B------:R-:W-:Y:S01]  /*a300*/  FFMA.FTZ R20, R20, R14, -R26.reuse ;  /* 0x0000000e14147223 */ /* 0x100fe2000001081a */
[----:B------:R-:W-:Y:S01]  /*a310*/  FMNMX.FTZ R24, R39, R24, !PT ;  /* 0x0000001827187209 */ /* 0x000fe20007810000 */
[-CC-:B------:R-:W-:Y:S01]  /*a320*/  FFMA.FTZ R57, R57, R14.reuse, -R26.reuse ;  /* 0x0000000e39397223 */ /* 0x180fe2000001081a */
[----:B------:R-:W-:Y:S01]  /*a330*/  ISETP.GT.AND P1, PT, R0, 0x31, PT ;  /* 0x000000310000780c */ /* 0x000fe20003f24270 */
[----:B------:R-:W1:Y:S01]  /*a340*/  MUFU.TANH R52, R52 ;  /* 0x0000003400347308 */ /* 0x000e620000002400 */
[----:B--2---:R-:W-:Y:S01]  /*a350*/  FSEL R43, R48, -INF , P4 ;  /* 0xff800000302b7808 */ /* 0x004fe20002000000 */
[--C-:B------:R-:W-:Y:S01]  /*a360*/  FFMA.FTZ R59, R59, R14, -R26.reuse ;  /* 0x0000000e3b3b7223 */ /* 0x100fe2000001081a */
[----:B------:R-:W-:Y:S01]  /*a370*/  FMNMX.FTZ R24, R45, R24, !PT ;  /* 0x000000182d187209 */ /* 0x000fe20007810000 */
[-CC-:B------:R-:W-:Y:S01]  /*a380*/  FFMA.FTZ R61, R61, R14.reuse, -R26.reuse ;  /* 0x0000000e3d3d7223 */ /* 0x180fe2000001081a */
[C---:B------:R-:W-:Y:S01]  /*a390*/  ISETP.GT.AND P2, PT, R0.reuse, 0x38, PT ;  /* 0x000000380000780c */ /* 0x040fe20003f44270 */
[--C-:B------:R-:W-:Y:S01]  /*a3a0*/  FFMA.FTZ R63, R63, R14, -R26.reuse ;  /* 0x0000000e3f3f7223 */ /* 0x100fe2000001081a */
[----:B------:R-:W-:Y:S01]  /*a3b0*/  FMNMX.FTZ R24, R43, R24, !PT ;  /* 0x000000182b187209 */ /* 0x000fe20007810000 */
[----:B------:R-:W2:Y:S01]  /*a3c0*/  MUFU.TANH R53, R53 ;  /* 0x0000003500357308 */ /* 0x000ea20000002400 */
[----:B---3--:R-:W-:Y:S01]  /*a3d0*/  FSEL R49, R49, -INF , P1 ;  /* 0xff80000031317808 */ /* 0x008fe20000800000 */
[-CC-:B------:R-:W-:Y:S01]  /*a3e0*/  FFMA.FTZ R65, R65, R14.reuse, -R26.reuse ;  /* 0x0000000e41417223 */ /* 0x180fe2000001081a */
[----:B------:R-:W-:Y:S01]  /*a3f0*/  ISETP.GT.AND P1, PT, R0, 0x39, PT ;  /* 0x000000390000780c */ /* 0x000fe20003f24270 */
[--C-:B------:R-:W-:Y:S01]  /*a400*/  FFMA.FTZ R67, R67, R14, -R26.reuse ;  /* 0x0000000e43437223 */ /* 0x100fe2000001081a */
[----:B------:R-:W-:Y:S01]  /*a410*/  FMNMX.FTZ R24, R49, R24, !PT ;  /* 0x0000001831187209 */ /* 0x000fe20007810000 */
[-CC-:B------:R-:W-:Y:S01]  /*a420*/  FFMA.FTZ R69, R69, R14.reuse, -R26.reuse ;  /* 0x0000000e45457223 */ /* 0x180fe2000001081a */
[-CC-:B------:R-:W-:Y:S01]  /*a430*/  FFMA.FTZ R71, R71, R14.reuse, -R26.reuse ;  /* 0x0000000e47477223 */ /* 0x180fe2000001081a */
[----:B------:R-:W-:Y:S01]  /*a440*/  MUFU.EX2 R28, R20 ;  /* 0x00000014001c7308 */ /* 0x000fe20000000800 */
[----:B-1----:R-:W-:Y:S01]  /*a450*/  FSEL R47, R52, -INF , P2 ;  /* 0xff800000342f7808 */ /* 0x002fe20001000000 */
[-CC-:B------:R-:W-:Y:S01]  /*a460*/  FFMA.FTZ R73, R73, R14.reuse, -R26.reuse ;  /* 0x0000000e49497223 */ /* 0x180fe2000001081a */
[-CC-:B------:R-:W-:Y:S01]  /*a470*/  FFMA.FTZ R75, R75, R14.reuse, -R26.reuse ;  /* 0x0000000e4b4b7223 */ /* 0x180fe2000001081a */
[--C-:B------:R-:W-:Y:S01]  /*a480*/  FFMA.FTZ R77, R77, R14, -R26.reuse ;  /* 0x0000000e4d4d7223 */ /* 0x100fe2000001081a */
[----:B------:R-:W-:Y:S01]  /*a490*/  FMNMX.FTZ R24, R47, R24, !PT ;  /* 0x000000182f187209 */ /* 0x000fe20007810000 */
[-CC-:B------:R-:W-:Y:S01]  /*a4a0*/  FFMA.FTZ R79, R79, R14.reuse, -R26.reuse ;  /* 0x0000000e4f4f7223 */ /* 0x180fe2000001081a */
[-CC-:B------:R-:W-:Y:S01]  /*a4b0*/  FFMA.FTZ R51, R51, R14.reuse, -R26.reuse ;  /* 0x0000000e33337223 */ /* 0x180fe2000001081a */
[----:B------:R-:W1:Y:S01]  /*a4c0*/  MUFU.EX2 R57, R57 ;  /* 0x0000003900397308 */ /* 0x000e620000000800 */
[----:B--2---:R-:W-:Y:S01]  /*a4d0*/  FSEL R53, R53, -INF , P1 ;  /* 0xff80000035357808 */ /* 0x004fe20000800000 */
[-CC-:B------:R-:W-:Y:S01]  /*a4e0*/  FFMA.FTZ R81, R81, R14.reuse, -R26.reuse ;  /* 0x0000000e51517223 */ /* 0x180fe2000001081a */
[----:B------:R-:W-:-:S02]  /*a4f0*/  FFMA.FTZ R26, R55, R14, -R26 ;  /* 0x0000000e371a7223 */ /* 0x000fc4000001081a */
[----:B------:R-:W-:-:S03]  /*a500*/  FMNMX.FTZ R24, R53, R24, !PT ;  /* 0x0000001835187209 */ /* 0x000fc60007810000 */
[----:B------:R-:W-:Y:S02]  /*a510*/  MUFU.EX2 R59, R59 ;  /* 0x0000003b003b7308 */ /* 0x000fe40000000800 */
[----:B------:R-:W2:Y:S06]  /*a520*/  SHFL.BFLY PT, R13, R24, 0x2, 0x1f ;  /* 0x0c401f00180d7f89 */ /* 0x000eac00000e0000 */
[----:B------:R-:W3:Y:S01]  /*a530*/  MUFU.EX2 R30, R61 ;  /* 0x0000003d001e7308 */ /* 0x000ee20000000800 */
[----:B-1----:R-:W-:-:S07]  /*a540*/  F2FP.BF16.F32.PACK_AB R153, R28, R57 ;  /* 0x000000391c99723e */ /* 0x002fce00000010ff */
[----:B------:R-:W-:Y:S08]  /*a550*/  MUFU.EX2 R63, R63 ;  /* 0x0000003f003f7308 */ /* 0x000ff00000000800 */
[----:B------:R-:W1:Y:S01]  /*a560*/  MUFU.EX2 R32, R65 ;  /* 0x0000004100207308 */ /* 0x000e620000000800 */
[----:B---3--:R-:W-:Y:S02]  /*a570*/  F2FP.BF16.F32.PACK_AB R155, R30, R59 ;  /* 0x0000003b1e9b723e */ /* 0x008fe400000010ff */
[----:B--2---:R-:W-:-:S05]  /*a580*/  FMNMX.FTZ R0, R24, R13, !PT ;  /* 0x0000000d18007209 */ /* 0x004fca0007810000 */
[----:B------:R-:W2:Y:S01]  /*a590*/  SHFL.BFLY PT, R13, R0, 0x1, 0x1f ;  /* 0x0c201f00000d7f89 */ /* 0x000ea200000e0000 */
[----:B------:R-:W-:Y:S08]  /*a5a0*/  MUFU.EX2 R67, R67 ;  /* 0x0000004300437308 */ /* 0x000ff00000000800 */
[----:B------:R-:W3:Y:S01]  /*a5b0*/  MUFU.EX2 R34, R69 ;  /* 0x0000004500227308 */ /* 0x000ee20000000800 */
[----:B-1----:R-:W-:-:S07]  /*a5c0*/  F2FP.BF16.F32.PACK_AB R157, R32, R63 ;  /* 0x0000003f209d723e */ /* 0x002fce00000010ff */
[----:B------:R-:W-:Y:S01]  /*a5d0*/  MUFU.EX2 R71, R71 ;  /* 0x0000004700477308 */ /* 0x000fe20000000800 */
[----:B--2---:R-:W-:-:S07]  /*a5e0*/  FMNMX.FTZ R13, R0, R13, !PT ;  /* 0x0000000d000d7209 */ /* 0x004fce0007810000 */
[----:B------:R-:W1:Y:S01]  /*a5f0*/  MUFU.EX2 R24, R73 ;  /* 0x0000004900187308 */ /* 0x000e620000000800 */
[----:B---3--:R-:W-:Y:S02]  /*a600*/  F2FP.BF16.F32.PACK_AB R159, R34, R67 ;  /* 0x00000043229f723e */ /* 0x008fe400000010ff */
[C---:B------:R-:W-:Y:S01]  /*a610*/  FSETP.NEU.FTZ.AND P1, PT, R13.reuse, -INF , PT ;  /* 0xff8000000d00780b */ /* 0x040fe20003f3d000 */
[----:B------:R-:W-:-:S04]  /*a620*/  FMUL.FTZ R0, R13, R14 ;  /* 0x0000000e0d007220 */ /* 0x000fc80000410000 */
[----:B------:R-:W-:Y:S01]  /*a630*/  MUFU.EX2 R75, R75 ;  /* 0x0000004b004b7308 */ /* 0x000fe20000000800 */
[----:B------:R-:W-:Y:S01]  /*a640*/  FSEL R20, R0, RZ, P1 ;  /* 0x000000ff00147208 */ /* 0x000fe20000800000 */
[----:B------:R-:W-:Y:S01]  /*a650*/  FADD.FTZ R0, R57, R28 ;  /* 0x0000001c39007221 */ /* 0x000fe20000010000 */
[----:B------:R-:W-:-:S03]  /*a660*/  ISETP.NE.AND P1, PT, R58, RZ, PT ;  /* 0x000000ff3a00720c */ /* 0x000fc60003f25270 */
[-CC-:B------:R-:W-:Y:S01]  /*a670*/  FFMA.FTZ R3, R3, R14.reuse, -R20.reuse ;  /* 0x0000000e03037223 */ /* 0x180fe20000010814 */
[-CC-:B------:R-:W-:Y:S01]  /*a680*/  FFMA.FTZ R25, R25, R14.reuse, -R20.reuse ;  /* 0x0000000e19197223 */ /* 0x180fe20000010814 */
[-CC-:B------:R-:W-:Y:S01]  /*a690*/  FFMA.FTZ R21, R21, R14.reuse, -R20.reuse ;  /* 0x0000000e15157223 */ /* 0x180fe20000010814 */
[-CC-:B------:R-:W-:Y:S01]  /*a6a0*/  FFMA.FTZ R29, R29, R14.reuse, -R20.reuse ;  /* 0x0000000e1d1d7223 */ /* 0x180fe20000010814 */
[-CC-:B------:R-:W-:Y:S01]  /*a6b0*/  FFMA.FTZ R27, R27, R14.reuse, -R20.reuse ;  /* 0x0000000e1b1b7223 */ /* 0x180fe20000010814 */
[----:B------:R2:W-:Y:S01]  /*a6c0*/  MUFU.EX2 R152, R25 ;  /* 0x0000001900987308 */ /* 0x0005e20000000800 */
[-CC-:B------:R-:W-:Y:S01]  /*a6d0*/  FFMA.FTZ R33, R33, R14.reuse, -R20.reuse ;  /* 0x0000000e21217223 */ /* 0x180fe20000010814 */
[-CC-:B------:R-:W-:Y:S01]  /*a6e0*/  FFMA.FTZ R31, R31, R14.reuse, -R20.reuse ;  /* 0x0000000e1f1f7223 */ /* 0x180fe20000010814 */
[-CC-:B------:R-:W-:Y:S01]  /*a6f0*/  FFMA.FTZ R37, R37, R14.reuse, -R20.reuse ;  /* 0x0000000e25257223 */ /* 0x180fe20000010814 */
[-CC-:B------:R-:W-:Y:S01]  /*a700*/  FFMA.FTZ R35, R35, R14.reuse, -R20.reuse ;  /* 0x0000000e23237223 */ /* 0x180fe20000010814 */
[-CC-:B------:R-:W-:Y:S01]  /*a710*/  FFMA.FTZ R41, R41, R14.reuse, -R20.reuse ;  /* 0x0000000e29297223 */ /* 0x180fe20000010814 */
[-CC-:B------:R-:W-:Y:S01]  /*a720*/  FFMA.FTZ R39, R39, R14.reuse, -R20.reuse ;  /* 0x0000000e27277223 */ /* 0x180fe20000010814 */
[----:B------:R-:W-:Y:S01]  /*a730*/  FFMA.FTZ R45, R45, R14, -R20 ;  /* 0x0000000e2d2d7223 */ /* 0x000fe20000010814 */
[----:B------:R-:W3:Y:S01]  /*a740*/  MUFU.EX2 R3, R3 ;  /* 0x0000000300037308 */ /* 0x000ee20000000800 */
[----:B--2---:R-:W-:Y:S01]  /*a750*/  FADD.FTZ R25, R59, R0 ;  /* 0x000000003b197221 */ /* 0x004fe20000010000 */
[----:B------:R-:W-:-:S02]  /*a760*/  @!P1 VIADD R0, R169, 0x28c40 ;  /* 0x00028c40a9009836 */ /* 0x000fc40000000000 */
[-CC-:B------:R-:W-:Y:S01]  /*a770*/  FFMA.FTZ R43, R43, R14.reuse, -R20.reuse ;  /* 0x0000000e2b2b7223 */ /* 0x180fe20000010814 */
[-CC-:B------:R-:W-:Y:S01]  /*a780*/  FFMA.FTZ R49, R49, R14.reuse, -R20.reuse ;  /* 0x0000000e31317223 */ /* 0x180fe20000010814 */
[----:B------:R-:W-:Y:S01]  /*a790*/  FADD.FTZ R42, R30, R25 ;  /* 0x000000191e2a7221 */ /* 0x000fe20000010000 */
[-C--:B------:R-:W-:Y:S01]  /*a7a0*/  FFMA.FTZ R47, R47, R14.reuse, -R20 ;  /* 0x0000000e2f2f7223 */ /* 0x080fe20000010814 */
[----:B------:R-:W-:Y:S01]  /*a7b0*/  @!P1 PRMT R0, RZ, 0x654, R0 ;  /* 0x00000654ff009816 */ /* 0x000fe20000000000 */
[----:B------:R-:W2:Y:S01]  /*a7c0*/  MUFU.EX2 R21, R21 ;  /* 0x0000001500157308 */ /* 0x000ea20000000800 */
[----:B------:R-:W-:Y:S01]  /*a7d0*/  FFMA.FTZ R20, R53, R14, -R20 ;  /* 0x0000000e35147223 */ /* 0x000fe20000010814 */
[----:B-1----:R-:W-:Y:S01]  /*a7e0*/  F2FP.BF16.F32.PACK_AB R161, R24, R71 ;  /* 0x0000004718a1723e */ /* 0x002fe200000010ff */
[----:B------:R1:W-:Y:S05]  /*a7f0*/  @!P1 SYNCS.ARRIVE.TRANS64.RED.A1T0 RZ, [R0+URZ], RZ ;  /* 0x000000ff00ff99a7 */ /* 0x0003ea000810043f */
[----:B------:R4:W0:Y:S01]  /*a800*/  MUFU.EX2 R154, R29 ;  /* 0x0000001d009a7308 */ /* 0x0008220000000800 */
[----:B---3--:R-:W-:Y:S01]  /*a810*/  FADD.FTZ R40, R3, R152 ;  /* 0x0000009803287221 */ /* 0x008fe20000010000 */
[----:B------:R-:W-:-:S06]  /*a820*/  F2FP.BF16.F32.PACK_AB R152, R152, R3 ;  /* 0x000000039898723e */ /* 0x000fcc00000010ff */
[----:B------:R-:W3:Y:S01]  /*a830*/  MUFU.EX2 R27, R27 ;  /* 0x0000001b001b7308 */ /* 0x000ee20000000800 */
[----:B--2---:R-:W-:Y:S01]  /*a840*/  FADD.FTZ R25, R21, R40 ;  /* 0x0000002815197221 */ /* 0x004fe20000010000 */
[----:B----4-:R-:W-:-:S04]  /*a850*/  FADD.FTZ R29, R63, R42 ;  /* 0x0000002a3f1d7221 */ /* 0x010fc80000010000 */
[----:B------:R-:W-:Y:S02]  /*a860*/  FADD.FTZ R42, R32, R29 ;  /* 0x0000001d202a7221 */ /* 0x000fe40000010000 */
[----:B------:R-:W2:Y:S01]  /*a870*/  MUFU.EX2 R156, R33 ;  /* 0x00000021009c7308 */ /* 0x000ea20000000800 */
[C---:B0-----:R-:W-:Y:S01]  /*a880*/  FADD.FTZ R40, R154.reuse, R25 ;  /* 0x000000199a287221 */ /* 0x041fe20000010000 */
[----:B------:R-:W-:Y:S01]  /*a890*/  FADD.FTZ R29, R67, R42 ;  /* 0x0000002a431d7221 */ /* 0x000fe20000010000 */
[----:B------:R-:W-:Y:S01]  /*a8a0*/  F2FP.BF16.F32.PACK_AB R154, R154, R21 ;  /* 0x000000159a9a723e */ /* 0x000fe200000010ff */
[----:B------:R-:W-:Y:S02]  /*a8b0*/  BAR.SYNC.DEFER_BLOCKING 0xf, 0x100 ;  /* 0x03c4000000007b1d */ /* 0x000fe40000010000 */
[----:B------:R-:W-:Y:S01]  /*a8c0*/  FADD.FTZ R42, R34, R29 ;  /* 0x0000001d222a7221 */ /* 0x000fe20000010000 */
[----:B---3--:R-:W-:-:S03]  /*a8d0*/  FADD.FTZ R25, R27, R40 ;  /* 0x000000281b197221 */ /* 0x008fc60000010000 */
[----:B------:R-:W0:Y:S01]  /*a8e0*/  MUFU.EX2 R31, R31 ;  /* 0x0000001f001f7308 */ /* 0x000e220000000800 */
[----:B------:R-:W-:-:S04]  /*a8f0*/  FADD.FTZ R29, R71, R42 ;  /* 0x0000002a471d7221 */ /* 0x000fc80000010000 */
[----:B------:R-:W-:Y:S01]  /*a900*/  FADD.FTZ R30, R24, R29 ;  /* 0x0000001d181e7221 */ /* 0x000fe20000010000 */
[C---:B--2---:R-:W-:Y:S02]  /*a910*/  FADD.FTZ R40, R156.reuse, R25 ;  /* 0x000000199c287221 */ /* 0x044fe40000010000 */
[----:B------:R-:W2:Y:S01]  /*a920*/  MUFU.EX2 R158, R37 ;  /* 0x00000025009e7308 */ /* 0x000ea20000000800 */
[----:B------:R-:W-:Y:S01]  /*a930*/  FADD.FTZ R29, R75, R30 ;  /* 0x0000001e4b1d7221 */ /* 0x000fe20000010000 */
[----:B------:R-:W-:-:S06]  /*a940*/  F2FP.BF16.F32.PACK_AB R156, R156, R27 ;  /* 0x0000001b9c9c723e */ /* 0x000fcc00000010ff */
[----:B------:R-:W3:Y:S01]  /*a950*/  MUFU.EX2 R35, R35 ;  /* 0x0000002300237308 */ /* 0x000ee20000000800 */
[----:B0-----:R-:W-:Y:S01]  /*a960*/  FADD.FTZ R25, R31, R40 ;  /* 0x000000281f197221 */ /* 0x001fe20000010000 */
[----:B------:R0:W-:Y:S06]  /*a970*/  STSM.16.M88.4 [R196+0x26800], R152 ;  /* 0x02680098c4007844 */ /* 0x0001ec0000000200 */
[----:B------:R-:W4:Y:S01]  /*a980*/  MUFU.EX2 R160, R41 ;  /* 0x0000002900a07308 */ /* 0x000f220000000800 */
[C---:B--2---:R-:W-:Y:S01]  /*a990*/  FADD.FTZ R28, R158.reuse, R25 ;  /* 0x000000199e1c7221 */ /* 0x044fe20000010000 */
[----:B------:R-:W-:-:S05]  /*a9a0*/  F2FP.BF16.F32.PACK_AB R158, R158, R31 ;  /* 0x0000001f9e9e723e */ /* 0x000fca00000010ff */
[----:B------:R0:W-:Y:S01]  /*a9b0*/  STSM.16.M88.4 [R197], R156 ;  /* 0x0000009cc5007844 */ /* 0x0001e20000000200 */
[----:B------:R-:W2:Y:S01]  /*a9c0*/  MUFU.EX2 R39, R39 ;  /* 0x0000002700277308 */ /* 0x000ea20000000800 */
[----:B---3--:R-:W-:-:S07]  /*a9d0*/  FADD.FTZ R25, R35, R28 ;  /* 0x0000001c23197221 */ /* 0x008fce0000010000 */
[----:B------:R-:W3:Y:S01]  /*a9e0*/  MUFU.EX2 R36, R77 ;  /* 0x0000004d00247308 */ /* 0x000ee20000000800 */
[C---:B----4-:R-:W-:Y:S01]  /*a9f0*/  FADD.FTZ R24, R160.reuse, R25 ;  /* 0x00000019a0187221 */ /* 0x050fe20000010000 */
[----:B------:R-:W-:-:S06]  /*aa00*/  F2FP.BF16.F32.PACK_AB R160, R160, R35 ;  /* 0x00000023a0a0723e */ /* 0x000fcc00000010ff */
[----:B------:R-:W4:Y:S01]  /*aa10*/  MUFU.EX2 R162, R45 ;  /* 0x0000002d00a27308 */ /* 0x000f220000000800 */
[----:B--2---:R-:W-:-:S07]  /*aa20*/  FADD.FTZ R3, R39, R24 ;  /* 0x0000001827037221 */ /* 0x004fce0000010000 */
[----:B------:R-:W2:Y:S01]  /*aa30*/  MUFU.EX2 R79, R79 ;  /* 0x0000004f004f7308 */ /* 0x000ea20000000800 */
[C---:B---3--:R-:W-:Y:S01]  /*aa40*/  FADD.FTZ R28, R36.reuse, R29 ;  /* 0x0000001d241c7221 */ /* 0x048fe20000010000 */
[----:B------:R-:W-:-:S06]  /*aa50*/  F2FP.BF16.F32.PACK_AB R163, R36, R75 ;  /* 0x0000004b24a3723e */ /* 0x000fcc00000010ff */
[----:B------:R-:W3:Y:S01]  /*aa60*/  MUFU.EX2 R43, R43 ;  /* 0x0000002b002b7308 */ /* 0x000ee20000000800 */
[C---:B----4-:R-:W-:Y:S01]  /*aa70*/  FADD.FTZ R24, R162.reuse, R3 ;  /* 0x00000003a2187221 */ /* 0x050fe20000010000 */
[----:B------:R-:W-:-:S05]  /*aa80*/  F2FP.BF16.F32.PACK_AB R162, R162, R39 ;  /* 0x00000027a2a2723e */ /* 0x000fca00000010ff */
[----:B------:R0:W-:Y:S01]  /*aa90*/  STSM.16.M88.4 [R199], R160 ;  /* 0x000000a0c7007844 */ /* 0x0001e20000000200 */
[----:B------:R-:W4:Y:S01]  /*aaa0*/  MUFU.EX2 R38, R51 ;  /* 0x0000003300267308 */ /* 0x000f220000000800 */
[----:B--2---:R-:W-:-:S07]  /*aab0*/  FADD.FTZ R21, R79, R28 ;  /* 0x0000001c4f157221 */ /* 0x004fce0000010000 */
[----:B-1----:R-:W1:Y:S01]  /*aac0*/  MUFU.EX2 R0, R49 ;  /* 0x0000003100007308 */ /* 0x002e620000000800 */
[----:B---3--:R-:W-:-:S07]  /*aad0*/  FADD.FTZ R3, R43, R24 ;  /* 0x000000182b037221 */ /* 0x008fce0000010000 */
[----:B------:R-:W2:Y:S01]  /*aae0*/  MUFU.EX2 R81, R81 ;  /* 0x0000005100517308 */ /* 0x000ea20000000800 */
[C---:B----4-:R-:W-:Y:S01]  /*aaf0*/  F2FP.BF16.F32.PACK_AB R165, R38.reuse, R79 ;  /* 0x0000004f26a5723e */ /* 0x050fe200000010ff */
[----:B------:R-:W-:-:S06]  /*ab00*/  FADD.FTZ R38, R38, R21 ;  /* 0x0000001526267221 */ /* 0x000fcc0000010000 */
[----:B------:R-:W3:Y:S01]  /*ab10*/  MUFU.EX2 R26, R26 ;  /* 0x0000001a001a7308 */ /* 0x000ee20000000800 */
[C---:B-1----:R-:W-:Y:S01]  /*ab20*/  F2FP.BF16.F32.PACK_AB R164, R0.reuse, R43 ;  /* 0x0000002b00a4723e */ /* 0x042fe200000010ff */
[----:B------:R-:W-:-:S06]  /*ab30*/  FADD.FTZ R0, R0, R3 ;  /* 0x0000000300007221 */ /* 0x000fcc0000010000 */
[----:B------:R-:W-:Y:S01]  /*ab40*/  MUFU.EX2 R47, R47 ;  /* 0x0000002f002f7308 */ /* 0x000fe20000000800 */
[----:B--2---:R-:W-:-:S07]  /*ab50*/  FADD.FTZ R3, R81, R38 ;  /* 0x0000002651037221 */ /* 0x004fce0000010000 */
[----:B------:R-:W1:Y:S01]  /*ab60*/  MUFU.EX2 R20, R20 ;  /* 0x0000001400147308 */ /* 0x000e620000000800 */
[C---:B---3--:R-:W-:Y:S01]  /*ab70*/  F2FP.BF16.F32.PACK_AB R167, R26.reuse, R81 ;  /* 0x000000511aa7723e */ /* 0x048fe200000010ff */
[----:B------:R-:W-:Y:S01]  /*ab80*/  FADD.FTZ R3, R26, R3 ;  /* 0x000000031a037221 */ /* 0x000fe20000010000 */
[----:B-1----:R-:W-:Y:S01]  /*ab90*/  F2FP.BF16.F32.PACK_AB R166, R20, R47 ;  /* 0x0000002f14a6723e */ /* 0x002fe200000010ff */
[----:B------:R-:W-:-:S04]  /*aba0*/  FADD.FTZ R47, R47, R0 ;  /* 0x000000002f2f7221 */ /* 0x000fc80000010000 */
[----:B------:R0:W-:Y:S01]  /*abb0*/  STSM.16.M88.4 [R198], R164 ;  /* 0x000000a4c6007844 */ /* 0x0001e20000000200 */
[----:B------:R-:W-:Y:S01]  /*abc0*/  FADD.FTZ R0, R20, R47 ;  /* 0x0000002f14007221 */ /* 0x000fe20000010000 */
[----:B------:R-:W-:Y:S06]  /*abd0*/  @!P0 BRA `(.L_x_3715) ;  /* 0x0000000000048947 */ /* 0x000fec0003800000 */
[----:B------:R-:W-:Y:S01]  /*abe0*/  BPT.TRAP 0x1 ;  /* 0x000000040000795c */ /* 0x000fe20000300000 */
.L_x_3715:
[----:B------:R1:W2:Y:S01]  /*abf0*/  SYNCS.PHASECHK.TRANS64.TRYWAIT P2, [R169+URZ+0x28c50], R56 ;  /* 0x028c5038a90075a7 */ /* 0x0002a2000804017f */
[----:B------:R-:W-:Y:S05]  /*ac00*/  @!P0 BRA `(.L_x_3716) ;  /* 0x0000000000048947 */ /* 0x000fea0003800000 */
[----:B------:R-:W-:Y:S01]  /*ac10*/  BPT.TRAP 0x1 ;  /* 0x000000040000795c */ /* 0x000fe20000300000 */
.L_x_3716:
        /* <DEDUP_REMOVED lines=10> */
.L_x_3718:
[----:B------:R-:W-:Y:S05]  /*acc0*/  BSYNC B0 ;  /* 0x0000000000007941 */ /* 0x000fea0003800000 */
.L_x_3717:
[----:B------:R-:W-:Y:S01]  /*acd0*/  R2UR UR6, R20 ;  /* 0x00000000140672ca */ /* 0x000fe200000e0000 */
[----:B-12---:R-:W-:Y:S01]  /*ace0*/  WARPGROUP.ARRIVE ;  /* 0x00000000000079c5 */ /* 0x006fe20000000000 */
[----:B------:R-:W-:Y:S01]  /*acf0*/  R2UR UR7, R21 ;  /* 0x00000000150772ca */ /* 0x000fe200000e0000 */
[----:B------:R-:W-:Y:S01]  /*ad00*/  IMAD.MOV.U32 R21, RZ, RZ, 0x40000040 ;  /* 0x40000040ff157424 */ /* 0x000fe200078e00ff */
[----:B------:R-:W-:Y:S01]  /*ad10*/  BSSY B1, `(.L_x_3720) ;  /* 0x000025a000017945 */ /* 0x000fe20003800000 */
[----:B------:R-:W-:Y:S02]  /*ad20*/  VIADD R212, R168, 0xfffffffe ;  /* 0xfffffffea8d47836 */ /* 0x000fe40000000000 */
[----:B------:R-:W-:-:S05]  /*ad30*/  @!P1 VIADD R169, R169, 0x28c60 ;  /* 0x00028c60a9a99836 */ /* 0x000fca0000000000 */
[----:B------:R-:W-:-:S03]  /*ad40*/  @!P1 PRMT R169, RZ, 0x654, R169 ;  /* 0x00000654ffa99816 */ /* 0x000fc600000000a9 */
[----:B------:R-:W-:Y:S03]  /*ad50*/  HGMMA.64x256x16.F32.BF16 R24, R152, gdesc[UR4].tnspB, RZ, !UPT, gsb0 ;  /* 0x43e0000498187df0 */ /* 0x000fe6000c0018ff */
[----:B------:R-:W-:Y:S02]  /*ad60*/  WARPGROUP.DEPBAR.LE gsb0, 0x0 ;  /* 0x00008000000079c5 */ /* 0x000fe40000010000 */
[----:B0-----:R-:W-:Y:S01]  /*ad70*/  VIADD R152, R20, 0x80 ;  /* 0x0000008014987836 */ /* 0x001fe20000000000 */
[----:B------:R-:W-:Y:S01]  /*ad80*/  MOV R153, 0x40000040 ;  /* 0x4000004000997802 */ /* 0x000fe20000000f00 */
        /* <DEDUP_REMOVED lines=13> */
[----:B------:R-:W-:Y:S01]  /*ae60*/  R2UR UR6, R20 ;  /* 0x00000000140672ca */ /* 0x000fe200000e0000 */
[----:B------:R-:W-:Y:S01]  /*ae70*/  IMAD.IADD R20, R194, 0x1, -R187 ;  /* 0x00000001c2147824 */ /* 0x000fe200078e0abb */
[----:B------:R-:W-:-:S04]  /*ae80*/  R2UR UR7, R21 ;  /* 0x00000000150772ca */ /* 0x000fc800000e0000 */
[----:B------:R-:W-:-:S04]  /*ae90*/  LEA R20, R185, R20, 0x6 ;  /* 0x00000014b9147211 */ /* 0x000fc800078e30ff */
[----:B------:R-:W-:-:S04]  /*aea0*/  SHF.R.S32.HI R21, RZ, 0x1f, R20 ;  /* 0x0000001fff157819 */ /* 0x000fc80000011414 */
[----:B------:R-:W-:-:S04]  /*aeb0*/  LEA.HI R21, R21, R20, RZ, 0x6 ;  /* 0x0000001415157211 */ /* 0x000fc800078f30ff */
[----:B------:R-:W-:-:S04]  /*aec0*/  SHF.R.S32.HI R21, RZ, 0x6, R21 ;  /* 0x00000006ff157819 */ /* 0x000fc80000011415 */
[----:B------:R-:W-:-:S04]  /*aed0*/  VIMNMX R186, RZ, R21, !PT ;  /* 0x00000015ffba7248 */ /* 0x000fc80007fe0100 */
[----:B------:R-:W-:Y:S01]  /*aee0*/  ISETP.GE.AND P2, PT, R212, R186, PT ;  /* 0x000000bad400720c */ /* 0x000fe20003f46270 */
[----:B------:R-:W-:Y:S02]  /*aef0*/  WARPGROUP.DEPBAR.LE gsb0, 0x0 ;  /* 0x00008000000079c5 */ /* 0x000fe40000010000 */
[----:B------:R-:W-:-:S06]  /*af00*/  WARPGROUP.ARRIVE ;  /* 0x00000000000079c5 */ /* 0x000fcc0000000000 */
        /* <DEDUP_REMOVED lines=12> */
[----:B------:R-:W-:Y:S01]  /*afd0*/  BSSY B0, `(.L_x_3721) ;  /* 0x000022d000007945 */ /* 0x000fe20003800000 */
[----:B------:R-:W-:Y:S02]  /*afe0*/  IMAD.MOV.U32 R223, RZ, RZ, R15 ;  /* 0x000000ffffdf7224 */ /* 0x000fe400078e000f */
[----:B------:R-:W-:Y:S02]  /*aff0*/  IMAD.MOV.U32 R224, RZ, RZ, R13 ;  /* 0x000000ffffe07224 */ /* 0x000fe400078e000d */
[----:B------:R-:W-:-:S07]  /*b000*/  IMAD.MOV.U32 R225, RZ, RZ, R18 ;  /* 0x000000ffffe17224 */ /* 0x000fce00078e0012 */
.L_x_3732:
[----:B------:R-:W-:-:S04]  /*b010*/  IADD3 R18, R225, 0x1, RZ ;  /* 0x00000001e1127810 */ /* 0x000fc80007ffe0ff */
[----:B------:R-:W-:-:S04]  /*b020*/  ISETP.NE.AND P2, PT, R18, 0x2, PT ;  /* 0x000000021200780c */ /* 0x000fc80003f45270 */
[----:B------:R-:W-:Y:S02]  /*b030*/  SEL R14, RZ, 0x1, P2 ;  /* 0x00000001ff0e7807 */ /* 0x000fe40001000000 */
[----:B------:R-:W-:Y:S02]  /*b040*/  SEL R18, R18, RZ, P2 ;  /* 0x000000ff12127207 */ /* 0x000fe40001000000 */
[----:B------:R-:W-:Y:S01]  /*b050*/  LOP3.LUT R19, R19, R14, RZ, 0x3c, !PT ;  /* 0x0000000e13137212 */ /* 0x000fe200078e3cff */
[----:B-1----:R-:W-:Y:S06]  /*b060*/  @!P0 BRA `(.L_x_3722) ;  /* 0x0000000000048947 */ /* 0x002fec0003800000 */
[----:B------:R-:W-:Y:S01]  /*b070*/  BPT.TRAP 0x1 ;  /* 0x000000040000795c */ /* 0x000fe20000300000 */
.L_x_3722:
[----:B------:R-:W-:Y:S01]  /*b080*/  IMAD R213, R18, 0x8, R2 ;  /* 0x0000000812d57824 */ /* 0x000fe200078e0202 */
[----:B------:R-:W-:-:S04]  /*b090*/  SHF.L.U32 R214, R19, 0x1f, RZ ;  /* 0x0000001f13d67819 */ /* 0x000fc800000006ff */
[----:B------:R1:W2:Y:S01]  /*b0a0*/  SYNCS.PHASECHK.TRANS64.TRYWAIT P2, [R213+URZ+0x28c30], R214 ;  /* 0x028c30d6d50075a7 */ /* 0x0002a2000804017f */
[----:B------:R-:W-:Y:S05]  /*b0b0*/  @!P0 BRA `(.L_x_3723) ;  /* 0x0000000000048947 */ /* 0x000fea0003800000 */
[----:B------:R-:W-:Y:S01]  /*b0c0*/  BPT.TRAP 0x1 ;  /* 0x000000040000795c */ /* 0x000fe20000300000 */
.L_x_3723:
[----:B------:R-:W-:Y:S01]  /*b0d0*/  BSSY B2, `(.L_x_3724) ;  /* 0x0000006000027945 */ /* 0x000fe20003800000 */
[----:B------:R-:W-:Y:S02]  /*b0e0*/  IMAD R14, R18, 0x200, R12 ;  /* 0x00000200120e7824 */ /* 0x000fe400078e020c */
[----:B------:R-:W-:Y:S01]  /*b0f0*/  IMAD.MOV.U32 R15, RZ, RZ, 0x40000040 ;  /* 0x40000040ff0f7424 */ /* 0x000fe200078e00ff */
[----:B--2---:R-:W-:Y:S06]  /*b100*/  @P2 BRA `(.L_x_3725) ;  /* 0x0000000000082947 */ /* 0x004fec0003800000 */
[----:B------:R-:W2:Y:S02]  /*b110*/  SYNCS.PHASECHK.TRANS64.TRYWAIT P2, [R213+URZ+0x28c30], R214 ;  /* 0x028c30d6d50075a7 */ /* 0x000ea4000804017f */
[----:B--2---:R-:W-:Y:S05]  /*b120*/  @!P2 BRA `(.L_x_3726) ;  /* 0x000000e00048a947 */ /* 0x004fea0003800000 */
.L_x_3725:
[----:B------:R-:W-:Y:S05]  /*b130*/  BSYNC B2 ;  /* 0x0000000000027941 */ /* 0x000fea0003800000 */
.L_x_3724:
[C---:B------:R-:W-:Y:S01]  /*b140*/  R2UR UR6, R14.reuse ;  /* 0x000000000e0672ca */ /* 0x040fe200000e0000 */
[----:B0-----:R-:W-:Y:S01]  /*b150*/  WARPGROUP.ARRIVE ;  /* 0x00000000000079c5 */ /* 0x001fe20000000000 */
[----:B------:R-:W-:Y:S01]  /*b160*/  R2UR UR7, R15 ;  /* 0x000000000f0772ca */ /* 0x000fe200000e0000 */
[----:B------:R-:W-:Y:S01]  /*b170*/  VIADD R20, R14, 0x2 ;  /* 0x000000020e147836 */ /* 0x000fe20000000000 */
[----:B------:R-:W-:Y:S01]  /*b180*/  R2UR UR4, R4 ;  /* 0x00000000040472ca */ /* 0x000fe200000e0000 */
[----:B------:R-:W-:Y:S01]  /*b190*/  IMAD.MOV.U32 R21, RZ, RZ, 0x40000040 ;  /* 0x40000040ff157424 */ /* 0x000fe200078e00ff */
[----:B------:R-:W-:Y:S01]  /*b1a0*/  R2UR UR5, R5 ;  /* 0x00000000050572ca */ /* 0x000fe200000e0000 */
[----:B------:R-:W-:Y:S02]  /*b1b0*/  IMAD.MOV.U32 R15, RZ, RZ, 0x40000040 ;  /* 0x40000040ff0f7424 */ /* 0x000fe400078e00ff */
[----:B------:R-:W-:-:S10]  /*b1c0*/  IMAD.MOV R233, RZ, RZ, -R195 ;  /* 0x000000ffffe97224 */ /* 0x000fd400078e0ac3 */
        /* <DEDUP_REMOVED lines=28> */
[----:B------:R-:W-:Y:S02]  /*b390*/  IMAD.MOV.U32 R161, RZ, RZ, 0x1 ;  /* 0x00000001ffa17424 */ /* 0x000fe400078e00ff */
[----:B------:R-:W-:Y:S01]  /*b3a0*/  FMUL.FTZ R20, R152, UR39 ;  /* 0x0000002798147c20 */ /* 0x000fe20008410000 */
[----:B------:R-:W-:Y:S01]  /*b3b0*/  FMUL.FTZ R21, R156, UR39 ;  /* 0x000000279c157c20 */ /* 0x000fe20008410000 */
[----:B------:R-:W-:Y:S01]  /*b3c0*/  FMUL.FTZ R152, R157, UR39 ;  /* 0x000000279d987c20 */ /* 0x000fe20008410000 */
[----:B------:R-:W-:Y:S01]  /*b3d0*/  IMAD R14, R212, -0x40, R161 ;  /* 0xffffffc0d40e7824 */ /* 0x000fe200078e02a1 */
[----:B------:R-:W0:Y:S01]  /*b3e0*/  MUFU.TANH R15, R15 ;  /* 0x0000000f000f7308 */ /* 0x000e220000002400 */
[----:B------:R-:W-:Y:S01]  /*b3f0*/  FMUL.FTZ R157, R165, UR39 ;  /* 0x00000027a59d7c20 */ /* 0x000fe20008410000 */
[----:B------:R-:W-:Y:S01]  /*b400*/  FMUL.FTZ R13, R154, UR39 ;  /* 0x000000279a0d7c20 */ /* 0x000fe20008410000 */
[----:B------:R-:W-:-:S02]  /*b410*/  IMAD R14, R185, 0x40, R14 ;  /* 0x00000040b90e7824 */ /* 0x000fc400078e020e */
[----:B------:R-:W-:Y:S01]  /*b420*/  FMUL.FTZ R154, R160, UR39 ;  /* 0x00000027a09a7c20 */ /* 0x000fe20008410000 */
[----:B------:R-:W-:Y:S01]  /*b430*/  FMUL.FTZ R156, R164, UR39 ;  /* 0x00000027a49c7c20 */ /* 0x000fe20008410000 */
[----:B------:R-:W-:Y:S01]  /*b440*/  FMUL.FTZ R161, R168, UR39 ;  /* 0x00000027a8a17c20 */ /* 0x000fe20008410000 */
[----:B------:R-:W-:Y:S01]  /*b450*/  FMUL.FTZ R160, R169, UR39 ;  /* 0x00000027a9a07c20 */ /* 0x000fe20008410000 */
[----:B------:R-:W3:Y:S01]  /*b460*/  MUFU.TANH R20, R20 ;  /* 0x0000001400147308 */ /* 0x000ee20000002400 */
[----:B------:R-:W-:Y:S01]  /*b470*/  IADD3 R165, -R187, R14, R194 ;  /* 0x0000000ebba57210 */ /* 0x000fe20007ffe1c2 */
[----:B------:R-:W-:Y:S01]  /*b480*/  FMUL.FTZ R164, R172, UR39 ;  /* 0x00000027aca47c20 */ /* 0x000fe20008410000 */
[----:B------:R-:W-:Y:S01]  /*b490*/  FMUL.FTZ R226, R158, UR39 ;  /* 0x000000279ee27c20 */ /* 0x000fe20008410000 */
[----:B------:R-:W-:Y:S01]  /*b4a0*/  FMUL.FTZ R171, R171, UR39 ;  /* 0x00000027abab7c20 */ /* 0x000fe20008410000 */
[----:B------:R-:W-:Y:S01]  /*b4b0*/  IADD3 R14, R190, R165, -R192 ;  /* 0x000000a5be0e7210 */ /* 0x000fe20007ffe8c0 */
[----:B------:R-:W-:Y:S01]  /*b4c0*/  FMUL.FTZ R165, R173, UR39 ;  /* 0x00000027ada57c20 */ /* 0x000fe20008410000 */
[----:B------:R-:W-:Y:S01]  /*b4d0*/  FMUL.FTZ R227, R167, UR39 ;  /* 0x00000027a7e37c20 */ /* 0x000fe20008410000 */
[----:B------:R-:W4:Y:S01]  /*b4e0*/  MUFU.TANH R21, R21 ;  /* 0x0000001500157308 */ /* 0x000f220000002400 */
[----:B------:R-:W-:Y:S01]  /*b4f0*/  ISETP.GT.AND P2, PT, R14, RZ, PT ;  /* 0x000000ff0e00720c */ /* 0x000fe20003f44270 */
[----:B------:R-:W-:Y:S01]  /*b500*/  FMUL.FTZ R228, R170, UR39 ;  /* 0x00000027aae47c20 */ /* 0x000fe20008410000 */
[----:B------:R-:W-:Y:S01]  /*b510*/  ISETP.GT.AND P3, PT, R14, 0x1, PT ;  /* 0x000000010e00780c */ /* 0x000fe20003f64270 */
[----:B------:R-:W-:Y:S01]  /*b520*/  FMUL.FTZ R174, R174, UR39 ;  /* 0x00000027aeae7c20 */ /* 0x000fe20008410000 */
[----:B------:R-:W-:Y:S01]  /*b530*/  ISETP.GT.AND P4, PT, R14, 0x8, PT ;  /* 0x000000080e00780c */ /* 0x000fe20003f84270 */
[----:B------:R-:W-:Y:S01]  /*b540*/  FMUL.FTZ R178, R178, UR39 ;  /* 0x00000027b2b27c20 */ /* 0x000fe20008410000 */
[----:B0-----:R-:W-:Y:S01]  /*b550*/  FSEL R15, R15, -INF , P3 ;  /* 0xff8000000f0f7808 */ /* 0x001fe20001800000 */
[----:B------:R-:W0:Y:S01]  /*b560*/  MUFU.TANH R152, R152 ;  /* 0x0000009800987308 */ /* 0x000e220000002400 */
[----:B---3--:R-:W-:Y:S01]  /*b570*/  FSEL R20, R20, -INF , P2 ;  /* 0xff80000014147808 */ /* 0x008fe20001000000 */
[----:B------:R-:W-:Y:S01]  /*b580*/  FMUL.FTZ R179, R179, UR39 ;  /* 0x00000027b3b37c20 */ /* 0x000fe20008410000 */
[----:B------:R-:W-:Y:S01]  /*b590*/  ISETP.GT.AND P2, PT, R14, 0x9, PT ;  /* 0x000000090e00780c */ /* 0x000fe20003f44270 */
[----:B------:R-:W-:Y:S01]  /*b5a0*/  FMUL.FTZ R182, R182, UR39 ;  /* 0x00000027b6b67c20 */ /* 0x000fe20008410000 */
[----:B------:R-:W-:-:S02]  /*b5b0*/  FMNMX.FTZ R168, R20, R224, !PT ;  /* 0x000000e014a87209 */ /* 0x000fc40007810000 */
[----:B------:R-:W-:Y:S01]  /*b5c0*/  ISETP.GT.AND P3, PT, R14, 0x10, PT ;  /* 0x000000100e00780c */ /* 0x000fe20003f64270 */
[----:B------:R-:W3:Y:S01]  /*b5d0*/  MUFU.TANH R154, R154 ;  /* 0x0000009a009a7308 */ /* 0x000ee20000002400 */
[----:B----4-:R-:W-:Y:S02]  /*b5e0*/  FSEL R21, R21, -INF , P4 ;  /* 0xff80000015157808 */ /* 0x010fe40002000000 */
[----:B------:R-:W-:-:S04]  /*b5f0*/  FMNMX.FTZ R168, R15, R168, !PT ;  /* 0x000000a80fa87209 */ /* 0x000fc80007810000 */
[----:B------:R-:W-:Y:S01]  /*b600*/  FMNMX.FTZ R169, R21, R168, !PT ;  /* 0x000000a815a97209 */ /* 0x000fe20007810000 */
[----:B------:R-:W4:Y:S01]  /*b610*/  MUFU.TANH R153, R153 ;  /* 0x0000009900997308 */ /* 0x000f220000002400 */
[----:B0-----:R-:W-:Y:S01]  /*b620*/  FSEL R152, R152, -INF , P2 ;  /* 0xff80000098987808 */ /* 0x001fe20001000000 */
[----:B------:R-:W-:Y:S01]  /*b630*/  FMUL.FTZ R168, R176, UR39 ;  /* 0x00000027b0a87c20 */ /* 0x000fe20008410000 */
[----:B------:R-:W-:Y:S01]  /*b640*/  ISETP.GT.AND P2, PT, R14, 0x11, PT ;  /* 0x000000110e00780c */ /* 0x000fe20003f44270 */
[----:B------:R-:W-:Y:S01]  /*b650*/  FMUL.FTZ R176, R181, UR39 ;  /* 0x00000027b5b07c20 */ /* 0x000fe20008410000 */
[----:B------:R-:W-:-:S03]  /*b660*/  FMNMX.FTZ R169, R152, R169, !PT ;  /* 0x000000a998a97209 */ /* 0x000fc60007810000 */
[----:B------:R-:W0:Y:S01]  /*b670*/  MUFU.TANH R156, R156 ;  /* 0x0000009c009c7308 */ /* 0x000e220000002400 */
[----:B---3--:R-:W-:Y:S02]  /*b680*/  FSEL R154, R154, -INF , P3 ;  /* 0xff8000009a9a7808 */ /* 0x008fe40001800000 */
[----:B------:R-:W-:Y:S02]  /*b690*/  ISETP.GT.AND P3, PT, R14, 0x18, PT ;  /* 0x000000180e00780c */ /* 0x000fe40003f64270 */
[----:B------:R-:W-:Y:S01]  /*b6a0*/  FMNMX.FTZ R172, R154, R169, !PT ;  /* 0x000000a99aac7209 */ /* 0x000fe20007810000 */
[----:B------:R-:W-:Y:S02]  /*b6b0*/  FMUL.FTZ R169, R177, UR39 ;  /* 0x00000027b1a97c20 */ /* 0x000fe40008410000 */
[----:B------:R-:W3:Y:S01]  /*b6c0*/  MUFU.TANH R157, R157 ;  /* 0x0000009d009d7308 */ /* 0x000ee20000002400 */
[----:B----4-:R-:W-:Y:S02]  /*b6d0*/  FSEL R153, R153, -INF , P2 ;  /* 0xff80000099997808 */ /* 0x010fe40001000000 */
[----:B------:R-:W-:-:S02]  /*b6e0*/  ISETP.GT.AND P2, PT, R14, 0x19, PT ;  /* 0x000000190e00780c */ /* 0x000fc40003f44270 */
[----:B------:R-:W-:-:S03]  /*b6f0*/  FMNMX.FTZ R173, R153, R172, !PT ;  /* 0x000000ac99ad7209 */ /* 0x000fc60007810000 */
[----:B------:R-:W4:Y:S01]  /*b700*/  MUFU.TANH R161, R161 ;  /* 0x000000a100a17308 */ /* 0x000f220000002400 */
[----:B0-----:R-:W-:Y:S02]  /*b710*/  FSEL R156, R156, -INF , P3 ;  /* 0xff8000009c9c7808 */ /* 0x001fe40001800000 */
[----:B------:R-:W-:Y:S02]  /*b720*/  ISETP.GT.AND P3, PT, R14, 0x20, PT ;  /* 0x000000200e00780c */ /* 0x000fe40003f64270 */
[----:B------:R-:W-:Y:S01]  /*b730*/  FMNMX.FTZ R172, R156, R173, !PT ;  /* 0x000000ad9cac7209 */ /* 0x000fe20007810000 */
[----:B------:R-:W-:Y:S02]  /*b740*/  FMUL.FTZ R173, R180, UR39 ;  /* 0x00000027b4ad7c20 */ /* 0x000fe40008410000 */
[----:B------:R-:W0:Y:S01]  /*b750*/  MUFU.TANH R160, R160 ;  /* 0x000000a000a07308 */ /* 0x000e220000002400 */
[----:B---3--:R-:W-:Y:S02]  /*b760*/  FSEL R157, R157, -INF , P2 ;  /* 0xff8000009d9d7808 */ /* 0x008fe40001000000 */
[----:B------:R-:W-:-:S02]  /*b770*/  ISETP.GT.AND P2, PT, R14, 0x21, PT ;  /* 0x000000210e00780c */ /* 0x000fc40003f44270 */
[----:B------:R-:W-:-:S03]  /*b780*/  FMNMX.FTZ R172, R157, R172, !PT ;  /* 0x000000ac9dac7209 */ /* 0x000fc60007810000 */
[----:B------:R-:W3:Y:S01]  /*b790*/  MUFU.TANH R164, R164 ;  /* 0x000000a400a47308 */ /* 0x000ee20000002400 */
[----:B----4-:R-:W-:Y:S02]  /*b7a0*/  FSEL R161, R161, -INF , P3 ;  /* 0xff800000a1a17808 */ /* 0x010fe40001800000 */
[----:B------:R-:W-:Y:S02]  /*b7b0*/  ISETP.GT.AND P3, PT, R14, 0x28, PT ;  /* 0x000000280e00780c */ /* 0x000fe40003f64270 */
[----:B------:R-:W-:Y:S01]  /*b7c0*/  FMNMX.FTZ R177, R161, R172, !PT ;  /* 0x000000aca1b17209 */ /* 0x000fe20007810000 */
[----:B------:R-:W-:Y:S02]  /*b7d0*/  FMUL.FTZ R172, R155, UR39 ;  /* 0x000000279bac7c20 */ /* 0x000fe40008410000 */
[----:B------:R-:W4:Y:S01]  /*b7e0*/  MUFU.TANH R165, R165 ;  /* 0x000000a500a57308 */ /* 0x000f220000002400 */
[----:B0-----:R-:W-:Y:S02]  /*b7f0*/  FSEL R160, R160, -INF , P2 ;  /* 0xff800000a0a07808 */ /* 0x001fe40001000000 */
[----:B------:R-:W-:-:S02]  /*b800*/  ISETP.GT.AND P2, PT, R14, 0x29, PT ;  /* 0x000000290e00780c */ /* 0x000fc40003f44270 */
        /* <DEDUP_REMOVED lines=13> */
[----:B------:R-:W-:-:S03]  /*b8e0*/  FMNMX.FTZ R180, R168, R155, !PT ;  /* 0x0000009ba8b47209 */ /* 0x000fc60007810000 */
[----:B------:R-:W0:Y:S01]  /*b8f0*/  MUFU.TANH R176, R176 ;  /* 0x000000b000b07308 */ /* 0x000e220000002400 */
[----:B---3--:R-:W-:Y:S02]  /*b900*/  FSEL R169, R169, -INF , P2 ;  /* 0xff800000a9a97808 */ /* 0x008fe40001000000 */
[C---:B------:R-:W-:Y:S02]  /*b910*/  ISETP.GT.AND P2, PT, R14.reuse, 0x39, PT ;  /* 0x000000390e00780c */ /* 0x040fe40003f44270 */
[----:B------:R-:W-:Y:S02]  /*b920*/  FMNMX.FTZ R180, R169, R180, !PT ;  /* 0x000000b4a9b47209 */ /* 0x000fe40007810000 */
[----:B------:R-:W-:Y:S01]  /*b930*/  IADD3 R14, R14, 0x8, RZ ;  /* 0x000000080e0e7810 */ /* 0x000fe20007ffe0ff */
[----:B------:R-:W-:Y:S01]  /*b940*/  MUFU.TANH R13, R13 ;  /* 0x0000000d000d7308 */ /* 0x000fe20000002400 */
[----:B----4-:R-:W-:Y:S02]  /*b950*/  FSEL R155, R173, -INF , P3 ;  /* 0xff800000ad9b7808 */ /* 0x010fe40001800000 */
[----:B------:R-:W-:-:S02]  /*b960*/  ISETP.GT.AND P3, PT, R14, RZ, PT ;  /* 0x000000ff0e00720c */ /* 0x000fc40003f64270 */
[----:B------:R-:W-:Y:S01]  /*b970*/  FMNMX.FTZ R181, R155, R180, !PT ;  /* 0x000000b49bb57209 */ /* 0x000fe20007810000 */
[----:B------:R-:W-:Y:S01]  /*b980*/  FMUL.FTZ R180, R162, UR39 ;  /* 0x00000027a2b47c20 */ /* 0x000fe20008410000 */
[----:B------:R-:W-:Y:S01]  /*b990*/  ISETP.GT.AND P4, PT, R14, 0x10, PT ;  /* 0x000000100e00780c */ /* 0x000fe20003f84270 */
[----:B------:R-:W3:Y:S01]  /*b9a0*/  MUFU.TANH R177, R177 ;  /* 0x000000b100b17308 */ /* 0x000ee20000002400 */
[----:B0-----:R-:W-:Y:S02]  /*b9b0*/  FSEL R158, R176, -INF , P2 ;  /* 0xff800000b09e7808 */ /* 0x001fe40001000000 */
[----:B------:R-:W-:Y:S02]  /*b9c0*/  ISETP.GT.AND P2, PT, R14, 0x9, PT ;  /* 0x000000090e00780c */ /* 0x000fe40003f44270 */
[----:B------:R-:W-:Y:S01]  /*b9d0*/  FMNMX.FTZ R159, R158, R181, !PT ;  /* 0x000000b59e9f7209 */ /* 0x000fe20007810000 */
[----:B------:R-:W-:Y:S01]  /*b9e0*/  FMUL.FTZ R181, R163, UR39 ;  /* 0x00000027a3b57c20 */ /* 0x000fe20008410000 */
[C---:B------:R-:W-:Y:S01]  /*b9f0*/  ISETP.GT.AND P6, PT, R14.reuse, 0x1, PT ;  /* 0x000000010e00780c */ /* 0x040fe20003fc4270 */
[----:B------:R-:W0:Y:S01]  /*ba00*/  MUFU.TANH R180, R180 ;  /* 0x000000b400b47308 */ /* 0x000e220000002400 */
[C---:B------:R-:W-:Y:S01]  /*ba10*/  ISETP.GT.AND P5, PT, R14.reuse, 0x8, PT ;  /* 0x000000080e00780c */ /* 0x040fe20003fa4270 */
[----:B------:R-:W4:Y:S06]  /*ba20*/  SHFL.BFLY PT, R176, R159, 0x2, 0x1f ;  /* 0x0c401f009fb07f89 */ /* 0x000f2c00000e0000 */
[----:B------:R-:W5:Y:S01]  /*ba30*/  MUFU.TANH R181, R181 ;  /* 0x000000b500b57308 */ /* 0x000f620000002400 */
[----:B---3--:R-:W-:Y:S01]  /*ba40*/  FSEL R170, R177, -INF , P2 ;  /* 0xff800000b1aa7808 */ /* 0x008fe20001000000 */
[----:B------:R-:W-:Y:S01]  /*ba50*/  FMUL.FTZ R177, R175, UR39 ;  /* 0x00000027afb17c20 */ /* 0x000fe20008410000 */
[----:B------:R-:W-:-:S05]  /*ba60*/  ISETP.GT.AND P2, PT, R14, 0x20, PT ;  /* 0x000000200e00780c */ /* 0x000fca0003f44270 */
[----:B------:R-:W3:Y:S01]  /*ba70*/  MUFU.TANH R172, R172 ;  /* 0x000000ac00ac7308 */ /* 0x000ee20000002400 */
[----:B0-----:R-:W-:Y:S02]  /*ba80*/  FSEL R163, R180, -INF , P4 ;  /* 0xff800000b4a37808 */ /* 0x001fe40002000000 */
[----:B------:R-:W-:-:S05]  /*ba90*/  ISETP.GT.AND P4, PT, R14, 0x21, PT ;  /* 0x000000210e00780c */ /* 0x000fca0003f84270 */
[----:B------:R0:W1:Y:S01]  /*baa0*/  MUFU.TANH R173, R226 ;  /* 0x000000e200ad7308 */ /* 0x0000620000002400 */
[----:B----4-:R-:W-:Y:S02]  /*bab0*/  FMNMX.FTZ R176, R159, R176, !PT ;  /* 0x000000b09fb07209 */ /* 0x010fe40007810000 */
[----:B------:R-:W-:Y:S02]  /*bac0*/  FSEL R159, R13, -INF , P3 ;  /* 0xff8000000d9f7808 */ /* 0x000fe40001800000 */
[----:B------:R-:W-:-:S03]  /*bad0*/  ISETP.GT.AND P3, PT, R14, 0x11, PT ;  /* 0x000000110e00780c */ /* 0x000fc60003f64270 */
[----:B------:R-:W-:Y:S01]  /*bae0*/  MUFU.TANH R13, R171 ;  /* 0x000000ab000d7308 */ /* 0x000fe20000002400 */
[----:B0-----:R-:W-:Y:S01]  /*baf0*/  FMUL.FTZ R226, R166, UR39 ;  /* 0x00000027a6e27c20 */ /* 0x001fe20008410000 */
[----:B-----5:R-:W-:Y:S02]  /*bb00*/  FSEL R167, R181, -INF , P3 ;  /* 0xff800000b5a77808 */ /* 0x020fe40001800000 */
[----:B------:R-:W0:Y:S01]  /*bb10*/  SHFL.BFLY PT, R181, R176, 0x1, 0x1f ;  /* 0x0c201f00b0b57f89 */ /* 0x000e2200000e0000 */
[----:B---3--:R-:W-:Y:S02]  /*bb20*/  FSEL R162, R172, -INF , P6 ;  /* 0xff800000aca27808 */ /* 0x008fe40003000000 */
[C---:B------:R-:W-:Y:S01]  /*bb30*/  ISETP.GT.AND P6, PT, R14.reuse, 0x18, PT ;  /* 0x000000180e00780c */ /* 0x040fe20003fc4270 */
[----:B------:R-:W3:Y:S01]  /*bb40*/  MUFU.TANH R226, R226 ;  /* 0x000000e200e27308 */ /* 0x000ee20000002400 */
[----:B-1----:R-:W-:Y:S02]  /*bb50*/  FSEL R166, R173, -INF , P5 ;  /* 0xff800000ada67808 */ /* 0x002fe40002800000 */
[----:B------:R-:W-:-:S02]  /*bb60*/  ISETP.GT.AND P5, PT, R14, 0x19, PT ;  /* 0x000000190e00780c */ /* 0x000fc40003fa4270 */
[----:B------:R-:W-:-:S03]  /*bb70*/  ISETP.GT.AND P3, PT, R14, 0x28, PT ;  /* 0x000000280e00780c */ /* 0x000fc60003f64270 */
[----:B------:R-:W1:Y:S08]  /*bb80*/  MUFU.TANH R227, R227 ;  /* 0x000000e300e37308 */ /* 0x000e700000002400 */
[----:B------:R-:W4:Y:S01]  /*bb90*/  MUFU.TANH R228, R228 ;  /* 0x000000e400e47308 */ /* 0x000f220000002400 */
[----:B---3--:R-:W-:Y:S01]  /*bba0*/  FSEL R172, R226, -INF , P6 ;  /* 0xff800000e2ac7808 */ /* 0x008fe20003000000 */
[----:B------:R-:W-:Y:S01]  /*bbb0*/  FMUL.FTZ R226, R183, UR39 ;  /* 0x00000027b7e27c20 */ /* 0x000fe20008410000 */
[----:B------:R-:W-:-:S05]  /*bbc0*/  ISETP.GT.AND P6, PT, R14, 0x29, PT ;  /* 0x000000290e00780c */ /* 0x000fca0003fc4270 */
[----:B------:R3:W5:Y:S01]  /*bbd0*/  MUFU.TANH R229, R174 ;  /* 0x000000ae00e57308 */ /* 0x0007620000002400 */
[----:B-1----:R-:W-:Y:S02]  /*bbe0*/  FSEL R171, R227, -INF , P5 ;  /* 0xff800000e3ab7808 */ /* 0x002fe40002800000 */
[----:B------:R-:W-:-:S05]  /*bbf0*/  ISETP.GT.AND P5, PT, R14, 0x30, PT ;  /* 0x000000300e00780c */ /* 0x000fca0003fa4270 */
[----:B------:R-:W1:Y:S01]  /*bc00*/  MUFU.TANH R177, R177 ;  /* 0x000000b100b17308 */ /* 0x000e620000002400 */
[----:B---3--:R-:W-:Y:S02]  /*bc10*/  FSEL R174, R13, -INF , P4 ;  /* 0xff8000000dae7808 */ /* 0x008fe40002000000 */
[----:B------:R-:W-:Y:S02]  /*bc20*/  FMNMX.FTZ R13, R159, R223, !PT ;  /* 0x000000df9f0d7209 */ /* 0x000fe40007810000 */
[----:B----4-:R-:W-:Y:S02]  /*bc30*/  FSEL R173, R228, -INF , P2 ;  /* 0xff800000e4ad7808 */ /* 0x010fe40001000000 */
[----:B------:R-:W-:Y:S01]  /*bc40*/  FMNMX.FTZ R13, R162, R13, !PT ;  /* 0x0000000da20d7209 */ /* 0x000fe20007810000 */
[----:B------:R-:W3:Y:S01]  /*bc50*/  MUFU.TANH R178, R178 ;  /* 0x000000b200b27308 */ /* 0x000ee20000002400 */
[----:B-----5:R-:W-:Y:S02]  /*bc60*/  FSEL R175, R229, -INF , P3 ;  /* 0xff800000e5af7808 */ /* 0x020fe40001800000 */
[----:B------:R-:W-:-:S02]  /*bc70*/  FMNMX.FTZ R13, R166, R13, !PT ;  /* 0x0000000da60d7209 */ /* 0x000fc40007810000 */
[C---:B------:R-:W-:Y:S02]  /*bc80*/  ISETP.GT.AND P2, PT, R14.reuse, 0x31, PT ;  /* 0x000000310e00780c */ /* 0x040fe40003f44270 */
[C---:B------:R-:W-:Y:S01]  /*bc90*/  ISETP.GT.AND P4, PT, R14.reuse, 0x38, PT ;  /* 0x000000380e00780c */ /* 0x040fe20003f84270 */
[----:B------:R-:W4:Y:S01]  /*bca0*/  MUFU.TANH R179, R179 ;  /* 0x000000b300b37308 */ /* 0x000f220000002400 */
[----:B------:R-:W-:Y:S02]  /*bcb0*/  ISETP.GT.AND P3, PT, R14, 0x39, PT ;  /* 0x000000390e00780c */ /* 0x000fe40003f64270 */
[----:B------:R-:W-:Y:S02]  /*bcc0*/  FMNMX.FTZ R14, R170, R13, !PT ;  /* 0x0000000daa0e7209 */ /* 0x000fe40007810000 */
[----:B0-----:R-:W-:Y:S02]  /*bcd0*/  FMNMX.FTZ R13, R176, R181, !PT ;  /* 0x000000b5b00d7209 */ /* 0x001fe40007810000 */
[----:B------:R-:W-:Y:S01]  /*bce0*/  FMNMX.FTZ R180, R163, R14, !PT ;  /* 0x0000000ea3b47209 */ /* 0x000fe20007810000 */
[----:B------:R-:W-:Y:S01]  /*bcf0*/  IMAD.U32 R14, RZ, RZ, UR37 ;  /* 0x00000025ff0e7e24 */ /* 0x000fe2000f8e00ff */
[----:B-1----:R-:W-:Y:S01]  /*bd00*/  FSEL R176, R177, -INF , P6 ;  /* 0xff800000b1b07808 */ /* 0x002fe20003000000 */
[----:B------:R-:W0:Y:S01]  /*bd10*/  MUFU.TANH R182, R182 ;  /* 0x000000b600b67308 */ /* 0x000e220000002400 */
[----:B------:R-:W-:Y:S01]  /*bd20*/  FMNMX.FTZ R177, R167, R180, !PT ;  /* 0x000000b4a7b17209 */ /* 0x000fe20007810000 */
[C---:B------:R-:W-:Y:S01]  /*bd30*/  FMUL.FTZ R181, R13.reuse, R14 ;  /* 0x0000000e0db57220 */ /* 0x040fe20000410000 */
[----:B------:R-:W-:-:S02]  /*bd40*/  FSETP.NEU.FTZ.AND P6, PT, R13, -INF , PT ;  /* 0xff8000000d00780b */ /* 0x000fc40003fdd000 */
[----:B------:R-:W-:Y:S02]  /*bd50*/  FMNMX.FTZ R180, R172, R177, !PT ;  /* 0x000000b1acb47209 */ /* 0x000fe40007810000 */
[----:B------:R-:W-:Y:S01]  /*bd60*/  FSEL R177, R181, RZ, P6 ;  /* 0x000000ffb5b17208 */ /* 0x000fe20003000000 */
[----:B------:R-:W1:Y:S01]  /*bd70*/  MUFU.TANH R226, R226 ;  /* 0x000000e200e27308 */ /* 0x000e620000002400 */
[----:B------:R-:W-:Y:S02]  /*bd80*/  FMNMX.FTZ R180, R171, R180, !PT ;  /* 0x000000b4abb47209 */ /* 0x000fe40007810000 */
[----:B---3--:R-:W-:Y:S01]  /*bd90*/  FSEL R178, R178, -INF , P5 ;  /* 0xff800000b2b27808 */ /* 0x008fe20002800000 */
[--C-:B------:R-:W-:Y:S01]  /*bda0*/  FFMA.FTZ R183, R15, R14, -R177.reuse ;  /* 0x0000000e0fb77223 */ /* 0x100fe200000108b1 */
[----:B------:R-:W-:Y:S01]  /*bdb0*/  FMNMX.FTZ R181, R173, R180, !PT ;  /* 0x000000b4adb57209 */ /* 0x000fe20007810000 */
[-CC-:B------:R-:W-:Y:S01]  /*bdc0*/  FFMA.FTZ R20, R20, R14.reuse, -R177.reuse ;  /* 0x0000000e14147223 */ /* 0x180fe200000108b1 */
[----:B----4-:R-:W-:Y:S01]  /*bdd0*/  FSEL R179, R179, -INF , P2 ;  /* 0xff800000b3b37808 */ /* 0x010fe20001000000 */
[-CC-:B------:R-:W-:Y:S01]  /*bde0*/  FFMA.FTZ R227, R154, R14.reuse, -R177.reuse ;  /* 0x0000000e9ae37223 */ /* 0x180fe200000108b1 */
[----:B------:R-:W-:Y:S01]  /*bdf0*/  FMNMX.FTZ R180, R174, R181, !PT ;  /* 0x000000b5aeb47209 */ /* 0x000fe20007810000 */
[-CC-:B------:R-:W-:Y:S01]  /*be00*/  FFMA.FTZ R181, R21, R14.reuse, -R177.reuse ;  /* 0x0000000e15b57223 */ /* 0x180fe200000108b1 */
[----:B0-----:R-:W-:Y:S01]  /*be10*/  FSEL R182, R182, -INF , P4 ;  /* 0xff800000b6b67808 */ /* 0x001fe20002000000 */
[--C-:B------:R-:W-:Y:S01]  /*be20*/  FFMA.FTZ R21, R152, R14, -R177.reuse ;  /* 0x0000000e98157223 */ /* 0x100fe200000108b1 */
[----:B------:R-:W-:Y:S01]  /*be30*/  FMNMX.FTZ R15, R175, R180, !PT ;  /* 0x000000b4af0f7209 */ /* 0x000fe20007810000 */
[----:B------:R-:W-:Y:S01]  /*be40*/  MUFU.EX2 R20, R20 ;  /* 0x0000001400147308 */ /* 0x000fe20000000800 */
[-CC-:B------:R-:W-:Y:S01]  /*be50*/  FFMA.FTZ R153, R153, R14.reuse, -R177.reuse ;  /* 0x0000000e99997223 */ /* 0x180fe200000108b1 */
[-CC-:B------:R-:W-:Y:S01]  /*be60*/  FFMA.FTZ R157, R157, R14.reuse, -R177.reuse ;  /* 0x0000000e9d9d7223 */ /* 0x180fe200000108b1 */
[----:B------:R-:W-:Y:S01]  /*be70*/  FMNMX.FTZ R15, R176, R15, !PT ;  /* 0x0000000fb00f7209 */ /* 0x000fe20007810000 */
[-CC-:B------:R-:W-:Y:S01]  /*be80*/  FFMA.FTZ R161, R161, R14.reuse, -R177.reuse ;  /* 0x0000000ea1a17223 */ /* 0x180fe200000108b1 */
[----:B-1----:R-:W-:Y:S01]  /*be90*/  FSEL R226, R226, -INF , P3 ;  /* 0xff800000e2e27808 */ /* 0x002fe20001800000 */
[-CC-:B------:R-:W-:Y:S01]  /*bea0*/  FFMA.FTZ R160, R160, R14.reuse, -R177.reuse ;  /* 0x0000000ea0a07223 */ /* 0x180fe200000108b1 */
[----:B------:R-:W-:Y:S01]  /*beb0*/  FMNMX.FTZ R228, R178, R15, !PT ;  /* 0x0000000fb2e47209 */ /* 0x000fe20007810000 */
[----:B------:R-:W0:Y:S01]  /*bec0*/  MUFU.EX2 R180, R183 ;  /* 0x000000b700b47308 */ /* 0x000e220000000800 */
[----:B------:R-:W-:-:S02]  /*bed0*/  FFMA.FTZ R165, R165, R14, -R177 ;  /* 0x0000000ea5a57223 */ /* 0x000fc400000108b1 */
[----:B------:R-:W-:Y:S01]  /*bee0*/  FMNMX.FTZ R15, R179, R228, !PT ;  /* 0x000000e4b30f7209 */ /* 0x000fe20007810000 */
[----:B------:R-:W-:-:S03]  /*bef0*/  FFMA.FTZ R228, R156, R14, -R177 ;  /* 0x0000000e9ce47223 */ /* 0x000fc600000108b1 */
[----:B------:R-:W-:Y:S01]  /*bf00*/  FMNMX.FTZ R15, R182, R15, !PT ;  /* 0x0000000fb60f7209 */ /* 0x000fe20007810000 */
[----:B------:R1:W-:Y:S03]  /*bf10*/  MUFU.EX2 R183, R21 ;  /* 0x0000001500b77308 */ /* 0x0003e60000000800 */
[----:B------:R-:W-:-:S05]  /*bf20*/  FMNMX.FTZ R15, R226, R15, !PT ;  /* 0x0000000fe20f7209 */ /* 0x000fca0007810000 */
[----:B------:R-:W3:Y:S01]  /*bf30*/  SHFL.BFLY PT, R152, R15, 0x2, 0x1f ;  /* 0x0c401f000f987f89 */ /* 0x000ee200000e0000 */
[-CC-:B-1----:R-:W-:Y:S01]  /*bf40*/  FFMA.FTZ R21, R164, R14.reuse, -R177.reuse ;  /* 0x0000000ea4157223 */ /* 0x182fe200000108b1 */
[-CC-:B------:R-:W-:Y:S01]  /*bf50*/  FFMA.FTZ R164, R168, R14.reuse, -R177.reuse ;  /* 0x0000000ea8a47223 */ /* 0x180fe200000108b1 */
[-CC-:B------:R-:W-:Y:S01]  /*bf60*/  FFMA.FTZ R168, R169, R14.reuse, -R177.reuse ;  /* 0x0000000ea9a87223 */ /* 0x180fe200000108b1 */
[-CC-:B------:R-:W-:Y:S01]  /*bf70*/  FFMA.FTZ R169, R155, R14.reuse, -R177.reuse ;  /* 0x0000000e9ba97223 */ /* 0x180fe200000108b1 */
[----:B------:R-:W-:Y:S01]  /*bf80*/  MUFU.EX2 R181, R181 ;  /* 0x000000b500b57308 */ /* 0x000fe20000000800 */
[----:B------:R-:W-:-:S07]  /*bf90*/  FFMA.FTZ R177, R158, R14, -R177 ;  /* 0x0000000e9eb17223 */ /* 0x000fce00000108b1 */
[----:B------:R-:W-:Y:S08]  /*bfa0*/  MUFU.EX2 R227, R227 ;  /* 0x000000e300e37308 */ /* 0x000ff00000000800 */
[----:B------:R-:W-:Y:S01]  /*bfb0*/  MUFU.EX2 R153, R153 ;  /* 0x0000009900997308 */ /* 0x000fe20000000800 */
[----:B---3--:R-:W-:-:S05]  /*bfc0*/  FMNMX.FTZ R152, R15, R152, !PT ;  /* 0x000000980f987209 */ /* 0x008fca0007810000 */
[----:B------:R-:W1:Y:S02]  /*bfd0*/  SHFL.BFLY PT, R15, R152, 0x1, 0x1f ;  /* 0x0c201f00980f7f89 */ /* 0x000e6400000e0000 */
[----:B------:R-:W-:Y:S08]  /*bfe0*/  MUFU.EX2 R228, R228 ;  /* 0x000000e400e47308 */ /* 0x000ff00000000800 */
[----:B------:R-:W-:Y:S08]  /*bff0*/  MUFU.EX2 R157, R157 ;  /* 0x0000009d009d7308 */ /* 0x000ff00000000800 */
[----:B------:R-:W-:Y:S01]  /*c000*/  MUFU.EX2 R161, R161 ;  /* 0x000000a100a17308 */ /* 0x000fe20000000800 */
[----:B-1----:R-:W-:-:S07]  /*c010*/  FMNMX.FTZ R15, R152, R15, !PT ;  /* 0x0000000f980f7209 */ /* 0x002fce0007810000 */
[----:B------:R-:W-:Y:S01]  /*c020*/  MUFU.EX2 R160, R160 ;  /* 0x000000a000a07308 */ /* 0x000fe20000000800 */
[C---:B------:R-:W-:Y:S01]  /*c030*/  FSETP.NEU.FTZ.AND P2, PT, R15.reuse, -INF , PT ;  /* 0xff8000000f00780b */ /* 0x040fe20003f5d000 */
[----:B------:R-:W-:-:S03]  /*c040*/  FMUL.FTZ R229, R15, R14 ;  /* 0x0000000e0fe57220 */ /* 0x000fc60000410000 */
[----:B------:R-:W-:-:S03]  /*c050*/  FSEL R152, R15, RZ, P2 ;  /* 0x000000ff0f987208 */ /* 0x000fc60001000000 */
[----:B------:R-:W-:Y:S01]  /*c060*/  MUFU.EX2 R21, R21 ;  /* 0x0000001500157308 */ /* 0x000fe20000000800 */
[----:B------:R-:W-:Y:S02]  /*c070*/  FSEL R229, R229, RZ, P2 ;  /* 0x000000ffe5e57208 */ /* 0x000fe40001000000 */
[----:B------:R-:W-:Y:S01]  /*c080*/  ISETP.NE.AND P2, PT, R192, R233, PT ;  /* 0x000000e9c000720c */ /* 0x000fe20003f45270 */
[----:B------:R-:W-:Y:S01]  /*c090*/  FADD.FTZ R233, -R152, R223 ;  /* 0x000000df98e97221 */ /* 0x000fe20000010100 */
[----:B------:R-:W-:Y:S02]  /*c0a0*/  @!P1 VIADD R152, R213, 0x28c40 ;  /* 0x00028c40d5989836 */ /* 0x000fe40000000000 */
[-CC-:B------:R-:W-:Y:S01]  /*c0b0*/  FFMA.FTZ R230, R167, R14.reuse, -R229.reuse ;  /* 0x0000000ea7e67223 */ /* 0x180fe200000108e5 */
[----:B------:R-:W-:Y:S01]  /*c0c0*/  FSEL R167, R13, RZ, P6 ;  /* 0x000000ff0da77208 */ /* 0x000fe20003000000 */
[-CC-:B------:R-:W-:Y:S01]  /*c0d0*/  FFMA.FTZ R155, R159, R14.reuse, -R229.reuse ;  /* 0x0000000e9f9b7223 */ /* 0x180fe200000108e5 */
[-CC-:B------:R-:W-:Y:S01]  /*c0e0*/  FFMA.FTZ R159, R166, R14.reuse, -R229.reuse ;  /* 0x0000000ea69f7223 */ /* 0x180fe200000108e5 */
[-CC-:B------:R-:W-:Y:S01]  /*c0f0*/  FFMA.FTZ R166, R170, R14.reuse, -R229.reuse ;  /* 0x0000000eaaa67223 */ /* 0x180fe200000108e5 */
[-C--:B------:R-:W-:Y:S01]  /*c100*/  FMUL.FTZ R170, R233, R14.reuse ;  /* 0x0000000ee9aa7220 */ /* 0x080fe20000410000 */
[----:B------:R-:W-:Y:S01]  /*c110*/  FADD.FTZ R231, -R167, R224 ;  /* 0x000000e0a7e77221 */ /* 0x000fe20000010100 */
[-CC-:B------:R-:W-:Y:S01]  /*c120*/  FFMA.FTZ R162, R162, R14.reuse, -R229.reuse ;  /* 0x0000000ea2a27223 */ /* 0x180fe200000108e5 */
[----:B------:R-:W-:Y:S01]  /*c130*/  MUFU.EX2 R155, R155 ;  /* 0x0000009b009b7308 */ /* 0x000fe20000000800 */
[-CC-:B------:R-:W-:Y:S01]  /*c140*/  FFMA.FTZ R172, R172, R14.reuse, -R229.reuse ;  /* 0x0000000eacac7223 */ /* 0x180fe200000108e5 */
[-C--:B------:R-:W-:Y:S01]  /*c150*/  FMUL.FTZ R231, R231, R14.reuse ;  /* 0x0000000ee7e77220 */ /* 0x080fe20000410000 */
[----:B------:R-:W-:Y:S01]  /*c160*/  FFMA.FTZ R163, R163, R14, -R229 ;  /* 0x0000000ea3a37223 */ /* 0x000fe200000108e5 */
[----:B------:R-:W-:Y:S01]  /*c170*/  @!P1 PRMT R152, RZ, 0x654, R152 ;  /* 0x00000654ff989816 */ /* 0x000fe20000000098 */
[----:B------:R-:W-:-:S02]  /*c180*/  @!P2 IMAD R225, R225, 0x40, R190 ;  /* 0x00000040e1e1a824 */ /* 0x000fc400078e02be */
[-CC-:B------:R-:W-:Y:S01]  /*c190*/  FFMA.FTZ R174, R174, R14.reuse, -R229.reuse ;  /* 0x0000000eaeae7223 */ /* 0x180fe200000108e5 */
[-CC-:B------:R-:W-:Y:S01]  /*c1a0*/  FFMA.FTZ R175, R175, R14.reuse, -R229.reuse ;  /* 0x0000000eafaf7223 */ /* 0x180fe200000108e5 */
[----:B------:R-:W1:Y:S01]  /*c1b0*/  MUFU.EX2 R223, R231 ;  /* 0x000000e700df7308 */ /* 0x000e620000000800 */
[----:B------:R0:W-:Y:S01]  /*c1c0*/  @!P1 SYNCS.ARRIVE.TRANS64.RED.A1T0 RZ, [R152+URZ], RZ ;  /* 0x000000ff98ff99a7 */ /* 0x0001e2000810043f */
[----:B------:R-:W-:Y:S02]  /*c1d0*/  @!P2 IMAD R156, R225, 0x4, R2 ;  /* 0x00000004e19ca824 */ /* 0x000fe400078e0202 */
[-CC-:B------:R-:W-:Y:S01]  /*c1e0*/  FFMA.FTZ R176, R176, R14.reuse, -R229.reuse ;  /* 0x0000000eb0b07223 */ /* 0x180fe200000108e5 */
[-CC-:B------:R-:W-:Y:S01]  /*c1f0*/  FFMA.FTZ R178, R178, R14.reuse, -R229.reuse ;  /* 0x0000000eb2b27223 */ /* 0x180fe200000108e5 */
[-CC-:B------:R-:W-:Y:S01]  /*c200*/  FFMA.FTZ R179, R179, R14.reuse, -R229.reuse ;  /* 0x0000000eb3b37223 */ /* 0x180fe200000108e5 */
[-CC-:B------:R-:W-:Y:S01]  /*c210*/  FFMA.FTZ R182, R182, R14.reuse, -R229.reuse ;  /* 0x0000000eb6b67223 */ /* 0x180fe200000108e5 */
[----:B------:R-:W-:Y:S01]  /*c220*/  FFMA.FTZ R226, R226, R14, -R229 ;  /* 0x0000000ee2e27223 */ /* 0x000fe200000108e5 */
[----:B------:R-:W3:Y:S01]  /*c230*/  MUFU.EX2 R170, R170 ;  /* 0x000000aa00aa7308 */ /* 0x000ee20000000800 */
[----:B0-----:R-:W-:-:S07]  /*c240*/  F2FP.BF16.F32.PACK_AB R152, R180, R20 ;  /* 0x00000014b498723e */ /* 0x001fce00000010ff */
[----:B------:R-:W0:Y:S01]  /*c250*/  MUFU.EX2 R162, R162 ;  /* 0x000000a200a27308 */ /* 0x000e220000000800 */
[----:B-1----:R-:W-:Y:S01]  /*c260*/  @!P2 STS [R156+0x28800], R223 ;  /* 0x028800df9c00a388 */ /* 0x002fe20000000800 */
[-C--:B------:R-:W-:Y:S01]  /*c270*/  FMUL.FTZ R24, R24, R223.reuse ;  /* 0x000000df18187220 */ /* 0x080fe20000410000 */
[-C--:B------:R-:W-:Y:S01]  /*c280*/  FMUL.FTZ R25, R25, R223.reuse ;  /* 0x000000df19197220 */ /* 0x080fe20000410000 */
[-C--:B------:R-:W-:Y:S01]  /*c290*/  FMUL.FTZ R28, R28, R223.reuse ;  /* 0x000000df1c1c7220 */ /* 0x080fe20000410000 */
[-C--:B------:R-:W-:Y:S01]  /*c2a0*/  FMUL.FTZ R29, R29, R223.reuse ;  /* 0x000000df1d1d7220 */ /* 0x080fe20000410000 */
[-C--:B------:R-:W-:Y:S01]  /*c2b0*/  FMUL.FTZ R32, R32, R223.reuse ;  /* 0x000000df20207220 */ /* 0x080fe20000410000 */
[-C--:B------:R-:W-:Y:S01]  /*c2c0*/  FMUL.FTZ R33, R33, R223.reuse ;  /* 0x000000df21217220 */ /* 0x080fe20000410000 */
[----:B------:R-:W1:Y:S01]  /*c2d0*/  MUFU.EX2 R159, R159 ;  /* 0x0000009f009f7308 */ /* 0x000e620000000800 */
[----:B---3--:R3:W-:Y:S01]  /*c2e0*/  @!P2 STS [R156+0x28820], R170 ;  /* 0x028820aa9c00a388 */ /* 0x0087e20000000800 */
        /* <DEDUP_REMOVED lines=8> */
[----:B------:R-:W-:Y:S01]  /*c370*/  FMUL.FTZ R49, R49, R223 ;  /* 0x000000df31317220 */ /* 0x000fe20000410000 */
[----:B---3--:R-:W-:Y:S01]  /*c380*/  F2FP.BF16.F32.PACK_AB R156, R153, R227 ;  /* 0x000000e3999c723e */ /* 0x008fe200000010ff */
[-C--:B------:R-:W-:Y:S01]  /*c390*/  FMUL.FTZ R52, R52, R223.reuse ;  /* 0x000000df34347220 */ /* 0x080fe20000410000 */
[-C--:B------:R-:W-:Y:S01]  /*c3a0*/  FMUL.FTZ R53, R53, R223.reuse ;  /* 0x000000df35357220 */ /* 0x080fe20000410000 */
[-C--:B------:R-:W-:Y:S01]  /*c3b0*/  FMUL.FTZ R56, R56, R223.reuse ;  /* 0x000000df38387220 */ /* 0x080fe20000410000 */
[-C--:B------:R-:W-:Y:S01]  /*c3c0*/  FMUL.FTZ R57, R57, R223.reuse ;  /* 0x000000df39397220 */ /* 0x080fe20000410000 */
[----:B------:R-:W3:Y:S01]  /*c3d0*/  MUFU.EX2 R166, R166 ;  /* 0x000000a600a67308 */ /* 0x000ee20000000800 */
[-CC-:B----4-:R-:W-:Y:S01]  /*c3e0*/  FFMA.FTZ R172, R171, R14.reuse, -R229.reuse ;  /* 0x0000000eabac7223 */ /* 0x190fe200000108e5 */
[----:B------:R-:W-:Y:S01]  /*c3f0*/  FFMA.FTZ R171, R173, R14, -R229 ;  /* 0x0000000eadab7223 */ /* 0x000fe200000108e5 */
[----:B------:R-:W-:Y:S01]  /*c400*/  FFMA.FTZ R173, R223, R0, R20 ;  /* 0x00000000dfad7223 */ /* 0x000fe20000010014 */
[-C--:B------:R-:W-:Y:S01]  /*c410*/  FMUL.FTZ R60, R60, R223.reuse ;  /* 0x000000df3c3c7220 */ /* 0x080fe20000410000 */
[-C--:B------:R-:W-:Y:S01]  /*c420*/  FMUL.FTZ R61, R61, R223.reuse ;  /* 0x000000df3d3d7220 */ /* 0x080fe20000410000 */
[----:B------:R-:W-:Y:S01]  /*c430*/  FMUL.FTZ R64, R64, R223 ;  /* 0x000000df40407220 */ /* 0x000fe20000410000 */
[----:B------:R-:W-:Y:S01]  /*c440*/  FADD.FTZ R154, R180, R173 ;  /* 0x000000adb49a7221 */ /* 0x000fe20000010000 */
[----:B------:R-:W4:Y:S01]  /*c450*/  MUFU.EX2 R163, R163 ;  /* 0x000000a300a37308 */ /* 0x000f220000000800 */
[----:B------:R-:W-:Y:S01]  /*c460*/  FFMA.FTZ R173, R170, R3, R155 ;  /* 0x00000003aaad7223 */ /* 0x000fe2000001009b */
[-C--:B------:R-:W-:Y:S01]  /*c470*/  FMUL.FTZ R65, R65, R223.reuse ;  /* 0x000000df41417220 */ /* 0x080fe20000410000 */
[----:B------:R-:W-:Y:S01]  /*c480*/  FADD.FTZ R154, R181, R154 ;  /* 0x0000009ab59a7221 */ /* 0x000fe20000010000 */
[-C--:B------:R-:W-:Y:S01]  /*c490*/  FMUL.FTZ R68, R68, R223.reuse ;  /* 0x000000df44447220 */ /* 0x080fe20000410000 */
[----:B0-----:R-:W-:Y:S01]  /*c4a0*/  FADD.FTZ R20, R162, R173 ;  /* 0x000000ada2147221 */ /* 0x001fe20000010000 */
[----:B------:R-:W-:Y:S01]  /*c4b0*/  FMUL.FTZ R69, R69, R223 ;  /* 0x000000df45457220 */ /* 0x000fe20000410000 */
[----:B------:R-:W-:Y:S01]  /*c4c0*/  FADD.FTZ R158, R183, R154 ;  /* 0x0000009ab79e7221 */ /* 0x000fe20000010000 */
[----:B------:R-:W0:Y:S01]  /*c4d0*/  MUFU.EX2 R230, R230 ;  /* 0x000000e600e67308 */ /* 0x000e220000000800 */
[----:B-1----:R-:W-:Y:S01]  /*c4e0*/  FADD.FTZ R173, R159, R20 ;  /* 0x000000149fad7221 */ /* 0x002fe20000010000 */
[----:B------:R-:W-:Y:S01]  /*c4f0*/  F2FP.BF16.F32.PACK_AB R154, R183, R181 ;  /* 0x000000b5b79a723e */ /* 0x000fe200000010ff */
[----:B------:R-:W-:Y:S01]  /*c500*/  FADD.FTZ R158, R227, R158 ;  /* 0x0000009ee39e7221 */ /* 0x000fe20000010000 */
[-C--:B------:R-:W-:Y:S01]  /*c510*/  FMUL.FTZ R72, R72, R223.reuse ;  /* 0x000000df48487220 */ /* 0x080fe20000410000 */
[----:B---3--:R-:W-:Y:S01]  /*c520*/  FADD.FTZ R20, R166, R173 ;  /* 0x000000ada6147221 */ /* 0x008fe20000010000 */
[-C--:B------:R-:W-:Y:S01]  /*c530*/  FMUL.FTZ R73, R73, R223.reuse ;  /* 0x000000df49497220 */ /* 0x080fe20000410000 */
[----:B------:R-:W-:Y:S01]  /*c540*/  FADD.FTZ R173, R153, R158 ;  /* 0x0000009e99ad7221 */ /* 0x000fe20000010000 */
[----:B------:R-:W1:Y:S01]  /*c550*/  MUFU.EX2 R172, R172 ;  /* 0x000000ac00ac7308 */ /* 0x000e620000000800 */
[----:B----4-:R-:W-:Y:S01]  /*c560*/  FADD.FTZ R153, R163, R20 ;  /* 0x00000014a3997221 */ /* 0x010fe20000010000 */
[-C--:B------:R-:W-:Y:S01]  /*c570*/  FMUL.FTZ R76, R76, R223.reuse ;  /* 0x000000df4c4c7220 */ /* 0x080fe20000410000 */
[----:B------:R-:W-:Y:S01]  /*c580*/  FADD.FTZ R158, R228, R173 ;  /* 0x000000ade49e7221 */ /* 0x000fe20000010000 */
        /* <DEDUP_REMOVED lines=9> */
[----:B------:R-:W-:Y:S01]  /*c620*/  FADD.FTZ R153, R167, R20 ;  /* 0x00000014a7997221 */ /* 0x000fe20000010000 */
[-C--:B------:R-:W-:Y:S01]  /*c630*/  FMUL.FTZ R92, R92, R223.reuse ;  /* 0x000000df5c5c7220 */ /* 0x080fe20000410000 */
[----:B------:R-:W-:Y:S01]  /*c640*/  FMUL.FTZ R93, R93, R223 ;  /* 0x000000df5d5d7220 */ /* 0x000fe20000410000 */
[----:B------:R0:W4:Y:S01]  /*c650*/  MUFU.EX2 R0, R174 ;  /* 0x000000ae00007308 */ /* 0x0001220000000800 */
[----:B-1----:R-:W-:Y:S01]  /*c660*/  FADD.FTZ R20, R172, R153 ;  /* 0x00000099ac147221 */ /* 0x002fe20000010000 */
[----:B------:R-:W-:Y:S01]  /*c670*/  F2FP.BF16.F32.PACK_AB R153, R162, R155 ;  /* 0x0000009ba299723e */ /* 0x000fe200000010ff */
[----:B------:R-:W-:Y:S01]  /*c680*/  FMUL.FTZ R96, R96, R223 ;  /* 0x000000df60607220 */ /* 0x000fe20000410000 */
[----:B------:R-:W-:Y:S01]  /*c690*/  F2FP.BF16.F32.PACK_AB R155, R166, R159 ;  /* 0x0000009fa69b723e */ /* 0x000fe200000010ff */
[----:B------:R-:W-:Y:S01]  /*c6a0*/  BAR.SYNC.DEFER_BLOCKING 0xf, 0x100 ;  /* 0x03c4000000007b1d */ /* 0x000fe20000010000 */
[-C--:B------:R-:W-:Y:S01]  /*c6b0*/  FMUL.FTZ R97, R97, R223.reuse ;  /* 0x000000df61617220 */ /* 0x080fe20000410000 */
[-C--:B------:R-:W-:Y:S01]  /*c6c0*/  FMUL.FTZ R100, R100, R223.reuse ;  /* 0x000000df64647220 */ /* 0x080fe20000410000 */
[-C--:B------:R-:W-:Y:S01]  /*c6d0*/  FMUL.FTZ R101, R101, R223.reuse ;  /* 0x000000df65657220 */ /* 0x080fe20000410000 */
[C---:B0-----:R-:W-:Y:S01]  /*c6e0*/  FADD.FTZ R174, R157.reuse, R158 ;  /* 0x0000009e9dae7221 */ /* 0x041fe20000010000 */
[----:B------:R-:W-:Y:S01]  /*c6f0*/  F2FP.BF16.F32.PACK_AB R158, R157, R228 ;  /* 0x000000e49d9e723e */ /* 0x000fe200000010ff */
[----:B------:R-:W0:Y:S01]  /*c700*/  MUFU.EX2 R3, R175 ;  /* 0x000000af00037308 */ /* 0x000e220000000800 */
[-C--:B------:R-:W-:Y:S01]  /*c710*/  FMUL.FTZ R104, R104, R223.reuse ;  /* 0x000000df68687220 */ /* 0x080fe20000410000 */
[----:B------:R-:W-:Y:S01]  /*c720*/  FADD.FTZ R157, R161, R174 ;  /* 0x000000aea19d7221 */ /* 0x000fe20000010000 */
[-C--:B------:R-:W-:Y:S01]  /*c730*/  FMUL.FTZ R105, R105, R223.reuse ;  /* 0x000000df69697220 */ /* 0x080fe20000410000 */
[-C--:B------:R-:W-:Y:S01]  /*c740*/  FMUL.FTZ R108, R108, R223.reuse ;  /* 0x000000df6c6c7220 */ /* 0x080fe20000410000 */
[----:B------:R-:W-:Y:S01]  /*c750*/  FMUL.FTZ R109, R109, R223 ;  /* 0x000000df6d6d7220 */ /* 0x000fe20000410000 */
[C---:B------:R-:W-:Y:S01]  /*c760*/  FADD.FTZ R174, R160.reuse, R157 ;  /* 0x0000009da0ae7221 */ /* 0x040fe20000010000 */
[----:B---3--:R-:W-:Y:S01]  /*c770*/  FADD.FTZ R157, R171, R20 ;  /* 0x00000014ab9d7221 */ /* 0x008fe20000010000 */
[----:B------:R-:W1:Y:S01]  /*c780*/  MUFU.EX2 R165, R165 ;  /* 0x000000a500a57308 */ /* 0x000e620000000800 */
[----:B------:R-:W-:Y:S01]  /*c790*/  F2FP.BF16.F32.PACK_AB R160, R160, R161 ;  /* 0x000000a1a0a0723e */ /* 0x000fe200000010ff */
[----:B------:R-:W-:Y:S01]  /*c7a0*/  FADD.FTZ R174, R21, R174 ;  /* 0x000000ae15ae7221 */ /* 0x000fe20000010000 */
[----:B----4-:R-:W-:Y:S01]  /*c7b0*/  FADD.FTZ R20, R0, R157 ;  /* 0x0000009d00147221 */ /* 0x010fe20000010000 */
[-C--:B------:R-:W-:Y:S01]  /*c7c0*/  FMUL.FTZ R112, R112, R223.reuse ;  /* 0x000000df70707220 */ /* 0x080fe20000410000 */
[-C--:B------:R-:W-:Y:S01]  /*c7d0*/  FMUL.FTZ R113, R113, R223.reuse ;  /* 0x000000df71717220 */ /* 0x080fe20000410000 */
[-C--:B------:R-:W-:Y:S01]  /*c7e0*/  FMUL.FTZ R116, R116, R223.reuse ;  /* 0x000000df74747220 */ /* 0x080fe20000410000 */
[-C--:B------:R-:W-:Y:S01]  /*c7f0*/  FMUL.FTZ R117, R117, R223.reuse ;  /* 0x000000df75757220 */ /* 0x080fe20000410000 */
[----:B------:R-:W3:Y:S01]  /*c800*/  MUFU.EX2 R176, R176 ;  /* 0x000000b000b07308 */ /* 0x000ee20000000800 */
[----:B0-----:R-:W-:Y:S01]  /*c810*/  FADD.FTZ R157, R3, R20 ;  /* 0x00000014039d7221 */ /* 0x001fe20000010000 */
        /* <DEDUP_REMOVED lines=15> */
[----:B---3--:R-:W-:Y:S01]  /*c910*/  FADD.FTZ R161, R176, R157 ;  /* 0x0000009db0a17221 */ /* 0x008fe20000010000 */
[----:B------:R-:W-:Y:S01]  /*c920*/  F2FP.BF16.F32.PACK_AB R157, R230, R163 ;  /* 0x000000a3e69d723e */ /* 0x000fe200000010ff */
[-C--:B------:R-:W-:Y:S01]  /*c930*/  FMUL.FTZ R140, R140, R223.reuse ;  /* 0x000000df8c8c7220 */ /* 0x080fe20000410000 */
[-C--:B------:R-:W-:Y:S01]  /*c940*/  FMUL.FTZ R141, R141, R223.reuse ;  /* 0x000000df8d8d7220 */ /* 0x080fe20000410000 */
[-C--:B------:R-:W-:Y:S01]  /*c950*/  FMUL.FTZ R144, R144, R223.reuse ;  /* 0x000000df90907220 */ /* 0x080fe20000410000 */
[-C--:B------:R-:W-:Y:S01]  /*c960*/  FMUL.FTZ R145, R145, R223.reuse ;  /* 0x000000df91917220 */ /* 0x080fe20000410000 */
[----:B------:R-:W-:Y:S01]  /*c970*/  FMUL.FTZ R148, R148, R223 ;  /* 0x000000df94947220 */ /* 0x000fe20000410000 */
[----:B------:R-:W3:Y:S01]  /*c980*/  MUFU.EX2 R168, R168 ;  /* 0x000000a800a87308 */ /* 0x000ee20000000800 */
[----:B----4-:R-:W-:Y:S01]  /*c990*/  FADD.FTZ R163, R164, R159 ;  /* 0x0000009fa4a37221 */ /* 0x010fe20000010000 */
[----:B------:R-:W-:Y:S01]  /*c9a0*/  F2FP.BF16.F32.PACK_AB R159, R172, R167 ;  /* 0x000000a7ac9f723e */ /* 0x000fe200000010ff */
[----:B------:R-:W-:Y:S01]  /*c9b0*/  FMUL.FTZ R149, R149, R223 ;  /* 0x000000df95957220 */ /* 0x000fe20000410000 */
[-C--:B------:R-:W-:Y:S01]  /*c9c0*/  FMUL.FTZ R26, R26, R170.reuse ;  /* 0x000000aa1a1a7220 */ /* 0x080fe20000410000 */
[-C--:B------:R-:W-:Y:S01]  /*c9d0*/  FMUL.FTZ R27, R27, R170.reuse ;  /* 0x000000aa1b1b7220 */ /* 0x080fe20000410000 */
[-C--:B------:R-:W-:Y:S01]  /*c9e0*/  FMUL.FTZ R30, R30, R170.reuse ;  /* 0x000000aa1e1e7220 */ /* 0x080fe20000410000 */
[----:B------:R0:W-:Y:S01]  /*c9f0*/  STSM.16.M88.4 [R197], R156 ;  /* 0x0000009cc5007844 */ /* 0x0001e20000000200 */
[----:B------:R-:W4:Y:S01]  /*ca00*/  MUFU.EX2 R169, R169 ;  /* 0x000000a900a97308 */ /* 0x000f220000000800 */
        /* <DEDUP_REMOVED lines=8> */
[----:B---3--:R-:W-:Y:S01]  /*ca90*/  FADD.FTZ R0, R168, R163 ;  /* 0x000000a3a8007221 */ /* 0x008fe20000010000 */
[----:B------:R-:W-:Y:S01]  /*caa0*/  F2FP.BF16.F32.PACK_AB R163, R176, R3 ;  /* 0x00000003b0a3723e */ /* 0x000fe200000010ff */
[----:B------:R-:W-:Y:S01]  /*cab0*/  FMUL.FTZ R42, R42, R170 ;  /* 0x000000aa2a2a7220 */ /* 0x000fe20000410000 */
[----:B------:R-:W-:Y:S01]  /*cac0*/  F2FP.BF16.F32.PACK_AB R164, R168, R164 ;  /* 0x000000a4a8a4723e */ /* 0x000fe200000010ff */
        /* <DEDUP_REMOVED lines=10> */
[-C--:B------:R-:W-:Y:S01]  /*cb70*/  FMUL.FTZ R58, R58, R170.reuse ;  /* 0x000000aa3a3a7220 */ /* 0x080fe20000410000 */
[----:B------:R-:W4:Y:S01]  /*cb80*/  MUFU.EX2 R182, R182 ;  /* 0x000000b600b67308 */ /* 0x000f220000000800 */
[C---:B-1----:R-:W-:Y:S01]  /*cb90*/  F2FP.BF16.F32.PACK_AB R166, R177.reuse, R169 ;  /* 0x000000a9b1a6723e */ /* 0x042fe200000010ff */
[----:B------:R-:W-:Y:S01]  /*cba0*/  FADD.FTZ R0, R177, R0 ;  /* 0x00000000b1007221 */ /* 0x000fe20000010000 */
        /* <DEDUP_REMOVED lines=13> */
[-C--:B------:R-:W-:Y:S01]  /*cc80*/  FMUL.FTZ R79, R79, R170.reuse ;  /* 0x000000aa4f4f7220 */ /* 0x080fe20000410000 */
[----:B----4-:R-:W-:Y:S01]  /*cc90*/  FADD.FTZ R20, R182, R21 ;  /* 0x00000015b6147221 */ /* 0x010fe20000010000 */
[-C--:B------:R-:W-:Y:S01]  /*cca0*/  FMUL.FTZ R82, R82, R170.reuse ;  /* 0x000000aa52527220 */ /* 0x080fe20000410000 */
[-C--:B------:R-:W-:Y:S01]  /*ccb0*/  FMUL.FTZ R83, R83, R170.reuse ;  /* 0x000000aa53537220 */ /* 0x080fe20000410000 */
[-C--:B------:R-:W-:Y:S01]  /*ccc0*/  FMUL.FTZ R86, R86, R170.reuse ;  /* 0x000000aa56567220 */ /* 0x080fe20000410000 */
[-C--:B------:R-:W-:Y:S01]  /*ccd0*/  FMUL.FTZ R87, R87, R170.reuse ;  /* 0x000000aa57577220 */ /* 0x080fe20000410000 */
[-C--:B------:R-:W-:Y:S01]  /*cce0*/  FMUL.FTZ R90, R90, R170.reuse ;  /* 0x000000aa5a5a7220 */ /* 0x080fe20000410000 */
[-C--:B------:R-:W-:Y:S01]  /*ccf0*/  FMUL.FTZ R91, R91, R170.reuse ;  /* 0x000000aa5b5b7220 */ /* 0x080fe20000410000 */
[----:B------:R-:W-:Y:S01]  /*cd00*/  FMUL.FTZ R94, R94, R170 ;  /* 0x000000aa5e5e7220 */ /* 0x000fe20000410000 */
[C---:B-1----:R-:W-:Y:S01]  /*cd10*/  F2FP.BF16.F32.PACK_AB R167, R173.reuse, R182 ;  /* 0x000000b6ada7723e */ /* 0x042fe200000010ff */
        /* <DEDUP_REMOVED lines=31> */
[----:B0-----:R-:W-:Y:S06]  /*cf10*/  @!P0 BRA `(.L_x_3727) ;  /* 0x0000000000048947 */ /* 0x001fec0003800000 */
[----:B------:R-:W-:Y:S01]  /*cf20*/  BPT.TRAP 0x1 ;  /* 0x000000040000795c */ /* 0x000fe20000300000 */
.L_x_3727:
[----:B------:R0:W1:Y:S01]  /*cf30*/  SYNCS.PHASECHK.TRANS64.TRYWAIT P2, [R213+URZ+0x28c50], R214 ;  /* 0x028c50d6d50075a7 */ /* 0x000062000804017f */
[----:B------:R-:W-:Y:S05]  /*cf40*/  @!P0 BRA `(.L_x_3728) ;  /* 0x0000000000048947 */ /* 0x000fea0003800000 */
[----:B------:R-:W-:Y:S01]  /*cf50*/  BPT.TRAP 0x1 ;  /* 0x000000040000795c */ /* 0x000fe20000300000 */
.L_x_3728:
[----:B------:R-:W-:Y:S04]  /*cf60*/  BSSY B2, `(.L_x_3729) ;  /* 0x0000004000027945 */ /* 0x000fe80003800000 */
[----:B-1----:R-:W-:Y:S05]  /*cf70*/  @P2 BRA `(.L_x_3730) ;  /* 0x0000000000082947 */ /* 0x002fea0003800000 */
[----:B------:R-:W1:Y:S02]  /*cf80*/  SYNCS.PHASECHK.TRANS64.TRYWAIT P2, [R213+URZ+0x28c50], R214 ;  /* 0x028c50d6d50075a7 */ /* 0x000e64000804017f */
[----:B-1----:R-:W-:Y:S05]  /*cf90*/  @!P2 BRA `(.L_x_3731) ;  /* 0x000000c000c0a947 */ /* 0x002fea0003800000 */
.L_x_3730:
[----:B------:R-:W-:Y:S05]  /*cfa0*/  BSYNC B2 ;  /* 0x0000000000027941 */ /* 0x000fea0003800000 */
.L_x_3729:
[----:B------:R-:W-:Y:S01]  /*cfb0*/  IMAD.MOV.U32 R21, RZ, RZ, 0x40000040 ;  /* 0x40000040ff157424 */ /* 0x000fe200078e00ff */
[----:B------:R-:W-:Y:S01]  /*cfc0*/  LEA R20, R18, R184, 0xc ;  /* 0x000000b812147211 */ /* 0x000fe200078e60ff */
[----:B------:R-:W-:Y:S01]  /*cfd0*/  WARPGROUP.ARRIVE ;  /* 0x00000000000079c5 */ /* 0x000fe20000000000 */
[----:B------:R-:W-:Y:S01]  /*cfe0*/  ISETP.GT.AND P2, PT, R212, R186, PT ;  /* 0x000000bad400720c */ /* 0x000fe20003f44270 */
[----:B012---:R-:W-:Y:S01]  /*cff0*/  @!P1 VIADD R213, R213, 0x28c60 ;  /* 0x00028c60d5d59836 */ /* 0x007fe20000000000 */
        /* <DEDUP_REMOVED lines=43> */
.L_x_3721:
[----:B------:R-:W-:Y:S05]  /*d2b0*/  BSYNC B1 ;  /* 0x0000000000017941 */ /* 0x000fea0003800000 */
.L_x_3720:
[----:B------:R-:W-:Y:S01]  /*d2c0*/  ISETP.GE.AND P2, PT, R212, RZ, PT ;  /* 0x000000ffd400720c */ /* 0x000fe20003f46270 */
[----:B------:R-:W-:-:S12]  /*d2d0*/  BSSY B0, `(.L_x_3733) ;  /* 0x00001e2000007945 */ /* 0x000fd80003800000 */
[----:B------:R-:W-:Y:S05]  /*d2e0*/  @!P2 BRA `(.L_x_3734) ;  /* 0x0000001c0080a947 */ /* 0x000fea0003800000 */
[----:B------:R-:W-:Y:S02]  /*d2f0*/  IMAD.MOV.U32 R214, RZ, RZ, R15 ;  /* 0x000000ffffd67224 */ /* 0x000fe400078e000f */
[----:B------:R-:W-:Y:S02]  /*d300*/  IMAD.MOV.U32 R194, RZ, RZ, R13 ;  /* 0x000000ffffc27224 */ /* 0x000fe400078e000d */
[----:B------:R-:W-:-:S07]  /*d310*/  IMAD.MOV.U32 R187, RZ, RZ, R18 ;  /* 0x000000ffffbb7224 */ /* 0x000fce00078e0012 */
.L_x_3745:
[----:B------:R-:W-:-:S05]  /*d320*/  VIADD R18, R187, 0x1 ;  /* 0x00000001bb127836 */ /* 0x000fca0000000000 */
[----:B------:R-:W-:-:S04]  /*d330*/  ISETP.NE.AND P2, PT, R18, 0x2, PT ;  /* 0x000000021200780c */ /* 0x000fc80003f45270 */
[----:B------:R-:W-:Y:S02]  /*d340*/  SEL R14, RZ, 0x1, P2 ;  /* 0x00000001ff0e7807 */ /* 0x000fe40001000000 */
[----:B------:R-:W-:Y:S02]  /*d350*/  SEL R18, R18, RZ, P2 ;  /* 0x000000ff12127207 */ /* 0x000fe40001000000 */
[----:B------:R-:W-:Y:S01]  /*d360*/  LOP3.LUT R19, R19, R14, RZ, 0x3c, !PT ;  /* 0x0000000e13137212 */ /* 0x000fe200078e3cff */
[----:B--2---:R-:W-:Y:S06]  /*d370*/  @!P0 BRA `(.L_x_3735) ;  /* 0x0000000000048947 */ /* 0x004fec0003800000 */
[----:B------:R-:W-:Y:S01]  /*d380*/  BPT.TRAP 0x1 ;  /* 0x000000040000795c */ /* 0x000fe20000300000 */
.L_x_3735:
[----:B------:R-:W-:Y:S01]  /*d390*/  IMAD R185, R18, 0x8, R2 ;  /* 0x0000000812b97824 */ /* 0x000fe200078e0202 */
[----:B------:R-:W-:-:S04]  /*d3a0*/  SHF.L.U32 R186, R19, 0x1f, RZ ;  /* 0x0000001f13ba7819 */ /* 0x000fc800000006ff */
[----:B------:R2:W3:Y:S01]  /*d3b0*/  SYNCS.PHASECHK.TRANS64.TRYWAIT P2, [R185+URZ+0x28c30], R186 ;  /* 0x028c30bab90075a7 */ /* 0x0004e2000804017f */
[----:B------:R-:W-:Y:S05]  /*d3c0*/  @!P0 BRA `(.L_x_3736) ;  /* 0x0000000000048947 */ /* 0x000fea0003800000 */
[----:B------:R-:W-:Y:S01]  /*d3d0*/  BPT.TRAP 0x1 ;  /* 0x000000040000795c */ /* 0x000fe20000300000 */
.L_x_3736:
[----:B------:R-:W-:Y:S01]  /*d3e0*/  BSSY B1, `(.L_x_3737) ;  /* 0x0000006000017945 */ /* 0x000fe20003800000 */
[----:B------:R-:W-:Y:S01]  /*d3f0*/  LEA R14, R18, R12, 0x9 ;  /* 0x0000000c120e7211 */ /* 0x000fe200078e48ff */
[----:B------:R-:W-:Y:S02]  /*d400*/  IMAD.MOV.U32 R15, RZ, RZ, 0x40000040 ;  /* 0x40000040ff0f7424 */ /* 0x000fe400078e00ff */
[----:B---3--:R-:W-:Y:S05]  /*d410*/  @P2 BRA `(.L_x_3738) ;  /* 0x0000000000082947 */ /* 0x008fea0003800000 */
[----:B------:R-:W3:Y:S02]  /*d420*/  SYNCS.PHASECHK.TRANS64.TRYWAIT P2, [R185+URZ+0x28c30], R186 ;  /* 0x028c30bab90075a7 */ /* 0x000ee4000804017f */
[----:B---3--:R-:W-:Y:S05]  /*d430*/  @!P2 BRA `(.L_x_3739) ;  /* 0x000000bc00aca947 */ /* 0x008fea0003800000 */
.L_x_3738:
[----:B------:R-:W-:Y:S05]  /*d440*/  BSYNC B1 ;  /* 0x0000000000017941 */ /* 0x000fea0003800000 */
.L_x_3737:
[C---:B------:R-:W-:Y:S01]  /*d450*/  R2UR UR6, R14.reuse ;  /* 0x000000000e0672ca */ /* 0x040fe200000e0000 */
[----:B0-----:R-:W-:Y:S01]  /*d460*/  WARPGROUP.ARRIVE ;  /* 0x00000000000079c5 */ /* 0x001fe20000000000 */
        /* <DEDUP_REMOVED lines=71> */
[----:B----4-:R-:W-:-:S07]  /*d8e0*/  FMNMX.FTZ R14, R213, R14, !PT ;  /* 0x0000000ed50e7209 */ /* 0x010fce0007810000 */
[----:B------:R-:W4:Y:S01]  /*d8f0*/  MUFU.TANH R161, R161 ;  /* 0x000000a100a17308 */ /* 0x000f220000002400 */
[----:B0-----:R-:W-:-:S07]  /*d900*/  FMNMX.FTZ R14, R157, R14, !PT ;  /* 0x0000000e9d0e7209 */ /* 0x001fce0007810000 */
[----:B------:R-:W0:Y:S01]  /*d910*/  MUFU.TANH R227, R227 ;  /* 0x000000e300e37308 */ /* 0x000e220000002400 */
[----:B-1----:R-:W-:-:S07]  /*d920*/  FMNMX.FTZ R14, R225, R14, !PT ;  /* 0x0000000ee10e7209 */ /* 0x002fce0007810000 */
        /* <DEDUP_REMOVED lines=21> */
[----:B0-----:R-:W-:-:S05]  /*da80*/  FMNMX.FTZ R14, R181, R14, !PT ;  /* 0x0000000eb50e7209 */ /* 0x001fca0007810000 */
[----:B------:R-:W0:Y:S02]  /*da90*/  SHFL.BFLY PT, R13, R14, 0x2, 0x1f ;  /* 0x0c401f000e0d7f89 */ /* 0x000e2400000e0000 */
[----:B------:R-:W5:Y:S08]  /*daa0*/  MUFU.TANH R223, R223 ;  /* 0x000000df00df7308 */ /* 0x000f700000002400 */
[----:B------:R-:W2:Y:S08]  /*dab0*/  MUFU.TANH R159, R159 ;  /* 0x0000009f009f7308 */ /* 0x000eb00000002400 */
[----:B------:R-:W3:Y:S01]  /*dac0*/  MUFU.TANH R237, R237 ;  /* 0x000000ed00ed7308 */ /* 0x000ee20000002400 */
[----:B0-----:R-:W-:-:S02]  /*dad0*/  FMNMX.FTZ R13, R14, R13, !PT ;  /* 0x0000000d0e0d7209 */ /* 0x001fc40007810000 */
[----:B-1----:R-:W-:-:S05]  /*dae0*/  FMNMX.FTZ R14, R21, R214, !PT ;  /* 0x000000d6150e7209 */ /* 0x002fca0007810000 */
[----:B------:R-:W0:Y:S01]  /*daf0*/  MUFU.TANH R163, R163 ;  /* 0x000000a300a37308 */ /* 0x000e220000002400 */
[----:B------:R-:W1:Y:S01]  /*db00*/  SHFL.BFLY PT, R160, R13, 0x1, 0x1f ;  /* 0x0c201f000da07f89 */ /* 0x000e6200000e0000 */
[----:B----4-:R-:W-:-:S04]  /*db10*/  FMNMX.FTZ R14, R155, R14, !PT ;  /* 0x0000000e9b0e7209 */ /* 0x010fc80007810000 */
[----:B-----5:R-:W-:Y:S02]  /*db20*/  FMNMX.FTZ R14, R223, R14, !PT ;  /* 0x0000000edf0e7209 */ /* 0x020fe40007810000 */
[----:B------:R-:W4:Y:S02]  /*db30*/  MUFU.TANH R20, R20 ;  /* 0x0000001400147308 */ /* 0x000f240000002400 */
[----:B--2---:R-:W-:-:S04]  /*db40*/  FMNMX.FTZ R14, R159, R14, !PT ;  /* 0x0000000e9f0e7209 */ /* 0x004fc80007810000 */
[----:B---3--:R-:W-:Y:S02]  /*db50*/  FMNMX.FTZ R14, R237, R14, !PT ;  /* 0x0000000eed0e7209 */ /* 0x008fe40007810000 */
[----:B------:R-:W2:Y:S08]  /*db60*/  MUFU.TANH R167, R167 ;  /* 0x000000a700a77308 */ /* 0x000eb00000002400 */
[----:B------:R-:W3:Y:S01]  /*db70*/  MUFU.TANH R152, R152 ;  /* 0x0000009800987308 */ /* 0x000ee20000002400 */
[----:B-1----:R-:W-:-:S02]  /*db80*/  FMNMX.FTZ R13, R13, R160, !PT ;  /* 0x000000a00d0d7209 */ /* 0x002fc40007810000 */
[----:B0-----:R-:W-:Y:S01]  /*db90*/  FMNMX.FTZ R160, R163, R14, !PT ;  /* 0x0000000ea3a07209 */ /* 0x001fe20007810000 */
[----:B------:R-:W-:Y:S02]  /*dba0*/  IMAD.U32 R14, RZ, RZ, UR36 ;  /* 0x00000024ff0e7e24 */ /* 0x000fe4000f8e00ff */
[C---:B------:R-:W-:Y:S02]  /*dbb0*/  FADD.FTZ R162, -R13.reuse, R194 ;  /* 0x000000c20da27221 */ /* 0x040fe40000010100 */
[----:B------:R-:W0:Y:S01]  /*dbc0*/  MUFU.TANH R171, R171 ;  /* 0x000000ab00ab7308 */ /* 0x000e220000002400 */
[----:B----4-:R-:W-:Y:S01]  /*dbd0*/  FMNMX.FTZ R160, R20, R160, !PT ;  /* 0x000000a014a07209 */ /* 0x010fe20007810000 */
[-C--:B------:R-:W-:Y:S01]  /*dbe0*/  FMUL.FTZ R168, R162, R14.reuse ;  /* 0x0000000ea2a87220 */ /* 0x080fe20000410000 */
[----:B------:R-:W-:Y:S02]  /*dbf0*/  FMUL.FTZ R162, R13, R14 ;  /* 0x0000000e0da27220 */ /* 0x000fe40000410000 */
[----:B--2---:R-:W-:-:S03]  /*dc00*/  FMNMX.FTZ R164, R167, R160, !PT ;  /* 0x000000a0a7a47209 */ /* 0x004fc60007810000 */
        /* <DEDUP_REMOVED lines=17> */
[----:B-1----:R-:W-:-:S07]  /*dd20*/  FMNMX.FTZ R166, R154, R15, !PT ;  /* 0x0000000f9aa67209 */ /* 0x002fce0007810000 */
[----:B------:R-:W1:Y:S01]  /*dd30*/  MUFU.TANH R179, R179 ;  /* 0x000000b300b37308 */ /* 0x000e620000002400 */
[----:B--2---:R-:W-:Y:S01]  /*dd40*/  FMNMX.FTZ R15, R175, R166, !PT ;  /* 0x000000a6af0f7209 */ /* 0x004fe20007810000 */
[-CC-:B------:R-:W-:Y:S01]  /*dd50*/  FFMA.FTZ R166, R213, R14.reuse, -R162.reuse ;  /* 0x0000000ed5a67223 */ /* 0x180fe200000108a2 */
[----:B------:R-:W-:-:S05]  /*dd60*/  FFMA.FTZ R213, R235, R14, -R162 ;  /* 0x0000000eebd57223 */ /* 0x000fca00000108a2 */
[----:B------:R-:W2:Y:S08]  /*dd70*/  MUFU.TANH R158, R158 ;  /* 0x0000009e009e7308 */ /* 0x000eb00000002400 */
[----:B------:R-:W-:Y:S08]  /*dd80*/  MUFU.TANH R183, R183 ;  /* 0x000000b700b77308 */ /* 0x000ff00000002400 */
[----:B------:R0:W3:Y:S08]  /*dd90*/  MUFU.EX2 R160, R168 ;  /* 0x000000a800a07308 */ /* 0x0000f00000000800 */
[----:B------:R4:W5:Y:S01]  /*dda0*/  MUFU.EX2 R164, R170 ;  /* 0x000000aa00a47308 */ /* 0x0009620000000800 */
[----:B0-----:R-:W-:-:S04]  /*ddb0*/  FMNMX.FTZ R168, R156, R15, !PT ;  /* 0x0000000f9ca87209 */ /* 0x001fc80007810000 */
[----:B-1----:R-:W-:-:S03]  /*ddc0*/  FMNMX.FTZ R15, R179, R168, !PT ;  /* 0x000000a8b30f7209 */ /* 0x002fc60007810000 */
[----:B------:R-:W0:Y:S01]  /*ddd0*/  MUFU.EX2 R153, R153 ;  /* 0x0000009900997308 */ /* 0x000e220000000800 */
[----:B--2---:R-:W-:Y:S01]  /*dde0*/  FMNMX.FTZ R168, R158, R15, !PT ;  /* 0x0000000f9ea87209 */ /* 0x004fe20007810000 */
[----:B----4-:R-:W-:Y:S01]  /*ddf0*/  FFMA.FTZ R170, R225, R14, -R162 ;  /* 0x0000000ee1aa7223 */ /* 0x010fe200000108a2 */
[-C--:B---3--:R-:W-:Y:S01]  /*de00*/  FMUL.FTZ R24, R24, R160.reuse ;  /* 0x000000a018187220 */ /* 0x088fe20000410000 */
[----:B------:R-:W-:Y:S01]  /*de10*/  FMUL.FTZ R25, R25, R160 ;  /* 0x000000a019197220 */ /* 0x000fe20000410000 */
[----:B------:R-:W-:Y:S01]  /*de20*/  FMNMX.FTZ R168, R183, R168, !PT ;  /* 0x000000a8b7a87209 */ /* 0x000fe20007810000 */
[-C--:B------:R-:W-:Y:S01]  /*de30*/  FMUL.FTZ R28, R28, R160.reuse ;  /* 0x000000a01c1c7220 */ /* 0x080fe20000410000 */
[----:B------:R-:W-:Y:S01]  /*de40*/  FMUL.FTZ R29, R29, R160 ;  /* 0x000000a01d1d7220 */ /* 0x000fe20000410000 */
[----:B------:R-:W1:Y:S01]  /*de50*/  MUFU.EX2 R166, R166 ;  /* 0x000000a600a67308 */ /* 0x000e620000000800 */
[----:B-----5:R-:W-:Y:S01]  /*de60*/  FFMA.FTZ R0, R160, R0, R164 ;  /* 0x00000000a0007223 */ /* 0x020fe200000100a4 */
[----:B------:R-:W2:Y:S01]  /*de70*/  SHFL.BFLY PT, R15, R168, 0x2, 0x1f ;  /* 0x0c401f00a80f7f89 */ /* 0x000ea200000e0000 */
        /* <DEDUP_REMOVED lines=23> */
[----:B--2---:R-:W-:Y:S01]  /*dff0*/  FMNMX.FTZ R180, R168, R15, !PT ;  /* 0x0000000fa8b47209 */ /* 0x004fe20007810000 */
[-C--:B------:R-:W-:Y:S01]  /*e000*/  FMUL.FTZ R72, R72, R160.reuse ;  /* 0x000000a048487220 */ /* 0x080fe20000410000 */
[-C--:B------:R-:W-:Y:S01]  /*e010*/  FMUL.FTZ R73, R73, R160.reuse ;  /* 0x000000a049497220 */ /* 0x080fe20000410000 */
[-C--:B------:R-:W-:Y:S01]  /*e020*/  FMUL.FTZ R76, R76, R160.reuse ;  /* 0x000000a04c4c7220 */ /* 0x080fe20000410000 */
[-C--:B------:R-:W-:Y:S01]  /*e030*/  FMUL.FTZ R77, R77, R160.reuse ;  /* 0x000000a04d4d7220 */ /* 0x080fe20000410000 */
[----:B------:R-:W2:Y:S01]  /*e040*/  SHFL.BFLY PT, R15, R180, 0x1, 0x1f ;  /* 0x0c201f00b40f7f89 */ /* 0x000ea200000e0000 */
        /* <DEDUP_REMOVED lines=23> */
[----:B--2---:R-:W-:Y:S01]  /*e1c0*/  FMNMX.FTZ R15, R180, R15, !PT ;  /* 0x0000000fb40f7209 */ /* 0x004fe20007810000 */
[----:B------:R-:W-:Y:S01]  /*e1d0*/  FFMA.FTZ R180, R181, R14, -R162 ;  /* 0x0000000eb5b47223 */ /* 0x000fe200000108a2 */
[----:B------:R-:W-:Y:S01]  /*e1e0*/  MUFU.EX2 R169, R169 ;  /* 0x000000a900a97308 */ /* 0x000fe20000000800 */
[-C--:B------:R-:W-:Y:S01]  /*e1f0*/  FMUL.FTZ R120, R120, R160.reuse ;  /* 0x000000a078787220 */ /* 0x080fe20000410000 */
[----:B------:R-:W-:Y:S01]  /*e200*/  FMUL.FTZ R121, R121, R160 ;  /* 0x000000a079797220 */ /* 0x000fe20000410000 */
[C---:B------:R-:W-:Y:S01]  /*e210*/  FADD.FTZ R181, -R15.reuse, R214 ;  /* 0x000000d60fb57221 */ /* 0x040fe20000010100 */
[----:B------:R-:W-:Y:S01]  /*e220*/  FMUL.FTZ R162, R15, R14 ;  /* 0x0000000e0fa27220 */ /* 0x000fe20000410000 */
[-C--:B------:R-:W-:Y:S01]  /*e230*/  FMUL.FTZ R124, R124, R160.reuse ;  /* 0x000000a07c7c7220 */ /* 0x080fe20000410000 */
[----:B------:R-:W-:Y:S01]  /*e240*/  FMUL.FTZ R125, R125, R160 ;  /* 0x000000a07d7d7220 */ /* 0x000fe20000410000 */
[----:B------:R-:W-:Y:S01]  /*e250*/  FMUL.FTZ R168, R181, R14 ;  /* 0x0000000eb5a87220 */ /* 0x000fe20000410000 */
[----:B------:R-:W-:-:S02]  /*e260*/  IMAD.MOV R181, RZ, RZ, -R195 ;  /* 0x000000ffffb57224 */ /* 0x000fc400078e0ac3 */
[-CC-:B------:R-:W-:Y:S01]  /*e270*/  FFMA.FTZ R21, R21, R14.reuse, -R162.reuse ;  /* 0x0000000e15157223 */ /* 0x180fe200000108a2 */
[-CC-:B------:R-:W-:Y:S01]  /*e280*/  FFMA.FTZ R182, R155, R14.reuse, -R162.reuse ;  /* 0x0000000e9bb67223 */ /* 0x180fe200000108a2 */
[-CC-:B------:R-:W-:Y:S01]  /*e290*/  FFMA.FTZ R155, R223, R14.reuse, -R162.reuse ;  /* 0x0000000edf9b7223 */ /* 0x180fe200000108a2 */
[-CC-:B------:R-:W-:Y:S01]  /*e2a0*/  FFMA.FTZ R194, R159, R14.reuse, -R162.reuse ;  /* 0x0000000e9fc27223 */ /* 0x180fe200000108a2 */
[----:B------:R-:W-:Y:S01]  /*e2b0*/  ISETP.NE.AND P2, PT, R192, R181, PT ;  /* 0x000000b5c000720c */ /* 0x000fe20003f45270 */
[----:B------:R-:W-:Y:S01]  /*e2c0*/  MUFU.EX2 R168, R168 ;  /* 0x000000a800a87308 */ /* 0x000fe20000000800 */
[----:B------:R-:W-:Y:S02]  /*e2d0*/  @!P1 VIADD R181, R185, 0x28c40 ;  /* 0x00028c40b9b59836 */ /* 0x000fe40000000000 */
[-CC-:B------:R-:W-:Y:S01]  /*e2e0*/  FFMA.FTZ R214, R163, R14.reuse, -R162.reuse ;  /* 0x0000000ea3d67223 */ /* 0x180fe200000108a2 */
[-CC-:B------:R-:W-:Y:S01]  /*e2f0*/  FFMA.FTZ R159, R237, R14.reuse, -R162.reuse ;  /* 0x0000000eed9f7223 */ /* 0x180fe200000108a2 */
[-C--:B------:R-:W-:Y:S01]  /*e300*/  FFMA.FTZ R226, R175, R14.reuse, -R162 ;  /* 0x0000000eafe27223 */ /* 0x080fe200000108a2 */
[----:B0-----:R-:W-:Y:S01]  /*e310*/  FADD.FTZ R175, R153, R0 ;  /* 0x0000000099af7221 */ /* 0x001fe20000010000 */
[----:B------:R-:W-:Y:S01]  /*e320*/  @!P1 PRMT R181, RZ, 0x654, R181 ;  /* 0x00000654ffb59816 */ /* 0x000fe200000000b5 */
[-CC-:B------:R-:W-:Y:S01]  /*e330*/  FFMA.FTZ R20, R20, R14.reuse, -R162.reuse ;  /* 0x0000000e14147223 */ /* 0x180fe200000108a2 */
[----:B------:R-:W0:Y:S01]  /*e340*/  MUFU.EX2 R21, R21 ;  /* 0x0000001500157308 */ /* 0x000e220000000800 */
[----:B-1----:R-:W-:Y:S01]  /*e350*/  FADD.FTZ R0, R166, R175 ;  /* 0x000000afa6007221 */ /* 0x002fe20000010000 */
[----:B------:R1:W-:Y:S01]  /*e360*/  @!P1 SYNCS.ARRIVE.TRANS64.RED.A1T0 RZ, [R181+URZ], RZ ;  /* 0x000000ffb5ff99a7 */ /* 0x0003e2000810043f */
[----:B------:R-:W-:Y:S01]  /*e370*/  FFMA.FTZ R224, R171, R14, -R162 ;  /* 0x0000000eabe07223 */ /* 0x000fe200000108a2 */
[----:B------:R-:W-:-:S02]  /*e380*/  @!P2 IMAD R163, R187, 0x40, R190 ;  /* 0x00000040bba3a824 */ /* 0x000fc400078e02be */
[-CC-:B------:R-:W-:Y:S01]  /*e390*/  FFMA.FTZ R154, R154, R14.reuse, -R162.reuse ;  /* 0x0000000e9a9a7223 */ /* 0x180fe200000108a2 */
[-CC-:B------:R-:W-:Y:S01]  /*e3a0*/  FFMA.FTZ R156, R156, R14.reuse, -R162.reuse ;  /* 0x0000000e9c9c7223 */ /* 0x180fe200000108a2 */
[-CC-:B------:R-:W-:Y:S01]  /*e3b0*/  FFMA.FTZ R179, R179, R14.reuse, -R162.reuse ;  /* 0x0000000eb3b37223 */ /* 0x180fe200000108a2 */
[----:B------:R-:W2:Y:S01]  /*e3c0*/  MUFU.EX2 R182, R182 ;  /* 0x000000b600b67308 */ /* 0x000ea20000000800 */
[--C-:B------:R-:W-:Y:S01]  /*e3d0*/  FFMA.FTZ R171, R158, R14, -R162.reuse ;  /* 0x0000000e9eab7223 */ /* 0x100fe200000108a2 */
[----:B-1----:R-:W-:Y:S01]  /*e3e0*/  @!P2 LEA R181, R163, R2, 0x2 ;  /* 0x00000002a3b5a211 */ /* 0x002fe200078e10ff */
[-CC-:B------:R-:W-:Y:S01]  /*e3f0*/  FFMA.FTZ R163, R167, R14.reuse, -R162.reuse ;  /* 0x0000000ea7a37223 */ /* 0x180fe200000108a2 */
[-CC-:B------:R-:W-:Y:S01]  /*e400*/  FFMA.FTZ R167, R152, R14.reuse, -R162.reuse ;  /* 0x0000000e98a77223 */ /* 0x180fe200000108a2 */
[----:B------:R-:W-:Y:S01]  /*e410*/  FFMA.FTZ R183, R183, R14, -R162 ;  /* 0x0000000eb7b77223 */ /* 0x000fe200000108a2 */
[-C--:B------:R-:W-:Y:S01]  /*e420*/  FMUL.FTZ R128, R128, R160.reuse ;  /* 0x000000a080807220 */ /* 0x080fe20000410000 */
[----:B------:R-:W-:Y:S01]  /*e430*/  @!P2 STS [R181+0x28800], R160 ;  /* 0x028800a0b500a388 */ /* 0x000fe20000000800 */
[----:B------:R-:W1:Y:S01]  /*e440*/  MUFU.EX2 R155, R155 ;  /* 0x0000009b009b7308 */ /* 0x000e620000000800 */
[----:B0-----:R-:W-:Y:S01]  /*e450*/  FFMA.FTZ R175, R168, R3, R21 ;  /* 0x00000003a8af7223 */ /* 0x001fe20000010015 */
[-C--:B------:R-:W-:Y:S01]  /*e460*/  FMUL.FTZ R129, R129, R160.reuse ;  /* 0x000000a081817220 */ /* 0x080fe20000410000 */
[----:B------:R0:W-:Y:S01]  /*e470*/  @!P2 STS [R181+0x28820], R168 ;  /* 0x028820a8b500a388 */ /* 0x0001e20000000800 */
        /* <DEDUP_REMOVED lines=9> */
[----:B0-----:R-:W-:Y:S01]  /*e510*/  FADD.FTZ R181, R157, R0 ;  /* 0x000000009db57221 */ /* 0x001fe20000010000 */
[----:B--2---:R-:W-:Y:S01]  /*e520*/  FADD.FTZ R0, R182, R175 ;  /* 0x000000afb6007221 */ /* 0x004fe20000010000 */
[-C--:B------:R-:W-:Y:S01]  /*e530*/  FMUL.FTZ R148, R148, R160.reuse ;  /* 0x000000a094947220 */ /* 0x080fe20000410000 */
[----:B------:R-:W0:Y:S01]  /*e540*/  MUFU.EX2 R159, R159 ;  /* 0x0000009f009f7308 */ /* 0x000e220000000800 */
[----:B------:R-:W-:Y:S01]  /*e550*/  FADD.FTZ R152, R170, R181 ;  /* 0x000000b5aa987221 */ /* 0x000fe20000010000 */
[----:B-1----:R-:W-:Y:S01]  /*e560*/  FADD.FTZ R175, R155, R0 ;  /* 0x000000009baf7221 */ /* 0x002fe20000010000 */
[----:B------:R-:W-:Y:S01]  /*e570*/  FMUL.FTZ R149, R149, R160 ;  /* 0x000000a095957220 */ /* 0x000fe20000410000 */
[----:B------:R-:W-:Y:S01]  /*e580*/  F2FP.BF16.F32.PACK_AB R158, R165, R172 ;  /* 0x000000aca59e723e */ /* 0x000fe200000010ff */
[----:B------:R-:W-:Y:S01]  /*e590*/  FADD.FTZ R181, R161, R152 ;  /* 0x00000098a1b57221 */ /* 0x000fe20000010000 */
[-C--:B------:R-:W-:Y:S01]  /*e5a0*/  FMUL.FTZ R26, R26, R168.reuse ;  /* 0x000000a81a1a7220 */ /* 0x080fe20000410000 */
[-C--:B------:R-:W-:Y:S01]  /*e5b0*/  FMUL.FTZ R27, R27, R168.reuse ;  /* 0x000000a81b1b7220 */ /* 0x080fe20000410000 */
[----:B------:R-:W1:Y:S01]  /*e5c0*/  MUFU.EX2 R214, R214 ;  /* 0x000000d600d67308 */ /* 0x000e620000000800 */
[----:B---3--:R-:W-:Y:S01]  /*e5d0*/  FADD.FTZ R0, R194, R175 ;  /* 0x000000afc2007221 */ /* 0x008fe20000010000 */
[----:B------:R-:W-:Y:S01]  /*e5e0*/  FADD.FTZ R152, R172, R181 ;  /* 0x000000b5ac987221 */ /* 0x000fe20000010000 */
[----:B------:R-:W-:Y:S01]  /*e5f0*/  F2FP.BF16.F32.PACK_AB R155, R194, R155 ;  /* 0x0000009bc29b723e */ /* 0x000fe200000010ff */
[-C--:B------:R-:W-:Y:S01]  /*e600*/  FMUL.FTZ R30, R30, R168.reuse ;  /* 0x000000a81e1e7220 */ /* 0x080fe20000410000 */
[-C--:B------:R-:W-:Y:S01]  /*e610*/  FMUL.FTZ R31, R31, R168.reuse ;  /* 0x000000a81f1f7220 */ /* 0x080fe20000410000 */
[----:B------:R-:W-:Y:S01]  /*e620*/  FADD.FTZ R187, R165, R152 ;  /* 0x00000098a5bb7221 */ /* 0x000fe20000010000 */
[-C--:B------:R-:W-:Y:S01]  /*e630*/  FMUL.FTZ R34, R34, R168.reuse ;  /* 0x000000a822227220 */ /* 0x080fe20000410000 */
[----:B------:R-:W2:Y:S01]  /*e640*/  MUFU.EX2 R20, R20 ;  /* 0x0000001400147308 */ /* 0x000ea20000000800 */
[----:B0-----:R-:W-:Y:S01]  /*e650*/  FADD.FTZ R181, R159, R0 ;  /* 0x000000009fb57221 */ /* 0x001fe20000010000 */
[----:B------:R-:W-:Y:S01]  /*e660*/  FADD.FTZ R152, R174, R187 ;  /* 0x000000bbae987221 */ /* 0x000fe20000010000 */
        /* <DEDUP_REMOVED lines=13> */
[----:B------:R-:W-:Y:S01]  /*e740*/  MUFU.EX2 R176, R176 ;  /* 0x000000b000b07308 */ /* 0x000fe20000000800 */
[----:B--2---:R-:W-:Y:S01]  /*e750*/  FADD.FTZ R0, R20, R181 ;  /* 0x000000b514007221 */ /* 0x004fe20000010000 */
[----:B------:R-:W-:Y:S01]  /*e760*/  FADD.FTZ R181, R169, R152 ;  /* 0x00000098a9b57221 */ /* 0x000fe20000010000 */
[----:B------:R-:W-:Y:S01]  /*e770*/  F2FP.BF16.F32.PACK_AB R152, R153, R164 ;  /* 0x000000a49998723e */ /* 0x000fe200000010ff */
        /* <DEDUP_REMOVED lines=48> */
[----:B------:R-:W-:Y:S01]  /*ea80*/  FMUL.FTZ R134, R134, R168 ;  /* 0x000000a886867220 */ /* 0x000fe20000410000 */
[----:B------:R-:W-:Y:S01]  /*ea90*/  FADD.FTZ R181, R173, R154 ;  /* 0x0000009aadb57221 */ /* 0x000fe20000010000 */
[----:B------:R-:W-:Y:S01]  /*eaa0*/  F2FP.BF16.F32.PACK_AB R154, R157, R166 ;  /* 0x000000a69d9a723e */ /* 0x000fe200000010ff */
[-C--:B------:R-:W-:Y:S01]  /*eab0*/  FMUL.FTZ R135, R135, R168.reuse ;  /* 0x000000a887877220 */ /* 0x080fe20000410000 */
[----:B------:R-:W2:Y:S01]  /*eac0*/  MUFU.EX2 R226, R226 ;  /* 0x000000e200e27308 */ /* 0x000ea20000000800 */
[----:B-1----:R-:W-:Y:S01]  /*ead0*/  FADD.FTZ R160, R178, R181 ;  /* 0x000000b5b2a07221 */ /* 0x002fe20000010000 */
[----:B---3--:R-:W-:Y:S01]  /*eae0*/  FADD.FTZ R153, R3, R0 ;  /* 0x0000000003997221 */ /* 0x008fe20000010000 */
[-C--:B------:R-:W-:Y:S01]  /*eaf0*/  FMUL.FTZ R138, R138, R168.reuse ;  /* 0x000000a88a8a7220 */ /* 0x080fe20000410000 */
[-C--:B------:R-:W-:Y:S01]  /*eb00*/  FMUL.FTZ R139, R139, R168.reuse ;  /* 0x000000a88b8b7220 */ /* 0x080fe20000410000 */
[-C--:B------:R-:W-:Y:S01]  /*eb10*/  FMUL.FTZ R142, R142, R168.reuse ;  /* 0x000000a88e8e7220 */ /* 0x080fe20000410000 */
[-C--:B------:R-:W-:Y:S01]  /*eb20*/  FMUL.FTZ R143, R143, R168.reuse ;  /* 0x000000a88f8f7220 */ /* 0x080fe20000410000 */
[----:B------:R-:W-:Y:S01]  /*eb30*/  FMUL.FTZ R146, R146, R168 ;  /* 0x000000a892927220 */ /* 0x000fe20000410000 */
[----:B------:R-:W1:Y:S01]  /*eb40*/  MUFU.EX2 R177, R177 ;  /* 0x000000b100b17308 */ /* 0x000e620000000800 */
[----:B0-----:R-:W-:Y:S01]  /*eb50*/  FADD.FTZ R162, R213, R160 ;  /* 0x000000a0d5a27221 */ /* 0x001fe20000010000 */
[----:B------:R-:W-:Y:S01]  /*eb60*/  F2FP.BF16.F32.PACK_AB R160, R169, R174 ;  /* 0x000000aea9a0723e */ /* 0x000fe200000010ff */
[----:B------:R-:W-:Y:S01]  /*eb70*/  FMUL.FTZ R147, R147, R168 ;  /* 0x000000a893937220 */ /* 0x000fe20000410000 */
[----:B------:R-:W-:Y:S01]  /*eb80*/  F2FP.BF16.F32.PACK_AB R164, R213, R178 ;  /* 0x000000b2d5a4723e */ /* 0x000fe200000010ff */
[-C--:B------:R-:W-:Y:S01]  /*eb90*/  FMUL.FTZ R150, R150, R168.reuse ;  /* 0x000000a896967220 */ /* 0x080fe20000410000 */
[----:B------:R-:W-:-:S02]  /*eba0*/  FMUL.FTZ R151, R151, R168 ;  /* 0x000000a897977220 */ /* 0x000fc40000410000 */
[----:B------:R0:W3:Y:S01]  /*ebb0*/  MUFU.EX2 R175, R156 ;  /* 0x0000009c00af7308 */ /* 0x0000e20000000800 */
[----:B--2---:R-:W-:-:S07]  /*ebc0*/  FADD.FTZ R0, R226, R153 ;  /* 0x00000099e2007221 */ /* 0x004fce0000010000 */
[----:B------:R-:W2:Y:S01]  /*ebd0*/  MUFU.EX2 R180, R180 ;  /* 0x000000b400b47308 */ /* 0x000ea20000000800 */
[----:B0-----:R-:W-:Y:S01]  /*ebe0*/  F2FP.BF16.F32.PACK_AB R156, R161, R170 ;  /* 0x000000aaa19c723e */ /* 0x001fe200000010ff */
[----:B-1----:R-:W-:Y:S01]  /*ebf0*/  FADD.FTZ R153, R177, R162 ;  /* 0x000000a2b1997221 */ /* 0x002fe20000010000 */
[----:B------:R-:W-:Y:S02]  /*ec00*/  F2FP.BF16.F32.PACK_AB R162, R173, R176 ;  /* 0x000000b0ada2723e */ /* 0x000fe400000010ff */
[----:B------:R-:W-:-:S03]  /*ec10*/  F2FP.BF16.F32.PACK_AB R161, R224, R167 ;  /* 0x000000a7e0a1723e */ /* 0x000fc600000010ff */
[----:B------:R-:W0:Y:S01]  /*ec20*/  MUFU.EX2 R228, R179 ;  /* 0x000000b300e47308 */ /* 0x000e220000000800 */
[----:B---3--:R-:W-:-:S07]  /*ec30*/  FADD.FTZ R157, R175, R0 ;  /* 0x00000000af9d7221 */ /* 0x008fce0000010000 */
[----:B------:R-:W1:Y:S01]  /*ec40*/  MUFU.EX2 R171, R171 ;  /* 0x000000ab00ab7308 */ /* 0x000e620000000800 */
[----:B--2---:R-:W-:Y:S01]  /*ec50*/  FADD.FTZ R0, R180, R153 ;  /* 0x00000099b4007221 */ /* 0x004fe20000010000 */
[----:B------:R-:W-:Y:S01]  /*ec60*/  F2FP.BF16.F32.PACK_AB R153, R182, R21 ;  /* 0x00000015b699723e */ /* 0x000fe200000010ff */
[----:B------:R-:W-:Y:S01]  /*ec70*/  BAR.SYNC.DEFER_BLOCKING 0xf, 0x100 ;  /* 0x03c4000000007b1d */ /* 0x000fe20000010000 */
[----:B------:R-:W-:-:S05]  /*ec80*/  F2FP.BF16.F32.PACK_AB R166, R180, R177 ;  /* 0x000000b1b4a6723e */ /* 0x000fca00000010ff */
[----:B------:R-:W2:Y:S01]  /*ec90*/  MUFU.EX2 R170, R183 ;  /* 0x000000b700aa7308 */ /* 0x000ea20000000800 */
[----:B0-----:R-:W-:Y:S01]  /*eca0*/  FADD.FTZ R172, R228, R157 ;  /* 0x0000009de4ac7221 */ /* 0x001fe20000010000 */
[----:B------:R-:W-:Y:S02]  /*ecb0*/  F2FP.BF16.F32.PACK_AB R157, R214, R159 ;  /* 0x0000009fd69d723e */ /* 0x000fe400000010ff */
[----:B------:R-:W-:Y:S02]  /*ecc0*/  F2FP.BF16.F32.PACK_AB R159, R163, R20 ;  /* 0x00000014a39f723e */ /* 0x000fe400000010ff */
[----:B------:R-:W-:Y:S02]  /*ecd0*/  F2FP.BF16.F32.PACK_AB R163, R226, R3 ;  /* 0x00000003e2a3723e */ /* 0x000fe400000010ff */
[----:B------:R-:W-:Y:S01]  /*ece0*/  F2FP.BF16.F32.PACK_AB R165, R228, R175 ;  /* 0x000000afe4a5723e */ /* 0x000fe200000010ff */
[----:B-1----:R-:W-:Y:S01]  /*ecf0*/  FADD.FTZ R21, R171, R172 ;  /* 0x000000acab157221 */ /* 0x002fe20000010000 */
[C---:B--2---:R-:W-:Y:S01]  /*ed00*/  F2FP.BF16.F32.PACK_AB R167, R170.reuse, R171 ;  /* 0x000000abaaa7723e */ /* 0x044fe200000010ff */
[----:B------:R0:W-:Y:S02]  /*ed10*/  STSM.16.M88.4 [R196+0x26800], R152 ;  /* 0x02680098c4007844 */ /* 0x0001e40000000200 */
[----:B------:R-:W-:-:S02]  /*ed20*/  FADD.FTZ R3, R170, R21 ;  /* 0x00000015aa037221 */ /* 0x000fc40000010000 */
[----:B------:R0:W-:Y:S04]  /*ed30*/  STSM.16.M88.4 [R197], R156 ;  /* 0x0000009cc5007844 */ /* 0x0001e80000000200 */
[----:B------:R0:W-:Y:S04]  /*ed40*/  STSM.16.M88.4 [R199], R160 ;  /* 0x000000a0c7007844 */ /* 0x0001e80000000200 */
[----:B------:R0:W-:Y:S01]  /*ed50*/  STSM.16.M88.4 [R198], R164 ;  /* 0x000000a4c6007844 */ /* 0x0001e20000000200 */
[----:B------:R-:W-:Y:S05]  /*ed60*/  @!P0 BRA `(.L_x_3740) ;  /* 0x0000000000048947 */ /* 0x000fea0003800000 */
[----:B------:R-:W-:Y:S01]  /*ed70*/  BPT.TRAP 0x1 ;  /* 0x000000040000795c */ /* 0x000fe20000300000 */
.L_x_3740:
[----:B------:R1:W2:Y:S01]  /*ed80*/  SYNCS.PHASECHK.TRANS64.TRYWAIT P2, [R185+URZ+0x28c50], R186 ;  /* 0x028c50bab90075a7 */ /* 0x0002a2000804017f */
[----:B------:R-:W-:Y:S05]  /*ed90*/  @!P0 BRA `(.L_x_3741) ;  /* 0x0000000000048947 */ /* 0x000fea0003800000 */
[----:B------:R-:W-:Y:S01]  /*eda0*/  BPT.TRAP 0x1 ;  /* 0x000000040000795c */ /* 0x000fe20000300000 */
.L_x_3741:
[----:B------:R-:W-:Y:S04]  /*edb0*/  BSSY B1, `(.L_x_3742) ;  /* 0x0000004000017945 */ /* 0x000fe80003800000 */
[----:B--2---:R-:W-:Y:S05]  /*edc0*/  @P2 BRA `(.L_x_3743) ;  /* 0x0000000000082947 */ /* 0x004fea0003800000 */
[----:B------:R-:W2:Y:S02]  /*edd0*/  SYNCS.PHASECHK.TRANS64.TRYWAIT P2, [R185+URZ+0x28c50], R186 ;  /* 0x028c50bab90075a7 */ /* 0x000ea4000804017f */
[----:B--2---:R-:W-:Y:S05]  /*ede0*/  @!P2 BRA `(.L_x_3744) ;  /* 0x000000a40054a947 */ /* 0x004fea0003800000 */
.L_x_3743:
[----:B------:R-:W-:Y:S05]  /*edf0*/  BSYNC B1 ;  /* 0x0000000000017941 */ /* 0x000fea0003800000 */
.L_x_3742:
[----:B------:R-:W-:Y:S01]  /*ee00*/  IMAD R20, R18, 0x1000, R184 ;  /* 0x0000100012147824 */ /* 0x000fe200078e02b8 */
[----:B------:R-:W-:Y:S01]  /*ee10*/  WARPGROUP.ARRIVE ;  /* 0x00000000000079c5 */ /* 0x000fe20000000000 */
[----:B------:R-:W-:Y:S01]  /*ee20*/  IMAD.MOV.U32 R21, RZ, RZ, 0x40000040 ;  /* 0x40000040ff157424 */ /* 0x000fe200078e00ff */
[----:B------:R-:W-:Y:S01]  /*ee30*/  ISETP.GT.AND P2, PT, R212, RZ, PT ;  /* 0x000000ffd400720c */ /* 0x000fe20003f44270 */
[----:B-12---:R-:W-:Y:S01]  /*ee40*/  @!P1 VIADD R185, R185, 0x28c60 ;  /* 0x00028c60b9b99836 */ /* 0x006fe20000000000 */
        /* <DEDUP_REMOVED lines=16> */
[----:B------:R-:W-:Y:S01]  /*ef50*/  VIADD R20, R20, 0x180 ;  /* 0x0000018014147836 */ /* 0x000fe20000000000 */
[----:B------:R-:W-:-:S14]  /*ef60*/  MOV R153, 0x40000040 ;  /* 0x4000004000997802 */ /* 0x000fdc0000000f00 */
        /* <DEDUP_REMOVED lines=24> */
.L_x_3734:
[----:B------:R-:W-:Y:S05]  /*f0f0*/  BSYNC B0 ;  /* 0x0000000000007941 */ /* 0x000fea0003800000 */
.L_x_3733:
[----:B------:R-:W3:Y:S01]  /*f100*/  SHFL.BFLY PT, R5, R0, 0x2, 0x1f ;  /* 0x0c401f0000057f89 */ /* 0x000ee200000e0000 */
[----:B------:R-:W-:Y:S02]  /*f110*/  IMAD.MOV R11, RZ, RZ, -R195 ;  /* 0x000000ffff0b7224 */ /* 0x000fe400078e0ac3 */
[----:B------:R-:W-:Y:S01]  /*f120*/  IMAD.MOV.U32 R166, RZ, RZ, -0x800000 ;  /* 0xff800000ffa67424 */ /* 0x000fe200078e00ff */
[----:B------:R-:W4:Y:S01]  /*f130*/  SHFL.BFLY PT, R6, R3, 0x2, 0x1f ;  /* 0x0c401f0003067f89 */ /* 0x000f2200000e0000 */
[----:B------:R-:W-:Y:S01]  /*f140*/  IMAD.MOV.U32 R167, RZ, RZ, -0x800000 ;  /* 0xff800000ffa77424 */ /* 0x000fe200078e00ff */
[----:B------:R-:W-:Y:S08]  /*f150*/  BAR.ARV 0x8, 0xa0 ;  /* 0x0202800000007b1d */ /* 0x000ff00000002000 */
[----:B------:R-:W-:Y:S01]  /*f160*/  BAR.SYNC.DEFER_BLOCKING 0xf, 0x100 ;  /* 0x03c4000000007b1d */ /* 0x000fe20000010000 */
[----:B------:R-:W-:Y:S01]  /*f170*/  ISETP.NE.AND P0, PT, R192, R11, PT ;  /* 0x0000000bc000720c */ /* 0x000fe20003f05270 */
[----:B------:R-:W-:-:S02]  /*f180*/  VIADD R207, R207, 0x1 ;  /* 0x00000001cfcf7836 */ /* 0x000fc40000000000 */
[----:B---3--:R-:W-:Y:S01]  /*f190*/  FADD.FTZ R5, R5, R0 ;  /* 0x0000000005057221 */ /* 0x008fe20000010000 */
[----:B----4-:R-:W-:-:S04]  /*f1a0*/  FADD.FTZ R7, R6, R3 ;  /* 0x0000000306077221 */ /* 0x010fc80000010000 */
[----:B------:R-:W3:Y:S01]  /*f1b0*/  SHFL.BFLY PT, R4, R5, 0x1, 0x1f ;  /* 0x0c201f0005047f89 */ /* 0x000ee200000e0000 */
[----:B------:R-:W-:-:S03]  /*f1c0*/  IMAD.MOV.U32 R3, RZ, RZ, RZ ;  /* 0x000000ffff037224 */ /* 0x000fc600078e00ff */
[----:B------:R-:W4:Y:S01]  /*f1d0*/  SHFL.BFLY PT, R6, R7, 0x1, 0x1f ;  /* 0x0c201f0007067f89 */ /* 0x000f2200000e0000 */
[----:B---3--:R-:W-:Y:S01]  /*f1e0*/  FADD.FTZ R9, R5, R4 ;  /* 0x0000000405097221 */ /* 0x008fe20000010000 */
[C---:B------:R-:W-:Y:S01]  /*f1f0*/  @!P0 LEA R5, R18.reuse, R190, 0x6 ;  /* 0x000000be12058211 */ /* 0x040fe200078e30ff */
[----:B------:R-:W-:Y:S02]  /*f200*/  VIADD R4, R18, 0x1 ;  /* 0x0000000112047836 */ /* 0x000fe40000000000 */
[----:B----4-:R-:W-:Y:S01]  /*f210*/  FADD.FTZ R0, R7, R6 ;  /* 0x0000000607007221 */ /* 0x010fe20000010000 */
[----:B------:R-:W-:Y:S01]  /*f220*/  FSETP.NE.FTZ.AND P2, PT, R9, RZ, PT ;  /* 0x000000ff0900720b */ /* 0x000fe20003f55000 */
[----:B------:R-:W-:Y:S01]  /*f230*/  IMAD.MOV.U32 R6, RZ, RZ, RZ ;  /* 0x000000ffff067224 */ /* 0x000fe200078e00ff */
[----:B------:R-:W-:Y:S01]  /*f240*/  ISETP.NE.AND P1, PT, R4, 0x2, PT ;  /* 0x000000020400780c */ /* 0x000fe20003f25270 */
[----:B------:R-:W-:Y:S01]  /*f250*/  @!P0 IMAD R5, R5, 0x4, R2 ;  /* 0x0000000405058824 */ /* 0x000fe200078e0202 */
[----:B------:R-:W-:-:S02]  /*f260*/  FSETP.NE.FTZ.AND P3, PT, R0, RZ, PT ;  /* 0x000000ff0000720b */ /* 0x000fc40003f75000 */
[----:B------:R-:W-:-:S04]  /*f270*/  SEL R8, RZ, 0x1, P1 ;  /* 0x00000001ff087807 */ /* 0x000fc80000800000 */
[----:B------:R-:W-:-:S03]  /*f280*/  LOP3.LUT R19, R19, R8, RZ, 0x3c, !PT ;  /* 0x0000000813137212 */ /* 0x000fc600078e3cff */
[----:B------:R-:W3:Y:S01]  /*f290*/  @P2 MUFU.RCP R3, R9 ;  /* 0x0000000900032308 */ /* 0x000ee20000001000 */
[----:B------:R-:W-:-:S03]  /*f2a0*/  @P2 FMUL.FTZ R18, R14, 0.69314718246459960938 ;  /* 0x3f3172180e122820 */ /* 0x000fc60000410000 */
[----:B------:R-:W-:-:S04]  /*f2b0*/  @P3 FMUL.FTZ R14, R14, 0.69314718246459960938 ;  /* 0x3f3172180e0e3820 */ /* 0x000fc80000410000 */
[----:B------:R-:W4:Y:S08]  /*f2c0*/  @P3 MUFU.RCP R6, R0 ;  /* 0x0000000000063308 */ /* 0x000f300000001000 */
[----:B------:R-:W5:Y:S01]  /*f2d0*/  @P2 MUFU.LG2 R2, R9 ;  /* 0x0000000900022308 */ /* 0x000f620000000c00 */
[----:B---3--:R-:W-:Y:S01]  /*f2e0*/  @!P0 STS [R5+0x28800], R3 ;  /* 0x0288000305008388 */ /* 0x008fe20000000800 */
[-C--:B------:R-:W-:Y:S01]  /*f2f0*/  FMUL.FTZ R175, R24, R3.reuse ;  /* 0x0000000318af7220 */ /* 0x080fe20000410000 */
[-C--:B------:R-:W-:Y:S01]  /*f300*/  FMUL.FTZ R24, R33, R3.reuse ;  /* 0x0000000321187220 */ /* 0x080fe20000410000 */
[-C--:B------:R-:W-:Y:S01]  /*f310*/  FMUL.FTZ R173, R25, R3.reuse ;  /* 0x0000000319ad7220 */ /* 0x080fe20000410000 */
[-C--:B------:R-:W-:Y:S01]  /*f320*/  FMUL.FTZ R174, R28, R3.reuse ;  /* 0x000000031cae7220 */ /* 0x080fe20000410000 */
[-C--:B------:R-:W-:Y:S01]  /*f330*/  FMUL.FTZ R12, R29, R3.reuse ;  /* 0x000000031d0c7220 */ /* 0x080fe20000410000 */
[-C--:B------:R-:W-:Y:S01]  /*f340*/  FMUL.FTZ R172, R32, R3.reuse ;  /* 0x0000000320ac7220 */ /* 0x080fe20000410000 */
[----:B------:R-:W3:Y:S01]  /*f350*/  @P3 MUFU.LG2 R20, R0 ;  /* 0x0000000000143308 */ /* 0x000ee20000000c00 */
[----:B----4-:R4:W-:Y:S01]  /*f360*/  @!P0 STS [R5+0x28820], R6 ;  /* 0x0288200605008388 */ /* 0x0109e20000000800 */
[-C--:B------:R-:W-:Y:S01]  /*f370*/  FMUL.FTZ R171, R36, R3.reuse ;  /* 0x0000000324ab7220 */ /* 0x080fe20000410000 */
[-C--:B0-----:R-:W-:Y:S01]  /*f380*/  FMUL.FTZ R169, R37, R3.reuse ;  /* 0x0000000325a97220 */ /* 0x081fe20000410000 */
[-C--:B------:R-:W-:Y:S01]  /*f390*/  FMUL.FTZ R170, R40, R3.reuse ;  /* 0x0000000328aa7220 */ /* 0x080fe20000410000 */
[-C--:B------:R-:W-:Y:S01]  /*f3a0*/  FMUL.FTZ R28, R41, R3.reuse ;  /* 0x00000003291c7220 */ /* 0x080fe20000410000 */
[-C--:B------:R-:W-:Y:S01]  /*f3b0*/  FMUL.FTZ R165, R44, R3.reuse ;  /* 0x000000032ca57220 */ /* 0x080fe20000410000 */
[-C--:B------:R-:W-:Y:S01]  /*f3c0*/  FMUL.FTZ R163, R45, R3.reuse ;  /* 0x000000032da37220 */ /* 0x080fe20000410000 */
[-C--:B------:R-:W-:Y:S01]  /*f3d0*/  FMUL.FTZ R164, R48, R3.reuse ;  /* 0x0000000330a47220 */ /* 0x080fe20000410000 */
[----:B-----5:R-:W-:Y:S01]  /*f3e0*/  @P2 FMUL.FTZ R21, R2, 0.69314718246459960938 ;  /* 0x3f31721802152820 */ /* 0x020fe20000410000 */
        /* <DEDUP_REMOVED lines=56> */
[----:B------:R-:W-:Y:S01]  /*f770*/  @P2 FFMA.FTZ R166, R18, R13, R21 ;  /* 0x0000000d12a62223 */ /* 0x000fe20000010015 */
[----:B------:R-:W-:Y:S01]  /*f780*/  PLOP3.LUT P0, PT, PT, PT, PT, 0x8, 0x0 ;  /* 0x000000000000781c */ /* 0x000fe20003f0e170 */
        /* <DEDUP_REMOVED lines=63> */
.L_x_3655:
[----:B------:R-:W-:Y:S05]  /*fb80*/  BSYNC B7 ;  /* 0x0000000000077941 */ /* 0x000fea0003800000 */
.L_x_3653:
[----:B------:R-:W0:Y:S08]  /*fb90*/  S2UR UR5, SR_CgaCtaId ;  /* 0x00000000000579c3 */ /* 0x000e300000008800 */
[----:B------:R-:W-:Y:S06]  /*fba0*/  BAR.SYNC.DEFER_BLOCKING 0x5, 0x120 ;  /* 0x0144800000007b1d */ /* 0x000fec0000010000 */
[----:B------:R-:W-:Y:S01]  /*fbb0*/  UMOV UR4, 0x400 ;  /* 0x0000040000047882 */ /* 0x000fe20000000000 */
[----:B------:R-:W-:Y:S01]  /*fbc0*/  BSSY B0, `(.L_x_3746) ;  /* 0x000026d000007945 */ /* 0x000fe20003800000 */
[----:B0-----:R-:W-:-:S06]  /*fbd0*/  ULEA UR4, UR5, UR4, 0x18 ;  /* 0x0000000405047291 */ /* 0x001fcc000f8ec03f */
[----:B------:R-:W-:-:S05]  /*fbe0*/  IMAD.U32 R2, RZ, RZ, UR4 ;  /* 0x00000004ff027e24 */ /* 0x000fca000f8e00ff */
[----:B--2---:R0:W2:Y:S01]  /*fbf0*/  LDS.128 R184, [R2+0x28cd0] ;  /* 0x028cd00002b87984 */ /* 0x0040a20000000c00 */
        /* <DEDUP_REMOVED lines=26> */
[----:B------:R-:W-:Y:S01]  /*fda0*/  F2FP.BF16.F32.PACK_AB R104, R105, R104 ;  /* 0x000000686968723e */ /* 0x000fe200000010ff */
[----:B------:R-:W-:Y:S01]  /*fdb0*/  IMAD.MOV.U32 R0, RZ, RZ, RZ ;  /* 0x000000ffff007224 */ /* 0x000fe200078e00ff */
[C---:B------:R-:W-:Y:S02]  /*fdc0*/  IADD3 R177, P1, R110.reuse, 0x20, RZ ;  /* 0x000000206eb17810 */ /* 0x040fe40007f3e0ff */
[----:B------:R-:W-:-:S02]  /*fdd0*/  IADD3 R183, P3, R110, 0x2000, RZ ;  /* 0x000020006eb77810 */ /* 0x000fc40007f7e0ff */
[----:B------:R-:W-:Y:S02]  /*fde0*/  LOP3.LUT R32, R177, 0x380, RZ, 0xc0, !PT ;  /* 0x00000380b1207812 */ /* 0x000fe400078ec0ff */
[----:B------:R-:W-:Y:S01]  /*fdf0*/  IADD3 R48, P6, R110, 0x2020, RZ ;  /* 0x000020206e307810 */ /* 0x000fe20007fde0ff */
[--C-:B------:R-:W-:Y:S01]  /*fe00*/  IMAD.X R45, RZ, RZ, R111.reuse, P3 ;  /* 0x000000ffff2d7224 */ /* 0x100fe200018e066f */
[----:B------:R-:W-:Y:S02]  /*fe10*/  SHF.R.U64 R32, R32, 0x3, RZ ;  /* 0x0000000320207819 */ /* 0x000fe400000012ff */
[----:B------:R-:W-:Y:S01]  /*fe20*/  LOP3.LUT R44, R183, 0x380, RZ, 0xc0, !PT ;  /* 0x00000380b72c7812 */ /* 0x000fe200078ec0ff */
[----:B------:R-:W-:Y:S01]  /*fe30*/  IMAD.X R49, RZ, RZ, R111, P6 ;  /* 0x000000ffff317224 */ /* 0x000fe200030e066f */
[----:B------:R-:W-:Y:S02]  /*fe40*/  IADD3 R179, P0, R110, 0x40, RZ ;  /* 0x000000406eb37810 */ /* 0x000fe40007f1e0ff */
[----:B------:R-:W-:-:S02]  /*fe50*/  LOP3.LUT R32, R32, R177, RZ, 0x3c, !PT ;  /* 0x000000b120207212 */ /* 0x000fc400078e3cff */
[----:B------:R-:W-:Y:S01]  /*fe60*/  LOP3.LUT R177, R48, 0x380, RZ, 0xc0, !PT ;  /* 0x0000038030b17812 */ /* 0x000fe200078ec0ff */
[--C-:B------:R-:W-:Y:S01]  /*fe70*/  IMAD.X R37, RZ, RZ, R111.reuse, P0 ;  /* 0x000000ffff257224 */ /* 0x100fe200000e066f */
[----:B-----5:R-:W-:Y:S02]  /*fe80*/  IADD3.X R33, RZ, R111, RZ, P1, !PT ;  /* 0x0000006fff217210 */ /* 0x020fe40000ffe4ff */
[----:B------:R-:W-:Y:S02]  /*fe90*/  SHF.R.U64 R44, R44, 0x3, RZ ;  /* 0x000000032c2c7819 */ /* 0x000fe400000012ff */
[C---:B------:R-:W-:Y:S02]  /*fea0*/  IADD3 R60, P1, R110.reuse, 0x4000, RZ ;  /* 0x000040006e3c7810 */ /* 0x040fe40007f3e0ff */
[----:B------:R-:W-:Y:S02]  /*feb0*/  SHF.R.U64 R177, R177, 0x3, RZ ;  /* 0x00000003b1b17819 */ /* 0x000fe400000012ff */
        /* <DEDUP_REMOVED lines=8> */
[----:B------:R-:W-:Y:S02]  /*ff40*/  LOP3.LUT R48, R177, R48, RZ, 0x3c, !PT ;  /* 0x00000030b1307212 */ /* 0x000fe400078e3cff */
[----:B------:R-:W-:Y:S02]  /*ff50*/  IADD3 R52, P5, R110, 0x2040, RZ ;  /* 0x000020406e347810 */ /* 0x000fe40007fbe0ff */
[----:B------:R-:W-:-:S02]  /*ff60*/  LOP3.LUT R40, R181, 0x380, RZ, 0xc0, !PT ;  /* 0x00000380b5287812 */ /* 0x000fc400078ec0ff */
[----:B------:R-:W-:Y:S01]  /*ff70*/  LOP3.LUT R177, R4, 0x380, RZ, 0xc0, !PT ;  /* 0x0000038004b17812 */ /* 0x000fe200078ec0ff */
[--C-:B------:R-:W-:Y:S01]  /*ff80*/  IMAD.X R53, RZ, RZ, R111.reuse, P5 ;  /* 0x000000ffff357224 */ /* 0x100fe200028e066f */
[C---:B------:R-:W-:Y:S02]  /*ff90*/  IADD3 R56, P2, R110.reuse, 0x2060, RZ ;  /* 0x000020606e387810 */ /* 0x040fe40007f5e0ff */
[----:B------:R-:W-:Y:S02]  /*ffa0*/  SHF.R.U64 R183, R183, 0x3, RZ ;  /* 0x00000003b7b77819 */ /* 0x000fe400000012ff */
[----:B------:R-:W-:Y:S02]  /*ffb0*/  IADD3 R6, P6, R110, 0x6000, RZ ;  /* 0x000060006e067810 */ /* 0x000fe40007fde0ff */
[----:B------:R-:W-:Y:S02]  /*ffc0*/  SHF.R.U64 R36, R36, 0x3, RZ ;  /* 0x0000000324247819 */ /* 0x000fe400000012ff */
[----:B------:R-:W-:Y:S01]  /*ffd0*/  LOP3.LUT R13, R110, 0x380, RZ, 0xc0, !PT ;  /* 0x000003806e0d7812 */ /* 0x000fe200078ec0ff */
[----:B------:R-:W-:Y:S01]  /*ffe0*/  IMAD.X R103, RZ, RZ, R111, P6 ;  /* 0x000000ffff677224 */ /* 0x000fe200030e066f */
[----:B------:R-:W-:-:S02]  /*fff0*/  SHF.R.U64 R40, R40, 0x3, RZ ;  /* 0x0000000328287819 */ /* 0x000fc400000012ff */
[----:B------:R-:W-:Y:S02]  /*10000*/  SHF.R.U64 R177, R177, 0x3, RZ ;  /* 0x00000003b1b17819 */ /* 0x000fe400000012ff */
[----:B------:R-:W-:Y:S02]  /*10010*/  IADD3.X R57, RZ, R111, RZ, P2, !PT ;  /* 0x0000006fff397210 */ /* 0x000fe400017fe4ff */
[C---:B------:R-:W-:Y:S02]  /*10020*/  IADD3 R14, P5, R110.reuse, 0x6020, RZ ;  /* 0x000060206e0e7810 */ /* 0x040fe40007fbe0ff */
[C---:B------:R-:W-:Y:S02]  /*10030*/  IADD3 R26, P2, R110.reuse, 0x6040, RZ ;  /* 0x000060406e1a7810 */ /* 0x040fe40007f5e0ff */
[----:B------:R-:W-:Y:S02]  /*10040*/  LOP3.LUT R60, R183, R60, RZ, 0x3c, !PT ;  /* 0x0000003cb73c7212 */ /* 0x000fe400078e3cff */
[----:B------:R-:W-:-:S02]  /*10050*/  IADD3 R30, P1, R110, 0x6060, RZ ;  /* 0x000060606e1e7810 */ /* 0x000fc40007f3e0ff */
[----:B------:R-:W-:Y:S02]  /*10060*/  LOP3.LUT R36, R36, R179, RZ, 0x3c, !PT ;  /* 0x000000b324247212 */ /* 0x000fe400078e3cff */
[----:B------:R-:W-:Y:S01]  /*10070*/  LOP3.LUT R183, R6, 0x380, RZ, 0xc0, !PT ;  /* 0x0000038006b77812 */ /* 0x000fe200078ec0ff */
[----:B------:R-:W-:Y:S01]  /*10080*/  IMAD.X R15, RZ, RZ, R111, P1 ;  /* 0x000000ffff0f7224 */ /* 0x000fe200008e066f */
[----:B------:R-:W-:Y:S02]  /*10090*/  SHF.R.U64 R13, R13, 0x3, RZ ;  /* 0x000000030d0d7819 */ /* 0x000fe400000012ff */
[----:B------:R-:W-:Y:S02]  /*100a0*/  LOP3.LUT R40, R40, R181, RZ, 0x3c, !PT ;  /* 0x000000b528287212 */ /* 0x000fe400078e3cff */
[----:B------:R-:W-:Y:S02]  /*100b0*/  LOP3.LUT R179, R52, 0x380, RZ, 0xc0, !PT ;  /* 0x0000038034b37812 */ /* 0x000fe400078ec0ff */
[----:B------:R-:W-:-:S02]  /*100c0*/  LOP3.LUT R64, R177, R4, RZ, 0x3c, !PT ;  /* 0x00000004b1407212 */ /* 0x000fc400078e3cff */
[----:B------:R-:W-:Y:S02]  /*100d0*/  LOP3.LUT R181, R56, 0x380, RZ, 0xc0, !PT ;  /* 0x0000038038b57812 */ /* 0x000fe400078ec0ff */
[----:B------:R-:W-:Y:S02]  /*100e0*/  F2FP.BF16.F32.PACK_AB R4, R173, R175 ;  /* 0x000000afad04723e */ /* 0x000fe400000010ff */
[C---:B------:R-:W-:Y:S02]  /*100f0*/  IADD3 R68, P4, R110.reuse, 0x4040, RZ ;  /* 0x000040406e447810 */ /* 0x040fe40007f9e0ff */
[----:B------:R-:W-:Y:S02]  /*10100*/  IADD3 R72, P3, R110, 0x4060, RZ ;  /* 0x000040606e487810 */ /* 0x000fe40007f7e0ff */
[----:B------:R-:W-:Y:S01]  /*10110*/  LOP3.LUT R27, R14, 0x380, RZ, 0xc0, !PT ;  /* 0x000003800e1b7812 */ /* 0x000fe200078ec0ff */
[--C-:B------:R-:W-:Y:S01]  /*10120*/  IMAD.X R69, RZ, RZ, R111.reuse, P4 ;  /* 0x000000ffff457224 */ /* 0x100fe200020e066f */
[----:B------:R-:W-:Y:S01]  /*10130*/  LOP3.LUT R173, R26, 0x380, RZ, 0xc0, !PT ;  /* 0x000003801aad7812 */ /* 0x000fe200078ec0ff */
[----:B------:R-:W-:Y:S01]  /*10140*/  IMAD.X R73, RZ, RZ, R111, P3 ;  /* 0x000000ffff497224 */ /* 0x000fe200018e066f */
[----:B------:R-:W-:-:S02]  /*10150*/  SHF.R.U64 R183, R183, 0x3, RZ ;  /* 0x00000003b7b77819 */ /* 0x000fc400000012ff */
[----:B------:R-:W-:Y:S02]  /*10160*/  LOP3.LUT R175, R30, 0x380, RZ, 0xc0, !PT ;  /* 0x000003801eaf7812 */ /* 0x000fe400078ec0ff */
[----:B------:R-:W-:Y:S01]  /*10170*/  LOP3.LUT R110, R13, R110, RZ, 0x3c, !PT ;  /* 0x0000006e0d6e7212 */ /* 0x000fe200078e3cff */
[----:B------:R-:W-:Y:S01]  /*10180*/  IMAD.X R13, RZ, RZ, R111, P2 ;  /* 0x000000ffff0d7224 */ /* 0x000fe200010e066f */
[----:B------:R-:W-:Y:S02]  /*10190*/  SHF.R.U64 R179, R179, 0x3, RZ ;  /* 0x00000003b3b37819 */ /* 0x000fe400000012ff */
[----:B------:R-:W-:Y:S02]  /*101a0*/  SHF.R.U64 R181, R181, 0x3, RZ ;  /* 0x00000003b5b57819 */ /* 0x000fe400000012ff */
[----:B------:R-:W-:Y:S02]  /*101b0*/  SHF.R.U64 R27, R27, 0x3, RZ ;  /* 0x000000031b1b7819 */ /* 0x000fe400000012ff */
[----:B------:R-:W-:-:S02]  /*101c0*/  SHF.R.U64 R173, R173, 0x3, RZ ;  /* 0x00000003adad7819 */ /* 0x000fc400000012ff */
[-C--:B------:R-:W-:Y:S02]  /*101d0*/  IADD3.X R107, RZ, R111.reuse, RZ, P5, !PT ;  /* 0x0000006fff6b7210 */ /* 0x080fe40002ffe4ff */
[----:B------:R-:W-:Y:S02]  /*101e0*/  LOP3.LUT R102, R183, R6, RZ, 0x3c, !PT ;  /* 0x00000006b7667212 */ /* 0x000fe400078e3cff */
[----:B------:R-:W-:Y:S02]  /*101f0*/  SHF.R.U64 R175, R175, 0x3, RZ ;  /* 0x00000003afaf7819 */ /* 0x000fe400000012ff */
[----:B------:R-:W-:Y:S02]  /*10200*/  LOP3.LUT R52, R179, R52, RZ, 0x3c, !PT ;  /* 0x00000034b3347212 */ /* 0x000fe400078e3cff */
[----:B------:R-:W-:Y:S02]  /*10210*/  MOV R111, R110 ;  /* 0x0000006e006f7202 */ /* 0x000fe40000000f00 */
[----:B------:R-:W-:Y:S01]  /*10220*/  F2FP.BF16.F32.PACK_AB R6, R12, R174 ;  /* 0x000000ae0c06723e */ /* 0x000fe200000010ff */
[----:B------:R-:W-:Y:S01]  /*10230*/  BAR.SYNC.DEFER_BLOCKING 0x1, 0x100 ;  /* 0x0044000000007b1d */ /* 0x000fe20000010000 */
[----:B------:R-:W-:-:S02]  /*10240*/  LOP3.LUT R56, R181, R56, RZ, 0x3c, !PT ;  /* 0x00000038b5387212 */ /* 0x000fc400078e3cff */
[----:B------:R-:W-:Y:S02]  /*10250*/  LOP3.LUT R179, R68, 0x380, RZ, 0xc0, !PT ;  /* 0x0000038044b37812 */ /* 0x000fe400078ec0ff */
[----:B------:R-:W-:Y:S02]  /*10260*/  LOP3.LUT R181, R72, 0x380, RZ, 0xc0, !PT ;  /* 0x0000038048b57812 */ /* 0x000fe400078ec0ff */
[----:B------:R-:W-:Y:S02]  /*10270*/  LOP3.LUT R106, R27, R14, RZ, 0x3c, !PT ;  /* 0x0000000e1b6a7212 */ /* 0x000fe400078e3cff */
[----:B------:R-:W-:Y:S02]  /*10280*/  LOP3.LUT R12, R173, R26, RZ, 0x3c, !PT ;  /* 0x0000001aad0c7212 */ /* 0x000fe400078e3cff */
[----:B------:R-:W-:Y:S02]  /*10290*/  LOP3.LUT R14, R175, R30, RZ, 0x3c, !PT ;  /* 0x0000001eaf0e7212 */ /* 0x000fe400078e3cff */
[----:B------:R-:W-:-:S02]  /*102a0*/  MOV R110, R32 ;  /* 0x00000020006e7202 */ /* 0x000fc40000000f00 */
[----:B------:R-:W-:Y:S02]  /*102b0*/  F2FP.BF16.F32.PACK_AB R26, R169, R171 ;  /* 0x000000aba91a723e */ /* 0x000fe400000010ff */
[----:B------:R-:W-:Y:S02]  /*102c0*/  F2FP.BF16.F32.PACK_AB R27, R39, R38 ;  /* 0x00000026271b723e */ /* 0x000fe400000010ff */
[----:B------:R-:W-:Y:S02]  /*102d0*/  MOV R36, R36 ;  /* 0x0000002400247202 */ /* 0x000fe40000000f00 */
[----:B------:R-:W-:Y:S02]  /*102e0*/  F2FP.BF16.F32.PACK_AB R30, R163, R165 ;  /* 0x000000a5a31e723e */ /* 0x000fe400000010ff */
[----:B------:R-:W-:Y:S01]  /*102f0*/  SHF.R.U64 R179, R179, 0x3, RZ ;  /* 0x00000003b3b37819 */ /* 0x000fe200000012ff */
[----:B------:R3:W-:Y:S01]  /*10300*/  STSM.16.M88.4 [R111], R4 ;  /* 0x000000046f007844 */ /* 0x0007e20000000200 */
[----:B------:R-:W-:-:S02]  /*10310*/  SHF.R.U64 R181, R181, 0x3, RZ ;  /* 0x00000003b5b57819 */ /* 0x000fc400000012ff */
[----:B------:R-:W-:Y:S01]  /*10320*/  MOV R40, R40 ;  /* 0x0000002800287202 */ /* 0x000fe20000000f00 */
[----:B------:R4:W-:Y:S01]  /*10330*/  STSM.16.M88.4 [R110], R24 ;  /* 0x000000186e007844 */ /* 0x0009e20000000200 */
[----:B------:R-:W-:Y:S02]  /*10340*/  MOV R44, R44 ;  /* 0x0000002c002c7202 */ /* 0x000fe40000000f00 */
[----:B------:R-:W-:Y:S01]  /*10350*/  MOV R35, R12 ;  /* 0x0000000c00237202 */ /* 0x000fe20000000f00 */
[----:B------:R1:W-:Y:S01]  /*10360*/  STSM.16.M88.4 [R36], R28 ;  /* 0x0000001c24007844 */ /* 0x0003e20000000200 */
[----:B------:R-:W-:Y:S02]  /*10370*/  MOV R33, R14 ;  /* 0x0000000e00217202 */ /* 0x000fe40000000f00 */
[----:B------:R-:W-:Y:S02]  /*10380*/  MOV R48, R48 ;  /* 0x0000003000307202 */ /* 0x000fe40000000f00 */
[----:B------:R-:W-:-:S02]  /*10390*/  F2FP.BF16.F32.PACK_AB R12, R155, R157 ;  /* 0x0000009d9b0c723e */ /* 0x000fc400000010ff */
[----:B------:R-:W-:Y:S02]  /*103a0*/  F2FP.BF16.F32.PACK_AB R13, R67, R66 ;  /* 0x00000042430d723e */ /* 0x000fe400000010ff */
[----:B---3--:R-:W-:Y:S02]  /*103b0*/  F2FP.BF16.F32.PACK_AB R4, R161, R164 ;  /* 0x000000a4a104723e */ /* 0x008fe400000010ff */
[----:B------:R-:W-:Y:S02]  /*103c0*/  F2FP.BF16.F32.PACK_AB R5, R51, R50 ;  /* 0x000000323305723e */ /* 0x000fe400000010ff */
[----:B------:R-:W-:Y:S02]  /*103d0*/  F2FP.BF16.F32.PACK_AB R6, R159, R162 ;  /* 0x000000a29f06723e */ /* 0x000fe400000010ff */
[----:B------:R-:W-:Y:S02]  /*103e0*/  F2FP.BF16.F32.PACK_AB R7, R55, R54 ;  /* 0x000000363707723e */ /* 0x000fe400000010ff */
[----:B------:R-:W-:-:S02]  /*103f0*/  F2FP.BF16.F32.PACK_AB R14, R153, R156 ;  /* 0x0000009c990e723e */ /* 0x000fc400000010ff */
[----:B------:R-:W-:Y:S01]  /*10400*/  F2FP.BF16.F32.PACK_AB R15, R71, R70 ;  /* 0x00000046470f723e */ /* 0x000fe200000010ff */
[----:B------:R3:W-:Y:S01]  /*10410*/  STSM.16.M88.4 [R40], R4 ;  /* 0x0000000428007844 */ /* 0x0007e20000000200 */
[----:B------:R-:W-:Y:S02]  /*10420*/  LOP3.LUT R68, R179, R68, RZ, 0x3c, !PT ;  /* 0x00000044b3447212 */ /* 0x000fe400078e3cff */
[----:B------:R-:W-:Y:S01]  /*10430*/  MOV R52, R52 ;  /* 0x0000003400347202 */ /* 0x000fe20000000f00 */
[----:B------:R0:W-:Y:S01]  /*10440*/  STSM.16.M88.4 [R44], R8 ;  /* 0x000000082c007844 */ /* 0x0001e20000000200 */
[----:B----4-:R-:W-:Y:S02]  /*10450*/  F2FP.BF16.F32.PACK_AB R24, R152, R154 ;  /* 0x0000009a9818723e */ /* 0x010fe400000010ff */
[----:B------:R-:W-:Y:S01]  /*10460*/  F2FP.BF16.F32.PACK_AB R25, R75, R74 ;  /* 0x0000004a4b19723e */ /* 0x000fe200000010ff */
[----:B------:R4:W-:Y:S01]  /*10470*/  STSM.16.M88.4 [R48], R12 ;  /* 0x0000000c30007844 */ /* 0x0009e20000000200 */
[----:B------:R-:W-:-:S02]  /*10480*/  F2FP.BF16.F32.PACK_AB R26, R77, R76 ;  /* 0x0000004c4d1a723e */ /* 0x000fc400000010ff */
[----:B------:R-:W-:Y:S02]  /*10490*/  F2FP.BF16.F32.PACK_AB R27, R79, R78 ;  /* 0x0000004e4f1b723e */ /* 0x000fe400000010ff */
[----:B------:R-:W-:Y:S02]  /*104a0*/  LOP3.LUT R72, R181, R72, RZ, 0x3c, !PT ;  /* 0x00000048b5487212 */ /* 0x000fe400078e3cff */
[----:B------:R-:W-:Y:S01]  /*104b0*/  MOV R56, R56 ;  /* 0x0000003800387202 */ /* 0x000fe20000000f00 */
[----:B------:R2:W-:Y:S01]  /*104c0*/  STSM.16.M88.4 [R52], R24 ;  /* 0x0000001834007844 */ /* 0x0005e20000000200 */
[----:B-1----:R-:W-:Y:S02]  /*104d0*/  F2FP.BF16.F32.PACK_AB R28, R81, R80 ;  /* 0x00000050511c723e */ /* 0x002fe400000010ff */
[----:B------:R-:W-:Y:S02]  /*104e0*/  F2FP.BF16.F32.PACK_AB R29, R83, R82 ;  /* 0x00000052531d723e */ /* 0x000fe400000010ff */
[----:B------:R-:W-:-:S02]  /*104f0*/  F2FP.BF16.F32.PACK_AB R30, R85, R84 ;  /* 0x00000054551e723e */ /* 0x000fc400000010ff */
[----:B------:R-:W-:Y:S02]  /*10500*/  F2FP.BF16.F32.PACK_AB R31, R87, R86 ;  /* 0x00000056571f723e */ /* 0x000fe400000010ff */
[----:B------:R-:W-:Y:S02]  /*10510*/  MOV R60, R60 ;  /* 0x0000003c003c7202 */ /* 0x000fe40000000f00 */
[----:B------:R-:W-:Y:S01]  /*10520*/  MOV R64, R64 ;  /* 0x0000004000407202 */ /* 0x000fe20000000f00 */
[----:B------:R1:W-:Y:S01]  /*10530*/  STSM.16.M88.4 [R56], R28 ;  /* 0x0000001c38007844 */ /* 0x0003e20000000200 */
[----:B------:R-:W-:Y:S02]  /*10540*/  MOV R32, R106 ;  /* 0x0000006a00207202 */ /* 0x000fe40000000f00 */
[----:B------:R-:W-:Y:S01]  /*10550*/  F2FP.BF16.F32.PACK_AB R112, R113, R112 ;  /* 0x000000707170723e */ /* 0x000fe200000010ff */
[----:B------:R-:W-:Y:S01]  /*10560*/  STSM.16.M88.4 [R60], R88 ;  /* 0x000000583c007844 */ /* 0x000fe20000000200 */
[----:B------:R-:W-:-:S02]  /*10570*/  MOV R68, R68 ;  /* 0x0000004400447202 */ /* 0x000fc40000000f00 */
[----:B------:R-:W-:Y:S01]  /*10580*/  F2FP.BF16.F32.PACK_AB R105, R42, R34 ;  /* 0x000000222a69723e */ /* 0x000fe200000010ff */
[----:B------:R-:W-:Y:S01]  /*10590*/  STSM.16.M88.4 [R64], R96 ;  /* 0x0000006040007844 */ /* 0x000fe20000000200 */
        /* <DEDUP_REMOVED lines=9> */
[----:B------:R-:W-:Y:S01]  /*10630*/  F2FP.BF16.F32.PACK_AB R128, R129, R128 ;  /* 0x000000808180723e */ /* 0x000fe200000010ff */
[----:B------:R-:W-:Y:S01]  /*10640*/  STSM.16.M88.4 [R72], R112 ;  /* 0x0000007048007844 */ /* 0x000fe20000000200 */
[----:B------:R-:W-:Y:S02]  /*10650*/  MOV R102, R102 ;  /* 0x0000006600667202 */ /* 0x000fe40000000f00 */
[----:B------:R-:W-:-:S02]  /*10660*/  F2FP.BF16.F32.PACK_AB R122, R125, R124 ;  /* 0x0000007c7d7a723e */ /* 0x000fc400000010ff */
[----:B------:R-:W-:Y:S02]  /*10670*/  F2FP.BF16.F32.PACK_AB R123, R127, R126 ;  /* 0x0000007e7f7b723e */ /* 0x000fe400000010ff */
[----:B------:R-:W-:Y:S02]  /*10680*/  F2FP.BF16.F32.PACK_AB R129, R131, R130 ;  /* 0x000000828381723e */ /* 0x000fe400000010ff */
[----:B------:R-:W-:Y:S01]  /*10690*/  F2FP.BF16.F32.PACK_AB R136, R137, R136 ;  /* 0x000000888988723e */ /* 0x000fe200000010ff */
[----:B------:R-:W-:Y:S01]  /*106a0*/  STSM.16.M88.4 [R102], R120 ;  /* 0x0000007866007844 */ /* 0x000fe20000000200 */
[----:B------:R-:W-:Y:S02]  /*106b0*/  ISETP.NE.U32.AND P0, PT, RZ, UR4, PT ;  /* 0x00000004ff007c0c */ /* 0x000fe4000bf05070 */
[----:B---3--:R-:W-:Y:S02]  /*106c0*/  IADD3 R4, P1, R204, UR4, RZ ;  /* 0x00000004cc047c10 */ /* 0x008fe4000ff3e0ff */
        /* <DEDUP_REMOVED lines=8> */
[----:B------:R-:W-:Y:S01]  /*10750*/  F2FP.BF16.F32.PACK_AB R146, R149, R148 ;  /* 0x000000949592723e */ /* 0x000fe200000010ff */
[----:B------:R-:W-:Y:S01]  /*10760*/  STSM.16.M88.4 [R35], R136 ;  /* 0x0000008823007844 */ /* 0x000fe20000000200 */
[----:B------:R-:W-:Y:S02]  /*10770*/  F2FP.BF16.F32.PACK_AB R147, R151, R150 ;  /* 0x000000969793723e */ /* 0x000fe400000010ff */
[----:B------:R-:W-:Y:S02]  /*10780*/  ISETP.NE.AND.EX P0, PT, RZ, UR5, PT, P0 ;  /* 0x00000005ff007c0c */ /* 0x000fe4000bf05300 */
[----:B------:R-:W-:Y:S01]  /*10790*/  IADD3.X R5, R205, UR5, RZ, P1, !PT ;  /* 0x00000005cd057c10 */ /* 0x000fe20008ffe4ff */
[----:B------:R-:W-:Y:S01]  /*107a0*/  ULDC.64 UR4, c[0x0][0xbe0] ;  /* 0x0002f80000047ab9 */ /* 0x000fe20000000a00 */
[----:B------:R3:W-:Y:S01]  /*107b0*/  STSM.16.M88.4 [R33], R144 ;  /* 0x0000009021007844 */ /* 0x0007e20000000200 */
[----:B------:R-:W-:Y:S01]  /*107c0*/  BAR.SYNC.DEFER_BLOCKING 0x1, 0x100 ;  /* 0x0044000000007b1d */ /* 0x000fe20000010000 */
[----:B------:R-:W-:-:S04]  /*107d0*/  ISETP.NE.U32.AND P6, PT, RZ, UR4, PT ;  /* 0x00000004ff007c0c */ /* 0x000fc8000bfc5070 */
[----:B------:R-:W-:Y:S01]  /*107e0*/  ISETP.NE.AND.EX P6, PT, RZ, UR5, PT, P6 ;  /* 0x00000005ff007c0c */ /* 0x000fe2000bfc5360 */
[----:B------:R-:W-:-:S04]  /*107f0*/  IMAD R3, R202, 0x40, R193 ;  /* 0x00000040ca037824 */ /* 0x000fc800078e02c1 */
[----:B------:R-:W-:-:S08]  /*10800*/  IMAD.WIDE R20, R3, 0x2, R20 ;  /* 0x0000000203147825 */ /* 0x000fd000078e0214 */
[----:B------:R-:W-:Y:S01]  /*10810*/  @P6 IADD3 R204, P4, R204, UR4, RZ ;  /* 0x00000004cccc6c10 */ /* 0x000fe2000ff9e0ff */
[----:B------:R-:W-:Y:S02]  /*10820*/  ULDC UR4, c[0x0][0xa88] ;  /* 0x0002a20000047ab9 */ /* 0x000fe40000000800 */
[----:B------:R-:W-:Y:S01]  /*10830*/  IMAD.U32 R3, RZ, RZ, UR4 ;  /* 0x00000004ff037e24 */ /* 0x000fe2000f8e00ff */
[----:B------:R-:W-:Y:S01]  /*10840*/  @P6 IADD3.X R205, R205, UR5, RZ, P4, !PT ;  /* 0x00000005cdcd6c10 */ /* 0x000fe2000a7fe4ff */
[----:B------:R3:W5:Y:S01]  /*10850*/  @P0 LDG.E R0, desc[UR40][R4.64] ;  /* 0x0000002804000981 */ /* 0x000762000c1e1900 */
[C---:B0-----:R-:W-:Y:S02]  /*10860*/  IADD3 R9, P1, R20.reuse, 0x1000, RZ ;  /* 0x0000100014097810 */ /* 0x041fe40007f3e0ff */
[C---:B----4-:R-:W-:Y:S01]  /*10870*/  IADD3 R13, P2, R20.reuse, 0x2000, RZ ;  /* 0x00002000140d7810 */ /* 0x050fe20007f5e0ff */
[----:B------:R0:W5:Y:S01]  /*10880*/  @P6 LDG.E R3, desc[UR40][R204.64] ;  /* 0x00000028cc036981 */ /* 0x000162000c1e1900 */
[----:B--2---:R-:W-:-:S02]  /*10890*/  IADD3 R25, P3, R20, 0x3000, RZ ;  /* 0x0000300014197810 */ /* 0x004fc40007f7e0ff */
[----:B-1----:R-:W-:Y:S02]  /*108a0*/  IADD3 R29, P4, R20, 0x4000, RZ ;  /* 0x00004000141d7810 */ /* 0x002fe40007f9e0ff */
        /* <DEDUP_REMOVED lines=8> */
[----:B---3--:R-:W-:Y:S02]  /*10930*/  IADD3 R33, P5, R20, 0x5000, RZ ;  /* 0x0000500014217810 */ /* 0x008fe40007fbe0ff */
[----:B------:R-:W-:Y:S01]  /*10940*/  LOP3.LUT R8, R8, R9, RZ, 0x3c, !PT ;  /* 0x0000000908087212 */ /* 0x000fe200078e3cff */
[----:B------:R-:W-:Y:S01]  /*10950*/  IMAD.X R9, RZ, RZ, R21, P1 ;  /* 0x000000ffff097224 */ /* 0x000fe200008e0615 */
[----:B------:R-:W-:-:S02]  /*10960*/  LOP3.LUT R12, R12, R13, RZ, 0x3c, !PT ;  /* 0x0000000d0c0c7212 */ /* 0x000fc400078e3cff */
[----:B------:R-:W-:Y:S01]  /*10970*/  LOP3.LUT R24, R24, R25, RZ, 0x3c, !PT ;  /* 0x0000001918187212 */ /* 0x000fe200078e3cff */
[--C-:B------:R-:W-:Y:S01]  /*10980*/  IMAD.X R25, RZ, RZ, R21.reuse, P3 ;  /* 0x000000ffff197224 */ /* 0x100fe200018e0615 */
[----:B------:R-:W-:Y:S01]  /*10990*/  LOP3.LUT R28, R28, R29, RZ, 0x3c, !PT ;  /* 0x0000001d1c1c7212 */ /* 0x000fe200078e3cff */
[----:B------:R-:W-:Y:S01]  /*109a0*/  IMAD.X R29, RZ, RZ, R21, P4 ;  /* 0x000000ffff1d7224 */ /* 0x000fe200020e0615 */
[----:B------:R-:W-:Y:S02]  /*109b0*/  P2R R7, PR, RZ, 0x20 ;  /* 0x00000020ff077803 */ /* 0x000fe40000000000 */
[----:B------:R-:W-:Y:S02]  /*109c0*/  IADD3.X R13, RZ, R21, RZ, P2, !PT ;  /* 0x00000015ff0d7210 */ /* 0x000fe400017fe4ff */
[C---:B------:R-:W-:Y:S02]  /*109d0*/  IADD3 R37, P1, R20.reuse, 0x6000, RZ ;  /* 0x0000600014257810 */ /* 0x040fe40007f3e0ff */
[----:B------:R-:W-:-:S02]  /*109e0*/  IADD3 R41, P2, R20, 0x7000, RZ ;  /* 0x0000700014297810 */ /* 0x000fc40007f5e0ff */
[C---:B------:R-:W-:Y:S02]  /*109f0*/  IADD3 R45, P3, R20.reuse, 0x8000, RZ ;  /* 0x00008000142d7810 */ /* 0x040fe40007f7e0ff */
[C---:B------:R-:W-:Y:S02]  /*10a00*/  IADD3 R49, P4, R20.reuse, 0x9000, RZ ;  /* 0x0000900014317810 */ /* 0x040fe40007f9e0ff */
[----:B------:R-:W-:Y:S02]  /*10a10*/  IADD3 R53, P5, R20, 0xa000, RZ ;  /* 0x0000a00014357810 */ /* 0x000fe40007fbe0ff */
[----:B------:R-:W-:Y:S02]  /*10a20*/  LOP3.LUT R32, R33, 0x380, RZ, 0xc0, !PT ;  /* 0x0000038021207812 */ /* 0x000fe400078ec0ff */
        /* <DEDUP_REMOVED lines=11> */
[----:B------:R-:W-:Y:S02]  /*10ae0*/  LOP3.LUT R32, R32, R33, RZ, 0x3c, !PT ;  /* 0x0000002120207212 */ /* 0x000fe400078e3cff */
[----:B------:R-:W-:Y:S02]  /*10af0*/  LOP3.LUT R36, R36, R37, RZ, 0x3c, !PT ;  /* 0x0000002524247212 */ /* 0x000fe400078e3cff */
[----:B------:R-:W-:-:S02]  /*10b00*/  LOP3.LUT R40, R40, R41, RZ, 0x3c, !PT ;  /* 0x0000002928287212 */ /* 0x000fc400078e3cff */
[----:B------:R-:W-:Y:S02]  /*10b10*/  LOP3.LUT R44, R44, R45, RZ, 0x3c, !PT ;  /* 0x0000002d2c2c7212 */ /* 0x000fe400078e3cff */
[----:B------:R-:W-:Y:S02]  /*10b20*/  LOP3.LUT R48, R48, R49, RZ, 0x3c, !PT ;  /* 0x0000003130307212 */ /* 0x000fe400078e3cff */
[----:B------:R-:W-:Y:S01]  /*10b30*/  LOP3.LUT R52, R52, R53, RZ, 0x3c, !PT ;  /* 0x0000003534347212 */ /* 0x000fe200078e3cff */
[----:B0-----:R-:W-:Y:S06]  /*10b40*/  @P6 BRA `(.L_x_3748) ;  /* 0x0000000000106947 */ /* 0x001fec0003800000 */
[----:B------:R-:W-:Y:S05]  /*10b50*/  @!P0 BRA `(.L_x_3748) ;  /* 0x00000000000c8947 */ /* 0x000fea0003800000 */
[----:B------:R-:W2:Y:S04]  /*10b60*/  LDG.E R6, desc[UR40][R4.64] ;  /* 0x0000002804067981 */ /* 0x000ea8000c1e1900 */
[----:B-----5:R-:W2:Y:S02]  /*10b70*/  LDG.E R3, desc[UR40][R4.64+0x4] ;  /* 0x0000042804037981 */ /* 0x020ea4000c1e1900 */
[----:B--2---:R-:W-:-:S07]  /*10b80*/  IMAD.IADD R3, R3, 0x1, -R6 ;  /* 0x0000000103037824 */ /* 0x004fce00078e0a06 */
.L_x_3748:
[----:B------:R-:W0:Y:S01]  /*10b90*/  SHFL.IDX PT, R4, R211, RZ, 0x1f ;  /* 0x00001fffd3047589 */ /* 0x000e2200000e0000 */
        /* <DEDUP_REMOVED lines=18> */
[----:B0-----:R-:W-:Y:S02]  /*10cc0*/  ISETP.NE.AND P5, PT, R4, RZ, PT ;  /* 0x000000ff0400720c */ /* 0x001fe40003fa5270 */
        /* <DEDUP_REMOVED lines=9> */
[----:B------:R-:W-:Y:S02]  /*10d60*/  LOP3.LUT R60, R60, R61, RZ, 0x3c, !PT ;  /* 0x0000003d3c3c7212 */ /* 0x000fe400078e3cff */
        /* <DEDUP_REMOVED lines=19> */
[----:B------:R-:W-:Y:S01]  /*10ea0*/  IMAD R6, R209, UR4, RZ ;  /* 0x00000004d1067c24 */ /* 0x000fe2000f8e02ff */
[----:B------:R-:W-:Y:S01]  /*10eb0*/  IADD3 R5, R5, R7, RZ ;  /* 0x0000000705057210 */ /* 0x000fe20007ffe0ff */
[----:B------:R-:W-:Y:S02]  /*10ec0*/  IMAD.MOV R7, RZ, RZ, -R195 ;  /* 0x000000ffff077224 */ /* 0x000fe400078e0ac3 */
[----:B------:R-:W-:Y:S02]  /*10ed0*/  IMAD R14, R208, 0x40, R190 ;  /* 0x00000040d00e7824 */ /* 0x000fe400078e02be */
[C---:B------:R-:W-:Y:S01]  /*10ee0*/  IMAD.WIDE.U32 R4, R79.reuse, UR4, R4 ;  /* 0x000000044f047c25 */ /* 0x040fe2000f8e0004 */
[----:B------:R-:W-:Y:S02]  /*10ef0*/  ISETP.NE.AND P0, PT, R192, R7, PT ;  /* 0x00000007c000720c */ /* 0x000fe40003f05270 */
[----:B------:R-:W-:Y:S01]  /*10f00*/  SHF.R.S32.HI R7, RZ, 0x1f, R14 ;  /* 0x0000001fff077819 */ /* 0x000fe2000001140e */
[----:B------:R-:W-:Y:S01]  /*10f10*/  IMAD R11, R79, UR5, R6 ;  /* 0x000000054f0b7c24 */ /* 0x000fe2000f8e0206 */
[C---:B------:R-:W-:Y:S01]  /*10f20*/  IADD3 R10, P2, R14.reuse, R4, RZ ;  /* 0x000000040e0a7210 */ /* 0x040fe20007f5e0ff */
[C---:B------:R-:W-:Y:S01]  /*10f30*/  VIADD R6, R14.reuse, 0x8 ;  /* 0x000000080e067836 */ /* 0x040fe20000000000 */
[----:B------:R-:W-:Y:S01]  /*10f40*/  ISETP.GE.OR P1, PT, R14, R3, P0 ;  /* 0x000000030e00720c */ /* 0x000fe20000726670 */
[----:B------:R-:W-:Y:S01]  /*10f50*/  ULDC.64 UR4, c[0x0][0xb40] ;  /* 0x0002d00000047ab9 */ /* 0x000fe20000000a00 */
[----:B------:R-:W-:-:S02]  /*10f60*/  IADD3.X R7, R7, R5, R11, P2, !PT ;  /* 0x0000000507077210 */ /* 0x000fc400017fe40b */
[----:B------:R-:W-:Y:S02]  /*10f70*/  ISETP.GE.OR P0, PT, R6, R3, P0 ;  /* 0x000000030600720c */ /* 0x000fe40000706670 */
[----:B------:R-:W-:-:S04]  /*10f80*/  LEA R4, P2, R10, UR4, 0x2 ;  /* 0x000000040a047c11 */ /* 0x000fc8000f8410ff */
[----:B------:R-:W-:-:S05]  /*10f90*/  LEA.HI.X R5, R10, UR5, R7, 0x2, P2 ;  /* 0x000000050a057c11 */ /* 0x000fca00090f1407 */
[----:B------:R0:W-:Y:S04]  /*10fa0*/  @!P1 STG.E desc[UR40][R4.64], R166 ;  /* 0x000000a604009986 */ /* 0x0001e8000c101928 */
[----:B------:R0:W-:Y:S02]  /*10fb0*/  @!P0 STG.E desc[UR40][R4.64+0x20], R167 ;  /* 0x000020a704008986 */ /* 0x0001e4000c101928 */
.L_x_3749:
[----:B------:R-:W1:Y:S01]  /*10fc0*/  LDC R87, c[0x0][0xa8c] ;  /* 0x0002a300ff577b82 */ /* 0x000e620000000800 */
[----:B0-----:R0:W5:Y:S01]  /*10fd0*/  LD.E.128 R4, desc[UR40][R20.64] ;  /* 0x0000002814047980 */ /* 0x001162000c101d00 */
[----:B------:R-:W-:Y:S02]  /*10fe0*/  ULDC.64 UR4, c[0x0][0xaa0] ;  /* 0x0002a80000047ab9 */ /* 0x000fe40000000a00 */
[----:B------:R-:W-:Y:S01]  /*10ff0*/  IMAD R77, R77, UR4, RZ ;  /* 0x000000044d4d7c24 */ /* 0x000fe2000f8e02ff */
[----:B------:R-:W-:Y:S01]  /*11000*/  IADD3 R82, R193, 0x40, RZ ;  /* 0x00000040c1527810 */ /* 0x000fe20007ffe0ff */
[----:B------:R-:W5:Y:S04]  /*11010*/  LD.E.128 R8, desc[UR40][R8.64] ;  /* 0x0000002808087980 */ /* 0x000f68000c101d00 */
[----:B------:R-:W5:Y:S01]  /*11020*/  LD.E.128 R12, desc[UR40][R12.64] ;  /* 0x000000280c0c7980 */ /* 0x000f62000c101d00 */
[--C-:B0-----:R-:W-:Y:S01]  /*11030*/  SHF.R.S32.HI R21, RZ, 0x1f, R193.reuse ;  /* 0x0000001fff157819 */ /* 0x101fe200000114c1 */
[----:B------:R-:W-:-:S02]  /*11040*/  IMAD.MOV.U32 R20, RZ, RZ, R193 ;  /* 0x000000ffff147224 */ /* 0x000fc400078e00c1 */
[C---:B------:R-:W-:Y:S01]  /*11050*/  IMAD R77, R0.reuse, UR5, R77 ;  /* 0x00000005004d7c24 */ /* 0x040fe2000f8e024d */
[----:B------:R-:W5:Y:S01]  /*11060*/  LD.E.128 R24, desc[UR40][R24.64] ;  /* 0x0000002818187980 */ /* 0x000f62000c101d00 */
[----:B------:R-:W-:Y:S01]  /*11070*/  IMAD.WIDE.U32 R20, R0, UR4, R20 ;  /* 0x0000000400147c25 */ /* 0x000fe2000f8e0014 */
[----:B------:R-:W-:Y:S02]  /*11080*/  ULDC.64 UR4, c[0x0][0xae0] ;  /* 0x0002b80000047ab9 */ /* 0x000fe40000000a00 */
[----:B------:R-:W5:Y:S01]  /*11090*/  LD.E.128 R28, desc[UR40][R28.64] ;  /* 0x000000281c1c7980 */ /* 0x000f62000c101d00 */
[----:B------:R-:W-:Y:S02]  /*110a0*/  IMAD R3, R208, -0x40, R3 ;  /* 0xffffffc0d0037824 */ /* 0x000fe400078e0203 */
[----:B------:R-:W-:Y:S01]  /*110b0*/  VIADD R0, R202, 0x20 ;  /* 0x00000020ca007836 */ /* 0x000fe20000000000 */
[----:B------:R-:W5:Y:S01]  /*110c0*/  LD.E.128 R32, desc[UR40][R32.64] ;  /* 0x0000002820207980 */ /* 0x000f62000c101d00 */
[----:B-1----:R-:W-:-:S02]  /*110d0*/  ISETP.GE.AND P3, PT, R82, R87, PT ;  /* 0x000000575200720c */ /* 0x002fc40003f66270 */
[-C--:B------:R-:W-:Y:S01]  /*110e0*/  ISETP.GE.AND P1, PT, R202, R3.reuse, PT ;  /* 0x00000003ca00720c */ /* 0x080fe20003f26270 */
[----:B------:R-:W5:Y:S01]  /*110f0*/  LD.E.128 R36, desc[UR40][R36.64] ;  /* 0x0000002824247980 */ /* 0x000f62000c101d00 */
[----:B------:R-:W-:Y:S02]  /*11100*/  ISETP.GE.AND P0, PT, R0, R3, PT ;  /* 0x000000030000720c */ /* 0x000fe40003f06270 */
[----:B------:R-:W-:Y:S01]  /*11110*/  SEL R3, RZ, 0xffffffff, P3 ;  /* 0xffffffffff037807 */ /* 0x000fe20001800000 */
[----:B------:R-:W5:Y:S01]  /*11120*/  LD.E.128 R40, desc[UR40][R40.64] ;  /* 0x0000002828287980 */ /* 0x000f62000c101d00 */
[C---:B------:R-:W-:Y:S01]  /*11130*/  ISETP.GE.AND P2, PT, R193.reuse, R87, PT ;  /* 0x00000057c100720c */ /* 0x040fe20003f46270 */
[C---:B------:R-:W-:Y:S02]  /*11140*/  VIADD R83, R193.reuse, 0x80 ;  /* 0x00000080c1537836 */ /* 0x040fe40000000000 */
[----:B------:R-:W5:Y:S01]  /*11150*/  LD.E.128 R44, desc[UR40][R44.64] ;  /* 0x000000282c2c7980 */ /* 0x000f62000c101d00 */
[----:B------:R-:W-:-:S03]  /*11160*/  VIADD R84, R193, 0xc0 ;  /* 0x000000c0c1547836 */ /* 0x000fc60000000000 */
[----:B------:R-:W5:Y:S04]  /*11170*/  LD.E.128 R48, desc[UR40][R48.64] ;  /* 0x0000002830307980 */ /* 0x000f68000c101d00 */
[----:B------:R-:W5:Y:S04]  /*11180*/  LD.E.128 R52, desc[UR40][R52.64] ;  /* 0x0000002834347980 */ /* 0x000f68000c101d00 */
[----:B------:R-:W5:Y:S04]  /*11190*/  LD.E.128 R56, desc[UR40][R56.64] ;  /* 0x0000002838387980 */ /* 0x000f68000c101d00 */
[----:B------:R-:W5:Y:S04]  /*111a0*/  LD.E.128 R60, desc[UR40][R60.64] ;  /* 0x000000283c3c7980 */ /* 0x000f68000c101d00 */
[----:B------:R-:W5:Y:S04]  /*111b0*/  LD.E.128 R64, desc[UR40][R64.64] ;  /* 0x0000002840407980 */ /* 0x000f68000c101d00 */
[----:B------:R-:W5:Y:S04]  /*111c0*/  LD.E.128 R68, desc[UR40][R68.64] ;  /* 0x0000002844447980 */ /* 0x000f68000c101d00 */
[----:B------:R-:W5:Y:S01]  /*111d0*/  LD.E.128 R72, desc[UR40][R72.64] ;  /* 0x0000002848487980 */ /* 0x000f62000c101d00 */
[----:B------:R-:W-:Y:S01]  /*111e0*/  IMAD.SHL.U32 R3, R3, 0x2, RZ ;  /* 0x0000000203037824 */ /* 0x000fe200078e00ff */
[----:B------:R-:W-:Y:S01]  /*111f0*/  SEL R0, RZ, 0x1, P2 ;  /* 0x00000001ff007807 */ /* 0x000fe20001000000 */
[----:B------:R-:W-:Y:S01]  /*11200*/  IMAD R76, R76, UR4, RZ ;  /* 0x000000044c4c7c24 */ /* 0x000fe2000f8e02ff */
[----:B------:R-:W-:Y:S01]  /*11210*/  @!PT LDS RZ, [RZ] ;  /* 0x00000000fffff984 */ /* 0x000fe20000000800 */
[----:B------:R-:W-:Y:S01]  /*11220*/  @!PT LDS RZ, [RZ] ;  /* 0x00000000fffff984 */ /* 0x000fe20000000800 */
[----:B------:R-:W-:Y:S01]  /*11230*/  @!PT LDS RZ, [RZ] ;  /* 0x00000000fffff984 */ /* 0x000fe20000000800 */
[----:B------:R-:W-:Y:S01]  /*11240*/  @!PT LDS RZ, [RZ] ;  /* 0x00000000fffff984 */ /* 0x000fe20000000800 */
[----:B------:R0:W-:Y:S06]  /*11250*/  MEMBAR.ALL.CTA ;  /* 0x0000000000007992 */ /* 0x0001ec0000008000 */
[----:B0-----:R-:W0:Y:S01]  /*11260*/  FENCE.VIEW.ASYNC.S ;  /* 0x00000000000073c6 */ /* 0x001e220000000000 */
[----:B------:R-:W-:Y:S01]  /*11270*/  IMAD.IADD R21, R21, 0x1, R77 ;  /* 0x0000000115157824 */ /* 0x000fe200078e024d */
[-C--:B------:R-:W-:Y:S01]  /*11280*/  ISETP.GE.AND P2, PT, R83, R87.reuse, PT ;  /* 0x000000575300720c */ /* 0x080fe20003f46270 */
[C---:B------:R-:W-:Y:S01]  /*11290*/  IMAD R77, R201.reuse, UR5, R76 ;  /* 0x00000005c94d7c24 */ /* 0x040fe2000f8e024c */
[-C--:B------:R-:W-:Y:S01]  /*112a0*/  ISETP.GE.AND P3, PT, R84, R87.reuse, PT ;  /* 0x000000575400720c */ /* 0x080fe20003f66270 */
[----:B------:R-:W-:Y:S01]  /*112b0*/  IMAD.WIDE.U32 R20, R201, UR4, R20 ;  /* 0x00000004c9147c25 */ /* 0x000fe2000f8e0014 */
[----:B------:R-:W-:Y:S01]  /*112c0*/  LOP3.LUT R0, R3, 0x2, R0, 0xe2, !PT ;  /* 0x0000000203007812 */ /* 0x000fe200078ee200 */
[----:B------:R-:W-:Y:S01]  /*112d0*/  ULDC.64 UR4, c[0x0][0xae8] ;  /* 0x0002ba0000047ab9 */ /* 0x000fe20000000a00 */
[----:B------:R-:W-:Y:S01]  /*112e0*/  SEL R3, RZ, 0x4, P2 ;  /* 0x00000004ff037807 */ /* 0x000fe20001000000 */
[C---:B------:R-:W-:Y:S01]  /*112f0*/  VIADD R85, R193.reuse, 0x100 ;  /* 0x00000100c1557836 */ /* 0x040fe20000000000 */
[----:B------:R-:W-:Y:S01]  /*11300*/  SEL R76, RZ, 0x8, P3 ;  /* 0x00000008ff4c7807 */ /* 0x000fe20001800000 */
[----:B------:R-:W-:Y:S01]  /*11310*/  VIADD R86, R193, 0x140 ;  /* 0x00000140c1567836 */ /* 0x000fe20000000000 */
[----:B------:R-:W-:Y:S01]  /*11320*/  SHF.R.S32.HI R203, RZ, 0x1f, R202 ;  /* 0x0000001fffcb7819 */ /* 0x000fe200000114ca */
[----:B------:R-:W-:Y:S01]  /*11330*/  IMAD.IADD R21, R21, 0x1, R77 ;  /* 0x0000000115157824 */ /* 0x000fe200078e024d */
[----:B------:R-:W-:Y:S01]  /*11340*/  LOP3.LUT R3, R76, R0, R3, 0xfe, !PT ;  /* 0x000000004c037212 */ /* 0x000fe200078efe03 */
[----:B------:R-:W-:Y:S01]  /*11350*/  VIADD R0, R2, 0x28c20 ;  /* 0x00028c2002007836 */ /* 0x000fe20000000000 */
[C---:B------:R-:W-:Y:S01]  /*11360*/  IADD3 R77, R193.reuse, 0x180, RZ ;  /* 0x00000180c14d7810 */ /* 0x040fe20007ffe0ff */
[----:B------:R-:W-:Y:S01]  /*11370*/  VIADD R78, R193, 0x1c0 ;  /* 0x000001c0c14e7836 */ /* 0x000fe20000000000 */
[-C--:B------:R-:W-:Y:S01]  /*11380*/  ISETP.GE.AND P2, PT, R85, R87.reuse, PT ;  /* 0x000000575500720c */ /* 0x080fe20003f46270 */
[----:B------:R-:W-:Y:S01]  /*11390*/  BSSY B1, `(.L_x_3750) ;  /* 0x000002d000017945 */ /* 0x000fe20003800000 */
[----:B------:R-:W-:-:S02]  /*113a0*/  ISETP.GE.AND P3, PT, R86, R87, PT ;  /* 0x000000575600720c */ /* 0x000fc40003f66270 */
[----:B------:R-:W-:Y:S02]  /*113b0*/  ISETP.GE.AND P4, PT, R77, R87, PT ;  /* 0x000000574d00720c */ /* 0x000fe40003f86270 */
[----:B------:R-:W-:Y:S02]  /*113c0*/  SEL R76, RZ, 0x10, P2 ;  /* 0x00000010ff4c7807 */ /* 0x000fe40001000000 */
[----:B------:R-:W-:Y:S02]  /*113d0*/  SEL R77, RZ, 0x20, P3 ;  /* 0x00000020ff4d7807 */ /* 0x000fe40001800000 */
[----:B------:R-:W-:Y:S02]  /*113e0*/  PRMT R0, RZ, 0x654, R0 ;  /* 0x00000654ff007816 */ /* 0x000fe40000000000 */
[----:B------:R-:W-:Y:S01]  /*113f0*/  LOP3.LUT R3, R77, R3, R76, 0xfe, !PT ;  /* 0x000000034d037212 */ /* 0x000fe200078efe4c */
[----:B------:R-:W-:Y:S01]  /*11400*/  IMAD R76, R209, UR4, RZ ;  /* 0x00000004d14c7c24 */ /* 0x000fe2000f8e02ff */
[----:B0-----:R0:W-:Y:S01]  /*11410*/  SYNCS.ARRIVE.TRANS64.RED.A1T0 RZ, [R0+URZ], RZ ;  /* 0x000000ff00ff79a7 */ /* 0x0011e2000810043f */
[----:B------:R-:W-:-:S02]  /*11420*/  ISETP.GE.AND P2, PT, R78, R87, PT ;  /* 0x000000574e00720c */ /* 0x000fc40003f46270 */
[C---:B------:R-:W-:Y:S02]  /*11430*/  IMAD R81, R79.reuse, UR5, R76 ;  /* 0x000000054f517c24 */ /* 0x040fe4000f8e024c */
[----:B------:R-:W-:Y:S01]  /*11440*/  IMAD.WIDE.U32 R78, R79, UR4, R20 ;  /* 0x000000044f4e7c25 */ /* 0x000fe2000f8e0014 */
[----:B0-----:R-:W-:-:S03]  /*11450*/  SEL R0, RZ, 0x40, P4 ;  /* 0x00000040ff007807 */ /* 0x001fc60002000000 */
[----:B------:R-:W-:Y:S01]  /*11460*/  IMAD.WIDE R76, R208, 0x40, R202 ;  /* 0x00000040d04c7825 */ /* 0x000fe200078e02ca */
[----:B------:R-:W-:-:S03]  /*11470*/  LOP3.LUT R0, R3, R0, RZ, 0xfc, !PT ;  /* 0x0000000003007212 */ /* 0x000fc600078efcff */
[----:B------:R-:W-:Y:S01]  /*11480*/  IMAD.IADD R89, R79, 0x1, R81 ;  /* 0x000000014f597824 */ /* 0x000fe200078e0251 */
[----:B------:R-:W-:-:S04]  /*11490*/  SEL R3, RZ, 0x80, P2 ;  /* 0x00000080ff037807 */ /* 0x000fc80001000000 */
        /* <DEDUP_REMOVED lines=8> */
[----:B------:R-:W-:Y:S01]  /*11520*/  IMAD R81, R76, UR5, R81 ;  /* 0x000000054c517c24 */ /* 0x000fe2000f8e0251 */
[----:B------:R-:W-:Y:S01]  /*11530*/  ISETP.GE.AND P4, PT, R86, R87, PT ;  /* 0x000000575600720c */ /* 0x000fe20003f86270 */
[----:B------:R-:W-:Y:S01]  /*11540*/  IMAD.WIDE.U32 R20, R76, UR4, R20 ;  /* 0x000000044c147c25 */ /* 0x000fe2000f8e0014 */
[----:B------:R-:W-:Y:S01]  /*11550*/  ULDC.64 UR4, c[0x0][0xa80] ;  /* 0x0002a00000047ab9 */ /* 0x000fe20000000a00 */
[----:B------:R-:W-:-:S02]  /*11560*/  LOP3.LUT P5, RZ, R0, 0x40, RZ, 0xc0, !PT ;  /* 0x0000004000ff7812 */ /* 0x000fc400078ac0ff */
[----:B------:R-:W-:Y:S01]  /*11570*/  IMAD.IADD R21, R21, 0x1, R81 ;  /* 0x0000000115157824 */ /* 0x000fe200078e0251 */
[C---:B------:R-:W-:Y:S02]  /*11580*/  LEA R80, P1, R20.reuse, UR4, 0x1 ;  /* 0x0000000414507c11 */ /* 0x040fe4000f8208ff */
        /* <DEDUP_REMOVED lines=13> */
.L_x_3751:
[----:B------:R-:W-:Y:S05]  /*11660*/  BSYNC B1 ;  /* 0x0000000000017941 */ /* 0x000fea0003800000 */
.L_x_3750:
        /* <DEDUP_REMOVED lines=31> */
.L_x_3747:
[----:B------:R-:W-:Y:S01]  /*11860*/  ULDC.64 UR4, c[0x0][0xbd8] ;  /* 0x0002f60000047ab9 */ /* 0x000fe20000000a00 */
[----:B------:R-:W-:Y:S01]  /*11870*/  IMAD.MOV.U32 R9, RZ, RZ, RZ ;  /* 0x000000ffff097224 */ /* 0x000fe200078e00ff */
[----:B------:R-:W-:Y:S01]  /*11880*/  ISETP.NE.U32.AND P0, PT, RZ, UR4, PT ;  /* 0x00000004ff007c0c */ /* 0x000fe2000bf05070 */
[----:B------:R-:W3:Y:S01]  /*11890*/  LDC R14, c[0x0][0xa8c] ;  /* 0x0002a300ff0e7b82 */ /* 0x000ee20000000800 */
        /* <DEDUP_REMOVED lines=12> */
[----:B------:R-:W-:Y:S01]  /*11960*/  ISETP.GT.AND P2, PT, R220, 0x3f, PT ;  /* 0x0000003fdc00780c */ /* 0x000fe20003f44270 */
[----:B------:R-:W-:-:S12]  /*11970*/  @P1 BRA `(.L_x_3753) ;  /* 0x0000000000101947 */ /* 0x000fd80003800000 */
[----:B------:R-:W-:Y:S05]  /*11980*/  @!P0 BRA `(.L_x_3753) ;  /* 0x00000000000c8947 */ /* 0x000fea0003800000 */
[----:B------:R-:W2:Y:S04]  /*11990*/  LDG.E R0, desc[UR40][R4.64] ;  /* 0x0000002804007981 */ /* 0x000ea8000c1e1900 */
[----:B-----5:R-:W2:Y:S02]  /*119a0*/  LDG.E R3, desc[UR40][R4.64+0x4] ;  /* 0x0000042804037981 */ /* 0x020ea4000c1e1900 */
[----:B--2---:R-:W-:-:S07]  /*119b0*/  IMAD.IADD R3, R3, 0x1, -R0 ;  /* 0x0000000103037824 */ /* 0x004fce00078e0a00 */
.L_x_3753:
[----:B------:R-:W-:Y:S01]  /*119c0*/  BSSY B1, `(.L_x_3754) ;  /* 0x000001d000017945 */ /* 0x000fe20003800000 */
[----:B------:R-:W-:Y:S02]  /*119d0*/  SHF.R.S32.HI R10, RZ, 0x1f, R201 ;  /* 0x0000001fff0a7819 */ /* 0x000fe400000114c9 */
[----:B------:R-:W-:Y:S02]  /*119e0*/  SHF.R.S32.HI R12, RZ, 0x1f, R193 ;  /* 0x0000001fff0c7819 */ /* 0x000fe400000114c1 */
[----:B------:R-:W-:Y:S02]  /*119f0*/  SEL R11, R206, RZ, !P0 ;  /* 0x000000ffce0b7207 */ /* 0x000fe40004000000 */
[----:B------:R-:W-:Y:S02]  /*11a00*/  SEL R209, R209, RZ, !P0 ;  /* 0x000000ffd1d17207 */ /* 0x000fe40004000000 */
[----:B-----5:R-:W-:Y:S01]  /*11a10*/  SHF.R.S32.HI R8, RZ, 0x1f, R9 ;  /* 0x0000001fff087819 */ /* 0x020fe20000011409 */
[----:B------:R-:W-:Y:S06]  /*11a20*/  @P2 BRA `(.L_x_3755) ;  /* 0x0000000000582947 */ /* 0x000fec0003800000 */
[----:B------:R-:W5:Y:S02]  /*11a30*/  S2R R0, SR_TID.X ;  /* 0x0000000000007919 */ /* 0x000f640000002100 */
[----:B-----5:R-:W-:-:S04]  /*11a40*/  IMAD R0, R208, 0x40, R0 ;  /* 0x00000040d0007824 */ /* 0x020fc800078e0200 */
[----:B------:R-:W-:-:S05]  /*11a50*/  VIADD R0, R0, 0xffffff80 ;  /* 0xffffff8000007836 */ /* 0x000fca0000000000 */
[----:B------:R-:W-:-:S13]  /*11a60*/  ISETP.GE.AND P0, PT, R0, R3, PT ;  /* 0x000000030000720c */ /* 0x000fda0003f06270 */
[----:B------:R-:W-:Y:S05]  /*11a70*/  @P0 BRA `(.L_x_3755) ;  /* 0x0000000000440947 */ /* 0x000fea0003800000 */
[----:B----4-:R-:W-:Y:S01]  /*11a80*/  IADD3 R4, P0, R0, R9, RZ ;  /* 0x0000000900047210 */ /* 0x010fe20007f1e0ff */
[----:B------:R-:W-:-:S03]  /*11a90*/  ULDC.64 UR4, c[0x0][0xb70] ;  /* 0x0002dc0000047ab9 */ /* 0x000fc60000000a00 */
[----:B------:R-:W-:Y:S01]  /*11aa0*/  LEA.HI.X.SX32 R5, R0, R8, 0x1, P0 ;  /* 0x0000000800057211 */ /* 0x000fe200000f0eff */
[----:B------:R-:W-:-:S04]  /*11ab0*/  IMAD R0, R10, UR4, RZ ;  /* 0x000000040a007c24 */ /* 0x000fc8000f8e02ff */
[C---:B------:R-:W-:Y:S02]  /*11ac0*/  IMAD R7, R201.reuse, UR5, R0 ;  /* 0x00000005c9077c24 */ /* 0x040fe4000f8e0200 */
[----:B------:R-:W-:Y:S01]  /*11ad0*/  IMAD.WIDE.U32 R4, R201, UR4, R4 ;  /* 0x00000004c9047c25 */ /* 0x000fe2000f8e0004 */
[----:B------:R-:W-:-:S03]  /*11ae0*/  ULDC.64 UR4, c[0x0][0xb78] ;  /* 0x0002de0000047ab9 */ /* 0x000fc60000000a00 */
[----:B------:R-:W-:Y:S01]  /*11af0*/  IMAD R0, R209, UR4, RZ ;  /* 0x00000004d1007c24 */ /* 0x000fe2000f8e02ff */
[----:B------:R-:W-:-:S03]  /*11b00*/  IADD3 R5, R5, R7, RZ ;  /* 0x0000000705057210 */ /* 0x000fc60007ffe0ff */
        /* <DEDUP_REMOVED lines=8> */
.L_x_3755:
[----:B------:R-:W-:Y:S05]  /*11b90*/  BSYNC B1 ;  /* 0x0000000000017941 */ /* 0x000fea0003800000 */
.L_x_3754:
[----:B------:R-:W-:Y:S01]  /*11ba0*/  ULDC.64 UR4, c[0x0][0xaa0] ;  /* 0x0002a80000047ab9 */ /* 0x000fe20000000a00 */
[----:B----4-:R-:W-:Y:S01]  /*11bb0*/  IMAD.MOV.U32 R4, RZ, RZ, R193 ;  /* 0x000000ffff047224 */ /* 0x010fe200078e00c1 */
[C---:B---3--:R-:W-:Y:S01]  /*11bc0*/  ISETP.GE.AND P2, PT, R193.reuse, R14, PT ;  /* 0x0000000ec100720c */ /* 0x048fe20003f46270 */
[----:B------:R-:W-:Y:S01]  /*11bd0*/  IMAD.MOV.U32 R5, RZ, RZ, R12 ;  /* 0x000000ffff057224 */ /* 0x000fe200078e000c */
[----:B------:R-:W-:Y:S01]  /*11be0*/  IADD3 R25, R193, 0x100, RZ ;  /* 0x00000100c1197810 */ /* 0x000fe20007ffe0ff */
[----:B------:R-:W-:Y:S01]  /*11bf0*/  IMAD R0, R8, UR4, RZ ;  /* 0x0000000408007c24 */ /* 0x000fe2000f8e02ff */
[----:B------:R-:W-:Y:S01]  /*11c00*/  BSSY B1, `(.L_x_3756) ;  /* 0x000004b000017945 */ /* 0x000fe20003800000 */
[----:B------:R-:W-:-:S04]  /*11c10*/  IMAD.WIDE.U32 R4, R9, UR4, R4 ;  /* 0x0000000409047c25 */ /* 0x000fc8000f8e0004 */
[----:B------:R-:W-:Y:S01]  /*11c20*/  IMAD R9, R9, UR5, R0 ;  /* 0x0000000509097c24 */ /* 0x000fe2000f8e0200 */
[----:B------:R-:W-:Y:S01]  /*11c30*/  ULDC.64 UR4, c[0x0][0xae0] ;  /* 0x0002b80000047ab9 */ /* 0x000fe20000000a00 */
[----:B------:R-:W-:Y:S02]  /*11c40*/  VIADD R13, R193, 0x40 ;  /* 0x00000040c10d7836 */ /* 0x000fe40000000000 */
[----:B------:R-:W-:Y:S01]  /*11c50*/  IMAD R0, R10, UR4, RZ ;  /* 0x000000040a007c24 */ /* 0x000fe2000f8e02ff */
[----:B------:R-:W-:Y:S01]  /*11c60*/  IADD3 R5, R5, R9, RZ ;  /* 0x0000000905057210 */ /* 0x000fe20007ffe0ff */
[----:B------:R-:W-:Y:S01]  /*11c70*/  IMAD R3, R208, -0x40, R3 ;  /* 0xffffffc0d0037824 */ /* 0x000fe200078e0203 */
[-C--:B------:R-:W-:Y:S01]  /*11c80*/  ISETP.GE.AND P0, PT, R13, R14.reuse, PT ;  /* 0x0000000e0d00720c */ /* 0x080fe20003f06270 */
[----:B------:R-:W-:Y:S02]  /*11c90*/  IMAD R7, R201, UR5, R0 ;  /* 0x00000005c9077c24 */ /* 0x000fe4000f8e0200 */
[C---:B------:R-:W-:Y:S01]  /*11ca0*/  VIADD R0, R202.reuse, 0x20 ;  /* 0x00000020ca007836 */ /* 0x040fe20000000000 */
[----:B------:R-:W-:Y:S01]  /*11cb0*/  SEL R6, RZ, 0xffffffff, P0 ;  /* 0xffffffffff067807 */ /* 0x000fe20000000000 */
[C---:B------:R-:W-:Y:S01]  /*11cc0*/  VIADD R15, R193.reuse, 0x80 ;  /* 0x00000080c10f7836 */ /* 0x040fe20000000000 */
[-C--:B------:R-:W-:Y:S01]  /*11cd0*/  ISETP.GE.AND P1, PT, R202, R3.reuse, PT ;  /* 0x00000003ca00720c */ /* 0x080fe20003f26270 */
[----:B------:R-:W-:Y:S01]  /*11ce0*/  VIADD R21, R193, 0xc0 ;  /* 0x000000c0c1157836 */ /* 0x000fe20000000000 */
[----:B------:R-:W-:Y:S01]  /*11cf0*/  ISETP.GE.AND P0, PT, R0, R3, PT ;  /* 0x000000030000720c */ /* 0x000fe20003f06270 */
[----:B------:R-:W-:Y:S01]  /*11d00*/  IMAD.WIDE.U32 R4, R201, UR4, R4 ;  /* 0x00000004c9047c25 */ /* 0x000fe2000f8e0004 */
[----:B------:R-:W-:Y:S01]  /*11d10*/  SEL R0, RZ, 0x1, P2 ;  /* 0x00000001ff007807 */ /* 0x000fe20001000000 */
[----:B------:R-:W-:Y:S01]  /*11d20*/  ULDC.64 UR4, c[0x0][0xae8] ;  /* 0x0002ba0000047ab9 */ /* 0x000fe20000000a00 */
[-C--:B------:R-:W-:Y:S01]  /*11d30*/  ISETP.GE.AND P2, PT, R15, R14.reuse, PT ;  /* 0x0000000e0f00720c */ /* 0x080fe20003f46270 */
[----:B------:R-:W-:Y:S01]  /*11d40*/  IMAD.SHL.U32 R3, R6, 0x2, RZ ;  /* 0x0000000206037824 */ /* 0x000fe200078e00ff */
[----:B------:R-:W-:Y:S01]  /*11d50*/  ISETP.GE.AND P3, PT, R21, R14, PT ;  /* 0x0000000e1500720c */ /* 0x000fe20003f66270 */
[----:B------:R-:W-:-:S02]  /*11d60*/  VIADD R27, R193, 0x140 ;  /* 0x00000140c11b7836 */ /* 0x000fc40000000000 */
[----:B------:R-:W-:Y:S01]  /*11d70*/  IMAD.IADD R5, R5, 0x1, R7 ;  /* 0x0000000105057824 */ /* 0x000fe200078e0207 */
[----:B------:R-:W-:Y:S01]  /*11d80*/  LOP3.LUT R0, R3, 0x2, R0, 0xe2, !PT ;  /* 0x0000000203007812 */ /* 0x000fe200078ee200 */
[C---:B------:R-:W-:Y:S01]  /*11d90*/  VIADD R7, R193.reuse, 0x180 ;  /* 0x00000180c1077836 */ /* 0x040fe20000000000 */
[----:B------:R-:W-:Y:S01]  /*11da0*/  SEL R3, RZ, 0x4, P2 ;  /* 0x00000004ff037807 */ /* 0x000fe20001000000 */
[----:B------:R-:W-:Y:S01]  /*11db0*/  VIADD R9, R193, 0x1c0 ;  /* 0x000001c0c1097836 */ /* 0x000fe20000000000 */
[----:B------:R-:W-:Y:S02]  /*11dc0*/  SEL R6, RZ, 0x8, P3 ;  /* 0x00000008ff067807 */ /* 0x000fe40001800000 */
[-C--:B------:R-:W-:Y:S02]  /*11dd0*/  ISETP.GE.AND P2, PT, R25, R14.reuse, PT ;  /* 0x0000000e1900720c */ /* 0x080fe40003f46270 */
[-C--:B------:R-:W-:Y:S02]  /*11de0*/  ISETP.GE.AND P3, PT, R27, R14.reuse, PT ;  /* 0x0000000e1b00720c */ /* 0x080fe40003f66270 */
[----:B------:R-:W-:-:S02]  /*11df0*/  ISETP.GE.AND P4, PT, R7, R14, PT ;  /* 0x0000000e0700720c */ /* 0x000fc40003f86270 */
[----:B------:R-:W-:Y:S01]  /*11e00*/  LOP3.LUT R3, R6, R0, R3, 0xfe, !PT ;  /* 0x0000000006037212 */ /* 0x000fe200078efe03 */
[----:B------:R-:W-:Y:S01]  /*11e10*/  IMAD R0, R209, UR4, RZ ;  /* 0x00000004d1007c24 */ /* 0x000fe2000f8e02ff */
[----:B------:R-:W-:Y:S02]  /*11e20*/  SEL R6, RZ, 0x10, P2 ;  /* 0x00000010ff067807 */ /* 0x000fe40001000000 */
[----:B------:R-:W-:Y:S02]  /*11e30*/  SEL R7, RZ, 0x20, P3 ;  /* 0x00000020ff077807 */ /* 0x000fe40001800000 */
[----:B------:R-:W-:Y:S02]  /*11e40*/  SEL R8, RZ, 0x40, P4 ;  /* 0x00000040ff087807 */ /* 0x000fe40002000000 */
[----:B------:R-:W-:Y:S01]  /*11e50*/  LOP3.LUT R29, R7, R3, R6, 0xfe, !PT ;  /* 0x00000003071d7212 */ /* 0x000fe200078efe06 */
[----:B------:R-:W-:Y:S01]  /*11e60*/  IMAD R3, R11, UR5, R0 ;  /* 0x000000050b037c24 */ /* 0x000fe2000f8e0200 */
[----:B------:R-:W-:Y:S01]  /*11e70*/  ISETP.GE.AND P2, PT, R9, R14, PT ;  /* 0x0000000e0900720c */ /* 0x000fe20003f46270 */
[----:B------:R-:W-:Y:S01]  /*11e80*/  IMAD.WIDE.U32 R6, R11, UR4, R4 ;  /* 0x000000040b067c25 */ /* 0x000fe2000f8e0004 */
[----:B------:R-:W-:-:S02]  /*11e90*/  SHF.R.S32.HI R9, RZ, 0x1f, R202 ;  /* 0x0000001fff097819 */ /* 0x000fc400000114ca */
        /* <DEDUP_REMOVED lines=33> */
.L_x_3757:
[----:B------:R-:W-:Y:S05]  /*120b0*/  BSYNC B1 ;  /* 0x0000000000017941 */ /* 0x000fea0003800000 */
.L_x_3756:
        /* <DEDUP_REMOVED lines=29> */
.L_x_3752:
[----:B------:R-:W-:Y:S05]  /*12290*/  BSYNC B0 ;  /* 0x0000000000007941 */ /* 0x000fea0003800000 */
.L_x_3746:
[----:B------:R-:W-:Y:S02]  /*122a0*/  ULDC UR4, c[0x0][0xc14] ;  /* 0x0003050000047ab9 */ /* 0x000fe40000000800 */
[----:B--2---:R-:W-:-:S13]  /*122b0*/  ISETP.GE.AND P0, PT, R187, UR4, PT ;  /* 0x00000004bb007c0c */ /* 0x004fda000bf06270 */
[----:B------:R-:W-:Y:S05]  /*122c0*/  @!P0 BRA `(.L_x_3758) ;  /* 0xfffffeec00908947 */ /* 0x000fea000383ffff */
[----:B------:R-:W-:Y:S05]  /*122d0*/  BRA `(.L_x_3612) ;  /* 0x00000060008c7947 */ /* 0x000fea0003800000 */
.L_x_3610:
        /* <DEDUP_REMOVED lines=61> */
.L_x_3763:
[----:B------:R-:W-:Y:S01]  /*126b0*/  IADD3 R6, R6, 0x1f, RZ ;  /* 0x0000001f06067810 */ /* 0x000fe20007ffe0ff */
[----:B------:R-:W-:-:S03]  /*126c0*/  IMAD.U32 R19, RZ, RZ, UR7 ;  /* 0x00000007ff137e24 */ /* 0x000fc6000f8e00ff */
        /* <DEDUP_REMOVED lines=13> */
.L_x_3762:
[----:B------:R-:W-:Y:S05]  /*127a0*/  BSYNC B0 ;  /* 0x0000000000007941 */ /* 0x000fea0003800000 */
.L_x_3761:
        /* <DEDUP_REMOVED lines=25> */
.L_x_3759:
        /* <DEDUP_REMOVED lines=20> */
.L_x_3764:
        /* <DEDUP_REMOVED lines=25> */
[----:B------:R-:W-:Y:S01]  /*12c10*/  VIADDMNMX R8, R3, UR4, R8, PT ;  /* 0x0000000403087c46 */ /* 0x000fe2000b800108 */
[----:B------:R-:W-:-:S03]  /*12c20*/  IMAD.IADD R4, R5, 0x1, R4 ;  /* 0x0000000105047824 */ /* 0x000fc600078e0204 */
[----:B------:R-:W-:-:S04]  /*12c30*/  IABS R7, R8 ;  /* 0x0000000800077213 */ /* 0x000fc80000000000 */
[----:B------:R-:W1:Y:S08]  /*12c40*/  I2F.RP R10, R7 ;  /* 0x00000007000a7306 */ /* 0x000e700000209400 */
[----:B-1----:R-:W1:Y:S02]  /*12c50*/  MUFU.RCP R10, R10 ;  /* 0x0000000a000a7308 */ /* 0x002e640000001000 */
[----:B-1----:R-:W-:-:S06]  /*12c60*/  VIADD R2, R10, 0xffffffe ;  /* 0x0ffffffe0a027836 */ /* 0x002fcc0000000000 */
[----:B------:R1:W2:Y:S02]  /*12c70*/  F2I.FTZ.U32.TRUNC.NTZ R3, R2 ;  /* 0x0000000200037305 */ /* 0x0002a4000021f000 */
[----:B-1----:R-:W-:Y:S01]  /*12c80*/  IMAD.MOV.U32 R2, RZ, RZ, RZ ;  /* 0x000000ffff027224 */ /* 0x002fe200078e00ff */
[----:B--2---:R-:W-:-:S05]  /*12c90*/  IADD3 R6, RZ, -R3, RZ ;  /* 0x80000003ff067210 */ /* 0x004fca0007ffe0ff */
        /* <DEDUP_REMOVED lines=16> */
[----:B------:R-:W-:Y:S01]  /*12da0*/  @!P0 LOP3.LUT R3, RZ, R8, RZ, 0x33, !PT ;  /* 0x00000008ff038212 */ /* 0x000fe200078e33ff */
[----:B------:R-:W-:-:S03]  /*12db0*/  IMAD.MOV R8, RZ, RZ, -R8 ;  /* 0x000000ffff087224 */ /* 0x000fc600078e0a08 */
[----:B------:R-:W-:Y:S01]  /*12dc0*/  LOP3.LUT R2, RZ, R3, RZ, 0x33, !PT ;  /* 0x00000003ff027212 */ /* 0x000fe200078e33ff */
[----:B------:R-:W-:-:S04]  /*12dd0*/  IMAD R18, R3, R8, R4 ;  /* 0x0000000803127224 */ /* 0x000fc800078e0204 */
[----:B------:R-:W-:Y:S01]  /*12de0*/  IMAD.IADD R17, R17, 0x1, R2 ;  /* 0x0000000111117824 */ /* 0x000fe200078e0202 */
[----:B------:R-:W-:Y:S06]  /*12df0*/  BRA `(.L_x_3765) ;  /* 0x00000000000c7947 */ /* 0x000fec0003800000 */
.L_x_3760:
[----:B------:R-:W-:Y:S01]  /*12e00*/  IMAD.MOV.U32 R17, RZ, RZ, RZ ;  /* 0x000000ffff117224 */ /* 0x000fe200078e00ff */
[----:B------:R-:W-:Y:S01]  /*12e10*/  MOV R18, RZ ;  /* 0x000000ff00127202 */ /* 0x000fe20000000f00 */
[----:B------:R-:W-:-:S07]  /*12e20*/  IMAD.U32 R16, RZ, RZ, UR6 ;  /* 0x00000006ff107e24 */ /* 0x000fce000f8e00ff */
.L_x_3765:
        /* <DEDUP_REMOVED lines=16> */
[----:B------:R-:W-:Y:S01]  /*12f30*/  ULDC.64 UR38, c[0x0][0x198] ;  /* 0x0000660000267ab9 */ /* 0x000fe20000000a00 */
[----:B------:R-:W-:Y:S02]  /*12f40*/  ULDC UR36, c[0x0][0xc] ;  /* 0x0000030000247ab9 */ /* 0x000fe40000000800 */
[----:B------:R1:W-:Y:S04]  /*12f50*/  STL [R1+0x8], R0 ;  /* 0x0000080001007387 */ /* 0x0003e80000100800 */
[----:B------:R1:W-:Y:S04]  /*12f60*/  STL [R1+0x4], RZ ;  /* 0x000004ff01007387 */ /* 0x0003e80000100800 */
[----:B------:R1:W-:Y:S04]  /*12f70*/  STL [R1+0xc], R0 ;  /* 0x00000c0001007387 */ /* 0x0003e80000100800 */
[----:B------:R1:W-:Y:S02]  /*12f80*/  STL [R1+0x28], RZ ;  /* 0x000028ff01007387 */ /* 0x0003e40000100800 */
.L_x_3850:
[----:B--2---:R-:W2:Y:S02]  /*12f90*/  LDC.64 R2, c[0x0][0xc60] ;  /* 0x00031800ff027b82 */ /* 0x004ea40000000a00 */
[----:B--2---:R-:W-:-:S05]  /*12fa0*/  IMAD.WIDE R2, R19, 0x4, R2 ;  /* 0x0000000413027825 */ /* 0x004fca00078e0202 */
[----:B-1----:R-:W1:Y:S01]  /*12fb0*/  LDG.E R11, desc[UR40][R2.64] ;  /* 0x00000028020b7981 */ /* 0x002e62000c1e1900 */
[----:B------:R-:W-:Y:S05]  /*12fc0*/  YIELD ;  /* 0x0000000000007946 */ /* 0x000fea0003800000 */
[----:B------:R-:W-:Y:S01]  /*12fd0*/  ULDC.64 UR4, c[0x0][0xa28] ;  /* 0x00028a0000047ab9 */ /* 0x000fe20000000a00 */
[----:B------:R-:W-:Y:S02]  /*12fe0*/  CS2R R8, SRZ ;  /* 0x0000000000087805 */ /* 0x000fe4000001ff00 */
[----:B------:R-:W-:Y:S01]  /*12ff0*/  ISETP.NE.U32.AND P0, PT, RZ, UR4, PT ;  /* 0x00000004ff007c0c */ /* 0x000fe2000bf05070 */
[----:B------:R-:W-:Y:S01]  /*13000*/  ULDC.64 UR8, c[0x0][0xa08] ;  /* 0x0002820000087ab9 */ /* 0x000fe20000000a00 */
[----:B------:R-:W-:-:S02]  /*13010*/  ULDC.64 UR10, c[0x0][0xa10] ;  /* 0x00028400000a7ab9 */ /* 0x000fc40000000a00 */
[----:B------:R-:W-:Y:S02]  /*13020*/  ISETP.NE.AND.EX P0, PT, RZ, UR5, PT, P0 ;  /* 0x00000005ff007c0c */ /* 0x000fe4000bf05300 */
[----:B-1----:R-:W-:Y:S01]  /*13030*/  SHF.R.S32.HI R0, RZ, 0x1f, R11 ;  /* 0x0000001fff007819 */ /* 0x002fe2000001140b */
[----:B------:R-:W-:-:S10]  /*13040*/  IMAD.SHL.U32 R15, R11, 0x4, RZ ;  /* 0x000000040b0f7824 */ /* 0x000fd400078e00ff */
[C---:B------:R-:W-:Y:S01]  /*13050*/  @P0 LEA R2, P1, R11.reuse, UR4, 0x2 ;  /* 0x000000040b020c11 */ /* 0x040fe2000f8210ff */
[----:B------:R-:W-:Y:S03]  /*13060*/  STL [R1+0x18], R11 ;  /* 0x0000180b01007387 */ /* 0x000fe60000100800 */
[----:B------:R-:W-:Y:S01]  /*13070*/  @P0 LEA.HI.X R3, R11, UR5, R0, 0x2, P1 ;  /* 0x000000050b030c11 */ /* 0x000fe200088f1400 */
[----:B------:R-:W-:-:S04]  /*13080*/  ULDC.64 UR4, c[0x0][0xa18] ;  /* 0x0002860000047ab9 */ /* 0x000fc80000000a00 */
[----:B------:R1:W5:Y:S01]  /*13090*/  @P0 LDG.E R8, desc[UR40][R2.64] ;  /* 0x0000002802080981 */ /* 0x000362000c1e1900 */
[----:B------:R-:W-:Y:S02]  /*130a0*/  ISETP.NE.U32.AND P0, PT, RZ, UR4, PT ;  /* 0x00000004ff007c0c */ /* 0x000fe4000bf05070 */
[----:B------:R-:W-:Y:S01]  /*130b0*/  SHF.L.U64.HI R14, R11, 0x2, R0 ;  /* 0x000000020b0e7819 */ /* 0x000fe20000010200 */
[----:B------:R-:W-:Y:S01]  /*130c0*/  STL [R1+0x20], R15 ;  /* 0x0000200f01007387 */ /* 0x000fe20000100800 */
[----:B------:R-:W-:Y:S01]  /*130d0*/  ISETP.NE.AND.EX P0, PT, RZ, UR5, PT, P0 ;  /* 0x00000005ff007c0c */ /* 0x000fe2000bf05300 */
[----:B------:R-:W-:Y:S02]  /*130e0*/  ULDC UR6, c[0x0][0x338] ;  /* 0x0000ce0000067ab9 */ /* 0x000fe40000000800 */
[----:B------:R-:W-:Y:S10]  /*130f0*/  STL [R1+0x24], R14 ;  /* 0x0000240e01007387 */ /* 0x000ff40000100800 */
[----:B------:R-:W-:-:S04]  /*13100*/  @P0 IADD3 R12, P1, R15, UR4, RZ ;  /* 0x000000040f0c0c10 */ /* 0x000fc8000ff3e0ff */
[C---:B0-----:R-:W-:Y:S01]  /*13110*/  @P0 IADD3.X R13, R14.reuse, UR5, RZ, P1, !PT ;  /* 0x000000050e0d0c10 */ /* 0x041fe20008ffe4ff */
[----:B------:R-:W-:Y:S02]  /*13120*/  ULDC.64 UR4, c[0x0][0xa00] ;  /* 0x0002800000047ab9 */ /* 0x000fe40000000a00 */
[----:B------:R-:W-:Y:S02]  /*13130*/  ISETP.NE.U32.AND P2, PT, RZ, UR4, PT ;  /* 0x00000004ff007c0c */ /* 0x000fe4000bf45070 */
[C---:B-1----:R-:W-:Y:S02]  /*13140*/  IADD3 R2, P1, R15.reuse, UR4, RZ ;  /* 0x000000040f027c10 */ /* 0x042fe4000ff3e0ff */
[----:B------:R-:W-:Y:S02]  /*13150*/  ISETP.NE.AND.EX P2, PT, RZ, UR5, PT, P2 ;  /* 0x00000005ff007c0c */ /* 0x000fe4000bf45320 */
[----:B------:R-:W-:Y:S01]  /*13160*/  IADD3.X R3, R14, UR5, RZ, P1, !PT ;  /* 0x000000050e037c10 */ /* 0x000fe20008ffe4ff */
[----:B------:R-:W-:Y:S01]  /*13170*/  ULDC UR4, c[0x0][0x288] ;  /* 0x0000a20000047ab9 */ /* 0x000fe20000000800 */
[----:B------:R-:W-:Y:S01]  /*13180*/  IADD3 R6, P1, R15, UR8, RZ ;  /* 0x000000080f067c10 */ /* 0x000fe2000ff3e0ff */
[----:B------:R-:W-:Y:S01]  /*13190*/  IMAD.U32 R10, RZ, RZ, UR4 ;  /* 0x00000004ff0a7e24 */ /* 0x000fe2000f8e00ff */
[----:B------:R-:W-:-:S02]  /*131a0*/  ULDC.64 UR4, c[0x0][0x3f8] ;  /* 0x0000fe0000047ab9 */ /* 0x000fc40000000a00 */
[----:B------:R-:W-:-:S03]  /*131b0*/  IADD3.X R7, R14, UR9, RZ, P1, !PT ;  /* 0x000000090e077c10 */ /* 0x000fc60008ffe4ff */
[----:B------:R0:W5:Y:S04]  /*131c0*/  @P0 LDG.E R10, desc[UR40][R12.64] ;  /* 0x000000280c0a0981 */ /* 0x000168000c1e1900 */
[----:B------:R-:W2:Y:S01]  /*131d0*/  @P2 LDG.E R9, desc[UR40][R2.64] ;  /* 0x0000002802092981 */ /* 0x000ea2000c1e1900 */
[----:B------:R-:W-:Y:S01]  /*131e0*/  UISETP.NE.U32.AND UP0, UPT, UR4, URZ, UPT ;  /* 0x0000003f0400728c */ /* 0x000fe2000bf05070 */
[----:B------:R-:W-:Y:S02]  /*131f0*/  IADD3 R4, P1, R15, UR10, RZ ;  /* 0x0000000a0f047c10 */ /* 0x000fe4000ff3e0ff */
[----:B------:R-:W-:Y:S01]  /*13200*/  ULDC UR4, c[0x0][0x404] ;  /* 0x0001010000047ab9 */ /* 0x000fe20000000800 */
[----:B------:R-:W-:Y:S01]  /*13210*/  UISETP.NE.AND.EX UP0, UPT, UR5, URZ, UPT, UP0 ;  /* 0x0000003f0500728c */ /* 0x000fe2000bf05300 */
[----:B------:R-:W-:-:S02]  /*13220*/  IADD3.X R5, R14, UR11, RZ, P1, !PT ;  /* 0x0000000b0e057c10 */ /* 0x000fc40008ffe4ff */
[----:B------:R-:W-:Y:S01]  /*13230*/  ISETP.NE.U32.AND P1, PT, RZ, UR8, PT ;  /* 0x00000008ff007c0c */ /* 0x000fe2000bf25070 */
[----:B------:R-:W-:Y:S01]  /*13240*/  USEL UR4, UR4, 0x1, UP0 ;  /* 0x0000000104047887 */ /* 0x000fe20008000000 */
[----:B------:R-:W-:Y:S02]  /*13250*/  ULDC UR5, c[0x0][0x2e0] ;  /* 0x0000b80000057ab9 */ /* 0x000fe40000000800 */
[----:B------:R-:W-:Y:S01]  /*13260*/  ISETP.NE.AND.EX P3, PT, RZ, UR9, PT, P1 ;  /* 0x00000009ff007c0c */ /* 0x000fe2000bf65310 */
[----:B------:R-:W-:Y:S01]  /*13270*/  UIMAD UR4, UR4, UR5, URZ ;  /* 0x00000005040472a4 */ /* 0x000fe2000f8e023f */
[----:B------:R-:W-:Y:S01]  /*13280*/  ISETP.NE.U32.AND P1, PT, RZ, UR10, PT ;  /* 0x0000000aff007c0c */ /* 0x000fe2000bf25070 */
[----:B------:R-:W-:-:S03]  /*13290*/  IMAD.U32 R0, RZ, RZ, UR6 ;  /* 0x00000006ff007e24 */ /* 0x000fc6000f8e00ff */
[----:B------:R-:W-:Y:S01]  /*132a0*/  ISETP.NE.AND.EX P1, PT, RZ, UR11, PT, P1 ;  /* 0x0000000bff007c0c */ /* 0x000fe2000bf25310 */
[----:B--2---:R1:W-:Y:S02]  /*132b0*/  STL [R1+0x2c], R9 ;  /* 0x00002c0901007387 */ /* 0x0043e40000100800 */
[----:B-1----:R-:W-:Y:S01]  /*132c0*/  MOV R9, UR4 ;  /* 0x0000000400097c02 */ /* 0x002fe20008000f00 */
[----:B0-----:R-:W-:Y:S09]  /*132d0*/  @P0 BRA `(.L_x_3767) ;  /* 0x0000000000100947 */ /* 0x001ff20003800000 */
[----:B------:R-:W-:Y:S05]  /*132e0*/  @!P2 BRA `(.L_x_3767) ;  /* 0x00000000000ca947 */ /* 0x000fea0003800000 */
[----:B-----5:R-:W2:Y:S04]  /*132f0*/  LDG.E R10, desc[UR40][R2.64] ;  /* 0x00000028020a7981 */ /* 0x020ea8000c1e1900 */
[----:B------:R-:W2:Y:S02]  /*13300*/  LDG.E R2, desc[UR40][R2.64+0x4] ;  /* 0x0000042802027981 */ /* 0x000ea4000c1e1900 */
[----:B--2---:R-:W-:-:S07]  /*13310*/  IMAD.IADD R10, R2, 0x1, -R10 ;  /* 0x00000001020a7824 */ /* 0x004fce00078e0a0a */
.L_x_3767:
[----:B------:R-:W-:Y:S01]  /*13320*/  IMAD.MOV.U32 R2, RZ, RZ, RZ ;  /* 0x000000ffff027224 */ /* 0x000fe200078e00ff */
[----:B------:R-:W-:-:S05]  /*13330*/  ULDC.64 UR4, c[0x0][0xa20] ;  /* 0x0002880000047ab9 */ /* 0x000fca0000000a00 */
[----:B------:R-:W2:Y:S01]  /*13340*/  @P3 LDG.E R2, desc[UR40][R6.64] ;  /* 0x0000002806023981 */ /* 0x000ea2000c1e1900 */
[----:B------:R-:W-:-:S06]  /*13350*/  IMAD.MOV.U32 R20, RZ, RZ, RZ ;  /* 0x000000ffff147224 */ /* 0x000fcc00078e00ff */
[----:B------:R0:W5:Y:S01]  /*13360*/  @P1 LDG.E R20, desc[UR40][R4.64] ;  /* 0x0000002804141981 */ /* 0x000162000c1e1900 */
[----:B------:R-:W-:-:S04]  /*13370*/  ISETP.NE.U32.AND P0, PT, RZ, UR4, PT ;  /* 0x00000004ff007c0c */ /* 0x000fc8000bf05070 */
[----:B------:R-:W-:Y:S01]  /*13380*/  ISETP.NE.AND.EX P0, PT, RZ, UR5, PT, P0 ;  /* 0x00000005ff007c0c */ /* 0x000fe2000bf05300 */
[----:B--2--5:R-:W-:-:S05]  /*13390*/  IMAD.IADD R2, R2, 0x1, R8 ;  /* 0x0000000102027824 */ /* 0x024fca00078e0208 */
[----:B------:R0:W-:Y:S07]  /*133a0*/  STL [R1+0x10], R2 ;  /* 0x0000100201007387 */ /* 0x0001ee0000100800 */
[----:B------:R-:W-:Y:S05]  /*133b0*/  @!P0 BRA `(.L_x_3768) ;  /* 0x0000000000108947 */ /* 0x000fea0003800000 */
[----:B0-----:R-:W-:-:S04]  /*133c0*/  IADD3 R2, P0, R15, UR4, RZ ;  /* 0x000000040f027c10 */ /* 0x001fc8000ff1e0ff */
[----:B------:R-:W-:-:S05]  /*133d0*/  IADD3.X R3, R14, UR5, RZ, P0, !PT ;  /* 0x000000050e037c10 */ /* 0x000fca00087fe4ff */
[----:B------:R0:W5:Y:S01]  /*133e0*/  LDG.E R9, desc[UR40][R2.64] ;  /* 0x0000002802097981 */ /* 0x000162000c1e1900 */
[----:B------:R-:W-:Y:S05]  /*133f0*/  BRA `(.L_x_3769) ;  /* 0x0000000000107947 */ /* 0x000fea0003800000 */
.L_x_3768:
[----:B------:R-:W-:Y:S05]  /*13400*/  @!P3 BRA `(.L_x_3769) ;  /* 0x00000000000cb947 */ /* 0x000fea0003800000 */
[----:B------:R-:W2:Y:S04]  /*13410*/  LDG.E R9, desc[UR40][R6.64] ;  /* 0x0000002806097981 */ /* 0x000ea8000c1e1900 */
[----:B------:R-:W2:Y:S02]  /*13420*/  LDG.E R6, desc[UR40][R6.64+0x4] ;  /* 0x0000042806067981 */ /* 0x000ea4000c1e1900 */
[----:B--2---:R-:W-:-:S07]  /*13430*/  IMAD.IADD R9, R6, 0x1, -R9 ;  /* 0x0000000106097824 */ /* 0x004fce00078e0a09 */
.L_x_3769:
[----:B0-----:R-:W2:Y:S01]  /*13440*/  @P1 LDG.E R2, desc[UR40][R4.64] ;  /* 0x0000002804021981 */ /* 0x001ea2000c1e1900 */
[----:B-----5:R-:W-:-:S03]  /*13450*/  IADD3 R9, -R8, R9, RZ ;  /* 0x0000000908097210 */ /* 0x020fc60007ffe1ff */
[----:B------:R-:W2:Y:S01]  /*13460*/  @P1 LDG.E R4, desc[UR40][R4.64+0x4] ;  /* 0x0000042804041981 */ /* 0x000ea2000c1e1900 */
[----:B------:R-:W-:Y:S01]  /*13470*/  LEA R3, R17, 0x7f, 0x6 ;  /* 0x0000007f11037811 */ /* 0x000fe200078e30ff */
[----:B------:R-:W-:Y:S01]  /*13480*/  BSSY B0, `(.L_x_3770) ;  /* 0x0000115000007945 */ /* 0x000fe20003800000 */
[----:B------:R-:W-:Y:S01]  /*13490*/  PLOP3.LUT P2, PT, PT, PT, PT, 0x80, 0x0 ;  /* 0x000000000000781c */ /* 0x000fe20003f4f070 */
[----:B--2---:R-:W-:-:S04]  /*134a0*/  @P1 IMAD.IADD R0, R4, 0x1, -R2 ;  /* 0x0000000104001824 */ /* 0x004fc800078e0a02 */
[----:B------:R-:W-:-:S05]  /*134b0*/  IMAD.IADD R2, R9, 0x1, R0 ;  /* 0x0000000109027824 */ /* 0x000fca00078e0200 */
[C---:B------:R-:W-:Y:S01]  /*134c0*/  IADD3 R3, R2.reuse, R3, -R10 ;  /* 0x0000000302037210 */ /* 0x040fe20007ffe80a */
[----:B------:R-:W-:-:S05]  /*134d0*/  VIADD R2, R2, 0x3f ;  /* 0x0000003f02027836 */ /* 0x000fca0000000000 */
[----:B------:R-:W-:-:S04]  /*134e0*/  SHF.R.S32.HI R4, RZ, 0x1f, R2 ;  /* 0x0000001fff047819 */ /* 0x000fc80000011402 */
[----:B------:R-:W-:Y:S02]  /*134f0*/  LEA.HI R4, R4, R2, RZ, 0x6 ;  /* 0x0000000204047211 */ /* 0x000fe400078f30ff */
[----:B------:R-:W-:-:S04]  /*13500*/  SHF.R.S32.HI R2, RZ, 0x1f, R3 ;  /* 0x0000001fff027819 */ /* 0x000fc80000011403 */
[----:B------:R-:W-:Y:S02]  /*13510*/  LEA.HI R2, R2, R3, RZ, 0x6 ;  /* 0x0000000302027211 */ /* 0x000fe400078f30ff */
[----:B------:R-:W-:Y:S02]  /*13520*/  SHF.R.S32.HI R4, RZ, 0x6, R4 ;  /* 0x00000006ff047819 */ /* 0x000fe40000011404 */
[----:B------:R-:W-:-:S04]  /*13530*/  SHF.R.S32.HI R2, RZ, 0x6, R2 ;  /* 0x00000006ff027819 */ /* 0x000fc80000011402 */
[----:B------:R-:W-:-:S05]  /*13540*/  VIMNMX R6, R4, R2, PT ;  /* 0x0000000204067248 */ /* 0x000fca0003fe0100 */
[--C-:B------:R-:W-:Y:S02]  /*13550*/  IMAD R2, R6, 0x40, -R9.reuse ;  /* 0x0000004006027824 */ /* 0x100fe400078e0a09 */
[----:B------:R-:W-:-:S03]  /*13560*/  IMAD.MOV R9, RZ, RZ, -R9 ;  /* 0x000000ffff097224 */ /* 0x000fc600078e0a09 */
[----:B------:R-:W-:Y:S02]  /*13570*/  VIMNMX R2, R2, R0, PT ;  /* 0x0000000002027248 */ /* 0x000fe40003fe0100 */
[----:B------:R-:W-:-:S04]  /*13580*/  VIMNMX R9, RZ, R9, !PT ;  /* 0x00000009ff097248 */ /* 0x000fc80007fe0100 */
[----:B------:R-:W-:Y:S02]  /*13590*/  ISETP.GT.AND P0, PT, R2, R9, PT ;  /* 0x000000090200720c */ /* 0x000fe40003f04270 */
[----:B------:R-:W-:-:S11]  /*135a0*/  SHF.R.U32.HI R0, RZ, 0x6, R9 ;  /* 0x00000006ff007819 */ /* 0x000fd60000011609 */
[----:B------:R-:W-:-:S04]  /*135b0*/  @P0 IADD3 R2, R2, 0x3f, RZ ;  /* 0x0000003f02020810 */ /* 0x000fc80007ffe0ff */
[----:B------:R-:W-:Y:S01]  /*135c0*/  @P0 SHF.R.S32.HI R3, RZ, 0x1f, R2 ;  /* 0x0000001fff030819 */ /* 0x000fe20000011402 */
[----:B------:R0:W-:Y:S03]  /*135d0*/  STL [R1+0x1c], R6 ;  /* 0x00001c0601007387 */ /* 0x0001e60000100800 */
[----:B------:R-:W-:Y:S01]  /*135e0*/  @P0 LEA.HI R3, R3, R2, RZ, 0x6 ;  /* 0x0000000203030211 */ /* 0x000fe200078f30ff */
[----:B------:R-:W-:-:S03]  /*135f0*/  IMAD.MOV.U32 R2, RZ, RZ, R0 ;  /* 0x000000ffff027224 */ /* 0x000fc600078e0000 */
[----:B------:R-:W-:-:S04]  /*13600*/  @P0 SHF.R.S32.HI R2, RZ, 0x6, R3 ;  /* 0x00000006ff020819 */ /* 0x000fc80000011403 */
[----:B------:R-:W-:-:S13]  /*13610*/  ISETP.GT.AND P0, PT, R2, R0, PT ;  /* 0x000000000200720c */ /* 0x000fda0003f04270 */
[----:B0-----:R-:W-:Y:S05]  /*13620*/  @!P0 BRA `(.L_x_3771) ;  /* 0x0000000c00e88947 */ /* 0x001fea0003800000 */
[----:B------:R-:W0:Y:S01]  /*13630*/  LDC R3, c[0x0][0x428] ;  /* 0x00010a00ff037b82 */ /* 0x000e220000000800 */
[----:B------:R-:W-:Y:S01]  /*13640*/  UMOV UR4, 0xffffffff ;  /* 0xffffffff00047882 */ /* 0x000fe20000000000 */
[----:B0-----:R-:W-:Y:S01]  /*13650*/  ISETP.NE.AND P0, PT, R3, 0x1, PT ;  /* 0x000000010300780c */ /* 0x001fe20003f05270 */
[----:B------:R-:W-:-:S12]  /*13660*/  IMAD.MOV.U32 R3, RZ, RZ, R18 ;  /* 0x000000ffff037224 */ /* 0x000fd800078e0012 */
[----:B------:R-:W0:Y:S08]  /*13670*/  @P0 LDC R4, c[0x0][0x42c] ;  /* 0x00010b00ff040b82 */ /* 0x000e300000000800 */
[----:B------:R-:W1:Y:S01]  /*13680*/  @P0 LDC R5, c[0x0][0x430] ;  /* 0x00010c00ff050b82 */ /* 0x000e620000000800 */
[----:B0-----:R-:W-:-:S05]  /*13690*/  @P0 IMAD.HI.U32 R4, R18, R4, RZ ;  /* 0x0000000412040227 */ /* 0x001fca00078e00ff */
[----:B-1----:R-:W-:Y:S02]  /*136a0*/  @P0 SHF.R.U32.HI R3, RZ, R5, R4 ;  /* 0x00000005ff030219 */ /* 0x002fe40000011604 */
[----:B------:R-:W-:Y:S01]  /*136b0*/  SEL R4, R11, RZ, !P1 ;  /* 0x000000ff0b047207 */ /* 0x000fe20004800000 */
[----:B------:R-:W-:Y:S06]  /*136c0*/  BRA.DIV UR4, `(.L_x_3772) ;  /* 0x0000005e04307947 */ /* 0x000fec000b800000 */
.L_x_3918:
[----:B------:R-:W-:-:S03]  /*136d0*/  UMOV UR4, 0xffffffff ;  /* 0xffffffff00047882 */ /* 0x000fc60000000000 */
[----:B------:R-:W-:Y:S05]  /*136e0*/  BRA.DIV UR4, `(.L_x_3773) ;  /* 0x0000005e045c7947 */ /* 0x000fea000b800000 */
[----:B------:R-:W-:-:S13]  /*136f0*/  ELECT P6, URZ, PT ;  /* 0x00000000003f782f */ /* 0x000fda00038c0000 */
.L_x_3921:
[----:B------:R-:W2:Y:S01]  /*13700*/  LDL R5, [R1+0x28] ;  /* 0x0000280001057983 */ /* 0x000ea20000100800 */
[----:B------:R-:W-:Y:S01]  /*13710*/  BSSY B1, `(.L_x_3774) ;  /* 0x000000b000017945 */ /* 0x000fe20003800000 */
[----:B------:R-:W0:Y:S01]  /*13720*/  S2R R9, SR_CgaCtaId ;  /* 0x0000000000097919 */ /* 0x000e220000008800 */
[----:B--2---:R-:W-:-:S05]  /*13730*/  VIADD R5, R5, 0x1 ;  /* 0x0000000105057836 */ /* 0x004fca0000000000 */
[----:B------:R-:W-:-:S04]  /*13740*/  LEA.HI R6, R5, R5, RZ, 0x1 ;  /* 0x0000000505067211 */ /* 0x000fc800078f08ff */
[----:B------:R-:W-:-:S05]  /*13750*/  LOP3.LUT R6, R6, 0xfffffffe, RZ, 0xc0, !PT ;  /* 0xfffffffe06067812 */ /* 0x000fca00078ec0ff */
[----:B------:R-:W-:Y:S01]  /*13760*/  IMAD.IADD R5, R5, 0x1, -R6 ;  /* 0x0000000105057824 */ /* 0x000fe200078e0a06 */
[----:B------:R-:W-:-:S04]  /*13770*/  MOV R6, 0x400 ;  /* 0x0000040000067802 */ /* 0x000fc80000000f00 */
[----:B0-----:R-:W-:Y:S02]  /*13780*/  LEA R9, R9, R6, 0x18 ;  /* 0x0000000609097211 */ /* 0x001fe400078ec0ff */
[----:B------:R-:W-:-:S04]  /*13790*/  SHF.L.U32 R5, R5, 0x1f, RZ ;  /* 0x0000001f05057819 */ /* 0x000fc800000006ff */
[----:B------:R-:W0:Y:S02]  /*137a0*/  SYNCS.PHASECHK.TRANS64.TRYWAIT P0, [R9+URZ+0x28c20], R5 ;  /* 0x028c2005090075a7 */ /* 0x000e24000800017f */
[----:B0-----:R-:W-:Y:S05]  /*137b0*/  @!P0 BRA `(.L_x_3775) ;  /* 0x0000005c00488947 */ /* 0x001fea0003800000 */
.L_x_3922:
[----:B------:R-:W-:Y:S05]  /*137c0*/  BSYNC B1 ;  /* 0x0000000000017941 */ /* 0x000fea0003800000 */
.L_x_3774:
        /* <DEDUP_REMOVED lines=8> */
.L_x_3923:
[----:B------:R-:W1:Y:S02]  /*13850*/  S2R R6, SR_TID.X ;  /* 0x0000000000067919 */ /* 0x000e640000002100 */
[----:B-1----:R-:W-:-:S04]  /*13860*/  LOP3.LUT R6, R6, 0x7f, RZ, 0xc0, !PT ;  /* 0x0000007f06067812 */ /* 0x002fc800078ec0ff */
[----:B------:R-:W-:-:S13]  /*13870*/  ISETP.NE.AND P1, PT, R6, RZ, PT ;  /* 0x000000ff0600720c */ /* 0x000fda0003f25270 */
[----:B------:R-:W-:Y:S05]  /*13880*/  @P1 BRA `(.L_x_3779) ;  /* 0x00000000001c1947 */ /* 0x000fea0003800000 */
[----:B------:R-:W1:Y:S02]  /*13890*/  S2R R6, SR_TID.X ;  /* 0x0000000000067919 */ /* 0x000e640000002100 */
[----:B-1----:R-:W-:-:S04]  /*138a0*/  LOP3.LUT R6, R6, 0x1f, RZ, 0xc0, !PT ;  /* 0x0000001f06067812 */ /* 0x002fc800078ec0ff */
[----:B------:R-:W-:Y:S02]  /*138b0*/  ISETP.NE.AND P0, PT, R6, RZ, PT ;  /* 0x000000ff0600720c */ /* 0x000fe40003f05270 */
[----:B------:R-:W-:-:S04]  /*138c0*/  MOV R6, 0x2000 ;  /* 0x0000200000067802 */ /* 0x000fc80000000f00 */
[----:B------:R1:W-:Y:S07]  /*138d0*/  SYNCS.ARRIVE.TRANS64 RZ, [R5+URZ+0x28c90], R6 ;  /* 0x028c900605ff79a7 */ /* 0x0003ee000800003f */
[----:B------:R-:W-:Y:S05]  /*138e0*/  @!P0 BRA `(.L_x_3779) ;  /* 0x0000000000048947 */ /* 0x000fea0003800000 */
[----:B------:R-:W-:Y:S01]  /*138f0*/  BPT.TRAP 0x1 ;  /* 0x000000040000795c */ /* 0x000fe20000300000 */
.L_x_3779:
        /* <DEDUP_REMOVED lines=17> */
[----:B------:R-:W2:Y:S02]  /*13a10*/  SYNCS.PHASECHK.TRANS64.TRYWAIT P0, [R5+URZ+0x28cc0], R7 ;  /* 0x028cc007050075a7 */ /* 0x000ea4000800017f */
[----:B-12---:R-:W-:Y:S05]  /*13a20*/  @!P0 BRA `(.L_x_3780) ;  /* 0x0000005800d48947 */ /* 0x006fea0003800000 */
.L_x_3924:
        /* <DEDUP_REMOVED lines=8> */
.L_x_3781:
        /* <DEDUP_REMOVED lines=51> */
.L_x_3777:
[----:B------:R-:W-:Y:S05]  /*13de0*/  BSYNC B1 ;  /* 0x0000000000017941 */ /* 0x000fea0003800000 */
.L_x_3776:
        /* <DEDUP_REMOVED lines=12> */
[----:B0-----:R-:W-:Y:S05]  /*13eb0*/  @!P0 BRA `(.L_x_3771) ;  /* 0x0000000400c48947 */ /* 0x001fea0003800000 */
[C---:B------:R-:W-:Y:S02]  /*13ec0*/  IMAD R5, R2.reuse, 0x40, R20 ;  /* 0x0000004002057824 */ /* 0x040fe400078e0214 */
[----:B------:R-:W-:Y:S02]  /*13ed0*/  VIADD R2, R2, 0xffffffff ;  /* 0xffffffff02027836 */ /* 0x000fe40000000000 */
[----:B------:R-:W-:-:S07]  /*13ee0*/  VIADD R5, R5, 0xffffff80 ;  /* 0xffffff8005057836 */ /* 0x000fce0000000000 */
.L_x_3788:
[----:B------:R-:W-:Y:S05]  /*13ef0*/  YIELD ;  /* 0x0000000000007946 */ /* 0x000fea0003800000 */
[----:B------:R-:W-:Y:S04]  /*13f00*/  BSSY B1, `(.L_x_3782) ;  /* 0x000005f000017945 */ /* 0x000fe80003800000 */
[----:B0-----:R-:W-:Y:S05]  /*13f10*/  @!P6 BRA `(.L_x_3783) ;  /* 0x000000040074e947 */ /* 0x001fea0003800000 */
[----:B------:R-:W2:Y:S04]  /*13f20*/  LDL R6, [R1+0x4] ;  /* 0x0000040001067983 */ /* 0x000ea80000100800 */
[----:B------:R-:W3:Y:S01]  /*13f30*/  LDL R7, [R1+0xc] ;  /* 0x00000c0001077983 */ /* 0x000ee20000100800 */
[----:B--2---:R-:W-:Y:S01]  /*13f40*/  IMAD R6, R6, 0x8, R9 ;  /* 0x0000000806067824 */ /* 0x004fe200078e0209 */
[----:B---3--:R-:W-:-:S04]  /*13f50*/  SHF.L.U32 R7, R7, 0x1f, RZ ;  /* 0x0000001f07077819 */ /* 0x008fc800000006ff */
[----:B------:R-:W0:Y:S02]  /*13f60*/  SYNCS.PHASECHK.TRANS64.TRYWAIT P0, [R6+URZ+0x28ca0], R7 ;  /* 0x028ca007060075a7 */ /* 0x000e24000800017f */
[----:B0-----:R-:W-:Y:S05]  /*13f70*/  @!P0 BRA `(.L_x_3784) ;  /* 0x0000005400948947 */ /* 0x001fea0003800000 */
.L_x_3925:
        /* <DEDUP_REMOVED lines=11> */
.L_x_3785:
        /* <DEDUP_REMOVED lines=15> */
[----:B------:R-:W2:Y:S02]  /*14120*/  SYNCS.PHASECHK.TRANS64.TRYWAIT P1, [R6+URZ+0x28cc0], R7 ;  /* 0x028cc007060075a7 */ /* 0x000ea4000802017f */
[----:B-12---:R-:W-:Y:S05]  /*14130*/  @!P1 BRA `(.L_x_3786) ;  /* 0x0000005400389947 */ /* 0x006fea0003800000 */
.L_x_3926:
        /* <DEDUP_REMOVED lines=8> */
.L_x_3787:
        /* <DEDUP_REMOVED lines=51> */
.L_x_3783:
[----:B------:R-:W-:Y:S05]  /*144f0*/  BSYNC B1 ;  /* 0x0000000000017941 */ /* 0x000fea0003800000 */
.L_x_3782:
[----:B------:R-:W2:Y:S04]  /*14500*/  LDL.LU R6, [R1+0x4] ;  /* 0x0000040001067983 */ /* 0x000ea80000300800 */
[----:B------:R-:W3:Y:S01]  /*14510*/  LDL.LU R7, [R1+0xc] ;  /* 0x00000c0001077983 */ /* 0x000ee20000300800 */
[----:B------:R-:W-:Y:S01]  /*14520*/  VIADD R2, R2, 0xffffffff ;  /* 0xffffffff02027836 */ /* 0x000fe20000000000 */
[----:B------:R-:W-:Y:S01]  /*14530*/  IADD3 R5, R5, -0x40, RZ ;  /* 0xffffffc005057810 */ /* 0x000fe20007ffe0ff */
        /* <DEDUP_REMOVED lines=9> */
.L_x_3771:
[----:B------:R-:W-:Y:S05]  /*145d0*/  BSYNC B0 ;  /* 0x0000000000007941 */ /* 0x000fea0003800000 */
.L_x_3770:
[----:B------:R-:W2:Y:S01]  /*145e0*/  LDL R6, [R1+0x1c] ;  /* 0x00001c0001067983 */ /* 0x000ea20000100800 */
        /* <DEDUP_REMOVED lines=9> */
[----:B0-----:R-:W0:Y:S01]  /*14680*/  S2R R7, SR_LANEID ;  /* 0x0000000000077919 */ /* 0x001e220000000000 */
[----:B------:R-:W-:Y:S01]  /*14690*/  VOTEU.ANY UR4, UPT, PT ;  /* 0x0000000000047886 */ /* 0x000fe200038e0100 */
[----:B------:R-:W1:Y:S01]  /*146a0*/  LDC.64 R2, c[0x0][0xc38] ;  /* 0x00030e00ff027b82 */ /* 0x000e620000000a00 */
[----:B------:R-:W0:Y:S08]  /*146b0*/  FLO.U32 R0, UR4 ;  /* 0x0000000400007d00 */ /* 0x000e3000080e0000 */
[----:B------:R-:W1:Y:S01]  /*146c0*/  POPC R5, UR4 ;  /* 0x0000000400057d09 */ /* 0x000e620008000000 */
[----:B0-----:R-:W-:-:S13]  /*146d0*/  ISETP.EQ.U32.AND P0, PT, R0, R7, PT ;  /* 0x000000070000720c */ /* 0x001fda0003f02070 */
[----:B-1----:R-:W2:Y:S01]  /*146e0*/  @P0 ATOMG.E.ADD.STRONG.GPU PT, R3, desc[UR40][R2.64], R5 ;  /* 0x00000005020309a8 */ /* 0x002ea200081ee1e8 */
[----:B------:R-:W0:Y:S02]  /*146f0*/  S2R R4, SR_LTMASK ;  /* 0x0000000000047919 */ /* 0x000e240000003900 */
[----:B0-----:R-:W-:-:S04]  /*14700*/  LOP3.LUT R4, R4, UR4, RZ, 0xc0, !PT ;  /* 0x0000000404047c12 */ /* 0x001fc8000f8ec0ff */
[----:B------:R-:W0:Y:S01]  /*14710*/  POPC R7, R4 ;  /* 0x0000000400077309 */ /* 0x000e220000000000 */
[----:B--2---:R-:W0:Y:S02]  /*14720*/  SHFL.IDX PT, R0, R3, R0, 0x1f ;  /* 0x00001f0003007589 */ /* 0x004e2400000e0000 */
[----:B0-----:R-:W-:Y:S01]  /*14730*/  IADD3 R16, R0, UR36, R7 ;  /* 0x0000002400107c10 */ /* 0x001fe2000fffe007 */
[----:B------:R-:W-:Y:S06]  /*14740*/  BRA `(.L_x_3791) ;  /* 0x0000002c00807947 */ /* 0x000fec0003800000 */
.L_x_3790:
        /* <DEDUP_REMOVED lines=16> */
[----:B0-----:R-:W-:-:S02]  /*14850*/  IMAD.U32 R7, RZ, RZ, UR9 ;  /* 0x00000009ff077e24 */ /* 0x001fc4000f8e00ff */
[----:B------:R-:W-:Y:S02]  /*14860*/  IMAD.U32 R11, RZ, RZ, UR5 ;  /* 0x00000005ff0b7e24 */ /* 0x000fe4000f8e00ff */
[----:B------:R-:W-:Y:S02]  /*14870*/  IMAD.MOV.U32 R8, RZ, RZ, 0x70 ;  /* 0x00000070ff087424 */ /* 0x000fe400078e00ff */
[----:B------:R-:W-:Y:S02]  /*14880*/  IMAD.MOV.U32 R12, RZ, RZ, 0x1 ;  /* 0x00000001ff0c7424 */ /* 0x000fe400078e00ff */
[----:B------:R-:W-:-:S07]  /*14890*/  IMAD.MOV.U32 R13, RZ, RZ, RZ ;  /* 0x000000ffff0d7224 */ /* 0x000fce00078e00ff */
[----:B------:R-:W-:-:S07]  /*148a0*/  LEPC R20, `(.L_x_3792) ;  /* 0x000000001014794e */ /* 0x000fce0000000000 */
[----:B-1----:R-:W-:Y:S05]  /*148b0*/  CALL.ABS.NOINC R2 ;  /* 0x0000000002007343 */ /* 0x002fea0003c00000 */
.L_x_3792:
        /* <DEDUP_REMOVED lines=11> */
[----:B0-----:R-:W-:Y:S01]  /*14970*/  MOV R8, 0x70 ;  /* 0x0000007000087802 */ /* 0x001fe20000000f00 */
[----:B------:R-:W-:Y:S02]  /*14980*/  IMAD.U32 R6, RZ, RZ, UR8 ;  /* 0x00000008ff067e24 */ /* 0x000fe4000f8e00ff */
[----:B------:R-:W-:-:S02]  /*14990*/  IMAD.U32 R7, RZ, RZ, UR9 ;  /* 0x00000009ff077e24 */ /* 0x000fc4000f8e00ff */
[----:B------:R-:W-:Y:S02]  /*149a0*/  IMAD.U32 R10, RZ, RZ, UR4 ;  /* 0x00000004ff0a7e24 */ /* 0x000fe4000f8e00ff */
[----:B------:R-:W-:Y:S02]  /*149b0*/  IMAD.U32 R11, RZ, RZ, UR5 ;  /* 0x00000005ff0b7e24 */ /* 0x000fe4000f8e00ff */
[----:B------:R-:W-:Y:S02]  /*149c0*/  IMAD.MOV.U32 R12, RZ, RZ, 0x1 ;  /* 0x00000001ff0c7424 */ /* 0x000fe400078e00ff */
[----:B-1----:R-:W-:-:S07]  /*149d0*/  IMAD.MOV.U32 R13, RZ, RZ, RZ ;  /* 0x000000ffff0d7224 */ /* 0x002fce00078e00ff */
[----:B------:R-:W-:-:S07]  /*149e0*/  LEPC R20, `(.L_x_3794) ;  /* 0x000000001014794e */ /* 0x000fce0000000000 */
[----:B--2---:R-:W-:Y:S05]  /*149f0*/  CALL.ABS.NOINC R2 ;  /* 0x0000000002007343 */ /* 0x004fea0003c00000 */
.L_x_3794:
        /* <DEDUP_REMOVED lines=16> */
.L_x_3793:
[----:B------:R-:W2:Y:S01]  /*14b00*/  LDL.LU R2, [R1+0x20] ;  /* 0x0000200001027983 */ /* 0x000ea20000300800 */
[----:B------:R-:W-:-:S03]  /*14b10*/  ULDC.64 UR4, c[0x0][0x9f8] ;  /* 0x00027e0000047ab9 */ /* 0x000fc60000000a00 */
[----:B------:R-:W3:Y:S04]  /*14b20*/  LDL.LU R0, [R1+0x24] ;  /* 0x0000240001007983 */ /* 0x000ee80000300800 */
[----:B------:R-:W4:Y:S04]  /*14b30*/  LDL.LU R4, [R1+0x2c] ;  /* 0x00002c0001047983 */ /* 0x000f280000300800 */
[----:B0-----:R-:W4:Y:S01]  /*14b40*/  LDL.LU R8, [R1+0x18] ;  /* 0x0000180001087983 */ /* 0x001f220000300800 */
        /* <DEDUP_REMOVED lines=26> */
.L_x_3795:
        /* <DEDUP_REMOVED lines=19> */
.L_x_3929:
[----:B------:R-:W-:Y:S01]  /*14e20*/  UMOV UR4, 0xffffffff ;  /* 0xffffffff00047882 */ /* 0x000fe20000000000 */
[----:B------:R-:W-:Y:S02]  /*14e30*/  SHF.R.S32.HI R8, RZ, 0x1f, R0 ;  /* 0x0000001fff087819 */ /* 0x000fe40000011400 */
[----:B------:R-:W-:Y:S05]  /*14e40*/  BRA.DIV UR4, `(.L_x_3797) ;  /* 0x0000004a043c7947 */ /* 0x000fea000b800000 */
[----:B------:R-:W-:-:S13]  /*14e50*/  ELECT P6, URZ, PT ;  /* 0x00000000003f782f */ /* 0x000fda00038c0000 */
.L_x_3932:
[----:B------:R-:W-:Y:S05]  /*14e60*/  @!P6 BRA `(.L_x_3798) ;  /* 0x0000000000fce947 */ /* 0x000fea0003800000 */
[----:B------:R-:W-:-:S04]  /*14e70*/  ISETP.NE.U32.AND P0, PT, R20, RZ, PT ;  /* 0x000000ff1400720c */ /* 0x000fc80003f05070 */
[----:B------:R-:W-:-:S13]  /*14e80*/  ISETP.NE.AND.EX P0, PT, R21, RZ, PT, P0 ;  /* 0x000000ff1500720c */ /* 0x000fda0003f05300 */
[----:B------:R-:W-:Y:S05]  /*14e90*/  @!P0 BRA `(.L_x_3799) ;  /* 0x0000000000488947 */ /* 0x000fea0003800000 */
[----:B------:R-:W0:Y:S01]  /*14ea0*/  LDC R9, c[0x0][0x41c] ;  /* 0x00010700ff097b82 */ /* 0x000e220000000800 */
        /* <DEDUP_REMOVED lines=10> */
[----:B------:R-:W-:Y:S01]  /*14f50*/  IMAD R9, R0, UR5, R6 ;  /* 0x0000000500097c24 */ /* 0x000fe2000f8e0206 */
[----:B------:R-:W-:-:S05]  /*14f60*/  MOV R6, R5 ;  /* 0x0000000500067202 */ /* 0x000fca0000000f00 */
[----:B------:R-:W-:-:S04]  /*14f70*/  IMAD.WIDE.U32 R6, R0, UR4, R6 ;  /* 0x0000000400067c25 */ /* 0x000fc8000f8e0006 */
[----:B------:R-:W-:Y:S01]  /*14f80*/  IMAD.IADD R5, R7, 0x1, R9 ;  /* 0x0000000107057824 */ /* 0x000fe200078e0209 */
[----:B------:R-:W-:-:S04]  /*14f90*/  LEA R10, P0, R6, R20, 0x2 ;  /* 0x00000014060a7211 */ /* 0x000fc800078010ff */
[----:B------:R-:W-:-:S05]  /*14fa0*/  LEA.HI.X R11, R6, R21, R5, 0x2, P0 ;  /* 0x00000015060b7211 */ /* 0x000fca00000f1405 */
[----:B------:R0:W5:Y:S04]  /*14fb0*/  LDG.E R6, desc[UR40][R10.64] ;  /* 0x000000280a067981 */ /* 0x000168000c1e1900 */
.L_x_3799:
        /* <DEDUP_REMOVED lines=9> */
.L_x_3933:
        /* <DEDUP_REMOVED lines=11> */
.L_x_3801:
        /* <DEDUP_REMOVED lines=22> */
.L_x_3798:
        /* <DEDUP_REMOVED lines=30> */
.L_x_3934:
[----:B------:R-:W-:Y:S05]  /*15440*/  BSYNC B0 ;  /* 0x0000000000007941 */ /* 0x000fea0003800000 */
.L_x_3802:
        /* <DEDUP_REMOVED lines=11> */
.L_x_3935:
        /* <DEDUP_REMOVED lines=11> */
.L_x_3807:
        /* <DEDUP_REMOVED lines=57> */
.L_x_3805:
[----:B------:R-:W-:Y:S05]  /*15940*/  BSYNC B0 ;  /* 0x0000000000007941 */ /* 0x000fea0003800000 */
.L_x_3804:
        /* <DEDUP_REMOVED lines=33> */
[--C-:B------:R-:W-:Y:S01]  /*15b60*/  SHF.R.S32.HI R3, RZ, 0x1f, R2.reuse ;  /* 0x0000001fff037819 */ /* 0x100fe20000011402 */
        /* <DEDUP_REMOVED lines=8> */
.L_x_3814:
[----:B------:R-:W2:Y:S01]  /*15bf0*/  S2R R5, SR_CgaCtaId ;  /* 0x0000000000057919 */ /* 0x000ea20000008800 */
[----:B------:R-:W-:-:S04]  /*15c00*/  MOV R3, 0x400 ;  /* 0x0000040000037802 */ /* 0x000fc80000000f00 */
[----:B--2---:R-:W-:Y:S02]  /*15c10*/  LEA R3, R5, R3, 0x18 ;  /* 0x0000000305037211 */ /* 0x004fe400078ec0ff */
[----:B------:R-:W-:Y:S02]  /*15c20*/  SHF.L.U32 R5, R9, 0x1f, RZ ;  /* 0x0000001f09057819 */ /* 0x000fe400000006ff */
[----:B------:R-:W-:-:S04]  /*15c30*/  LEA R3, R12, R3, 0x3 ;  /* 0x000000030c037211 */ /* 0x000fc800078e18ff */
[----:B------:R-:W2:Y:S02]  /*15c40*/  SYNCS.PHASECHK.TRANS64.TRYWAIT P0, [R3+URZ+0x28c40], R5 ;  /* 0x028c4005030075a7 */ /* 0x000ea4000800017f */
[----:B--2---:R-:W-:Y:S05]  /*15c50*/  @!P0 BRA `(.L_x_3815) ;  /* 0x0000003c00208947 */ /* 0x004fea0003800000 */
.L_x_3936:
[----:B0-----:R-:W0:Y:S02]  /*15c60*/  S2R R9, SR_TID.X ;  /* 0x0000000000097919 */ /* 0x001e240000002100 */
[----:B0-----:R-:W-:-:S04]  /*15c70*/  LOP3.LUT R9, R9, 0x7f, RZ, 0xc0, !PT ;  /* 0x0000007f09097812 */ /* 0x001fc800078ec0ff */
[----:B------:R-:W-:-:S13]  /*15c80*/  ISETP.NE.AND P1, PT, R9, RZ, PT ;  /* 0x000000ff0900720c */ /* 0x000fda0003f25270 */
[----:B------:R-:W-:Y:S05]  /*15c90*/  @P1 BRA `(.L_x_3816) ;  /* 0x00000000001c1947 */ /* 0x000fea0003800000 */
[----:B------:R-:W0:Y:S02]  /*15ca0*/  S2R R9, SR_TID.X ;  /* 0x0000000000097919 */ /* 0x000e240000002100 */
[----:B0-----:R-:W-:-:S04]  /*15cb0*/  LOP3.LUT R9, R9, 0x1f, RZ, 0xc0, !PT ;  /* 0x0000001f09097812 */ /* 0x001fc800078ec0ff */
[----:B------:R-:W-:Y:S01]  /*15cc0*/  ISETP.NE.AND P0, PT, R9, RZ, PT ;  /* 0x000000ff0900720c */ /* 0x000fe20003f05270 */
[----:B------:R-:W-:-:S04]  /*15cd0*/  IMAD.MOV.U32 R9, RZ, RZ, 0x2000 ;  /* 0x00002000ff097424 */ /* 0x000fc800078e00ff */
[----:B------:R0:W-:Y:S08]  /*15ce0*/  SYNCS.ARRIVE.TRANS64 RZ, [R3+URZ+0x28c30], R9 ;  /* 0x028c300903ff79a7 */ /* 0x0001f0000800003f */
[----:B------:R-:W-:Y:S05]  /*15cf0*/  @!P0 BRA `(.L_x_3816) ;  /* 0x0000000000048947 */ /* 0x000fea0003800000 */
[----:B------:R-:W-:Y:S01]  /*15d00*/  BPT.TRAP 0x1 ;  /* 0x000000040000795c */ /* 0x000fe20000300000 */
.L_x_3816:
[----:B0-----:R-:W3:Y:S01]  /*15d10*/  LDL R9, [R1] ;  /* 0x0000000001097983 */ /* 0x001ee20000100800 */
[----:B------:R-:W-:-:S03]  /*15d20*/  MOV R11, 0x400 ;  /* 0x00000400000b7802 */ /* 0x000fc60000000f00 */
        /* <DEDUP_REMOVED lines=20> */
.L_x_3937:
        /* <DEDUP_REMOVED lines=8> */
.L_x_3818:
[----:B0-2---:R-:W2:Y:S01]  /*15ef0*/  LDL R5, [R1] ;  /* 0x0000000001057983 */ /* 0x005ea20000100800 */
[----:B------:R-:W-:Y:S01]  /*15f00*/  MOV R9, 0x400 ;  /* 0x0000040000097802 */ /* 0x000fe20000000f00 */
[----:B------:R-:W0:Y:S01]  /*15f10*/  S2R R10, SR_CgaCtaId ;  /* 0x00000000000a7919 */ /* 0x000e220000008800 */
[----:B------:R-:W-:Y:S02]  /*15f20*/  R2UR UR11, R2 ;  /* 0x00000000020b72ca */ /* 0x000fe400000e0000 */
[----:B------:R-:W-:Y:S01]  /*15f30*/  R2UR UR9, R3 ;  /* 0x00000000030972ca */ /* 0x000fe200000e0000 */
[----:B------:R-:W-:Y:S01]  /*15f40*/  UIADD3 UR4, UP0, UR38, 0x470, URZ ;  /* 0x0000047026047890 */ /* 0x000fe2000ff1e03f */
[----:B------:R-:W-:Y:S02]  /*15f50*/  R2UR UR12, R4 ;  /* 0x00000000040c72ca */ /* 0x000fe400000e0000 */
[----:B------:R-:W-:Y:S01]  /*15f60*/  R2UR UR13, R6 ;  /* 0x00000000060d72ca */ /* 0x000fe200000e0000 */
[----:B------:R-:W-:Y:S01]  /*15f70*/  UIADD3.X UR5, URZ, UR39, URZ, UP0, !UPT ;  /* 0x000000273f057290 */ /* 0x000fe200087fe43f */
        /* <DEDUP_REMOVED lines=45> */
.L_x_3813:
[----:B------:R-:W-:Y:S05]  /*16250*/  BSYNC B2 ;  /* 0x0000000000027941 */ /* 0x000fea0003800000 */
.L_x_3812:
[----:B------:R-:W2:Y:S02]  /*16260*/  LDL.LU R2, [R1+0x1c] ;  /* 0x00001c0001027983 */ /* 0x000ea40000300800 */
[----:B--2---:R-:W-:-:S07]  /*16270*/  IADD3 R5, R2, -0x3, RZ ;  /* 0xfffffffd02057810 */ /* 0x004fce0007ffe0ff */
.L_x_3811:
[----:B------:R-:W-:Y:S05]  /*16280*/  BSYNC B1 ;  /* 0x0000000000017941 */ /* 0x000fea0003800000 */
.L_x_3810:
[----:B------:R-:W-:-:S13]  /*16290*/  ISETP.NE.AND P0, PT, R7, RZ, PT ;  /* 0x000000ff0700720c */ /* 0x000fda0003f05270 */
[----:B------:R-:W-:Y:S05]  /*162a0*/  @!P0 BRA `(.L_x_3809) ;  /* 0x0000001000388947 */ /* 0x000fea0003800000 */
.L_x_3833:
[----:B0-----:R-:W0:Y:S04]  /*162b0*/  LDL.LU R3, [R1] ;  /* 0x0000000001037983 */ /* 0x001e280000300800 */
[----:B------:R-:W2:Y:S01]  /*162c0*/  LDL.LU R2, [R1+0x8] ;  /* 0x0000080001027983 */ /* 0x000ea20000300800 */
[----:B------:R-:W-:Y:S05]  /*162d0*/  YIELD ;  /* 0x0000000000007946 */ /* 0x000fea0003800000 */
[----:B------:R-:W-:Y:S01]  /*162e0*/  BSSY B1, `(.L_x_3819) ;  /* 0x0000081000017945 */ /* 0x000fe20003800000 */
[----:B0-----:R-:W-:-:S05]  /*162f0*/  VIADD R9, R3, 0x1 ;  /* 0x0000000103097836 */ /* 0x001fca0000000000 */
[----:B------:R-:W-:-:S04]  /*16300*/  ISETP.NE.AND P0, PT, R9, 0x2, PT ;  /* 0x000000020900780c */ /* 0x000fc80003f05270 */
[----:B------:R-:W-:Y:S02]  /*16310*/  SEL R10, RZ, 0x1, P0 ;  /* 0x00000001ff0a7807 */ /* 0x000fe40000000000 */
[----:B------:R-:W-:Y:S02]  /*16320*/  SEL R9, R9, RZ, P0 ;  /* 0x000000ff09097207 */ /* 0x000fe40000000000 */
[----:B--2---:R-:W-:Y:S01]  /*16330*/  LOP3.LUT R10, R2, R10, RZ, 0x3c, !PT ;  /* 0x0000000a020a7212 */ /* 0x004fe200078e3cff */
[----:B------:R-:W-:Y:S06]  /*16340*/  @!P6 BRA `(.L_x_3820) ;  /* 0x0000000400e8e947 */ /* 0x000fec0003800000 */
[----:B------:R-:W-:Y:S01]  /*16350*/  ULDC.64 UR4, c[0x0][0x3f8] ;  /* 0x0000fe0000047ab9 */ /* 0x000fe20000000a00 */
[----:B------:R-:W-:Y:S01]  /*16360*/  IMAD.MOV.U32 R11, RZ, RZ, R5 ;  /* 0x000000ffff0b7224 */ /* 0x000fe200078e0005 */
[----:B------:R-:W-:-:S04]  /*16370*/  ISETP.NE.U32.AND P0, PT, RZ, UR4, PT ;  /* 0x00000004ff007c0c */ /* 0x000fc8000bf05070 */
[----:B------:R-:W-:-:S13]  /*16380*/  ISETP.NE.AND.EX P0, PT, RZ, UR5, PT, P0 ;  /* 0x00000005ff007c0c */ /* 0x000fda000bf05300 */
[----:B------:R-:W-:Y:S05]  /*16390*/  @!P0 BRA `(.L_x_3821) ;  /* 0x0000000000448947 */ /* 0x000fea0003800000 */
[----:B------:R-:W0:Y:S01]  /*163a0*/  LDC R6, c[0x0][0x41c] ;  /* 0x00010700ff067b82 */ /* 0x000e220000000800 */
[----:B------:R-:W-:Y:S01]  /*163b0*/  ULDC.64 UR6, c[0x0][0x408] ;  /* 0x0001020000067ab9 */ /* 0x000fe20000000a00 */
[----:B0-----:R-:W-:-:S13]  /*163c0*/  ISETP.NE.AND P0, PT, R6, 0x1, PT ;  /* 0x000000010600780c */ /* 0x001fda0003f05270 */
        /* <DEDUP_REMOVED lines=14> */
.L_x_3821:
[----:B------:R-:W2:Y:S01]  /*164b0*/  S2R R3, SR_CgaCtaId ;  /* 0x0000000000037919 */ /* 0x000ea20000008800 */
[----:B------:R-:W-:-:S04]  /*164c0*/  MOV R2, 0x400 ;  /* 0x0000040000027802 */ /* 0x000fc80000000f00 */
[----:B--2---:R-:W-:Y:S02]  /*164d0*/  LEA R2, R3, R2, 0x18 ;  /* 0x0000000203027211 */ /* 0x004fe400078ec0ff */
[----:B------:R-:W-:Y:S02]  /*164e0*/  SHF.L.U32 R3, R10, 0x1f, RZ ;  /* 0x0000001f0a037819 */ /* 0x000fe400000006ff */
[----:B------:R-:W-:-:S04]  /*164f0*/  LEA R2, R9, R2, 0x3 ;  /* 0x0000000209027211 */ /* 0x000fc800078e18ff */
[----:B------:R-:W2:Y:S02]  /*16500*/  SYNCS.PHASECHK.TRANS64.TRYWAIT P0, [R2+URZ+0x28c40], R3 ;  /* 0x028c4003020075a7 */ /* 0x000ea4000800017f */
[----:B--2---:R-:W-:Y:S05]  /*16510*/  @!P0 BRA `(.L_x_3822) ;  /* 0x0000003400188947 */ /* 0x004fea0003800000 */
.L_x_3938:
        /* <DEDUP_REMOVED lines=11> */
.L_x_3823:
[----:B------:R-:W3:Y:S01]  /*165d0*/  LDL R12, [R1+0x10] ;  /* 0x00001000010c7983 */ /* 0x000ee20000100800 */
[----:B0-----:R-:W-:Y:S01]  /*165e0*/  MOV R7, 0x400 ;  /* 0x0000040000077802 */ /* 0x001fe20000000f00 */
        /* <DEDUP_REMOVED lines=18> */
[----:B0--3--:R-:W-:Y:S05]  /*16710*/  @!P1 BRA `(.L_x_3824) ;  /* 0x0000003000ac9947 */ /* 0x009fea0003800000 */
.L_x_3939:
        /* <DEDUP_REMOVED lines=8> */
.L_x_3825:
[----:B------:R-:W3:Y:S01]  /*167a0*/  S2R R11, SR_CgaCtaId ;  /* 0x00000000000b7919 */ /* 0x000ee20000008800 */
        /* <DEDUP_REMOVED lines=52> */
.L_x_3820:
[----:B------:R-:W-:Y:S05]  /*16af0*/  BSYNC B1 ;  /* 0x0000000000017941 */ /* 0x000fea0003800000 */
.L_x_3819:
        /* <DEDUP_REMOVED lines=31> */
.L_x_3828:
[----:B------:R-:W3:Y:S01]  /*16cf0*/  S2R R3, SR_CgaCtaId ;  /* 0x0000000000037919 */ /* 0x000ee20000008800 */
[----:B------:R-:W-:-:S04]  /*16d00*/  MOV R2, 0x400 ;  /* 0x0000040000027802 */ /* 0x000fc80000000f00 */
[----:B---3--:R-:W-:Y:S02]  /*16d10*/  LEA R2, R3, R2, 0x18 ;  /* 0x0000000203027211 */ /* 0x008fe400078ec0ff */
[----:B------:R-:W-:-:S03]  /*16d20*/  SHF.L.U32 R3, R10, 0x1f, RZ ;  /* 0x0000001f0a037819 */ /* 0x000fc600000006ff */
[----:B------:R-:W-:-:S04]  /*16d30*/  IMAD R2, R11, 0x8, R2 ;  /* 0x000000080b027824 */ /* 0x000fc800078e0202 */
[----:B------:R-:W3:Y:S02]  /*16d40*/  SYNCS.PHASECHK.TRANS64.TRYWAIT P0, [R2+URZ+0x28c40], R3 ;  /* 0x028c4003020075a7 */ /* 0x000ee4000800017f */
[----:B---3--:R-:W-:Y:S05]  /*16d50*/  @!P0 BRA `(.L_x_3829) ;  /* 0x0000002c00308947 */ /* 0x008fea0003800000 */
.L_x_3940:
[----:B--2---:R-:W2:Y:S02]  /*16d60*/  S2R R7, SR_TID.X ;  /* 0x0000000000077919 */ /* 0x004ea40000002100 */
[----:B--2---:R-:W-:-:S04]  /*16d70*/  LOP3.LUT R7, R7, 0x7f, RZ, 0xc0, !PT ;  /* 0x0000007f07077812 */ /* 0x004fc800078ec0ff */
[----:B------:R-:W-:-:S13]  /*16d80*/  ISETP.NE.AND P0, PT, R7, RZ, PT ;  /* 0x000000ff0700720c */ /* 0x000fda0003f05270 */
        /* <DEDUP_REMOVED lines=8> */
.L_x_3830:
        /* <DEDUP_REMOVED lines=22> */
.L_x_3941:
        /* <DEDUP_REMOVED lines=8> */
.L_x_3832:
        /* <DEDUP_REMOVED lines=54> */
.L_x_3827:
[----:B------:R-:W-:Y:S05]  /*17350*/  BSYNC B1 ;  /* 0x0000000000017941 */ /* 0x000fea0003800000 */
.L_x_3826:
[C---:B------:R-:W-:Y:S01]  /*17360*/  ISETP.GT.AND P0, PT, R5.reuse, 0x1, PT ;  /* 0x000000010500780c */ /* 0x040fe20003f04270 */
[----:B------:R-:W-:-:S12]  /*17370*/  VIADD R5, R5, 0xfffffffe ;  /* 0xfffffffe05057836 */ /* 0x000fd80000000000 */
[----:B------:R-:W-:Y:S05]  /*17380*/  @P0 BRA `(.L_x_3833) ;  /* 0xffffffec00c80947 */ /* 0x000fea000383ffff */
.L_x_3809:
[----:B------:R-:W-:Y:S05]  /*17390*/  BSYNC B0 ;  /* 0x0000000000007941 */ /* 0x000fea0003800000 */
.L_x_3808:
[----:B------:R-:W2:Y:S01]  /*173a0*/  LDL.LU R3, [R1] ;  /* 0x0000000001037983 */ /* 0x000ea20000300800 */
[----:B------:R-:W-:Y:S01]  /*173b0*/  BSSY B0, `(.L_x_3834) ;  /* 0x0000016000007945 */ /* 0x000fe20003800000 */
[----:B0-----:R-:W0:Y:S02]  /*173c0*/  S2R R2, SR_TID.X ;  /* 0x0000000000027919 */ /* 0x001e240000002100 */
[----:B0-----:R-:W-:-:S04]  /*173d0*/  LOP3.LUT R2, R2, 0x1f, RZ, 0xc0, !PT ;  /* 0x0000001f02027812 */ /* 0x001fc800078ec0ff */
        /* <DEDUP_REMOVED lines=18> */
[----:B0-----:R-:W-:-:S07]  /*17500*/  IADD3 R16, R4, UR36, R7 ;  /* 0x0000002404107c10 */ /* 0x001fce000fffe007 */
.L_x_3835:
[----:B------:R-:W-:Y:S05]  /*17510*/  BSYNC B0 ;  /* 0x0000000000007941 */ /* 0x000fea0003800000 */
.L_x_3834:
[----:B0-----:R-:W2:Y:S02]  /*17520*/  LDL.LU R2, [R1+0x8] ;  /* 0x0000080001027983 */ /* 0x001ea40000300800 */
[----:B--2---:R-:W-:-:S05]  /*17530*/  LOP3.LUT R2, R2, R0, RZ, 0x3c, !PT ;  /* 0x0000000002027212 */ /* 0x004fca00078e3cff */
[----:B------:R0:W-:Y:S02]  /*17540*/  STL [R1+0x8], R2 ;  /* 0x0000080201007387 */ /* 0x0001e40000100800 */
.L_x_3791:
[----:B------:R-:W-:Y:S05]  /*17550*/  BSYNC B6 ;  /* 0x0000000000067941 */ /* 0x000fea0003800000 */
.L_x_3789:
[----:B------:R-:W-:-:S03]  /*17560*/  UMOV UR4, 0xffffffff ;  /* 0xffffffff00047882 */ /* 0x000fc60000000000 */
[----:B------:R-:W-:Y:S05]  /*17570*/  BRA.DIV UR4, `(.L_x_3836) ;  /* 0x0000002604507947 */ /* 0x000fea000b800000 */
[----:B------:R2:W3:Y:S04]  /*17580*/  SHFL.IDX PT, R4, R16, RZ, 0x1f ;  /* 0x00001fff10047589 */ /* 0x0004e800000e0000 */
[----:B------:R-:W4:Y:S02]  /*17590*/  SHFL.IDX PT, R16, R16, 0x1, 0x1f ;  /* 0x00201f0010107f89 */ /* 0x000f2400000e0000 */
.L_x_3945:
        /* <DEDUP_REMOVED lines=10> */
[----:B------:R-:W0:Y:S02]  /*17640*/  LDC.64 R2, c[0x0][0xc58] ;  /* 0x00031600ff027b82 */ /* 0x000e240000000a00 */
[----:B0-----:R-:W-:-:S05]  /*17650*/  IMAD.WIDE R2, R5, 0x4, R2 ;  /* 0x0000000405027825 */ /* 0x001fca00078e0202 */
[----:B------:R0:W5:Y:S02]  /*17660*/  LDG.E R17, desc[UR40][R2.64] ;  /* 0x0000002802117981 */ /* 0x000164000c1e1900 */
.L_x_3838:
[----:B------:R-:W-:Y:S05]  /*17670*/  BSYNC B0 ;  /* 0x0000000000007941 */ /* 0x000fea0003800000 */
.L_x_3837:
        /* <DEDUP_REMOVED lines=22> */
[----:B------:R0:W0:Y:S02]  /*177e0*/  SHFL.IDX PT, R14, R2, 0x1f, 0x1f ;  /* 0x03e01f00020e7f89 */ /* 0x00002400000e0000 */
.L_x_3953:
[----:B------:R-:W-:Y:S02]  /*177f0*/  ULDC UR4, c[0x0][0xc10] ;  /* 0x0003040000047ab9 */ /* 0x000fe40000000800 */
[----:B------:R-:W-:-:S04]  /*17800*/  IMAD.U32 R5, RZ, RZ, UR4 ;  /* 0x00000004ff057e24 */ /* 0x000fc8000f8e00ff */
[----:B0-----:R-:W-:-:S04]  /*17810*/  IMAD R3, R14, R5, RZ ;  /* 0x000000050e037224 */ /* 0x001fc800078e02ff */
[----:B--2-4-:R-:W-:-:S05]  /*17820*/  IMAD.IADD R16, R16, 0x1, R3 ;  /* 0x0000000110107824 */ /* 0x014fca00078e0203 */
[----:B---3--:R-:W-:-:S13]  /*17830*/  ISETP.GT.AND P0, PT, R16, R4, PT ;  /* 0x000000041000720c */ /* 0x008fda0003f04270 */
[----:B------:R-:W-:Y:S05]  /*17840*/  @P0 BRA `(.L_x_3840) ;  /* 0x0000000000b40947 */ /* 0x000fea0003800000 */
[----:B------:R-:W0:Y:S02]  /*17850*/  LDC R0, c[0x0][0xc14] ;  /* 0x00030500ff007b82 */ /* 0x000e240000000800 */
.L_x_3845:
[----:B------:R-:W-:-:S05]  /*17860*/  VIADD R19, R19, 0x1f ;  /* 0x0000001f13137836 */ /* 0x000fca0000000000 */
[----:B0-----:R-:W-:-:S13]  /*17870*/  ISETP.GE.AND P0, PT, R19, R0, PT ;  /* 0x000000001300720c */ /* 0x001fda0003f06270 */
[----:B------:R-:W-:Y:S05]  /*17880*/  @P0 BRA `(.L_x_3841) ;  /* 0x0000000400ec0947 */ /* 0x000fea0003800000 */
[----:B------:R-:W0:Y:S01]  /*17890*/  S2R R2, SR_TID.X ;  /* 0x0000000000027919 */ /* 0x000e220000002100 */
        /* <DEDUP_REMOVED lines=10> */
.L_x_3843:
[----:B------:R-:W-:Y:S05]  /*17940*/  BSYNC B0 ;  /* 0x0000000000007941 */ /* 0x000fea0003800000 */
.L_x_3842:
[----:B------:R-:W-:-:S03]  /*17950*/  UMOV UR4, 0xffffffff ;  /* 0xffffffff00047882 */ /* 0x000fc60000000000 */
[----:B------:R-:W-:Y:S05]  /*17960*/  BRA.DIV UR4, `(.L_x_3844) ;  /* 0x0000002604707947 */ /* 0x000fea000b800000 */
[----:B-----5:R-:W2:Y:S01]  /*17970*/  SHFL.UP PT, R14, R17, 0x1, RZ ;  /* 0x04200000110e7989 */ /* 0x020ea200000e00ff */
[C---:B------:R-:W-:Y:S02]  /*17980*/  ISETP.NE.AND P0, PT, R7.reuse, RZ, PT ;  /* 0x000000ff0700720c */ /* 0x040fe40003f05270 */
[C---:B------:R-:W-:Y:S02]  /*17990*/  ISETP.GE.U32.AND P1, PT, R7.reuse, 0x2, PT ;  /* 0x000000020700780c */ /* 0x040fe40003f26070 */
[----:B--2---:R-:W-:Y:S02]  /*179a0*/  SEL R14, R14, RZ, P0 ;  /* 0x000000ff0e0e7207 */ /* 0x004fe40000000000 */
[----:B------:R-:W-:-:S03]  /*179b0*/  ISETP.GE.U32.AND P0, PT, R7, 0x4, PT ;  /* 0x000000040700780c */ /* 0x000fc60003f06070 */
[----:B------:R-:W-:-:S05]  /*179c0*/  IMAD.IADD R13, R17, 0x1, R14 ;  /* 0x00000001110d7824 */ /* 0x000fca00078e020e */
[----:B------:R-:W2:Y:S02]  /*179d0*/  SHFL.UP PT, R14, R13, 0x2, RZ ;  /* 0x044000000d0e7989 */ /* 0x000ea400000e00ff */
[----:B--2---:R-:W-:Y:S02]  /*179e0*/  SEL R14, R14, RZ, P1 ;  /* 0x000000ff0e0e7207 */ /* 0x004fe40000800000 */
        /* <DEDUP_REMOVED lines=12> */
[----:B------:R0:W2:Y:S02]  /*17ab0*/  SHFL.IDX PT, R14, R2, 0x1f, 0x1f ;  /* 0x03e01f00020e7f89 */ /* 0x0000a400000e0000 */
.L_x_3961:
[----:B------:R-:W-:Y:S02]  /*17ac0*/  ULDC UR4, c[0x0][0xc10] ;  /* 0x0003040000047ab9 */ /* 0x000fe40000000800 */
[----:B------:R-:W-:-:S04]  /*17ad0*/  IMAD.U32 R5, RZ, RZ, UR4 ;  /* 0x00000004ff057e24 */ /* 0x000fc8000f8e00ff */
[----:B--2---:R-:W-:-:S04]  /*17ae0*/  IMAD R3, R14, R5, RZ ;  /* 0x000000050e037224 */ /* 0x004fc800078e02ff */
[----:B------:R-:W-:-:S05]  /*17af0*/  IMAD.IADD R16, R3, 0x1, R16 ;  /* 0x0000000103107824 */ /* 0x000fca00078e0210 */
[----:B------:R-:W-:-:S13]  /*17b00*/  ISETP.GT.AND P0, PT, R16, R4, PT ;  /* 0x000000041000720c */ /* 0x000fda0003f04270 */
[----:B------:R-:W-:Y:S05]  /*17b10*/  @!P0 BRA `(.L_x_3845) ;  /* 0xfffffffc00508947 */ /* 0x000fea000383ffff */
.L_x_3840:
        /* <DEDUP_REMOVED lines=8> */
.L_x_3965:
[----:B------:R-:W-:Y:S01]  /*17ba0*/  ISETP.NE.AND P0, PT, R3, RZ, PT ;  /* 0x000000ff0300720c */ /* 0x000fe20003f05270 */
[----:B------:R-:W-:-:S12]  /*17bb0*/  IMAD.MOV.U32 R7, RZ, RZ, RZ ;  /* 0x000000ffff077224 */ /* 0x000fd800078e00ff */
[----:B------:R-:W-:Y:S05]  /*17bc0*/  @!P0 BRA `(.L_x_3847) ;  /* 0x0000000000108947 */ /* 0x000fea0003800000 */
[----:B------:R-:W-:Y:S01]  /*17bd0*/  UMOV UR4, 0xffffffff ;  /* 0xffffffff00047882 */ /* 0x000fe20000000000 */
[----:B------:R-:W-:Y:S02]  /*17be0*/  VIADD R12, R6, 0xffffffff ;  /* 0xffffffff060c7836 */ /* 0x000fe40000000000 */
[----:B------:R-:W-:Y:S05]  /*17bf0*/  BRA.DIV UR4, `(.L_x_3848) ;  /* 0x0000002604e47947 */ /* 0x000fea000b800000 */
[----:B------:R4:W0:Y:S02]  /*17c00*/  SHFL.IDX PT, R7, R2, R12, 0x1f ;  /* 0x00001f0c02077589 */ /* 0x00082400000e0000 */
.L_x_3847:
[----:B0---4-:R-:W0:Y:S01]  /*17c10*/  LDC.64 R2, c[0x0][0xc68] ;  /* 0x00031a00ff027b82 */ /* 0x011e220000000a00 */
[----:B------:R-:W-:-:S05]  /*17c20*/  IADD3 R19, R6, R19, RZ ;  /* 0x0000001306137210 */ /* 0x000fca0007ffe0ff */
[----:B0-----:R-:W-:-:S05]  /*17c30*/  IMAD.WIDE R2, R19, 0x4, R2 ;  /* 0x0000000413027825 */ /* 0x001fca00078e0202 */
[----:B------:R-:W2:Y:S01]  /*17c40*/  LDG.E R9, desc[UR40][R2.64] ;  /* 0x0000002802097981 */ /* 0x000ea2000c1e1900 */
[----:B------:R-:W-:-:S04]  /*17c50*/  IMAD R16, R7, R5, R16 ;  /* 0x0000000507107224 */ /* 0x000fc800078e0210 */
[----:B------:R-:W-:Y:S02]  /*17c60*/  IMAD.IADD R7, R4, 0x1, -R16 ;  /* 0x0000000104077824 */ /* 0x000fe400078e0a10 */
        /* <DEDUP_REMOVED lines=30> */
[----:B------:R-:W-:-:S04]  /*17e50*/  VIADDMNMX R9, R8, R5, R9, PT ;  /* 0x0000000508097246 */ /* 0x000fc80003800109 */
[----:B------:R-:W-:-:S04]  /*17e60*/  IABS R5, R9 ;  /* 0x0000000900057213 */ /* 0x000fc80000000000 */
[----:B------:R-:W0:Y:S08]  /*17e70*/  I2F.RP R8, R5 ;  /* 0x0000000500087306 */ /* 0x000e300000209400 */
[----:B0-----:R-:W0:Y:S02]  /*17e80*/  MUFU.RCP R8, R8 ;  /* 0x0000000800087308 */ /* 0x001e240000001000 */
[----:B0-----:R-:W-:-:S06]  /*17e90*/  IADD3 R10, R8, 0xffffffe, RZ ;  /* 0x0ffffffe080a7810 */ /* 0x001fcc0007ffe0ff */
        /* <DEDUP_REMOVED lines=12> */
[----:B------:R-:W-:Y:S01]  /*17f60*/  @!P0 IMAD.IADD R8, R8, 0x1, -R5 ;  /* 0x0000000108088824 */ /* 0x000fe200078e0a05 */
[----:B------:R-:W-:-:S04]  /*17f70*/  @!P0 IADD3 R2, R2, 0x1, RZ ;  /* 0x0000000102028810 */ /* 0x000fc80007ffe0ff */
[----:B------:R-:W-:-:S13]  /*17f80*/  ISETP.GE.U32.AND P0, PT, R8, R5, PT ;  /* 0x000000050800720c */ /* 0x000fda0003f06070 */
[----:B------:R-:W-:Y:S01]  /*17f90*/  @P0 VIADD R2, R2, 0x1 ;  /* 0x0000000102020836 */ /* 0x000fe20000000000 */
[----:B------:R-:W-:Y:S01]  /*17fa0*/  ISETP.GE.AND P0, PT, R3, RZ, PT ;  /* 0x000000ff0300720c */ /* 0x000fe20003f06270 */
[----:B------:R-:W-:-:S12]  /*17fb0*/  IMAD.IADD R3, R6, 0x1, R4 ;  /* 0x0000000106037824 */ /* 0x000fd800078e0204 */
        /* <DEDUP_REMOVED lines=8> */
.L_x_3841:
[----:B------:R-:W-:Y:S01]  /*18040*/  UMOV UR4, URZ ;  /* 0x0000003f00047c82 */ /* 0x000fe20008000000 */
[----:B------:R-:W-:Y:S01]  /*18050*/  UMOV UR5, URZ ;  /* 0x0000003f00057c82 */ /* 0x000fe20008000000 */
[----:B------:R-:W-:Y:S01]  /*18060*/  ULDC UR6, c[0x0][0xc14] ;  /* 0x0003050000067ab9 */ /* 0x000fe20000000800 */
[----:B------:R-:W-:Y:S01]  /*18070*/  MOV R16, R4 ;  /* 0x0000000400107202 */ /* 0x000fe20000000f00 */
[----:B------:R-:W-:Y:S02]  /*18080*/  IMAD.U32 R17, RZ, RZ, UR4 ;  /* 0x00000004ff117e24 */ /* 0x000fe4000f8e00ff */
[----:B------:R-:W-:Y:S02]  /*18090*/  IMAD.U32 R18, RZ, RZ, UR5 ;  /* 0x00000005ff127e24 */ /* 0x000fe4000f8e00ff */
[----:B------:R-:W-:-:S07]  /*180a0*/  IMAD.U32 R19, RZ, RZ, UR6 ;  /* 0x00000006ff137e24 */ /* 0x000fce000f8e00ff */
.L_x_3849:
[----:B------:R-:W0:Y:S01]  /*180b0*/  S2R R2, SR_TID.X ;  /* 0x0000000000027919 */ /* 0x000e220000002100 */
        /* <DEDUP_REMOVED lines=11> */
.L_x_3766:
        /* <DEDUP_REMOVED lines=12> */
.L_x_3968:
[----:B------:R-:W-:Y:S05]  /*18230*/  BSYNC B0 ;  /* 0x0000000000007941 */ /* 0x000fea0003800000 */
.L_x_3851:
[----:B------:R-:W-:-:S03]  /*18240*/  UMOV UR4, 0xffffffff ;  /* 0xffffffff00047882 */ /* 0x000fc60000000000 */
[----:B------:R-:W-:Y:S05]  /*18250*/  BRA.DIV UR4, `(.L_x_3853) ;  /* 0x0000002204887947 */ /* 0x000fea000b800000 */
[----:B------:R-:W2:Y:S02]  /*18260*/  S2R R2, SR_TID.X ;  /* 0x0000000000027919 */ /* 0x000ea40000002100 */
[----:B--2---:R-:W-:-:S04]  /*18270*/  SHF.R.U32.HI R2, RZ, 0x5, R2 ;  /* 0x00000005ff027819 */ /* 0x004fc80000011602 */
[----:B------:R-:W-:-:S05]  /*18280*/  LOP3.LUT R2, R2, 0x3, RZ, 0xc0, !PT ;  /* 0x0000000302027812 */ /* 0x000fca00078ec0ff */
[----:B------:R2:W3:Y:S02]  /*18290*/  SHFL.IDX PT, R14, R2, RZ, 0x1f ;  /* 0x00001fff020e7589 */ /* 0x0004e400000e0000 */
.L_x_3971:
[----:B---3--:R-:W-:-:S13]  /*182a0*/  ISETP.NE.AND P0, PT, R14, RZ, PT ;  /* 0x000000ff0e00720c */ /* 0x008fda0003f05270 */
[----:B------:R-:W-:Y:S05]  /*182b0*/  @P0 BRA `(.L_x_3612) ;  /* 0x0000000000940947 */ /* 0x000fea0003800000 */
[----:B------:R-:W-:-:S03]  /*182c0*/  UMOV UR4, 0xffffffff ;  /* 0xffffffff00047882 */ /* 0x000fc60000000000 */
[----:B------:R-:W-:Y:S05]  /*182d0*/  BRA.DIV UR4, `(.L_x_3854) ;  /* 0x00000022049c7947 */ /* 0x000fea000b800000 */
[----:B------:R-:W-:-:S13]  /*182e0*/  ELECT P6, URZ, PT ;  /* 0x00000000003f782f */ /* 0x000fda00038c0000 */
.L_x_3974:
[----:B------:R-:W-:Y:S05]  /*182f0*/  @!P6 BRA `(.L_x_3612) ;  /* 0x000000000084e947 */ /* 0x000fea0003800000 */
[----:B--2---:R-:W2:Y:S02]  /*18300*/  LDL.LU R2, [R1+0x30] ;  /* 0x0000300001027983 */ /* 0x004ea40000300800 */
[----:B--2---:R-:W-:-:S04]  /*18310*/  LOP3.LUT R2, R2, 0x2, RZ, 0xfc, !PT ;  /* 0x0000000202027812 */ /* 0x004fc800078efcff */
[----:B------:R-:W-:-:S13]  /*18320*/  ISETP.NE.AND P2, PT, R2, 0x3, PT ;  /* 0x000000030200780c */ /* 0x000fda0003f45270 */
[----:B------:R-:W-:Y:S05]  /*18330*/  @!P2 BRA `(.L_x_3855) ;  /* 0x000000000004a947 */ /* 0x000fea0003800000 */
[----:B------:R-:W-:Y:S01]  /*18340*/  BPT.TRAP 0x1 ;  /* 0x000000040000795c */ /* 0x000fe20000300000 */
.L_x_3855:
        /* <DEDUP_REMOVED lines=14> */
.L_x_3975:
[----:B------:R-:W2:Y:S02]  /*18430*/  SYNCS.PHASECHK.TRANS64.TRYWAIT P0, [R7+URZ], R2 ;  /* 0x00000002070075a7 */ /* 0x000ea4000800017f */
[----:B--2---:R-:W-:Y:S05]  /*18440*/  @!P0 BRA `(.L_x_3857) ;  /* 0x0000002000748947 */ /* 0x004fea0003800000 */
.L_x_3976:
[----:B------:R-:W-:Y:S05]  /*18450*/  @!P2 BRA `(.L_x_3858) ;  /* 0x000000000004a947 */ /* 0x000fea0003800000 */
[----:B------:R-:W-:Y:S01]  /*18460*/  BPT.TRAP 0x1 ;  /* 0x000000040000795c */ /* 0x000fe20000300000 */
.L_x_3858:
[----:B------:R-:W3:Y:S01]  /*18470*/  LDL.LU R4, [R1] ;  /* 0x0000000001047983 */ /* 0x000ee20000300800 */
[----:B------:R-:W-:-:S04]  /*18480*/  VIADD R0, R0, 0x28c60 ;  /* 0x00028c6000007836 */ /* 0x000fc80000000000 */
[----:B---3--:R-:W-:-:S04]  /*18490*/  IMAD R4, R4, 0x8, R0 ;  /* 0x0000000804047824 */ /* 0x008fc800078e0200 */
[----:B------:R-:W3:Y:S02]  /*184a0*/  SYNCS.PHASECHK.TRANS64.TRYWAIT P0, [R4+URZ], R5 ;  /* 0x00000005040075a7 */ /* 0x000ee4000800017f */
[----:B---3--:R-:W-:Y:S05]  /*184b0*/  @!P0 BRA `(.L_x_3859) ;  /* 0x00000020006c8947 */ /* 0x008fea0003800000 */
.L_x_3977:
[----:B------:R-:W-:-:S07]  /*184c0*/  LEA R3, R3, R0, 0x3 ;  /* 0x0000000003037211 */ /* 0x000fce00078e18ff */
.L_x_3860:
[----:B----4-:R4:W0:Y:S02]  /*184d0*/  SYNCS.PHASECHK.TRANS64.TRYWAIT P0, [R3+URZ], R2 ;  /* 0x00000002030075a7 */ /* 0x010824000800017f */
[----:B0-----:R-:W-:Y:S05]  /*184e0*/  @!P0 NANOSLEEP.SYNCS 0x989680 ;  /* 0x009896800000895d */ /* 0x001fea0003900000 */
[----:B------:R-:W0:Y:S02]  /*184f0*/  @!P0 SYNCS.PHASECHK.TRANS64 P0, [R3+URZ], R2 ;  /* 0x00000002030085a7 */ /* 0x000e24000800007f */
[----:B0-----:R-:W-:Y:S05]  /*18500*/  @!P0 BRA `(.L_x_3860) ;  /* 0xfffffffc00f08947 */ /* 0x001fea000383ffff */
.L_x_3612:
[----:B------:R-:W-:Y:S05]  /*18510*/  BSYNC B8 ;  /* 0x0000000000087941 */ /* 0x000fea0003800000 */
.L_x_3609:
[----:B------:R-:W-:Y:S05]  /*18520*/  EXIT ;  /* 0x000000000000794d */ /* 0x000fea0003800000 */
.L_x_3628:
[----:B0-----:R0:W1:Y:S02]  /*18530*/  SYNCS.PHASECHK.TRANS64.TRYWAIT P5, [R70+URZ+0x28c90], R77 ;  /* 0x028c904d460075a7 */ /* 0x00106400080a017f */
[----:B-1----:R-:W-:Y:S05]  /*18540*/  @!P5 NANOSLEEP.SYNCS 0x989680 ;  /* 0x009896800000d95d */ /* 0x002fea0003900000 */
[----:B------:R-:W1:Y:S02]  /*18550*/  @!P5 SYNCS.PHASECHK.TRANS64 P5, [R70+URZ+0x28c90], R77 ;  /* 0x028c904d4600d5a7 */ /* 0x000e6400080a007f */
[----:B-1----:R-:W-:Y:S05]  /*18560*/  @!P5 BRA `(.L_x_3628) ;  /* 0xfffffffc00f0d947 */ /* 0x002fea000383ffff */
[----:B------:R-:W-:Y:S05]  /*18570*/  BRA `(.L_x_3861) ;  /* 0xfffffea000447947 */ /* 0x000fea000383ffff */
.L_x_3638:
[----:B0-----:R0:W1:Y:S02]  /*18580*/  SYNCS.PHASECHK.TRANS64.TRYWAIT P5, [R70+URZ+0x28c90], R77 ;  /* 0x028c904d460075a7 */ /* 0x00106400080a017f */
[----:B-1----:R-:W-:Y:S05]  /*18590*/  @!P5 NANOSLEEP.SYNCS 0x989680 ;  /* 0x009896800000d95d */ /* 0x002fea0003900000 */
[----:B------:R-:W1:Y:S02]  /*185a0*/  @!P5 SYNCS.PHASECHK.TRANS64 P5, [R70+URZ+0x28c90], R77 ;  /* 0x028c904d4600d5a7 */ /* 0x000e6400080a007f */
[----:B-1----:R-:W-:Y:S05]  /*185b0*/  @!P5 BRA `(.L_x_3638) ;  /* 0xfffffffc00f0d947 */ /* 0x002fea000383ffff */
[----:B------:R-:W-:Y:S05]  /*185c0*/  BRA `(.L_x_3862) ;  /* 0xfffffea800b87947 */ /* 0x000fea000383ffff */
.L_x_3643:
[----:B0-----:R0:W1:Y:S02]  /*185d0*/  SYNCS.PHASECHK.TRANS64.TRYWAIT P5, [R70+URZ+0x28c90], R77 ;  /* 0x028c904d460075a7 */ /* 0x00106400080a017f */
[----:B-1----:R-:W-:Y:S05]  /*185e0*/  @!P5 NANOSLEEP.SYNCS 0x989680 ;  /* 0x009896800000d95d */ /* 0x002fea0003900000 */
[----:B------:R-:W1:Y:S02]  /*185f0*/  @!P5 SYNCS.PHASECHK.TRANS64 P5, [R70+URZ+0x28c90], R77 ;  /* 0x028c904d4600d5a7 */ /* 0x000e6400080a007f */
[----:B-1----:R-:W-:Y:S05]  /*18600*/  @!P5 BRA `(.L_x_3643) ;  /* 0xfffffffc00f0d947 */ /* 0x002fea000383ffff */
[----:B------:R-:W-:Y:S05]  /*18610*/  BRA `(.L_x_3863) ;  /* 0xfffffeb000ec7947 */ /* 0x000fea000383ffff */
.L_x_3647:
[----:B----4-:R4:W0:Y:S02]  /*18620*/  SYNCS.PHASECHK.TRANS64.TRYWAIT P5, [R70+URZ+0x28cb0], R77 ;  /* 0x028cb04d460075a7 */ /* 0x01082400080a017f */
[----:B0-----:R-:W-:Y:S05]  /*18630*/  @!P5 NANOSLEEP.SYNCS 0x989680 ;  /* 0x009896800000d95d */ /* 0x001fea0003900000 */
[----:B------:R-:W0:Y:S02]  /*18640*/  @!P5 SYNCS.PHASECHK.TRANS64 P5, [R70+URZ+0x28cb0], R77 ;  /* 0x028cb04d4600d5a7 */ /* 0x000e2400080a007f */
[----:B0-----:R-:W-:Y:S05]  /*18650*/  @!P5 BRA `(.L_x_3647) ;  /* 0xfffffffc00f0d947 */ /* 0x001fea000383ffff */
[----:B------:R-:W-:Y:S05]  /*18660*/  BRA `(.L_x_3864) ;  /* 0xfffffeb400687947 */ /* 0x000fea000383ffff */
.L_x_3658:
[----:B0-----:R0:W1:Y:S02]  /*18670*/  SYNCS.PHASECHK.TRANS64.TRYWAIT P1, [R14+URZ+0x28c50], R3 ;  /* 0x028c50030e0075a7 */ /* 0x001064000802017f */
[----:B-1----:R-:W-:Y:S05]  /*18680*/  @!P1 NANOSLEEP.SYNCS 0x989680 ;  /* 0x009896800000995d */ /* 0x002fea0003900000 */
[----:B------:R-:W1:Y:S02]  /*18690*/  @!P1 SYNCS.PHASECHK.TRANS64 P1, [R14+URZ+0x28c50], R3 ;  /* 0x028c50030e0095a7 */ /* 0x000e64000802007f */
[----:B-1----:R-:W-:Y:S05]  /*186a0*/  @!P1 BRA `(.L_x_3658) ;  /* 0xfffffffc00f09947 */ /* 0x002fea000383ffff */
[----:B------:R-:W-:Y:S05]  /*186b0*/  BRA `(.L_x_3865) ;  /* 0xfffffec0008c7947 */ /* 0x000fea000383ffff */
.L_x_3665:
[----:B-1----:R1:W2:Y:S02]  /*186c0*/  SYNCS.PHASECHK.TRANS64.TRYWAIT P2, [R0+URZ+0x28c50], R3 ;  /* 0x028c5003000075a7 */ /* 0x0022a4000804017f */
[----:B--2---:R-:W-:Y:S05]  /*186d0*/  @!P2 NANOSLEEP.SYNCS 0x989680 ;  /* 0x009896800000a95d */ /* 0x004fea0003900000 */
[----:B------:R-:W2:Y:S02]  /*186e0*/  @!P2 SYNCS.PHASECHK.TRANS64 P2, [R0+URZ+0x28c50], R3 ;  /* 0x028c50030000a5a7 */ /* 0x000ea4000804007f */
[----:B--2---:R-:W-:Y:S05]  /*186f0*/  @!P2 BRA `(.L_x_3665) ;  /* 0xfffffffc00f0a947 */ /* 0x004fea000383ffff */
[----:B------:R-:W-:Y:S05]  /*18700*/  BRA `(.L_x_3664) ;  /* 0xfffffecc00b47947 */ /* 0x000fea000383ffff */
.L_x_3682:
        /* <DEDUP_REMOVED lines=8> */
.L_x_3867:
[----:B------:R-:W-:Y:S05]  /*18790*/  BSYNC B1 ;  /* 0x0000000000017941 */ /* 0x000fea0003800000 */
.L_x_3866:
[----:B------:R-:W-:Y:S05]  /*187a0*/  BRA `(.L_x_3868) ;  /* 0xfffffee800007947 */ /* 0x000fea000383ffff */
.L_x_3683:
        /* <DEDUP_REMOVED lines=8> */
.L_x_3870:
[----:B------:R-:W-:Y:S05]  /*18830*/  BSYNC B1 ;  /* 0x0000000000017941 */ /* 0x000fea0003800000 */
.L_x_3869:
[----:B------:R-:W-:Y:S05]  /*18840*/  BRA `(.L_x_3871) ;  /* 0xfffffee400e07947 */ /* 0x000fea000383ffff */
.L_x_3684:
        /* <DEDUP_REMOVED lines=8> */
.L_x_3873:
[----:B------:R-:W-:Y:S05]  /*188d0*/  BSYNC B1 ;  /* 0x0000000000017941 */ /* 0x000fea0003800000 */
.L_x_3872:
[----:B------:R-:W-:Y:S05]  /*188e0*/  BRA `(.L_x_3874) ;  /* 0xfffffee400c07947 */ /* 0x000fea000383ffff */
.L_x_3685:
        /* <DEDUP_REMOVED lines=8> */
.L_x_3876:
[----:B------:R-:W-:Y:S05]  /*18970*/  BSYNC B1 ;  /* 0x0000000000017941 */ /* 0x000fea0003800000 */
.L_x_3875:
[----:B------:R-:W-:Y:S05]  /*18980*/  BRA `(.L_x_3877) ;  /* 0xfffffee400a07947 */ /* 0x000fea000383ffff */
.L_x_3686:
        /* <DEDUP_REMOVED lines=8> */
.L_x_3879:
[----:B------:R-:W-:Y:S05]  /*18a10*/  BSYNC B1 ;  /* 0x0000000000017941 */ /* 0x000fea0003800000 */
.L_x_3878:
[----:B------:R-:W-:Y:S05]  /*18a20*/  BRA `(.L_x_3880) ;  /* 0xfffffee400807947 */ /* 0x000fea000383ffff */
.L_x_3687:
        /* <DEDUP_REMOVED lines=8> */
.L_x_3882:
[----:B------:R-:W-:Y:S05]  /*18ab0*/  BSYNC B1 ;  /* 0x0000000000017941 */ /* 0x000fea0003800000 */
.L_x_3881:
[----:B------:R-:W-:Y:S05]  /*18ac0*/  BRA `(.L_x_3883) ;  /* 0xfffffee400607947 */ /* 0x000fea000383ffff */
.L_x_3688:
        /* <DEDUP_REMOVED lines=8> */
.L_x_3885:
[----:B------:R-:W-:Y:S05]  /*18b50*/  BSYNC B1 ;  /* 0x0000000000017941 */ /* 0x000fea0003800000 */
.L_x_3884:
[----:B------:R-:W-:Y:S05]  /*18b60*/  BRA `(.L_x_3886) ;  /* 0xfffffee400407947 */ /* 0x000fea000383ffff */
.L_x_3689:
        /* <DEDUP_REMOVED lines=8> */
.L_x_3888:
[----:B------:R-:W-:Y:S05]  /*18bf0*/  BSYNC B1 ;  /* 0x0000000000017941 */ /* 0x000fea0003800000 */
.L_x_3887:
[----:B------:R-:W-:Y:S05]  /*18c00*/  BRA `(.L_x_3889) ;  /* 0xfffffee400207947 */ /* 0x000fea000383ffff */
.L_x_3691:
[----:B0-----:R0:W1:Y:S02]  /*18c10*/  SYNCS.PHASECHK.TRANS64.TRYWAIT P2, [R2+URZ+0x28c00], R7 ;  /* 0x028c0007020075a7 */ /* 0x001064000804017f */
[----:B-1----:R-:W-:Y:S05]  /*18c20*/  @!P2 NANOSLEEP.SYNCS 0x989680 ;  /* 0x009896800000a95d */ /* 0x002fea0003900000 */
[----:B------:R-:W1:Y:S02]  /*18c30*/  @!P2 SYNCS.PHASECHK.TRANS64 P2, [R2+URZ+0x28c00], R7 ;  /* 0x028c00070200a5a7 */ /* 0x000e64000804007f */
[----:B-1----:R-:W-:Y:S05]  /*18c40*/  @!P2 BRA `(.L_x_3691) ;  /* 0xfffffffc00f0a947 */ /* 0x002fea000383ffff */
[----:B------:R-:W-:Y:S05]  /*18c50*/  BRA `(.L_x_3890) ;  /* 0xfffffee400a87947 */ /* 0x000fea000383ffff */
.L_x_3699:
        /* <DEDUP_REMOVED lines=8> */
.L_x_3892:
[----:B------:R-:W-:Y:S05]  /*18ce0*/  BSYNC B1 ;  /* 0x0000000000017941 */ /* 0x000fea0003800000 */
.L_x_3891:
[----:B------:R-:W-:Y:S05]  /*18cf0*/  BRA `(.L_x_3893) ;  /* 0xfffffef400c47947 */ /* 0x000fea000383ffff */
.L_x_3700:
        /* <DEDUP_REMOVED lines=8> */
.L_x_3895:
[----:B------:R-:W-:Y:S05]  /*18d80*/  BSYNC B1 ;  /* 0x0000000000017941 */ /* 0x000fea0003800000 */
.L_x_3894:
[----:B------:R-:W-:Y:S05]  /*18d90*/  BRA `(.L_x_3896) ;  /* 0xfffffef400a47947 */ /* 0x000fea000383ffff */
.L_x_3701:
        /* <DEDUP_REMOVED lines=8> */
.L_x_3898:
[----:B------:R-:W-:Y:S05]  /*18e20*/  BSYNC B1 ;  /* 0x0000000000017941 */ /* 0x000fea0003800000 */
.L_x_3897:
[----:B------:R-:W-:Y:S05]  /*18e30*/  BRA `(.L_x_3899) ;  /* 0xfffffef400847947 */ /* 0x000fea000383ffff */
.L_x_3702:
        /* <DEDUP_REMOVED lines=8> */
.L_x_3901:
[----:B------:R-:W-:Y:S05]  /*18ec0*/  BSYNC B1 ;  /* 0x0000000000017941 */ /* 0x000fea0003800000 */
.L_x_3900:
[----:B------:R-:W-:Y:S05]  /*18ed0*/  BRA `(.L_x_3902) ;  /* 0xfffffef400647947 */ /* 0x000fea000383ffff */
.L_x_3703:
        /* <DEDUP_REMOVED lines=8> */
.L_x_3904:
[----:B------:R-:W-:Y:S05]  /*18f60*/  BSYNC B1 ;  /* 0x0000000000017941 */ /* 0x000fea0003800000 */
.L_x_3903:
[----:B------:R-:W-:Y:S05]  /*18f70*/  BRA `(.L_x_3905) ;  /* 0xfffffef400447947 */ /* 0x000fea000383ffff */
.L_x_3704:
        /* <DEDUP_REMOVED lines=8> */
.L_x_3907:
[----:B------:R-:W-:Y:S05]  /*19000*/  BSYNC B1 ;  /* 0x0000000000017941 */ /* 0x000fea0003800000 */
.L_x_3906:
[----:B------:R-:W-:Y:S05]  /*19010*/  BRA `(.L_x_3908) ;  /* 0xfffffef400287947 */ /* 0x000fea000383ffff */
.L_x_3705:
        /* <DEDUP_REMOVED lines=8> */
.L_x_3910:
[----:B------:R-:W-:Y:S05]  /*190a0*/  BSYNC B1 ;  /* 0x0000000000017941 */ /* 0x000fea0003800000 */
.L_x_3909:
[----:B------:R-:W-:Y:S05]  /*190b0*/  BRA `(.L_x_3911) ;  /* 0xfffffef4000c7947 */ /* 0x000fea000383ffff */
.L_x_3706:
        /* <DEDUP_REMOVED lines=8> */
.L_x_3913:
[----:B------:R-:W-:Y:S05]  /*19140*/  BSYNC B1 ;  /* 0x0000000000017941 */ /* 0x000fea0003800000 */
.L_x_3912:
[----:B------:R-:W-:Y:S05]  /*19150*/  BRA `(.L_x_3914) ;  /* 0xfffffef000f07947 */ /* 0x000fea000383ffff */
.L_x_3708:
[----:B0-----:R0:W1:Y:S02]  /*19160*/  SYNCS.PHASECHK.TRANS64.TRYWAIT P1, [R2+URZ+0x28c00], R3 ;  /* 0x028c0003020075a7 */ /* 0x001064000802017f */
[----:B-1----:R-:W-:Y:S05]  /*19170*/  @!P1 NANOSLEEP.SYNCS 0x989680 ;  /* 0x009896800000995d */ /* 0x002fea0003900000 */
[----:B------:R-:W1:Y:S02]  /*19180*/  @!P1 SYNCS.PHASECHK.TRANS64 P1, [R2+URZ+0x28c00], R3 ;  /* 0x028c0003020095a7 */ /* 0x000e64000802007f */
[----:B-1----:R-:W-:Y:S05]  /*19190*/  @!P1 BRA `(.L_x_3708) ;  /* 0xfffffffc00f09947 */ /* 0x002fea000383ffff */
[----:B------:R-:W-:Y:S05]  /*191a0*/  BRA `(.L_x_3915) ;  /* 0xfffffef400687947 */ /* 0x000fea000383ffff */
.L_x_3714:
[----:B0-----:R0:W1:Y:S02]  /*191b0*/  SYNCS.PHASECHK.TRANS64.TRYWAIT P1, [R169+URZ+0x28c30], R56 ;  /* 0x028c3038a90075a7 */ /* 0x001064000802017f */
[----:B-1----:R-:W-:Y:S05]  /*191c0*/  @!P1 NANOSLEEP.SYNCS 0x989680 ;  /* 0x009896800000995d */ /* 0x002fea0003900000 */
[----:B------:R-:W1:Y:S02]  /*191d0*/  @!P1 SYNCS.PHASECHK.TRANS64 P1, [R169+URZ+0x28c30], R56 ;  /* 0x028c3038a90095a7 */ /* 0x000e64000802007f */
[----:B-1----:R-:W-:Y:S05]  /*191e0*/  @!P1 BRA `(.L_x_3714) ;  /* 0xfffffffc00f09947 */ /* 0x002fea000383ffff */
[----:B------:R-:W-:Y:S05]  /*191f0*/  BRA `(.L_x_3713) ;  /* 0xffffff0000fc7947 */ /* 0x000fea000383ffff */
.L_x_3719:
[----:B--2---:R2:W3:Y:S02]  /*19200*/  SYNCS.PHASECHK.TRANS64.TRYWAIT P2, [R169+URZ+0x28c50], R56 ;  /* 0x028c5038a90075a7 */ /* 0x0044e4000804017f */
[----:B---3--:R-:W-:Y:S05]  /*19210*/  @!P2 NANOSLEEP.SYNCS 0x989680 ;  /* 0x009896800000a95d */ /* 0x008fea0003900000 */
[----:B------:R-:W3:Y:S02]  /*19220*/  @!P2 SYNCS.PHASECHK.TRANS64 P2, [R169+URZ+0x28c50], R56 ;  /* 0x028c5038a900a5a7 */ /* 0x000ee4000804007f */
[----:B---3--:R-:W-:Y:S05]  /*19230*/  @!P2 BRA `(.L_x_3719) ;  /* 0xfffffffc00f0a947 */ /* 0x008fea000383ffff */
[----:B------:R-:W-:Y:S05]  /*19240*/  BRA `(.L_x_3718) ;  /* 0xffffff18009c7947 */ /* 0x000fea000383ffff */
.L_x_3726:
[----:B--2---:R2:W3:Y:S02]  /*19250*/  SYNCS.PHASECHK.TRANS64.TRYWAIT P2, [R213+URZ+0x28c30], R214 ;  /* 0x028c30d6d50075a7 */ /* 0x0044e4000804017f */
[----:B---3--:R-:W-:Y:S05]  /*19260*/  @!P2 NANOSLEEP.SYNCS 0x989680 ;  /* 0x009896800000a95d */ /* 0x008fea0003900000 */
[----:B------:R-:W3:Y:S02]  /*19270*/  @!P2 SYNCS.PHASECHK.TRANS64 P2, [R213+URZ+0x28c30], R214 ;  /* 0x028c30d6d500a5a7 */ /* 0x000ee4000804007f */
[----:B---3--:R-:W-:Y:S05]  /*19280*/  @!P2 BRA `(.L_x_3726) ;  /* 0xfffffffc00f0a947 */ /* 0x008fea000383ffff */
[----:B------:R-:W-:Y:S05]  /*19290*/  BRA `(.L_x_3725) ;  /* 0xffffff1c00a47947 */ /* 0x000fea000383ffff */
.L_x_3731:
[----:B-1----:R1:W3:Y:S02]  /*192a0*/  SYNCS.PHASECHK.TRANS64.TRYWAIT P2, [R213+URZ+0x28c50], R214 ;  /* 0x028c50d6d50075a7 */ /* 0x0022e4000804017f */
[----:B---3--:R-:W-:Y:S05]  /*192b0*/  @!P2 NANOSLEEP.SYNCS 0x989680 ;  /* 0x009896800000a95d */ /* 0x008fea0003900000 */
[----:B------:R-:W3:Y:S02]  /*192c0*/  @!P2 SYNCS.PHASECHK.TRANS64 P2, [R213+URZ+0x28c50], R214 ;  /* 0x028c50d6d500a5a7 */ /* 0x000ee4000804007f */
[----:B---3--:R-:W-:Y:S05]  /*192d0*/  @!P2 BRA `(.L_x_3731) ;  /* 0xfffffffc00f0a947 */ /* 0x008fea000383ffff */
[----:B------:R-:W-:Y:S05]  /*192e0*/  BRA `(.L_x_3730) ;  /* 0xffffff3c002c7947 */ /* 0x000fea000383ffff */
.L_x_3739:
[----:B---3--:R3:W4:Y:S02]  /*192f0*/  SYNCS.PHASECHK.TRANS64.TRYWAIT P2, [R185+URZ+0x28c30], R186 ;  /* 0x028c30bab90075a7 */ /* 0x008724000804017f */
[----:B----4-:R-:W-:Y:S05]  /*19300*/  @!P2 NANOSLEEP.SYNCS 0x989680 ;  /* 0x009896800000a95d */ /* 0x010fea0003900000 */
[----:B------:R-:W4:Y:S02]  /*19310*/  @!P2 SYNCS.PHASECHK.TRANS64 P2, [R185+URZ+0x28c30], R186 ;  /* 0x028c30bab900a5a7 */ /* 0x000f24000804007f */
[----:B----4-:R-:W-:Y:S05]  /*19320*/  @!P2 BRA `(.L_x_3739) ;  /* 0xfffffffc00f0a947 */ /* 0x010fea000383ffff */
[----:B------:R-:W-:Y:S05]  /*19330*/  BRA `(.L_x_3738) ;  /* 0xffffff4000407947 */ /* 0x000fea000383ffff */
.L_x_3744:
[----:B--2---:R2:W3:Y:S02]  /*19340*/  SYNCS.PHASECHK.TRANS64.TRYWAIT P2, [R185+URZ+0x28c50], R186 ;  /* 0x028c50bab90075a7 */ /* 0x0044e4000804017f */
[----:B---3--:R-:W-:Y:S05]  /*19350*/  @!P2 NANOSLEEP.SYNCS 0x989680 ;  /* 0x009896800000a95d */ /* 0x008fea0003900000 */
[----:B------:R-:W3:Y:S02]  /*19360*/  @!P2 SYNCS.PHASECHK.TRANS64 P2, [R185+URZ+0x28c50], R186 ;  /* 0x028c50bab900a5a7 */ /* 0x000ee4000804007f */
[----:B---3--:R-:W-:Y:S05]  /*19370*/  @!P2 BRA `(.L_x_3744) ;  /* 0xfffffffc00f0a947 */ /* 0x008fea000383ffff */
[----:B------:R-:W-:Y:S05]  /*19380*/  BRA `(.L_x_3743) ;  /* 0xffffff5800987947 */ /* 0x000fea000383ffff */
.L_x_3772:
        /* <DEDUP_REMOVED lines=11> */
.L_x_3917:
[----:B------:R-:W-:Y:S05]  /*19440*/  BSYNC B1 ;  /* 0x0000000000017941 */ /* 0x000fea0003800000 */
.L_x_3916:
[----:B------:R-:W-:Y:S05]  /*19450*/  BRA `(.L_x_3918) ;  /* 0xffffffa0009c7947 */ /* 0x000fea000383ffff */
.L_x_3773:
[----:B------:R-:W-:Y:S01]  /*19460*/  BSSY B1, `(.L_x_3919) ;  /* 0x0000006000017945 */ /* 0x000fe20003800000 */
[----:B------:R-:W-:-:S07]  /*19470*/  IMAD.MOV.U32 R15, RZ, RZ, -0x1 ;  /* 0xffffffffff0f7424 */ /* 0x000fce00078e00ff */
[----:B------:R-:W-:Y:S05]  /*19480*/  WARPSYNC.COLLECTIVE R15, `(.L_x_3920) ;  /* 0x000000000f0c7348 */ /* 0x000fea0003c00000 */
[----:B------:R-:W-:Y:S02]  /*19490*/  ELECT P6, UR62, PT ;  /* 0x00000000003e782f */ /* 0x000fe400038c0000 */
[----:B------:R-:W-:Y:S01]  /*194a0*/  MOV R14, UR62 ;  /* 0x0000003e000e7c02 */ /* 0x000fe20008000f00 */
[----:B------:R-:W-:Y:S10]  /*194b0*/  ENDCOLLECTIVE ;  /* 0x000000000000791b */ /* 0x000ff40003800000 */
.L_x_3920:
[----:B------:R-:W-:Y:S05]  /*194c0*/  BSYNC B1 ;  /* 0x0000000000017941 */ /* 0x000fea0003800000 */
.L_x_3919:
[----:B------:R-:W-:Y:S05]  /*194d0*/  BRA `(.L_x_3921) ;  /* 0xffffffa000887947 */ /* 0x000fea000383ffff */
.L_x_3775:
[----:B0-----:R0:W1:Y:S02]  /*194e0*/  SYNCS.PHASECHK.TRANS64.TRYWAIT P0, [R9+URZ+0x28c20], R5 ;  /* 0x028c2005090075a7 */ /* 0x001064000800017f */
[----:B-1----:R-:W-:Y:S05]  /*194f0*/  @!P0 NANOSLEEP.SYNCS 0x989680 ;  /* 0x009896800000895d */ /* 0x002fea0003900000 */
[----:B------:R-:W1:Y:S02]  /*19500*/  @!P0 SYNCS.PHASECHK.TRANS64 P0, [R9+URZ+0x28c20], R5 ;  /* 0x028c2005090085a7 */ /* 0x000e64000800007f */
[----:B-1----:R-:W-:Y:S05]  /*19510*/  @!P0 BRA `(.L_x_3775) ;  /* 0xfffffffc00f08947 */ /* 0x002fea000383ffff */
[----:B------:R-:W-:Y:S05]  /*19520*/  BRA `(.L_x_3922) ;  /* 0xffffffa000a47947 */ /* 0x000fea000383ffff */
.L_x_3778:
[----:B0-----:R0:W1:Y:S02]  /*19530*/  SYNCS.PHASECHK.TRANS64.TRYWAIT P0, [R5+URZ+0x28ca0], R7 ;  /* 0x028ca007050075a7 */ /* 0x001064000800017f */
[----:B-1----:R-:W-:Y:S05]  /*19540*/  @!P0 NANOSLEEP.SYNCS 0x989680 ;  /* 0x009896800000895d */ /* 0x002fea0003900000 */
[----:B------:R-:W1:Y:S02]  /*19550*/  @!P0 SYNCS.PHASECHK.TRANS64 P0, [R5+URZ+0x28ca0], R7 ;  /* 0x028ca007050085a7 */ /* 0x000e64000800007f */
[----:B-1----:R-:W-:Y:S05]  /*19560*/  @!P0 BRA `(.L_x_3778) ;  /* 0xfffffffc00f08947 */ /* 0x002fea000383ffff */
[----:B------:R-:W-:Y:S05]  /*19570*/  BRA `(.L_x_3923) ;  /* 0xffffffa000b47947 */ /* 0x000fea000383ffff */
.L_x_3780:
[----:B-1----:R1:W2:Y:S02]  /*19580*/  SYNCS.PHASECHK.TRANS64.TRYWAIT P0, [R5+URZ+0x28cc0], R7 ;  /* 0x028cc007050075a7 */ /* 0x0022a4000800017f */
[----:B--2---:R-:W-:Y:S05]  /*19590*/  @!P0 NANOSLEEP.SYNCS 0x989680 ;  /* 0x009896800000895d */ /* 0x004fea0003900000 */
[----:B------:R-:W2:Y:S02]  /*195a0*/  @!P0 SYNCS.PHASECHK.TRANS64 P0, [R5+URZ+0x28cc0], R7 ;  /* 0x028cc007050085a7 */ /* 0x000ea4000800007f */
[----:B--2---:R-:W-:Y:S05]  /*195b0*/  @!P0 BRA `(.L_x_3780) ;  /* 0xfffffffc00f08947 */ /* 0x004fea000383ffff */
[----:B------:R-:W-:Y:S05]  /*195c0*/  BRA `(.L_x_3924) ;  /* 0xffffffa400187947 */ /* 0x000fea000383ffff */
.L_x_3784:
[----:B0-----:R0:W1:Y:S02]  /*195d0*/  SYNCS.PHASECHK.TRANS64.TRYWAIT P0, [R6+URZ+0x28ca0], R7 ;  /* 0x028ca007060075a7 */ /* 0x001064000800017f */
[----:B-1----:R-:W-:Y:S05]  /*195e0*/  @!P0 NANOSLEEP.SYNCS 0x989680 ;  /* 0x009896800000895d */ /* 0x002fea0003900000 */
[----:B------:R-:W1:Y:S02]  /*195f0*/  @!P0 SYNCS.PHASECHK.TRANS64 P0, [R6+URZ+0x28ca0], R7 ;  /* 0x028ca007060085a7 */ /* 0x000e64000800007f */
[----:B-1----:R-:W-:Y:S05]  /*19600*/  @!P0 BRA `(.L_x_3784) ;  /* 0xfffffffc00f08947 */ /* 0x002fea000383ffff */
[----:B------:R-:W-:Y:S05]  /*19610*/  BRA `(.L_x_3925) ;  /* 0xffffffa800587947 */ /* 0x000fea000383ffff */
.L_x_3786:
[----:B-1----:R1:W2:Y:S02]  /*19620*/  SYNCS.PHASECHK.TRANS64.TRYWAIT P1, [R6+URZ+0x28cc0], R7 ;  /* 0x028cc007060075a7 */ /* 0x0022a4000802017f */
[----:B--2---:R-:W-:Y:S05]  /*19630*/  @!P1 NANOSLEEP.SYNCS 0x989680 ;  /* 0x009896800000995d */ /* 0x004fea0003900000 */
[----:B------:R-:W2:Y:S02]  /*19640*/  @!P1 SYNCS.PHASECHK.TRANS64 P1, [R6+URZ+0x28cc0], R7 ;  /* 0x028cc007060095a7 */ /* 0x000ea4000802007f */
[----:B--2---:R-:W-:Y:S05]  /*19650*/  @!P1 BRA `(.L_x_3786) ;  /* 0xfffffffc00f09947 */ /* 0x004fea000383ffff */
[----:B------:R-:W-:Y:S05]  /*19660*/  BRA `(.L_x_3926) ;  /* 0xffffffa800b47947 */ /* 0x000fea000383ffff */
.L_x_3796:
        /* <DEDUP_REMOVED lines=11> */
.L_x_3928:
[----:B------:R-:W-:Y:S05]  /*19720*/  BSYNC B0 ;  /* 0x0000000000007941 */ /* 0x000fea0003800000 */
.L_x_3927:
[----:B------:R-:W-:Y:S05]  /*19730*/  BRA `(.L_x_3929) ;  /* 0xffffffb400b87947 */ /* 0x000fea000383ffff */
.L_x_3797:
[----:B------:R-:W-:Y:S01]  /*19740*/  BSSY B0, `(.L_x_3930) ;  /* 0x0000006000007945 */ /* 0x000fe20003800000 */
[----:B------:R-:W-:-:S07]  /*19750*/  IMAD.MOV.U32 R15, RZ, RZ, -0x1 ;  /* 0xffffffffff0f7424 */ /* 0x000fce00078e00ff */
[----:B------:R-:W-:Y:S05]  /*19760*/  WARPSYNC.COLLECTIVE R15, `(.L_x_3931) ;  /* 0x000000000f0c7348 */ /* 0x000fea0003c00000 */
[----:B------:R-:W-:Y:S02]  /*19770*/  ELECT P6, UR62, PT ;  /* 0x00000000003e782f */ /* 0x000fe400038c0000 */
[----:B------:R-:W-:Y:S01]  /*19780*/  MOV R14, UR62 ;  /* 0x0000003e000e7c02 */ /* 0x000fe20008000f00 */
[----:B------:R-:W-:Y:S10]  /*19790*/  ENDCOLLECTIVE ;  /* 0x000000000000791b */ /* 0x000ff40003800000 */
.L_x_3931:
[----:B------:R-:W-:Y:S05]  /*197a0*/  BSYNC B0 ;  /* 0x0000000000007941 */ /* 0x000fea0003800000 */
.L_x_3930:
[----:B------:R-:W-:Y:S05]  /*197b0*/  BRA `(.L_x_3932) ;  /* 0xffffffb400a87947 */ /* 0x000fea000383ffff */
.L_x_3800:
[----:B0-----:R0:W1:Y:S02]  /*197c0*/  SYNCS.PHASECHK.TRANS64.TRYWAIT P0, [R5+URZ+0x28c40], R7 ;  /* 0x028c4007050075a7 */ /* 0x001064000800017f */
[----:B-1----:R-:W-:Y:S05]  /*197d0*/  @!P0 NANOSLEEP.SYNCS 0x989680 ;  /* 0x009896800000895d */ /* 0x002fea0003900000 */
[----:B------:R-:W1:Y:S02]  /*197e0*/  @!P0 SYNCS.PHASECHK.TRANS64 P0, [R5+URZ+0x28c40], R7 ;  /* 0x028c4007050085a7 */ /* 0x000e64000800007f */
[----:B-1----:R-:W-:Y:S05]  /*197f0*/  @!P0 BRA `(.L_x_3800) ;  /* 0xfffffffc00f08947 */ /* 0x002fea000383ffff */
[----:B------:R-:W-:Y:S05]  /*19800*/  BRA `(.L_x_3933) ;  /* 0xffffffb800107947 */ /* 0x000fea000383ffff */
.L_x_3803:
        /* <DEDUP_REMOVED lines=8> */
.L_x_3806:
[----:B0-----:R0:W1:Y:S02]  /*19890*/  SYNCS.PHASECHK.TRANS64.TRYWAIT P0, [R2+URZ+0x28c60], R5 ;  /* 0x028c6005020075a7 */ /* 0x001064000800017f */
[----:B-1----:R-:W-:Y:S05]  /*198a0*/  @!P0 NANOSLEEP.SYNCS 0x989680 ;  /* 0x009896800000895d */ /* 0x002fea0003900000 */
[----:B------:R-:W1:Y:S02]  /*198b0*/  @!P0 SYNCS.PHASECHK.TRANS64 P0, [R2+URZ+0x28c60], R5 ;  /* 0x028c6005020085a7 */ /* 0x000e64000800007f */
[----:B-1----:R-:W-:Y:S05]  /*198c0*/  @!P0 BRA `(.L_x_3806) ;  /* 0xfffffffc00f08947 */ /* 0x002fea000383ffff */
[----:B------:R-:W-:Y:S05]  /*198d0*/  BRA `(.L_x_3935) ;  /* 0xffffffbc00087947 */ /* 0x000fea000383ffff */
.L_x_3815:
[----:B--2---:R2:W3:Y:S02]  /*198e0*/  SYNCS.PHASECHK.TRANS64.TRYWAIT P0, [R3+URZ+0x28c40], R5 ;  /* 0x028c4005030075a7 */ /* 0x0044e4000800017f */
[----:B---3--:R-:W-:Y:S05]  /*198f0*/  @!P0 NANOSLEEP.SYNCS 0x989680 ;  /* 0x009896800000895d */ /* 0x008fea0003900000 */
[----:B------:R-:W3:Y:S02]  /*19900*/  @!P0 SYNCS.PHASECHK.TRANS64 P0, [R3+URZ+0x28c40], R5 ;  /* 0x028c4005030085a7 */ /* 0x000ee4000800007f */
[----:B---3--:R-:W-:Y:S05]  /*19910*/  @!P0 BRA `(.L_x_3815) ;  /* 0xfffffffc00f08947 */ /* 0x008fea000383ffff */
[----:B------:R-:W-:Y:S05]  /*19920*/  BRA `(.L_x_3936) ;  /* 0xffffffc000cc7947 */ /* 0x000fea000383ffff */
.L_x_3817:
[----:B0-----:R0:W3:Y:S02]  /*19930*/  SYNCS.PHASECHK.TRANS64.TRYWAIT P0, [R3+URZ+0x28c60], R5 ;  /* 0x028c6005030075a7 */ /* 0x0010e4000800017f */
[----:B---3--:R-:W-:Y:S05]  /*19940*/  @!P0 NANOSLEEP.SYNCS 0x989680 ;  /* 0x009896800000895d */ /* 0x008fea0003900000 */
[----:B------:R-:W3:Y:S02]  /*19950*/  @!P0 SYNCS.PHASECHK.TRANS64 P0, [R3+URZ+0x28c60], R5 ;  /* 0x028c6005030085a7 */ /* 0x000ee4000800007f */
[----:B---3--:R-:W-:Y:S05]  /*19960*/  @!P0 BRA `(.L_x_3817) ;  /* 0xfffffffc00f08947 */ /* 0x008fea000383ffff */
[----:B------:R-:W-:Y:S05]  /*19970*/  BRA `(.L_x_3937) ;  /* 0xffffffc4003c7947 */ /* 0x000fea000383ffff */
.L_x_3822:
[----:B--2---:R2:W3:Y:S02]  /*19980*/  SYNCS.PHASECHK.TRANS64.TRYWAIT P0, [R2+URZ+0x28c40], R3 ;  /* 0x028c4003020075a7 */ /* 0x0044e4000800017f */
[----:B---3--:R-:W-:Y:S05]  /*19990*/  @!P0 NANOSLEEP.SYNCS 0x989680 ;  /* 0x009896800000895d */ /* 0x008fea0003900000 */
[----:B------:R-:W3:Y:S02]  /*199a0*/  @!P0 SYNCS.PHASECHK.TRANS64 P0, [R2+URZ+0x28c40], R3 ;  /* 0x028c4003020085a7 */ /* 0x000ee4000800007f */
[----:B---3--:R-:W-:Y:S05]  /*199b0*/  @!P0 BRA `(.L_x_3822) ;  /* 0xfffffffc00f08947 */ /* 0x008fea000383ffff */
[----:B------:R-:W-:Y:S05]  /*199c0*/  BRA `(.L_x_3938) ;  /* 0xffffffc800d47947 */ /* 0x000fea000383ffff */
.L_x_3824:
[----:B0-----:R0:W3:Y:S02]  /*199d0*/  SYNCS.PHASECHK.TRANS64.TRYWAIT P1, [R2+URZ+0x28c60], R3 ;  /* 0x028c6003020075a7 */ /* 0x0010e4000802017f */
[----:B---3--:R-:W-:Y:S05]  /*199e0*/  @!P1 NANOSLEEP.SYNCS 0x989680 ;  /* 0x009896800000995d */ /* 0x008fea0003900000 */
[----:B------:R-:W3:Y:S02]  /*199f0*/  @!P1 SYNCS.PHASECHK.TRANS64 P1, [R2+URZ+0x28c60], R3 ;  /* 0x028c6003020095a7 */ /* 0x000ee4000802007f */
[----:B---3--:R-:W-:Y:S05]  /*19a00*/  @!P1 BRA `(.L_x_3824) ;  /* 0xfffffffc00f09947 */ /* 0x008fea000383ffff */
[----:B------:R-:W-:Y:S05]  /*19a10*/  BRA `(.L_x_3939) ;  /* 0xffffffcc00407947 */ /* 0x000fea000383ffff */
.L_x_3829:
[----:B---3--:R3:W4:Y:S02]  /*19a20*/  SYNCS.PHASECHK.TRANS64.TRYWAIT P0, [R2+URZ+0x28c40], R3 ;  /* 0x028c4003020075a7 */ /* 0x008724000800017f */
[----:B----4-:R-:W-:Y:S05]  /*19a30*/  @!P0 NANOSLEEP.SYNCS 0x989680 ;  /* 0x009896800000895d */ /* 0x010fea0003900000 */
[----:B------:R-:W4:Y:S02]  /*19a40*/  @!P0 SYNCS.PHASECHK.TRANS64 P0, [R2+URZ+0x28c40], R3 ;  /* 0x028c4003020085a7 */ /* 0x000f24000800007f */
[----:B----4-:R-:W-:Y:S05]  /*19a50*/  @!P0 BRA `(.L_x_3829) ;  /* 0xfffffffc00f08947 */ /* 0x010fea000383ffff */
[----:B------:R-:W-:Y:S05]  /*19a60*/  BRA `(.L_x_3940) ;  /* 0xffffffd000bc7947 */ /* 0x000fea000383ffff */
.L_x_3831:
[----:B0-----:R0:W2:Y:S02]  /*19a70*/  SYNCS.PHASECHK.TRANS64.TRYWAIT P1, [R2+URZ+0x28c60], R3 ;  /* 0x028c6003020075a7 */ /* 0x0010a4000802017f */
[----:B--2---:R-:W-:Y:S05]  /*19a80*/  @!P1 NANOSLEEP.SYNCS 0x989680 ;  /* 0x009896800000995d */ /* 0x004fea0003900000 */
[----:B------:R-:W2:Y:S02]  /*19a90*/  @!P1 SYNCS.PHASECHK.TRANS64 P1, [R2+URZ+0x28c60], R3 ;  /* 0x028c6003020095a7 */ /* 0x000ea4000802007f */
[----:B--2---:R-:W-:Y:S05]  /*19aa0*/  @!P1 BRA `(.L_x_3831) ;  /* 0xfffffffc00f09947 */ /* 0x004fea000383ffff */
[----:B------:R-:W-:Y:S05]  /*19ab0*/  BRA `(.L_x_3941) ;  /* 0xffffffd4002c7947 */ /* 0x000fea000383ffff */
.L_x_3836:
[----:B------:R-:W-:Y:S01]  /*19ac0*/  BSSY B0, `(.L_x_3942) ;  /* 0x0000008000007945 */ /* 0x000fe20003800000 */
[----:B------:R-:W-:Y:S01]  /*19ad0*/  IMAD.MOV.U32 R13, RZ, RZ, R16 ;  /* 0x000000ffff0d7224 */ /* 0x000fe200078e0010 */
[----:B------:R-:W-:Y:S01]  /*19ae0*/  MOV R15, 0xffffffff ;  /* 0xffffffff000f7802 */ /* 0x000fe20000000f00 */
[----:B------:R-:W-:Y:S02]  /*19af0*/  IMAD.MOV.U32 R12, RZ, RZ, RZ ;  /* 0x000000ffff0c7224 */ /* 0x000fe400078e00ff */
[----:B------:R-:W-:-:S07]  /*19b00*/  IMAD.MOV.U32 R11, RZ, RZ, 0x1f ;  /* 0x0000001fff0b7424 */ /* 0x000fce00078e00ff */
[----:B01----:R-:W-:Y:S05]  /*19b10*/  WARPSYNC.COLLECTIVE R15, `(.L_x_3943) ;  /* 0x000000000f087348 */ /* 0x003fea0003c00000 */
[----:B------:R2:W3:Y:S02]  /*19b20*/  SHFL.IDX P6, R14, R13, R12, R11 ;  /* 0x0000000c0d0e7389 */ /* 0x0004e400000c000b */
[----:B0123--:R-:W-:Y:S01]  /*19b30*/  ENDCOLLECTIVE ;  /* 0x000000000000791b */ /* 0x00ffe20003800000 */
.L_x_3943:
[----:B------:R-:W-:Y:S05]  /*19b40*/  BSYNC B0 ;  /* 0x0000000000007941 */ /* 0x000fea0003800000 */
.L_x_3942:
        /* <DEDUP_REMOVED lines=8> */
.L_x_3944:
[----:B------:R-:W-:Y:S01]  /*19bd0*/  MOV R16, R14 ;  /* 0x0000000e00107202 */ /* 0x000fe20000000f00 */
[----:B------:R-:W-:Y:S06]  /*19be0*/  BRA `(.L_x_3945) ;  /* 0xffffffd8006c7947 */ /* 0x000fec000383ffff */
.L_x_3839:
[----:B------:R-:W-:Y:S01]  /*19bf0*/  BSSY B0, `(.L_x_3946) ;  /* 0x0000008000007945 */ /* 0x000fe20003800000 */
[----:B-----5:R-:W-:Y:S02]  /*19c00*/  IMAD.MOV.U32 R13, RZ, RZ, R17 ;  /* 0x000000ffff0d7224 */ /* 0x020fe400078e0011 */
[----:B------:R-:W-:Y:S02]  /*19c10*/  IMAD.MOV.U32 R12, RZ, RZ, 0x1 ;  /* 0x00000001ff0c7424 */ /* 0x000fe400078e00ff */
[----:B------:R-:W-:Y:S02]  /*19c20*/  IMAD.MOV.U32 R11, RZ, RZ, RZ ;  /* 0x000000ffff0b7224 */ /* 0x000fe400078e00ff */
[----:B------:R-:W-:-:S07]  /*19c30*/  IMAD.MOV.U32 R15, RZ, RZ, -0x1 ;  /* 0xffffffffff0f7424 */ /* 0x000fce00078e00ff */
[----:B01234-:R-:W-:Y:S05]  /*19c40*/  WARPSYNC.COLLECTIVE R15, `(.L_x_3947) ;  /* 0x000000000f087348 */ /* 0x01ffea0003c00000 */
[----:B------:R0:W0:Y:S02]  /*19c50*/  SHFL.UP P6, R14, R13, R12, R11 ;  /* 0x0400000c0d0e7389 */ /* 0x00002400000c000b */
[----:B01234-:R-:W-:Y:S01]  /*19c60*/  ENDCOLLECTIVE ;  /* 0x000000000000791b */ /* 0x01ffe20003800000 */
.L_x_3947:
[----:B------:R-:W-:Y:S05]  /*19c70*/  BSYNC B0 ;  /* 0x0000000000007941 */ /* 0x000fea0003800000 */
.L_x_3946:
[C---:B------:R-:W-:Y:S01]  /*19c80*/  ISETP.NE.AND P0, PT, R7.reuse, RZ, PT ;  /* 0x000000ff0700720c */ /* 0x040fe20003f05270 */
        /* <DEDUP_REMOVED lines=9> */
.L_x_3948:
        /* <DEDUP_REMOVED lines=8> */
.L_x_3949:
        /* <DEDUP_REMOVED lines=8> */
.L_x_3950:
        /* <DEDUP_REMOVED lines=8> */
.L_x_3951:
        /* <DEDUP_REMOVED lines=8> */
.L_x_3952:
[----:B------:R-:W-:Y:S05]  /*19f20*/  BRA `(.L_x_3953) ;  /* 0xffffffd800307947 */ /* 0x000fea000383ffff */
.L_x_3844:
[----:B------:R-:W-:Y:S01]  /*19f30*/  BSSY B0, `(.L_x_3954) ;  /* 0x0000008000007945 */ /* 0x000fe20003800000 */
[----:B-----5:R-:W-:Y:S01]  /*19f40*/  IMAD.MOV.U32 R13, RZ, RZ, R17 ;  /* 0x000000ffff0d7224 */ /* 0x020fe200078e0011 */
[----:B------:R-:W-:Y:S01]  /*19f50*/  MOV R11, RZ ;  /* 0x000000ff000b7202 */ /* 0x000fe20000000f00 */
[----:B------:R-:W-:Y:S02]  /*19f60*/  IMAD.MOV.U32 R12, RZ, RZ, 0x1 ;  /* 0x00000001ff0c7424 */ /* 0x000fe400078e00ff */
[----:B------:R-:W-:-:S07]  /*19f70*/  IMAD.MOV.U32 R15, RZ, RZ, -0x1 ;  /* 0xffffffffff0f7424 */ /* 0x000fce00078e00ff */
[----:B01----:R-:W-:Y:S05]  /*19f80*/  WARPSYNC.COLLECTIVE R15, `(.L_x_3955) ;  /* 0x000000000f087348 */ /* 0x003fea0003c00000 */
[----:B------:R2:W3:Y:S02]  /*19f90*/  SHFL.UP P6, R14, R13, R12, R11 ;  /* 0x0400000c0d0e7389 */ /* 0x0004e400000c000b */
[----:B0123--:R-:W-:Y:S01]  /*19fa0*/  ENDCOLLECTIVE ;  /* 0x000000000000791b */ /* 0x00ffe20003800000 */
.L_x_3955:
[----:B------:R-:W-:Y:S05]  /*19fb0*/  BSYNC B0 ;  /* 0x0000000000007941 */ /* 0x000fea0003800000 */
.L_x_3954:
        /* <DEDUP_REMOVED lines=10> */
.L_x_3956:
        /* <DEDUP_REMOVED lines=8> */
.L_x_3957:
        /* <DEDUP_REMOVED lines=8> */
.L_x_3958:
        /* <DEDUP_REMOVED lines=8> */
.L_x_3959:
        /* <DEDUP_REMOVED lines=8> */
.L_x_3960:
[----:B------:R-:W-:Y:S05]  /*1a260*/  BRA `(.L_x_3961) ;  /* 0xffffffd800147947 */ /* 0x000fea000383ffff */
.L_x_3846:
[----:B------:R-:W-:Y:S01]  /*1a270*/  BSSY B0, `(.L_x_3962) ;  /* 0x0000006000007945 */ /* 0x000fe20003800000 */
[----:B------:R-:W-:Y:S01]  /*1a280*/  PLOP3.LUT P6, PT, P6, PT, PT, 0x8, 0x0 ;  /* 0x000000000000781c */ /* 0x000fe200037ce170 */
[----:B------:R-:W-:-:S12]  /*1a290*/  IMAD.MOV.U32 R15, RZ, RZ, -0x1 ;  /* 0xffffffffff0f7424 */ /* 0x000fd800078e00ff */
[----:B01----:R-:W-:Y:S05]  /*1a2a0*/  WARPSYNC.COLLECTIVE R15, `(.L_x_3963) ;  /* 0x000000000f087348 */ /* 0x003fea0003c00000 */
[----:B------:R-:W-:Y:S01]  /*1a2b0*/  VOTE.ANY R14, PT, P6 ;  /* 0x00000000000e7806 */ /* 0x000fe200030e0100 */
[----:B01----:R-:W-:Y:S06]  /*1a2c0*/  ENDCOLLECTIVE ;  /* 0x000000000000791b */ /* 0x003fec0003800000 */
.L_x_3963:
[----:B------:R-:W-:Y:S05]  /*1a2d0*/  BSYNC B0 ;  /* 0x0000000000007941 */ /* 0x000fea0003800000 */
.L_x_3962:
        /* <DEDUP_REMOVED lines=9> */
.L_x_3964:
[----:B------:R-:W-:Y:S01]  /*1a370*/  IMAD.MOV.U32 R17, RZ, RZ, R14 ;  /* 0x000000ffff117224 */ /* 0x000fe200078e000e */
[----:B------:R-:W-:Y:S06]  /*1a380*/  BRA `(.L_x_3965) ;  /* 0xffffffd800047947 */ /* 0x000fec000383ffff */
.L_x_3848:
[----:B------:R-:W-:Y:S01]  /*1a390*/  BSSY B0, `(.L_x_3966) ;  /* 0x0000007000007945 */ /* 0x000fe20003800000 */
[----:B------:R-:W-:Y:S02]  /*1a3a0*/  IMAD.MOV.U32 R13, RZ, RZ, R2 ;  /* 0x000000ffff0d7224 */ /* 0x000fe400078e0002 */
[----:B------:R-:W-:Y:S02]  /*1a3b0*/  IMAD.MOV.U32 R11, RZ, RZ, 0x1f ;  /* 0x0000001fff0b7424 */ /* 0x000fe400078e00ff */
[----:B------:R-:W-:-:S07]  /*1a3c0*/  IMAD.MOV.U32 R15, RZ, RZ, -0x1 ;  /* 0xffffffffff0f7424 */ /* 0x000fce00078e00ff */
[----:B0123--:R-:W-:Y:S05]  /*1a3d0*/  WARPSYNC.COLLECTIVE R15, `(.L_x_3967) ;  /* 0x000000000f087348 */ /* 0x00ffea0003c00000 */
[----:B------:R4:W0:Y:S02]  /*1a3e0*/  SHFL.IDX P6, R14, R13, R12, R11 ;  /* 0x0000000c0d0e7389 */ /* 0x00082400000c000b */
[----:B01234-:R-:W-:Y:S01]  /*1a3f0*/  ENDCOLLECTIVE ;  /* 0x000000000000791b */ /* 0x01ffe20003800000 */
.L_x_3967:
[----:B------:R-:W-:Y:S05]  /*1a400*/  BSYNC B0 ;  /* 0x0000000000007941 */ /* 0x000fea0003800000 */
.L_x_3966:
[----:B------:R-:W-:Y:S01]  /*1a410*/  IMAD.MOV.U32 R7, RZ, RZ, R14 ;  /* 0x000000ffff077224 */ /* 0x000fe200078e000e */
[----:B------:R-:W-:Y:S06]  /*1a420*/  BRA `(.L_x_3847) ;  /* 0xffffffd400f87947 */ /* 0x000fec000383ffff */
.L_x_3852:
[----:B-1----:R1:W2:Y:S02]  /*1a430*/  SYNCS.PHASECHK.TRANS64.TRYWAIT P0, [R0+URZ+0x28c20], R3 ;  /* 0x028c2003000075a7 */ /* 0x0022a4000800017f */
[----:B--2---:R-:W-:Y:S05]  /*1a440*/  @!P0 NANOSLEEP.SYNCS 0x989680 ;  /* 0x009896800000895d */ /* 0x004fea0003900000 */
[----:B------:R-:W2:Y:S02]  /*1a450*/  @!P0 SYNCS.PHASECHK.TRANS64 P0, [R0+URZ+0x28c20], R3 ;  /* 0x028c2003000085a7 */ /* 0x000ea4000800007f */
[----:B--2---:R-:W-:Y:S05]  /*1a460*/  @!P0 BRA `(.L_x_3852) ;  /* 0xfffffffc00f08947 */ /* 0x004fea000383ffff */
[----:B------:R-:W-:Y:S05]  /*1a470*/  BRA `(.L_x_3968) ;  /* 0xffffffdc006c7947 */ /* 0x000fea000383ffff */
.L_x_3853:
[----:B------:R-:W2:Y:S01]  /*1a480*/  S2R R2, SR_TID.X ;  /* 0x0000000000027919 */ /* 0x000ea20000002100 */
        /* <DEDUP_REMOVED lines=10> */
.L_x_3970:
[----:B------:R-:W-:Y:S05]  /*1a530*/  BSYNC B0 ;  /* 0x0000000000007941 */ /* 0x000fea0003800000 */
.L_x_3969:
[----:B------:R-:W-:Y:S05]  /*1a540*/  BRA `(.L_x_3971) ;  /* 0xffffffdc00547947 */ /* 0x000fea000383ffff */
.L_x_3854:
[----:B------:R-:W-:Y:S01]  /*1a550*/  BSSY B0, `(.L_x_3972) ;  /* 0x0000006000007945 */ /* 0x000fe20003800000 */
[----:B------:R-:W-:-:S07]  /*1a560*/  IMAD.MOV.U32 R15, RZ, RZ, -0x1 ;  /* 0xffffffffff0f7424 */ /* 0x000fce00078e00ff */
[----:B012---:R-:W-:Y:S05]  /*1a570*/  WARPSYNC.COLLECTIVE R15, `(.L_x_3973) ;  /* 0x000000000f0c7348 */ /* 0x007fea0003c00000 */
[----:B------:R-:W-:Y:S02]  /*1a580*/  ELECT P6, UR62, PT ;  /* 0x00000000003e782f */ /* 0x000fe400038c0000 */
[----:B------:R-:W-:Y:S01]  /*1a590*/  MOV R14, UR62 ;  /* 0x0000003e000e7c02 */ /* 0x000fe20008000f00 */
[----:B012---:R-:W-:Y:S10]  /*1a5a0*/  ENDCOLLECTIVE ;  /* 0x000000000000791b */ /* 0x007ff40003800000 */
.L_x_3973:
[----:B------:R-:W-:Y:S05]  /*1a5b0*/  BSYNC B0 ;  /* 0x0000000000007941 */ /* 0x000fea0003800000 */
.L_x_3972:
[----:B------:R-:W-:Y:S05]  /*1a5c0*/  BRA `(.L_x_3974) ;  /* 0xffffffdc00487947 */ /* 0x000fea000383ffff */
.L_x_3856:
[----:B-1----:R1:W2:Y:S02]  /*1a5d0*/  SYNCS.PHASECHK.TRANS64.TRYWAIT P0, [R6+URZ], R5 ;  /* 0x00000005060075a7 */ /* 0x0022a4000800017f */
[----:B--2---:R-:W-:Y:S05]  /*1a5e0*/  @!P0 NANOSLEEP.SYNCS 0x989680 ;  /* 0x009896800000895d */ /* 0x004fea0003900000 */
[----:B------:R-:W2:Y:S02]  /*1a5f0*/  @!P0 SYNCS.PHASECHK.TRANS64 P0, [R6+URZ], R5 ;  /* 0x00000005060085a7 */ /* 0x000ea4000800007f */
[----:B--2---:R-:W-:Y:S05]  /*1a600*/  @!P0 BRA `(.L_x_3856) ;  /* 0xfffffffc00f08947 */ /* 0x004fea000383ffff */
[----:B------:R-:W-:Y:S05]  /*1a610*/  BRA `(.L_x_3975) ;  /* 0xffffffdc00847947 */ /* 0x000fea000383ffff */
.L_x_3857:
[----:B--2---:R2:W3:Y:S02]  /*1a620*/  SYNCS.PHASECHK.TRANS64.TRYWAIT P0, [R7+URZ], R2 ;  /* 0x00000002070075a7 */ /* 0x0044e4000800017f */
[----:B---3--:R-:W-:Y:S05]  /*1a630*/  @!P0 NANOSLEEP.SYNCS 0x989680 ;  /* 0x009896800000895d */ /* 0x008fea0003900000 */
[----:B------:R-:W3:Y:S02]  /*1a640*/  @!P0 SYNCS.PHASECHK.TRANS64 P0, [R7+URZ], R2 ;  /* 0x00000002070085a7 */ /* 0x000ee4000800007f */
[----:B---3--:R-:W-:Y:S05]  /*1a650*/  @!P0 BRA `(.L_x_3857) ;  /* 0xfffffffc00f08947 */ /* 0x008fea000383ffff */
[----:B------:R-:W-:Y:S05]  /*1a660*/  BRA `(.L_x_3976) ;  /* 0xffffffdc00787947 */ /* 0x000fea000383ffff */
.L_x_3859:
[----:B---3--:R3:W4:Y:S02]  /*1a670*/  SYNCS.PHASECHK.TRANS64.TRYWAIT P0, [R4+URZ], R5 ;  /* 0x00000005040075a7 */ /* 0x008724000800017f */
[----:B----4-:R-:W-:Y:S05]  /*1a680*/  @!P0 NANOSLEEP.SYNCS 0x989680 ;  /* 0x009896800000895d */ /* 0x010fea0003900000 */
[----:B------:R-:W4:Y:S02]  /*1a690*/  @!P0 SYNCS.PHASECHK.TRANS64 P0, [R4+URZ], R5 ;  /* 0x00000005040085a7 */ /* 0x000f24000800007f */
[----:B----4-:R-:W-:Y:S05]  /*1a6a0*/  @!P0 BRA `(.L_x_3859) ;  /* 0xfffffffc00f08947 */ /* 0x010fea000383ffff */
[----:B------:R-:W-:Y:S05]  /*1a6b0*/  BRA `(.L_x_3977) ;  /* 0xffffffdc00807947 */ /* 0x000fea000383ffff */
.L_x_3978:
        /* <DEDUP_REMOVED lines=12> */
.L_x_4564:


//--------------------- .text._ZN7cutlass13device_kernelIN5flash11enable_sm90INS1_16FlashAttnFwdSm90INS1_25CollectiveMainloopFwdSm90ILi2EN4cute5tupleIJNS5_1CILi1EEES8_S8_EEENS6_IJNS7_ILi64EEESA_SA_EEELi512ENS_10bfloat16_tEfNS_4arch4Sm90ELb1ELb0ELb1ELb1ELb0ELb0ELb1ELb0ELb0ELb0ELb0ELb0EEENS1_21CollectiveEpilogueFwdINS6_IJSA_NS7_ILi512EEESA_EEES9_SC_SE_Li256ELb1ELb0ELb0ELb0EEENS1_36VarlenDynamicPersistentTileSchedulerILi64ELi64ELi256ELi32ELb0ELb0ELb1ELb1ELb1ELb1EEEEEEEEEvNT_6ParamsE --------------------------
	.section	.text._ZN7cutlass13device_kernelIN5flash11enable_sm90INS1_16FlashAttnFwdSm90INS1_25CollectiveMainloopFwdSm90ILi2EN4cute5tupleIJNS5_1CILi1EEES8_S8_EEENS6_IJNS7_ILi64EEESA_SA_EEELi512ENS_10bfloat16_tEfNS_4arch4Sm90ELb1ELb0ELb1ELb1ELb0ELb0ELb1ELb0ELb0ELb0ELb0ELb0EEENS1_21CollectiveEpilogueFwdINS6_IJSA_NS7_ILi512EEESA_EEES9_SC_SE_Li256ELb1ELb0ELb0ELb0EEENS1_36VarlenDynamicPersistentTileSchedulerILi64ELi64ELi256ELi32ELb0ELb0ELb1ELb1ELb1ELb1EEEEEEEEEvNT_6ParamsE,"ax",@progbits
	.align	128
.text._ZN7cutlass13device_kernelIN5flash11enable_sm90INS1_16FlashAttnFwdSm90INS1_25CollectiveMainloopFwdSm90ILi2EN4cute5tupleIJNS5_1CILi1EEES8_S8_EEENS6_IJNS7_ILi64EEESA_SA_EEELi512ENS_10bfloat16_tEfNS_4arch4Sm90ELb1ELb0ELb1ELb1ELb0ELb0ELb1ELb0ELb0ELb0ELb0ELb0EEENS1_21CollectiveEpilogueFwdINS6_IJSA_NS7_ILi512EEESA_EEES9_SC_SE_Li256ELb1ELb0ELb0ELb0EEENS1_36VarlenDynamicPersistentTileSchedulerILi64ELi64ELi256ELi32ELb0ELb0ELb1ELb1ELb1ELb1EEEEEEEEEvNT_6ParamsE:
        .type           _ZN7cutlass13device_kernelIN5flash11enable_sm90INS1_16FlashAttnFwdSm90INS1_25CollectiveMainloopFwdSm90ILi2EN4cute5tupleIJNS5_1CILi1EEES8_S8_EEENS6_IJNS7_ILi64EEESA_SA_EEELi512ENS_10bfloat16_tEfNS_4arch4Sm90ELb1ELb0ELb1ELb1ELb0ELb0ELb1ELb0ELb0ELb0ELb0ELb0EEENS1_21CollectiveEpilogueFwdINS6_IJSA_NS7_ILi512EEESA_EEES9_SC_SE_Li256ELb1ELb0ELb0ELb0EEENS1_36VarlenDynamicPersistentTileSchedulerILi64ELi64ELi256ELi32ELb0ELb0ELb1ELb1ELb1ELb1EEEEEEEEEvNT_6ParamsE,@function
        .size           _ZN7cutlass13device_kernelIN5flash11enable_sm90INS1_16FlashAttnFwdSm90INS1_25CollectiveMainloopFwdSm90ILi2EN4cute5tupleIJNS5_1CILi1EEES8_S8_EEENS6_IJNS7_ILi64EEESA_SA_EEELi512ENS_10bfloat16_tEfNS_4arch4Sm90ELb1ELb0ELb1ELb1ELb0ELb0ELb1ELb0ELb0ELb0ELb0ELb0EEENS1_21CollectiveEpilogueFwdINS6_IJSA_NS7_ILi512EEESA_EEES9_SC_SE_Li256ELb1ELb0ELb0ELb0EEENS1_36VarlenDynamicPersistentTileSchedulerILi64ELi64ELi256ELi32ELb0ELb0ELb1ELb1ELb1ELb1EEEEEEEEEvNT_6ParamsE,(.L_x_4565 - _ZN7cutlass13device_kernelIN5flash11enable_sm90INS1_16FlashAttnFwdSm90INS1_25CollectiveMainloopFwdSm90ILi2EN4cute5tupleIJNS5_1CILi1EEES8_S8_EEENS6_IJNS7_ILi64EEESA_SA_EEELi512ENS_10bfloat16_tEfNS_4arch4Sm90ELb1ELb0ELb1ELb1ELb0ELb0ELb1ELb0ELb0ELb0ELb0ELb0EEENS1_21CollectiveEpilogueFwdINS6_IJSA_NS7_ILi512EEESA_EEES9_SC_SE_Li256ELb1ELb0ELb0ELb0EEENS1_36VarlenDynamicPersistentTileSchedulerILi64ELi64ELi256ELi32ELb0ELb0ELb1ELb1ELb1ELb1EEEEEEEEEvNT_6ParamsE)
        .other          _ZN7cutlass13device_kernelIN5flash11enable_sm90INS1_16FlashAttnFwdSm90INS1_25CollectiveMainloopFwdSm90ILi2EN4cute5tupleIJNS5_1CILi1EEES8_S8_EEENS6_IJNS7_ILi64EEESA_SA_EEELi512ENS_10bfloat16_tEfNS_4arch4Sm90ELb1ELb0ELb1ELb1ELb0ELb0ELb1ELb0ELb0ELb0ELb0ELb0EEENS1_21CollectiveEpilogueFwdINS6_IJSA_NS7_ILi512EEESA_EEES9_SC_SE_Li256ELb1ELb0ELb0ELb0EEENS1_36VarlenDynamicPersistentTileSchedulerILi64ELi64ELi256ELi32ELb0ELb0ELb1ELb1ELb1ELb1EEEEEEEEEvNT_6ParamsE,@"STO_CUDA_ENTRY STV_DEFAULT"
_ZN7cutlass13device_kernelIN5flash11enable_sm90INS1_16FlashAttnFwdSm90INS1_25CollectiveMainloopFwdSm90ILi2EN4cute5tupleIJNS5_1CILi1EEES8_S8_EEENS6_IJNS7_ILi64EEESA_SA_EEELi512ENS_10bfloat16_tEfNS_4arch4Sm90ELb1ELb0ELb1ELb1ELb0ELb0ELb1ELb0ELb0ELb0ELb0ELb0EEENS1_21CollectiveEpilogueFwdINS6_IJSA_NS7_ILi512EEESA_EEES9_SC_SE_Li256ELb1ELb0ELb0ELb0EEENS1_36VarlenDynamicPersistentTileSchedulerILi64ELi64ELi256ELi32ELb0ELb0ELb1ELb1ELb1ELb1EEEEEEEEEvNT_6ParamsE:
        /* <DEDUP_REMOVED lines=24> */
.L_x_3980:
[----:B------:R-:W-:Y:S05]  /*0180*/  BSYNC B0 ;  /* 0x0000000000007941 */ /* 0x000fea0003800000 */
.L_x_3979:
        /* <DEDUP_REMOVED lines=21> */
[----:B0-----:R0:W1:Y:S01]  /*02e0*/  @UP1 SYNCS.EXCH.64 URZ, [UR8+0x38800], UR4 ;  /* 0x03880004083f15b2 */ /* 0x0010620008000100 */
[----:B------:R0:W2:Y:S04]  /*02f0*/  @UP2 SYNCS.EXCH.64 URZ, [UR8+0x38810], UR4 ;  /* 0x03881004083f25b2 */ /* 0x0000a80008000100 */
        /* <DEDUP_REMOVED lines=16> */
.L_x_3981:
        /* <DEDUP_REMOVED lines=22> */
.L_x_3982:
        /* <DEDUP_REMOVED lines=18> */
.L_x_3983:
        /* <DEDUP_REMOVED lines=22> */
.L_x_3984:
        /* <DEDUP_REMOVED lines=22> */
.L_x_3985:
[----:B0-----:R-:W-:Y:S01]  /*0940*/  UMOV UR4, 0x1 ;  /* 0x0000000100047882 */ /* 0x001fe20000000000 */
[----:B------:R-:W-:Y:S01]  /*0950*/  PLOP3.LUT P0, PT, PT, PT, UP0, 0x80, 0x0 ;  /* 0x000000000000781c */ /* 0x000fe20003f0f008 */
[----:B------:R-:W-:Y:S01]  /*0960*/  USEL UR4, UR4, 0x2, !UP0 ;  /* 0x0000000204047887 */ /* 0x000fe2000c000000 */
[----:B------:R-:W-:-:S05]  /*0970*/  NOP ;  /* 0x0000000000007918 */ /* 0x000fca0000000000 */
[----:B------:R-:W-:-:S05]  /*0980*/  IMAD.U32 R2, RZ, RZ, UR4 ;  /* 0x00000004ff027e24 */ /* 0x000fca000f8e00ff */
[----:B------:R0:W-:Y:S01]  /*0990*/  STL [R1+0x2c], R2 ;  /* 0x00002c0201007387 */ /* 0x0001e20000100800 */
[----:B-123--:R-:W-:Y:S06]  /*09a0*/  BAR.SYNC.DEFER_BLOCKING 0x0 ;  /* 0x0000000000007b1d */ /* 0x00efec0000010000 */
[----:B------:R-:W-:Y:S05]  /*09b0*/  @!P0 BRA `(.L_x_3986) ;  /* 0x000000f000dc8947 */ /* 0x000fea0003800000 */
.L_x_3987:
[----:B------:R-:W-:-:S08]  /*09c0*/  NOP ;  /* 0x0000000000007918 */ /* 0x000fd00000000000 */
[----:B------:R-:W1:Y:S02]  /*09d0*/  USETMAXREG.TRY_ALLOC.CTAPOOL UP0, 0xf0 ;  /* 0x000000f0000079c8 */ /* 0x000e640008000600 */
[----:B-1----:R-:W-:-:S13]  /*09e0*/  PLOP3.LUT P0, PT, PT, PT, UP0, 0x80, 0x0 ;  /* 0x000000000000781c */ /* 0x002fda0003f0f008 */
[----:B------:R-:W-:Y:S05]  /*09f0*/  @!P0 BRA `(.L_x_3987) ;  /* 0xfffffffc00f08947 */ /* 0x000fea000383ffff */
[----:B0-----:R-:W0:Y:S01]  /*0a00*/  S2R R2, SR_TID.X ;  /* 0x0000000000027919 */ /* 0x001e220000002100 */
[----:B------:R-:W1:Y:S01]  /*0a10*/  S2UR UR5, SR_CgaCtaId ;  /* 0x00000000000579c3 */ /* 0x000e620000008800 */
[----:B------:R-:W-:Y:S02]  /*0a20*/  UMOV UR4, 0x400 ;  /* 0x0000040000047882 */ /* 0x000fe40000000000 */
[----:B-1----:R-:W-:-:S06]  /*0a30*/  ULEA UR4, UR5, UR4, 0x18 ;  /* 0x0000000405047291 */ /* 0x002fcc000f8ec03f */
[----:B------:R-:W-:Y:S01]  /*0a40*/  IMAD.U32 R17, RZ, RZ, UR4 ;  /* 0x00000004ff117e24 */ /* 0x000fe2000f8e00ff */
[----:B0-----:R-:W-:Y:S01]  /*0a50*/  LOP3.LUT R0, R2, 0xffffff80, RZ, 0xc0, !PT ;  /* 0xffffff8002007812 */ /* 0x001fe200078ec0ff */
[----:B------:R-:W-:-:S03]  /*0a60*/  ULDC UR4, c[0x0][0xd14] ;  /* 0x0003450000047ab9 */ /* 0x000fc60000000800 */
[----:B------:R-:W-:-:S13]  /*0a70*/  ISETP.NE.AND P0, PT, R0, 0x80, PT ;  /* 0x000000800000780c */ /* 0x000fda0003f05270 */
[----:B------:R-:W-:Y:S06]  /*0a80*/  @!P0 BAR.ARV 0x8, 0xa0 ;  /* 0x0202800000008b1d */ /* 0x000fec0000002000 */
[----:B------:R-:W-:-:S13]  /*0a90*/  ISETP.GE.U32.AND P0, PT, R2, 0x100, PT ;  /* 0x000001000200780c */ /* 0x000fda0003f06070 */
[----:B------:R-:W-:Y:S08]  /*0aa0*/  @P0 BAR.ARV 0xf, 0x100 ;  /* 0x03c4000000000b1d */ /* 0x000ff00000002000 */
[----:B------:R-:W-:Y:S06]  /*0ab0*/  BAR.SYNC.DEFER_BLOCKING 0x5, 0x120 ;  /* 0x0144800000007b1d */ /* 0x000fec0000010000 */
[----:B------:R-:W0:Y:S02]  /*0ac0*/  LDS.128 R184, [R17+0x388d0] ;  /* 0x0388d00011b87984 */ /* 0x000e240000000c00 */
[----:B------:R-:W-:Y:S06]  /*0ad0*/  BAR.ARV 0x4, 0x120 ;  /* 0x0104800000007b1d */ /* 0x000fec0000002000 */
[----:B0-----:R-:W-:-:S13]  /*0ae0*/  ISETP.GE.AND P0, PT, R187, UR4, PT ;  /* 0x00000004bb007c0c */ /* 0x001fda000bf06270 */
[----:B------:R-:W-:Y:S05]  /*0af0*/  @P0 EXIT ;  /* 0x000000000000094d */ /* 0x000fea0003800000 */
[----:B------:R-:W2:Y:S01]  /*0b00*/  LDL R3, [R1+0x2c] ;  /* 0x00002c0001037983 */ /* 0x000ea20000100800 */
[----:B------:R-:W-:Y:S01]  /*0b10*/  VIADD R198, R2, 0xffffff80 ;  /* 0xffffff8002c67836 */ /* 0x000fe20000000000 */
[----:B------:R-:W-:Y:S01]  /*0b20*/  MOV R191, 0x40 ;  /* 0x0000004000bf7802 */ /* 0x000fe20000000f00 */
[----:B------:R-:W-:Y:S01]  /*0b30*/  IMAD.MOV.U32 R16, RZ, RZ, RZ ;  /* 0x000000ffff107224 */ /* 0x000fe200078e00ff */
[----:B------:R-:W-:Y:S01]  /*0b40*/  R2UR UR5, R186 ;  /* 0x00000000ba0572ca */ /* 0x000fe200000e0000 */
[----:B------:R-:W-:Y:S01]  /*0b50*/  UMOV UR36, URZ ;  /* 0x0000003f00247c82 */ /* 0x000fe20008000000 */
[----:B--2---:R-:W-:Y:S02]  /*0b60*/  R2UR UR4, R3 ;  /* 0x00000000030472ca */ /* 0x004fe400000e0000 */
[----:B------:R-:W-:-:S04]  /*0b70*/  SHF.R.S32.HI R3, RZ, 0x1f, R198 ;  /* 0x0000001fff037819 */ /* 0x000fc800000114c6 */
[CC--:B------:R-:W-:Y:S02]  /*0b80*/  LEA.HI R0, R3.reuse, R198.reuse, RZ, 0x4 ;  /* 0x000000c603007211 */ /* 0x0c0fe400078f20ff */
[----:B------:R-:W-:Y:S02]  /*0b90*/  LEA.HI R4, R3, R198, RZ, 0x5 ;  /* 0x000000c603047211 */ /* 0x000fe400078f28ff */
[----:B------:R-:W-:Y:S02]  /*0ba0*/  SHF.R.S32.HI R11, RZ, 0x4, R0 ;  /* 0x00000004ff0b7819 */ /* 0x000fe40000011400 */
[C---:B------:R-:W-:Y:S01]  /*0bb0*/  LOP3.LUT R7, R0.reuse, 0xfffffff0, RZ, 0xc0, !PT ;  /* 0xfffffff000077812 */ /* 0x040fe200078ec0ff */
[----:B------:R-:W-:Y:S01]  /*0bc0*/  ULOP3.LUT UR41, UR4, 0x1, URZ, 0xfc, !UPT ;  /* 0x0000000104297892 */ /* 0x000fe2000f8efc3f */
[--C-:B------:R-:W-:Y:S02]  /*0bd0*/  SHF.R.S32.HI R13, RZ, 0x5, R4.reuse ;  /* 0x00000005ff0d7819 */ /* 0x100fe40000011404 */
[----:B------:R-:W-:Y:S01]  /*0be0*/  LEA.HI R2, R0, R11, RZ, 0x1 ;  /* 0x0000000b00027211 */ /* 0x000fe200078f08ff */
[----:B------:R-:W-:Y:S01]  /*0bf0*/  IMAD.IADD R9, R198, 0x1, -R7 ;  /* 0x00000001c6097824 */ /* 0x000fe200078e0a07 */
[----:B------:R-:W-:-:S02]  /*0c00*/  SHF.R.S32.HI R4, RZ, 0x1f, R4 ;  /* 0x0000001fff047819 */ /* 0x000fc40000011404 */
[----:B------:R-:W-:Y:S02]  /*0c10*/  LOP3.LUT R2, R2, 0x1ffffffe, RZ, 0xc0, !PT ;  /* 0x1ffffffe02027812 */ /* 0x000fe400078ec0ff */
[----:B------:R-:W-:Y:S02]  /*0c20*/  LEA.HI R4, R4, R13, RZ, 0x2 ;  /* 0x0000000d04047211 */ /* 0x000fe400078f10ff */
[----:B------:R-:W-:Y:S01]  /*0c30*/  LEA.HI R5, R3, R198, RZ, 0x7 ;  /* 0x000000c603057211 */ /* 0x000fe200078f38ff */
[----:B------:R-:W-:Y:S01]  /*0c40*/  IMAD.IADD R11, R11, 0x1, -R2 ;  /* 0x000000010b0b7824 */ /* 0x000fe200078e0a02 */
[----:B------:R-:W-:Y:S02]  /*0c50*/  SHF.R.S32.HI R0, RZ, 0x1f, R9 ;  /* 0x0000001fff007819 */ /* 0x000fe40000011409 */
[----:B------:R-:W-:Y:S01]  /*0c60*/  LOP3.LUT R4, R4, 0x3ffffc, RZ, 0xc0, !PT ;  /* 0x003ffffc04047812 */ /* 0x000fe200078ec0ff */
[----:B------:R-:W-:Y:S01]  /*0c70*/  IMAD.SHL.U32 R11, R11, 0x8, RZ ;  /* 0x000000080b0b7824 */ /* 0x000fe200078e00ff */
[----:B------:R-:W-:-:S02]  /*0c80*/  SHF.R.S32.HI R196, RZ, 0x7, R5 ;  /* 0x00000007ffc47819 */ /* 0x000fc40000011405 */
[----:B------:R-:W-:Y:S01]  /*0c90*/  LEA.HI R2, R0, R9, RZ, 0x3 ;  /* 0x0000000900027211 */ /* 0x000fe200078f18ff */
[----:B------:R-:W-:Y:S01]  /*0ca0*/  IMAD.IADD R6, R13, 0x1, -R4 ;  /* 0x000000010d067824 */ /* 0x000fe200078e0a04 */
[----:B------:R-:W-:Y:S01]  /*0cb0*/  LOP3.LUT R7, R5, 0xffffff80, RZ, 0xc0, !PT ;  /* 0xffffff8005077812 */ /* 0x000fe200078ec0ff */
[----:B------:R-:W-:Y:S01]  /*0cc0*/  IMAD R15, R196, 0x100, R9 ;  /* 0x00000100c40f7824 */ /* 0x000fe200078e0209 */
[C---:B------:R-:W-:Y:S01]  /*0cd0*/  LOP3.LUT R4, R2.reuse, 0xfffffff8, RZ, 0xc0, !PT ;  /* 0xfffffff802047812 */ /* 0x040fe200078ec0ff */
[----:B------:R-:W-:Y:S01]  /*0ce0*/  IMAD.SHL.U32 R8, R2, 0x40, RZ ;  /* 0x0000004002087824 */ /* 0x000fe200078e00ff */
[----:B------:R-:W-:Y:S01]  /*0cf0*/  IADD3 R7, R198, -R7, RZ ;  /* 0x80000007c6077210 */ /* 0x000fe20007ffe0ff */
[----:B------:R-:W-:Y:S01]  /*0d00*/  IMAD R12, R6, 0x10, R15 ;  /* 0x00000010060c7824 */ /* 0x000fe200078e020f */
[----:B------:R-:W-:Y:S01]  /*0d10*/  LEA.HI R3, R3, R198, RZ, 0x3 ;  /* 0x000000c603037211 */ /* 0x000fe200078f18ff */
[----:B------:R-:W-:Y:S01]  /*0d20*/  IMAD.IADD R6, R9, 0x1, -R4 ;  /* 0x0000000109067824 */ /* 0x000fe200078e0a04 */
[----:B------:R-:W-:Y:S01]  /*0d30*/  LOP3.LUT R10, R8, 0x7ffffe00, RZ, 0xc0, !PT ;  /* 0x7ffffe00080a7812 */ /* 0x000fe200078ec0ff */
[----:B------:R-:W-:Y:S01]  /*0d40*/  IMAD.U32 R197, R12, 0x40, R11 ;  /* 0x000000400cc57824 */ /* 0x000fe200078e000b */
[----:B------:R-:W-:Y:S01]  /*0d50*/  SHF.R.S32.HI R0, RZ, 0x1f, R7 ;  /* 0x0000001fff007819 */ /* 0x000fe20000011407 */
[----:B------:R-:W-:Y:S01]  /*0d60*/  IMAD.SHL.U32 R8, R6, 0x40, RZ ;  /* 0x0000004006087824 */ /* 0x000fe200078e00ff */
[----:B------:R-:W-:-:S02]  /*0d70*/  LEA R10, R13, R10, 0xa ;  /* 0x0000000a0d0a7211 */ /* 0x000fc400078e50ff */
[----:B------:R-:W-:Y:S02]  /*0d80*/  LEA.HI R2, R0, R7, RZ, 0x2 ;  /* 0x0000000700027211 */ /* 0x000fe400078f10ff */
[----:B------:R-:W-:Y:S02]  /*0d90*/  LOP3.LUT R8, R8, 0x1c0, RZ, 0xc0, !PT ;  /* 0x000001c008087812 */ /* 0x000fe400078ec0ff */
[----:B------:R-:W-:Y:S02]  /*0da0*/  SHF.R.S32.HI R4, RZ, 0x2, R2 ;  /* 0x00000002ff047819 */ /* 0x000fe40000011402 */
[----:B------:R-:W-:Y:S02]  /*0db0*/  LOP3.LUT R11, R8, 0x8, R11, 0xf8, !PT ;  /* 0x00000008080b7812 */ /* 0x000fe400078ef80b */
[----:B------:R-:W-:Y:S02]  /*0dc0*/  SHF.R.U32.HI R8, RZ, 0x3, R8 ;  /* 0x00000003ff087819 */ /* 0x000fe40000011608 */
[----:B------:R-:W-:-:S02]  /*0dd0*/  SHF.R.S32.HI R9, RZ, 0x1f, R2 ;  /* 0x0000001fff097819 */ /* 0x000fc40000011402 */
[----:B------:R-:W-:Y:S02]  /*0de0*/  LOP3.LUT R11, R11, R8, RZ, 0x3c, !PT ;  /* 0x000000080b0b7212 */ /* 0x000fe400078e3cff */
[----:B------:R-:W-:Y:S02]  /*0df0*/  R2P PR, R6, 0x6 ;  /* 0x0000000606007804 */ /* 0x000fe40000000000 */
[----:B------:R-:W-:Y:S01]  /*0e00*/  LOP3.LUT R2, R2, 0x7ffffffc, RZ, 0xc0, !PT ;  /* 0x7ffffffc02027812 */ /* 0x000fe200078ec0ff */
[----:B------:R-:W-:Y:S01]  /*0e10*/  IMAD.IADD R10, R10, 0x1, R11 ;  /* 0x000000010a0a7824 */ /* 0x000fe200078e020b */
[----:B------:R-:W-:Y:S02]  /*0e20*/  LEA.HI R9, R9, R4, RZ, 0x3 ;  /* 0x0000000409097211 */ /* 0x000fe400078f18ff */
[----:B------:R-:W-:Y:S01]  /*0e30*/  LEA.HI R5, R5, R196, RZ, 0x1 ;  /* 0x000000c405057211 */ /* 0x000fe200078f08ff */
[----:B------:R-:W-:Y:S01]  /*0e40*/  IMAD R189, R10, 0x2, R17 ;  /* 0x000000020abd7824 */ /* 0x000fe200078e0211 */
[----:B------:R-:W-:Y:S01]  /*0e50*/  LEA.HI R0, R0, R7, RZ, 0x5 ;  /* 0x0000000700007211 */ /* 0x000fe200078f28ff */
[----:B------:R-:W-:Y:S01]  /*0e60*/  IMAD.IADD R22, R7, 0x1, -R2 ;  /* 0x0000000107167824 */ /* 0x000fe200078e0a02 */
[----:B------:R-:W-:Y:S01]  /*0e70*/  LOP3.LUT R9, R9, 0xfffffff8, RZ, 0xc0, !PT ;  /* 0xfffffff809097812 */ /* 0x000fe200078ec0ff */
[----:B------:R-:W-:Y:S01]  /*0e80*/  VIADD R192, R189, 0x36400 ;  /* 0x00036400bdc07836 */ /* 0x000fe20000000000 */
[----:B------:R-:W-:Y:S01]  /*0e90*/  LOP3.LUT R7, R3, 0x1ffffff8, RZ, 0xc0, !PT ;  /* 0x1ffffff803077812 */ /* 0x000fe200078ec0ff */
[----:B------:R-:W-:Y:S01]  /*0ea0*/  VIADD R190, R189, 0x36420 ;  /* 0x00036420bdbe7836 */ /* 0x000fe20000000000 */
[----:B------:R-:W-:Y:S01]  /*0eb0*/  LOP3.LUT R5, R5, 0xfffffe, RZ, 0xc0, !PT ;  /* 0x00fffffe05057812 */ /* 0x000fe200078ec0ff */
[----:B------:R-:W-:Y:S01]  /*0ec0*/  IMAD.IADD R9, R4, 0x1, -R9 ;  /* 0x0000000104097824 */ /* 0x000fe200078e0a09 */
[----:B------:R-:W-:Y:S01]  /*0ed0*/  SEL R191, R191, 0xffffffc0, !P2 ;  /* 0xffffffc0bfbf7807 */ /* 0x000fe20005000000 */
[----:B------:R-:W-:Y:S01]  /*0ee0*/  IMAD.IADD R7, R198, 0x1, -R7 ;  /* 0x00000001c6077824 */ /* 0x000fe200078e0a07 */
[----:B------:R-:W-:Y:S01]  /*0ef0*/  SHF.R.S32.HI R0, RZ, 0x5, R0 ;  /* 0x00000005ff007819 */ /* 0x000fe20000011400 */
[----:B------:R-:W-:Y:S01]  /*0f00*/  @P1 VIADD R190, R192, 0xffffffe0 ;  /* 0xffffffe0c0be1836 */ /* 0x000fe20000000000 */
[----:B------:R-:W-:Y:S01]  /*0f10*/  IADD3 R5, R196, -R5, RZ ;  /* 0x80000005c4057210 */ /* 0x000fe20007ffe0ff */
[----:B------:R-:W-:Y:S01]  /*0f20*/  IMAD.IADD R192, R192, 0x1, R191 ;  /* 0x00000001c0c07824 */ /* 0x000fe200078e02bf */
[----:B------:R-:W-:Y:S01]  /*0f30*/  SHF.R.S32.HI R194, RZ, 0x3, R3 ;  /* 0x00000003ffc27819 */ /* 0x000fe20000011403 */
[----:B------:R-:W-:-:S02]  /*0f40*/  IMAD R18, R0, 0x10, R9 ;  /* 0x0000001000127824 */ /* 0x000fc400078e0209 */
[----:B------:R-:W-:Y:S02]  /*0f50*/  IMAD.MOV.U32 R2, RZ, RZ, RZ ;  /* 0x000000ffff027224 */ /* 0x000fe400078e00ff */
[----:B------:R-:W-:Y:S02]  /*0f60*/  IMAD.SHL.U32 R23, R7, 0x8, RZ ;  /* 0x0000000807177824 */ /* 0x000fe400078e00ff */
[----:B------:R-:W-:Y:S02]  /*0f70*/  IMAD.SHL.U32 R188, R5, 0x100, RZ ;  /* 0x0000010005bc7824 */ /* 0x000fe400078e00ff */
[----:B------:R-:W-:Y:S02]  /*0f80*/  IMAD.SHL.U32 R22, R22, 0x2, RZ ;  /* 0x0000000216167824 */ /* 0x000fe400078e00ff */
[----:B------:R-:W-:-:S07]  /*0f90*/  IMAD.IADD R191, R191, 0x1, R190 ;  /* 0x00000001bfbf7824 */ /* 0x000fce00078e02be */
.L_x_4038:
[----:B0-----:R-:W0:Y:S01]  /*0fa0*/  LDC.64 R4, c[0x0][0xd60] ;  /* 0x00035800ff047b82 */ /* 0x001e220000000a00 */
[----:B------:R-:W-:Y:S01]  /*0fb0*/  ULDC.64 UR10, c[0x0][0x208] ;  /* 0x00008200000a7ab9 */ /* 0x000fe20000000a00 */
[----:B------:R-:W-:Y:S01]  /*0fc0*/  ULDC.64 UR6, c[0x0][0xb20] ;  /* 0x0002c80000067ab9 */ /* 0x000fe20000000a00 */
[----:B------:R-:W-:-:S05]  /*0fd0*/  ULDC.64 UR8, c[0x0][0xb10] ;  /* 0x0002c40000087ab9 */ /* 0x000fca0000000a00 */
[----:B-1----:R-:W1:Y:S08]  /*0fe0*/  LDC.64 R8, c[0x0][0x3f8] ;  /* 0x0000fe00ff087b82 */ /* 0x002e700000000a00 */
[----:B--2---:R-:W2:Y:S01]  /*0ff0*/  LDC R184, c[0x0][0x288] ;  /* 0x0000a200ffb87b82 */ /* 0x004ea20000000800 */
[----:B0-----:R-:W-:-:S07]  /*1000*/  IMAD.WIDE R4, R187, 0x4, R4 ;  /* 0x00000004bb047825 */ /* 0x001fce00078e0204 */
[----:B------:R-:W0:Y:S01]  /*1010*/  LDC R0, c[0x0][0x404] ;  /* 0x00010100ff007b82 */ /* 0x000e220000000800 */
[----:B---3--:R-:W3:Y:S01]  /*1020*/  LDG.E R4, desc[UR10][R4.64] ;  /* 0x0000000a04047981 */ /* 0x008ee2000c1e1900 */
[----:B------:R-:W-:Y:S01]  /*1030*/  UISETP.NE.U32.AND UP0, UPT, UR6, URZ, UPT ;  /* 0x0000003f0600728c */ /* 0x000fe2000bf05070 */
[----:B------:R-:W-:Y:S01]  /*1040*/  MOV R3, RZ ;  /* 0x000000ff00037202 */ /* 0x000fe20000000f00 */
[----:B------:R-:W-:-:S04]  /*1050*/  UISETP.NE.U32.AND UP1, UPT, UR8, URZ, UPT ;  /* 0x0000003f0800728c */ /* 0x000fc8000bf25070 */
[----:B------:R-:W4:Y:S01]  /*1060*/  LDC R11, c[0x0][0x2e0] ;  /* 0x0000b800ff0b7b82 */ /* 0x000f220000000800 */
[----:B------:R-:W-:Y:S02]  /*1070*/  UISETP.NE.AND.EX UP0, UPT, UR7, URZ, UPT, UP0 ;  /* 0x0000003f0700728c */ /* 0x000fe4000bf05300 */
[----:B------:R-:W-:-:S04]  /*1080*/  UISETP.NE.AND.EX UP1, UPT, UR9, URZ, UPT, UP1 ;  /* 0x0000003f0900728c */ /* 0x000fc8000bf25310 */
[----:B------:R-:W-:Y:S02]  /*1090*/  PLOP3.LUT P0, PT, PT, PT, UP0, 0x80, 0x0 ;  /* 0x000000000000781c */ /* 0x000fe40003f0f008 */
[----:B------:R-:W-:Y:S01]  /*10a0*/  PLOP3.LUT P2, PT, PT, PT, UP1, 0x80, 0x0 ;  /* 0x000000000000781c */ /* 0x000fe20003f4f018 */
[----:B------:R-:W-:Y:S01]  /*10b0*/  UMOV UR40, UR5 ;  /* 0x0000000500287c82 */ /* 0x000fe20008000000 */
[----:B---3--:R-:W-:-:S13]  /*10c0*/  R2UR UR38, R4 ;  /* 0x00000000042672ca */ /* 0x008fda00000e0000 */
[----:B------:R-:W-:Y:S02]  /*10d0*/  USHF.R.S32.HI UR39, URZ, 0x1f, UR38 ;  /* 0x0000001f3f277899 */ /* 0x000fe40008011426 */
[----:B------:R-:W-:-:S04]  /*10e0*/  @UP0 ULEA UR6, UP2, UR38, UR6, 0x2 ;  /* 0x0000000626060291 */ /* 0x000fc8000f84103f */
[----:B------:R-:W-:Y:S02]  /*10f0*/  @UP0 ULEA.HI.X UR7, UR38, UR7, UR39, 0x2, UP2 ;  /* 0x0000000726070291 */ /* 0x000fe400090f1427 */
[----:B------:R-:W-:Y:S01]  /*1100*/  @UP1 ULEA UR8, UP0, UR38, UR8, 0x2 ;  /* 0x0000000826081291 */ /* 0x000fe2000f80103f */
[----:B------:R-:W-:-:S03]  /*1110*/  IMAD.U32 R4, RZ, RZ, UR6 ;  /* 0x00000006ff047e24 */ /* 0x000fc6000f8e00ff */
[----:B------:R-:W-:Y:S01]  /*1120*/  IMAD.U32 R5, RZ, RZ, UR7 ;  /* 0x00000007ff057e24 */ /* 0x000fe2000f8e00ff */
[----:B------:R-:W-:Y:S01]  /*1130*/  @UP1 ULEA.HI.X UR9, UR38, UR9, UR39, 0x2, UP0 ;  /* 0x0000000926091291 */ /* 0x000fe200080f1427 */
[----:B------:R-:W-:Y:S01]  /*1140*/  IMAD.U32 R6, RZ, RZ, UR8 ;  /* 0x00000008ff067e24 */ /* 0x000fe2000f8e00ff */
[----:B------:R-:W-:Y:S02]  /*1150*/  ULDC.64 UR6, c[0x0][0xb18] ;  /* 0x0002c60000067ab9 */ /* 0x000fe40000000a00 */
[----:B------:R3:W5:Y:S01]  /*1160*/  @P0 LDG.E R3, desc[UR10][R4.64] ;  /* 0x0000000a04030981 */ /* 0x000762000c1e1900 */
[----:B-1----:R-:W-:Y:S01]  /*1170*/  ISETP.NE.U32.AND P0, PT, R8, RZ, PT ;  /* 0x000000ff0800720c */ /* 0x002fe20003f05070 */
[----:B------:R-:W-:Y:S01]  /*1180*/  IMAD.U32 R7, RZ, RZ, UR9 ;  /* 0x00000009ff077e24 */ /* 0x000fe2000f8e00ff */
[----:B------:R-:W-:Y:S02]  /*1190*/  ISETP.NE.U32.AND P1, PT, RZ, UR6, PT ;  /* 0x00000006ff007c0c */ /* 0x000fe4000bf25070 */
[----:B------:R-:W-:-:S02]  /*11a0*/  ISETP.NE.AND.EX P0, PT, R9, RZ, PT, P0 ;  /* 0x000000ff0900720c */ /* 0x000fc40003f05300 */
[----:B--2---:R3:W5:Y:S01]  /*11b0*/  @P2 LDG.E R184, desc[UR10][R6.64] ;  /* 0x0000000a06b82981 */ /* 0x004762000c1e1900 */
[----:B------:R-:W-:Y:S02]  /*11c0*/  ISETP.NE.AND.EX P1, PT, RZ, UR7, PT, P1 ;  /* 0x00000007ff007c0c */ /* 0x000fe4000bf25310 */
[----:B0-----:R-:W-:Y:S01]  /*11d0*/  SEL R0, R0, 0x1, P0 ;  /* 0x0000000100007807 */ /* 0x001fe20000000000 */
[----:B----4-:R-:W-:Y:S10]  /*11e0*/  @P2 BRA `(.L_x_3988) ;  /* 0x0000000000302947 */ /* 0x010ff40003800000 */
[----:B------:R-:W-:Y:S02]  /*11f0*/  ULDC.64 UR4, c[0x0][0xaf8] ;  /* 0x0002be0000047ab9 */ /* 0x000fe40000000a00 */
[----:B------:R-:W-:-:S04]  /*1200*/  ISETP.NE.U32.AND P0, PT, RZ, UR4, PT ;  /* 0x00000004ff007c0c */ /* 0x000fc8000bf05070 */
[----:B------:R-:W-:-:S13]  /*1210*/  ISETP.NE.AND.EX P0, PT, RZ, UR5, PT, P0 ;  /* 0x00000005ff007c0c */ /* 0x000fda000bf05300 */
[----:B------:R-:W-:Y:S05]  /*1220*/  @!P0 BRA `(.L_x_3988) ;  /* 0x0000000000208947 */ /* 0x000fea0003800000 */
[----:B------:R-:W-:Y:S01]  /*1230*/  ULDC.64 UR4, c[0x0][0xaf8] ;  /* 0x0002be0000047ab9 */ /* 0x000fe20000000a00 */
[----:B------:R-:W-:Y:S01]  /*1240*/  ULDC.64 UR8, c[0x0][0x208] ;  /* 0x0000820000087ab9 */ /* 0x000fe20000000a00 */
[----:B------:R-:W-:-:S06]  /*1250*/  UIMAD.WIDE UR4, UR38, 0x4, UR4 ;  /* 0x00000004260478a5 */ /* 0x000fcc000f8e0204 */
[----:B---3--:R-:W-:Y:S02]  /*1260*/  IMAD.U32 R4, RZ, RZ, UR4 ;  /* 0x00000004ff047e24 */ /* 0x008fe4000f8e00ff */
[----:B------:R-:W-:-:S05]  /*1270*/  IMAD.U32 R5, RZ, RZ, UR5 ;  /* 0x00000005ff057e24 */ /* 0x000fca000f8e00ff */
[----:B-----5:R-:W2:Y:S04]  /*1280*/  LDG.E R184, desc[UR8][R4.64] ;  /* 0x0000000804b87981 */ /* 0x020ea8000c1e1900 */
[----:B------:R-:W2:Y:S02]  /*1290*/  LDG.E R7, desc[UR8][R4.64+0x4] ;  /* 0x0000040804077981 */ /* 0x000ea4000c1e1900 */
[----:B--2---:R-:W-:-:S07]  /*12a0*/  IADD3 R184, -R184, R7, RZ ;  /* 0x00000007b8b87210 */ /* 0x004fce0007ffe1ff */
.L_x_3988:
[----:B------:R-:W-:Y:S02]  /*12b0*/  IMAD R186, R0, R11, RZ ;  /* 0x0000000b00ba7224 */ /* 0x000fe400078e02ff */
[----:B------:R-:W-:Y:S01]  /*12c0*/  IMAD.MOV.U32 R193, RZ, RZ, R185 ;  /* 0x000000ffffc17224 */ /* 0x000fe200078e00b9 */
[----:B------:R-:W-:Y:S06]  /*12d0*/  @!P1 BRA `(.L_x_3989) ;  /* 0x00000000001c9947 */ /* 0x000fec0003800000 */
[----:B------:R-:W-:Y:S01]  /*12e0*/  ULEA UR4, UP0, UR38, UR6, 0x2 ;  /* 0x0000000626047291 */ /* 0x000fe2000f80103f */
[----:B------:R-:W-:-:S03]  /*12f0*/  ULDC.64 UR8, c[0x0][0x208] ;  /* 0x0000820000087ab9 */ /* 0x000fc60000000a00 */
[----:B------:R-:W-:Y:S02]  /*1300*/  ULEA.HI.X UR5, UR38, UR7, UR39, 0x2, UP0 ;  /* 0x0000000726057291 */ /* 0x000fe400080f1427 */
[----:B---3--:R-:W-:-:S04]  /*1310*/  IMAD.U32 R4, RZ, RZ, UR4 ;  /* 0x00000004ff047e24 */ /* 0x008fc8000f8e00ff */
[----:B------:R-:W-:-:S05]  /*1320*/  IMAD.U32 R5, RZ, RZ, UR5 ;  /* 0x00000005ff057e24 */ /* 0x000fca000f8e00ff */
[----:B------:R0:W5:Y:S01]  /*1330*/  LDG.E R186, desc[UR8][R4.64] ;  /* 0x0000000804ba7981 */ /* 0x000162000c1e1900 */
[----:B------:R-:W-:Y:S05]  /*1340*/  BRA `(.L_x_3990) ;  /* 0x0000000000307947 */ /* 0x000fea0003800000 */
.L_x_3989:
        /* <DEDUP_REMOVED lines=9> */
[----:B------:R-:W2:Y:S04]  /*13e0*/  LDG.E R186, desc[UR6][R4.64] ;  /* 0x0000000604ba7981 */ /* 0x000ea8000c1e1900 */
[----:B------:R-:W2:Y:S02]  /*13f0*/  LDG.E R7, desc[UR6][R4.64+0x4] ;  /* 0x0000040604077981 */ /* 0x000ea4000c1e1900 */
[----:B--2---:R-:W-:-:S07]  /*1400*/  IMAD.IADD R186, R7, 0x1, -R186 ;  /* 0x0000000107ba7824 */ /* 0x004fce00078e0aba */
.L_x_3990:
[----:B-----5:R-:W-:Y:S01]  /*1410*/  IADD3 R186, -R3, R186, RZ ;  /* 0x000000ba03ba7210 */ /* 0x020fe20007ffe1ff */
[----:B------:R-:W-:Y:S01]  /*1420*/  UISETP.NE.AND UP0, UPT, UR37, 0x1, UPT ;  /* 0x000000012500788c */ /* 0x000fe2000bf05270 */
[----:B------:R-:W-:Y:S02]  /*1430*/  LEA R3, R185, 0x7f, 0x6 ;  /* 0x0000007fb9037811 */ /* 0x000fe400078e30ff */
[----:B------:R-:W-:Y:S02]  /*1440*/  CS2R R150, SRZ ;  /* 0x0000000000967805 */ /* 0x000fe4000001ff00 */
[----:B------:R-:W-:Y:S01]  /*1450*/  CS2R R148, SRZ ;  /* 0x0000000000947805 */ /* 0x000fe2000001ff00 */
[C---:B------:R-:W-:Y:S01]  /*1460*/  VIADD R0, R186.reuse, 0x3f ;  /* 0x0000003fba007836 */ /* 0x040fe20000000000 */
[----:B0--3--:R-:W-:Y:S02]  /*1470*/  IADD3 R4, R186, R3, -R184 ;  /* 0x00000003ba047210 */ /* 0x009fe40007ffe8b8 */
[----:B------:R-:W-:-:S02]  /*1480*/  CS2R R146, SRZ ;  /* 0x0000000000927805 */ /* 0x000fc4000001ff00 */
[----:B------:R-:W-:Y:S02]  /*1490*/  PLOP3.LUT P0, PT, PT, PT, UP0, 0x80, 0x0 ;  /* 0x000000000000781c */ /* 0x000fe40003f0f008 */
[----:B------:R-:W-:Y:S02]  /*14a0*/  CS2R R144, SRZ ;  /* 0x0000000000907805 */ /* 0x000fe4000001ff00 */
[----:B------:R-:W-:Y:S02]  /*14b0*/  SHF.R.S32.HI R3, RZ, 0x1f, R0 ;  /* 0x0000001fff037819 */ /* 0x000fe40000011400 */
[----:B------:R-:W-:Y:S02]  /*14c0*/  CS2R R142, SRZ ;  /* 0x00000000008e7805 */ /* 0x000fe4000001ff00 */
[----:B------:R-:W-:Y:S02]  /*14d0*/  SHF.R.S32.HI R5, RZ, 0x1f, R4 ;  /* 0x0000001fff057819 */ /* 0x000fe40000011404 */
[----:B------:R-:W-:-:S02]  /*14e0*/  CS2R R140, SRZ ;  /* 0x00000000008c7805 */ /* 0x000fc4000001ff00 */
[----:B------:R-:W-:Y:S01]  /*14f0*/  LEA.HI R3, R3, R0, RZ, 0x6 ;  /* 0x0000000003037211 */ /* 0x000fe200078f30ff */
[----:B------:R-:W-:Y:S01]  /*1500*/  IMAD.MOV.U32 R0, RZ, RZ, RZ ;  /* 0x000000ffff007224 */ /* 0x000fe200078e00ff */
[----:B------:R-:W-:Y:S02]  /*1510*/  LEA.HI R5, R5, R4, RZ, 0x6 ;  /* 0x0000000405057211 */ /* 0x000fe400078f30ff */
[----:B------:R-:W-:Y:S02]  /*1520*/  CS2R R138, SRZ ;  /* 0x00000000008a7805 */ /* 0x000fe4000001ff00 */
[----:B------:R-:W-:Y:S01]  /*1530*/  SHF.R.S32.HI R168, RZ, 0x6, R3 ;  /* 0x00000006ffa87819 */ /* 0x000fe20000011403 */
[----:B------:R-:W-:Y:S01]  /*1540*/  IMAD.MOV.U32 R3, RZ, RZ, RZ ;  /* 0x000000ffff037224 */ /* 0x000fe200078e00ff */
[----:B------:R-:W-:Y:S02]  /*1550*/  SHF.R.S32.HI R5, RZ, 0x6, R5 ;  /* 0x00000006ff057819 */ /* 0x000fe40000011405 */
[----:B------:R-:W-:-:S02]  /*1560*/  CS2R R136, SRZ ;  /* 0x0000000000887805 */ /* 0x000fc4000001ff00 */
[----:B------:R-:W-:Y:S02]  /*1570*/  CS2R R134, SRZ ;  /* 0x0000000000867805 */ /* 0x000fe4000001ff00 */
[----:B------:R-:W-:Y:S02]  /*1580*/  CS2R R132, SRZ ;  /* 0x0000000000847805 */ /* 0x000fe4000001ff00 */
[----:B------:R-:W-:Y:S02]  /*1590*/  VIMNMX R168, R168, R5, PT ;  /* 0x00000005a8a87248 */ /* 0x000fe40003fe0100 */
        /* <DEDUP_REMOVED lines=53> */
[----:B------:R-:W-:-:S02]  /*18f0*/  MOV R24, RZ ;  /* 0x000000ff00187202 */ /* 0x000fc40000000f00 */
[----:B------:R-:W-:Y:S01]  /*1900*/  CS2R R170, SRZ ;  /* 0x0000000000aa7805 */ /* 0x000fe2000001ff00 */
[----:B------:R-:W-:Y:S02]  /*1910*/  IMAD.MOV.U32 R5, RZ, RZ, RZ ;  /* 0x000000ffff057224 */ /* 0x000fe400078e00ff */
[----:B------:R-:W-:Y:S01]  /*1920*/  IMAD.MOV.U32 R172, RZ, RZ, RZ ;  /* 0x000000ffffac7224 */ /* 0x000fe200078e00ff */
[----:B------:R-:W-:Y:S06]  /*1930*/  @!P0 BRA `(.L_x_3991) ;  /* 0x0000001400e88947 */ /* 0x000fec0003800000 */
        /* <DEDUP_REMOVED lines=13> */
[----:B------:R-:W-:Y:S01]  /*1a10*/  UMOV UR7, 0x40000040 ;  /* 0x4000004000077882 */ /* 0x000fe20000000000 */
[----:B------:R-:W1:Y:S01]  /*1a20*/  S2R R20, SR_TID.X ;  /* 0x0000000000147919 */ /* 0x000e620000002100 */
[----:B0-----:R-:W-:-:S04]  /*1a30*/  LEA.HI R5, R4, R4, RZ, 0x1 ;  /* 0x0000000404057211 */ /* 0x001fc800078f08ff */
[----:B------:R-:W-:Y:S01]  /*1a40*/  LOP3.LUT R5, R5, 0x1fffe, RZ, 0xc0, !PT ;  /* 0x0001fffe05057812 */ /* 0x000fe200078ec0ff */
[----:B------:R-:W-:-:S04]  /*1a50*/  WARPGROUP.ARRIVE ;  /* 0x00000000000079c5 */ /* 0x000fc80000000000 */
        /* <DEDUP_REMOVED lines=12> */
[----:B-1----:R-:W-:Y:S02]  /*1b20*/  LOP3.LUT R20, R20, 0x7f, RZ, 0xc0, !PT ;  /* 0x0000007f14147812 */ /* 0x002fe400078ec0ff */
[----:B------:R-:W-:Y:S02]  /*1b30*/  LEA R4, R2, R7, 0xc ;  /* 0x0000000702047211 */ /* 0x000fe400078e60ff */
[----:B------:R-:W-:Y:S01]  /*1b40*/  R2UR UR12, R8 ;  /* 0x00000000080c72ca */ /* 0x000fe200000e0000 */
[C---:B------:R-:W-:Y:S01]  /*1b50*/  VIADD R8, R5.reuse, 0x4 ;  /* 0x0000000405087836 */ /* 0x040fe20000000000 */
[C---:B------:R-:W-:Y:S01]  /*1b60*/  R2UR UR10, R4.reuse ;  /* 0x00000000040a72ca */ /* 0x040fe200000e0000 */
[----:B------:R-:W-:Y:S01]  /*1b70*/  VIADD R6, R4, 0x80 ;  /* 0x0000008004067836 */ /* 0x000fe20000000000 */
[----:B------:R-:W-:Y:S01]  /*1b80*/  ISETP.NE.AND P1, PT, R20, RZ, PT ;  /* 0x000000ff1400720c */ /* 0x000fe20003f25270 */
[----:B------:R-:W-:Y:S01]  /*1b90*/  VIADD R5, R5, 0x6 ;  /* 0x0000000605057836 */ /* 0x000fe20000000000 */
[----:B------:R-:W-:-:S02]  /*1ba0*/  R2UR UR16, R8 ;  /* 0x00000000081072ca */ /* 0x000fc400000e0000 */
[----:B------:R-:W-:Y:S01]  /*1bb0*/  R2UR UR14, R6 ;  /* 0x00000000060e72ca */ /* 0x000fe200000e0000 */
[C---:B------:R-:W-:Y:S01]  /*1bc0*/  VIADD R6, R4.reuse, 0x100 ;  /* 0x0000010004067836 */ /* 0x040fe20000000000 */
[----:B------:R-:W-:Y:S01]  /*1bd0*/  R2UR UR4, R5 ;  /* 0x00000000050472ca */ /* 0x000fe200000e0000 */
[----:B------:R-:W-:-:S03]  /*1be0*/  VIADD R4, R4, 0x180 ;  /* 0x0000018004047836 */ /* 0x000fc60000000000 */
[----:B------:R-:W-:Y:S01]  /*1bf0*/  R2UR UR18, R6 ;  /* 0x00000000061272ca */ /* 0x000fe200000e0000 */
[----:B------:R-:W-:Y:S01]  /*1c00*/  HGMMA.64x256x16.F32.BF16 R24, gdesc[UR8].tnspB, RZ, !UPT, gsb0 ;  /* 0x43e00000081879f0 */ /* 0x000fe2000c0018ff */
[----:B------:R-:W-:Y:S02]  /*1c10*/  R2UR UR6, R4 ;  /* 0x00000000040672ca */ /* 0x000fe400000e0000 */
[----:B------:R-:W-:-:S05]  /*1c20*/  @!P1 LEA R4, R2, R17, 0x3 ;  /* 0x0000001102049211 */ /* 0x000fca00078e18ff */
[----:B------:R-:W-:-:S05]  /*1c30*/  @!P1 VIADD R4, R4, 0x38860 ;  /* 0x0003886004049836 */ /* 0x000fca0000000000 */
        /* <DEDUP_REMOVED lines=17> */
.L_x_3994:
[----:B------:R-:W-:Y:S01]  /*1d50*/  BAR.SYNC.DEFER_BLOCKING 0xe, 0x100 ;  /* 0x0384000000007b1d */ /* 0x000fe20000010000 */
[----:B01----:R-:W-:Y:S01]  /*1d60*/  IMAD R4, R2, 0x40, R18 ;  /* 0x0000004002047824 */ /* 0x003fe200078e0212 */
[----:B------:R-:W-:Y:S01]  /*1d70*/  ISETP.GT.AND P2, PT, R168, RZ, PT ;  /* 0x000000ffa800720c */ /* 0x000fe20003f44270 */
[----:B------:R-:W-:Y:S02]  /*1d80*/  VIADD R2, R2, 0x1 ;  /* 0x0000000102027836 */ /* 0x000fe40000000000 */
[----:B------:R-:W-:Y:S01]  /*1d90*/  IMAD R4, R4, 0x4, R17 ;  /* 0x0000000404047824 */ /* 0x000fe200078e0211 */
[----:B------:R-:W-:Y:S01]  /*1da0*/  UMOV UR11, 0x40000040 ;  /* 0x40000040000b7882 */ /* 0x000fe20000000000 */
[----:B------:R-:W-:Y:S01]  /*1db0*/  UMOV UR15, 0x40000040 ;  /* 0x40000040000f7882 */ /* 0x000fe20000000000 */
[----:B------:R-:W-:Y:S01]  /*1dc0*/  ISETP.NE.AND P0, PT, R2, 0x2, PT ;  /* 0x000000020200780c */ /* 0x000fe20003f05270 */
[----:B------:R-:W-:Y:S01]  /*1dd0*/  UMOV UR19, 0x40000040 ;  /* 0x4000004000137882 */ /* 0x000fe20000000000 */
[----:B------:R-:W-:Y:S01]  /*1de0*/  UMOV UR7, 0x40000040 ;  /* 0x4000004000077882 */ /* 0x000fe20000000000 */
[----:B------:R-:W-:Y:S01]  /*1df0*/  VIADD R168, R168, 0xffffffff ;  /* 0xffffffffa8a87836 */ /* 0x000fe20000000000 */
[----:B------:R-:W-:Y:S01]  /*1e00*/  SEL R2, R2, RZ, P0 ;  /* 0x000000ff02027207 */ /* 0x000fe20000000000 */
[----:B------:R-:W0:Y:S04]  /*1e10*/  LDS R5, [R4+0x38400] ;  /* 0x0384000004057984 */ /* 0x000e280000000800 */
[----:B------:R1:W2:Y:S02]  /*1e20*/  LDS R6, [R4+0x38420] ;  /* 0x0384200004067984 */ /* 0x0002a40000000800 */
[----:B-1----:R-:W-:-:S05]  /*1e30*/  IMAD R4, R2, 0x1000, R7 ;  /* 0x0000100002047824 */ /* 0x002fca00078e0207 */
[----:B------:R-:W-:Y:S01]  /*1e40*/  R2UR UR10, R4 ;  /* 0x00000000040a72ca */ /* 0x000fe200000e0000 */
        /* <DEDUP_REMOVED lines=128> */
[----:B------:R-:W-:-:S04]  /*2650*/  IADD3 R5, R4, 0x80, RZ ;  /* 0x0000008004057810 */ /* 0x000fc80007ffe0ff */
[----:B------:R-:W-:Y:S01]  /*2660*/  R2UR UR14, R5 ;  /* 0x00000000050e72ca */ /* 0x000fe200000e0000 */
[----:B------:R-:W-:Y:S01]  /*2670*/  WARPGROUP.ARRIVE ;  /* 0x00000000000079c5 */ /* 0x000fe20000000000 */
[C---:B------:R-:W-:Y:S02]  /*2680*/  VIADD R5, R4.reuse, 0x100 ;  /* 0x0000010004057836 */ /* 0x040fe40000000000 */
[----:B------:R-:W-:-:S03]  /*2690*/  VIADD R4, R4, 0x180 ;  /* 0x0000018004047836 */ /* 0x000fc60000000000 */
[----:B------:R-:W-:Y:S01]  /*26a0*/  HGMMA.64x256x16.F32.BF16 R24, gdesc[UR8].tnspB, R24, gsb0 ;  /* 0x43e00000081879f0 */ /* 0x000fe20008001818 */
[----:B------:R-:W-:Y:S02]  /*26b0*/  R2UR UR18, R5 ;  /* 0x00000000051272ca */ /* 0x000fe400000e0000 */
[----:B------:R-:W-:Y:S01]  /*26c0*/  R2UR UR6, R4 ;  /* 0x00000000040672ca */ /* 0x000fe200000e0000 */
[----:B------:R-:W-:Y:S01]  /*26d0*/  @!P1 IMAD R4, R2, 0x8, R17 ;  /* 0x0000000802049824 */ /* 0x000fe200078e0211 */
[----:B------:R-:W-:-:S03]  /*26e0*/  SEL R5, RZ, 0x1, P0 ;  /* 0x00000001ff057807 */ /* 0x000fc60000000000 */
[----:B------:R-:W-:Y:S01]  /*26f0*/  @!P1 VIADD R4, R4, 0x38860 ;  /* 0x0003886004049836 */ /* 0x000fe20000000000 */
[----:B------:R-:W-:-:S04]  /*2700*/  LOP3.LUT R16, R16, R5, RZ, 0x3c, !PT ;  /* 0x0000000510107212 */ /* 0x000fc800078e3cff */
        /* <DEDUP_REMOVED lines=16> */
.L_x_3993:
[----:B------:R-:W-:Y:S01]  /*2810*/  BAR.SYNC.DEFER_BLOCKING 0xe, 0x100 ;  /* 0x0384000000007b1d */ /* 0x000fe20000010000 */
[C---:B01----:R-:W-:Y:S01]  /*2820*/  IMAD R4, R2.reuse, 0x40, R18 ;  /* 0x0000004002047824 */ /* 0x043fe200078e0212 */
[----:B------:R-:W-:Y:S01]  /*2830*/  PLOP3.LUT P0, PT, PT, PT, PT, 0x8, 0x0 ;  /* 0x000000000000781c */ /* 0x000fe20003f0e170 */
[----:B------:R-:W-:-:S03]  /*2840*/  VIADD R2, R2, 0x1 ;  /* 0x0000000102027836 */ /* 0x000fc60000000000 */
[----:B------:R-:W-:Y:S02]  /*2850*/  LEA R17, R4, R17, 0x2 ;  /* 0x0000001104117211 */ /* 0x000fe400078e10ff */
[----:B------:R-:W-:-:S04]  /*2860*/  ISETP.NE.AND P1, PT, R2, 0x2, PT ;  /* 0x000000020200780c */ /* 0x000fc80003f25270 */
[----:B------:R-:W-:Y:S02]  /*2870*/  SEL R7, RZ, 0x1, P1 ;  /* 0x00000001ff077807 */ /* 0x000fe40000800000 */
[----:B------:R-:W-:Y:S02]  /*2880*/  SEL R2, R2, RZ, P1 ;  /* 0x000000ff02027207 */ /* 0x000fe40000800000 */
[----:B------:R-:W-:Y:S01]  /*2890*/  LOP3.LUT R16, R16, R7, RZ, 0x3c, !PT ;  /* 0x0000000710107212 */ /* 0x000fe200078e3cff */
        /* <DEDUP_REMOVED lines=132> */
.L_x_3991:
[----:B------:R-:W-:Y:S02]  /*30e0*/  ISETP.GE.AND P1, PT, R168, 0x1, PT ;  /* 0x00000001a800780c */ /* 0x000fe40003f26270 */
[----:B------:R-:W-:-:S11]  /*30f0*/  PLOP3.LUT P0, PT, PT, PT, PT, 0x80, 0x0 ;  /* 0x000000000000781c */ /* 0x000fd60003f0f070 */
[----:B------:R-:W-:Y:S05]  /*3100*/  @!P1 BRA `(.L_x_3992) ;  /* 0x000000a000a89947 */ /* 0x000fea0003800000 */
[----:B------:R-:W0:Y:S02]  /*3110*/  SHFL.IDX PT, R0, R196, RZ, 0x1f ;  /* 0x00001fffc4007589 */ /* 0x000e2400000e0000 */
        /* <DEDUP_REMOVED lines=26> */
[----:B-1----:R-:W-:Y:S05]  /*32c0*/  CALL.ABS.NOINC R14 ;  /* 0x000000000e007343 */ /* 0x002fea0003c00000 */
.L_x_3995:
[----:B------:R-:W-:Y:S01]  /*32d0*/  ULEA.HI UR4, UR36, UR36, URZ, 0x1 ;  /* 0x0000002424047291 */ /* 0x000fe2000f8f083f */
[----:B------:R-:W-:-:S03]  /*32e0*/  IMAD.U32 R0, RZ, RZ, UR41 ;  /* 0x00000029ff007e24 */ /* 0x000fc6000f8e00ff */
[----:B------:R-:W-:Y:S02]  /*32f0*/  ULOP3.LUT UR4, UR4, 0xfffffffe, URZ, 0xc0, !UPT ;  /* 0xfffffffe04047892 */ /* 0x000fe4000f8ec03f */
[----:B------:R-:W-:Y:S02]  /*3300*/  ISETP.NE.AND P0, PT, R0, 0x3, PT ;  /* 0x000000030000780c */ /* 0x000fe40003f05270 */
[----:B------:R-:W-:-:S06]  /*3310*/  UIADD3 UR4, UR36, -UR4, URZ ;  /* 0x8000000424047290 */ /* 0x000fcc000fffe03f */
[----:B------:R-:W-:-:S05]  /*3320*/  IMAD.U32 R4, RZ, RZ, UR4 ;  /* 0x00000004ff047e24 */ /* 0x000fca000f8e00ff */
[----:B------:R-:W-:-:S04]  /*3330*/  SHF.L.U32 R4, R4, 0x1f, RZ ;  /* 0x0000001f04047819 */ /* 0x000fc800000006ff */
[----:B------:R-:W0:Y:S02]  /*3340*/  SYNCS.PHASECHK.TRANS64.TRYWAIT P1, [R17+URZ+0x38800], R4 ;  /* 0x03880004110075a7 */ /* 0x000e24000802017f */
[----:B0-----:R-:W-:Y:S05]  /*3350*/  @!P1 BRA `(.L_x_3996) ;  /* 0x0000012000189947 */ /* 0x001fea0003800000 */
.L_x_4124:
[----:B------:R-:W-:Y:S05]  /*3360*/  @!P0 BRA `(.L_x_3997) ;  /* 0x0000000000048947 */ /* 0x000fea0003800000 */
[----:B------:R-:W-:Y:S01]  /*3370*/  BPT.TRAP 0x1 ;  /* 0x000000040000795c */ /* 0x000fe20000300000 */
.L_x_3997:
[----:B------:R-:W-:Y:S01]  /*3380*/  IMAD R5, R2, 0x8, R17 ;  /* 0x0000000802057824 */ /* 0x000fe200078e0211 */
[----:B------:R-:W-:-:S04]  /*3390*/  SHF.L.U32 R8, R16, 0x1f, RZ ;  /* 0x0000001f10087819 */ /* 0x000fc800000006ff */
[----:B------:R1:W2:Y:S01]  /*33a0*/  SYNCS.PHASECHK.TRANS64.TRYWAIT P1, [R5+URZ+0x38830], R8 ;  /* 0x03883008050075a7 */ /* 0x0002a2000802017f */
[----:B------:R-:W-:Y:S05]  /*33b0*/  @!P0 BRA `(.L_x_3998) ;  /* 0x0000000000048947 */ /* 0x000fea0003800000 */
[----:B------:R-:W-:Y:S01]  /*33c0*/  BPT.TRAP 0x1 ;  /* 0x000000040000795c */ /* 0x000fe20000300000 */
.L_x_3998:
[----:B------:R-:W-:-:S05]  /*33d0*/  VIADD R0, R17, 0x22400 ;  /* 0x0002240011007836 */ /* 0x000fca0000000000 */
[----:B------:R-:W-:-:S04]  /*33e0*/  SHF.R.U32.HI R0, RZ, 0x4, R0 ;  /* 0x00000004ff007819 */ /* 0x000fc80000011600 */
[----:B------:R-:W-:Y:S01]  /*33f0*/  LOP3.LUT R0, R0, 0x3fff, RZ, 0xc0, !PT ;  /* 0x00003fff00007812 */ /* 0x000fe200078ec0ff */
[----:B--2---:R-:W-:Y:S06]  /*3400*/  @P1 BRA `(.L_x_3999) ;  /* 0x0000000000081947 */ /* 0x004fec0003800000 */
[----:B------:R-:W2:Y:S02]  /*3410*/  SYNCS.PHASECHK.TRANS64.TRYWAIT P1, [R5+URZ+0x38830], R8 ;  /* 0x03883008050075a7 */ /* 0x000ea4000802017f */
[----:B--2---:R-:W-:Y:S05]  /*3420*/  @!P1 BRA `(.L_x_4000) ;  /* 0x0000011c00f89947 */ /* 0x004fea0003800000 */
.L_x_3999:
[----:B------:R-:W-:Y:S05]  /*3430*/  WARPSYNC.ALL ;  /* 0x0000000000007948 */ /* 0x000fea0003800000 */
[----:B------:R-:W-:Y:S01]  /*3440*/  LOP3.LUT R0, R0, 0x10000, RZ, 0xfc, !PT ;  /* 0x0001000000007812 */ /* 0x000fe200078efcff */
[----:B------:R-:W-:Y:S01]  /*3450*/  VIADD R3, R17, 0x20400 ;  /* 0x0002040011037836 */ /* 0x000fe20000000000 */
[----:B------:R-:W-:-:S03]  /*3460*/  WARPGROUP.ARRIVE ;  /* 0x00000000000079c5 */ /* 0x000fc60000000000 */
[----:B------:R-:W-:Y:S01]  /*3470*/  IMAD R6, R2, 0x200, R0 ;  /* 0x0000020002067824 */ /* 0x000fe200078e0200 */
[----:B------:R-:W-:Y:S01]  /*3480*/  UMOV UR27, 0x40000040 ;  /* 0x40000040001b7882 */ /* 0x000fe20000000000 */
[----:B------:R-:W-:Y:S01]  /*3490*/  UMOV UR25, 0x40000040 ;  /* 0x4000004000197882 */ /* 0x000fe20000000000 */
[----:B------:R-:W-:Y:S01]  /*34a0*/  SHF.R.U32.HI R3, RZ, 0x4, R3 ;  /* 0x00000004ff037819 */ /* 0x000fe20000011603 */
[----:B------:R-:W-:Y:S01]  /*34b0*/  UMOV UR23, 0x40000040 ;  /* 0x4000004000177882 */ /* 0x000fe20000000000 */
[----:B------:R-:W-:Y:S01]  /*34c0*/  R2UR UR26, R6 ;  /* 0x00000000061a72ca */ /* 0x000fe200000e0000 */
[----:B------:R-:W-:Y:S01]  /*34d0*/  UMOV UR21, 0x40000040 ;  /* 0x4000004000157882 */ /* 0x000fe20000000000 */
[----:B------:R-:W-:Y:S01]  /*34e0*/  LOP3.LUT R3, R3, 0x3fff, RZ, 0xc0, !PT ;  /* 0x00003fff03037812 */ /* 0x000fe200078ec0ff */
[----:B------:R-:W-:Y:S01]  /*34f0*/  UMOV UR19, 0x40000040 ;  /* 0x4000004000137882 */ /* 0x000fe20000000000 */
[----:B------:R-:W-:Y:S01]  /*3500*/  UMOV UR17, 0x40000040 ;  /* 0x4000004000117882 */ /* 0x000fe20000000000 */
[----:B------:R-:W-:Y:S01]  /*3510*/  UMOV UR15, 0x40000040 ;  /* 0x40000040000f7882 */ /* 0x000fe20000000000 */
[----:B------:R-:W-:Y:S01]  /*3520*/  LOP3.LUT R3, R3, 0x10000, RZ, 0xfc, !PT ;  /* 0x0001000003037812 */ /* 0x000fe200078efcff */
[----:B------:R-:W-:-:S03]  /*3530*/  UMOV UR13, 0x40000040 ;  /* 0x40000040000d7882 */ /* 0x000fc60000000000 */
[C---:B------:R-:W-:Y:S02]  /*3540*/  R2UR UR24, R3.reuse ;  /* 0x00000000031872ca */ /* 0x040fe400000e0000 */
[C---:B------:R-:W-:Y:S01]  /*3550*/  IADD3 R6, R3.reuse, 0x2, RZ ;  /* 0x0000000203067810 */ /* 0x040fe20007ffe0ff */
[----:B------:R-:W-:Y:S02]  /*3560*/  UIADD3 UR22, UR26, 0x2, URZ ;  /* 0x000000021a167890 */ /* 0x000fe4000fffe03f */
[----:B------:R-:W-:Y:S01]  /*3570*/  UIADD3 UR18, UR26, 0x4, URZ ;  /* 0x000000041a127890 */ /* 0x000fe2000fffe03f */
[----:B------:R-:W-:Y:S01]  /*3580*/  R2UR UR20, R6 ;  /* 0x00000000061472ca */ /* 0x000fe200000e0000 */
[C---:B------:R-:W-:Y:S01]  /*3590*/  VIADD R6, R3.reuse, 0x4 ;  /* 0x0000000403067836 */ /* 0x040fe20000000000 */
[----:B------:R-:W-:Y:S01]  /*35a0*/  UIADD3 UR14, UR26, 0x6, URZ ;  /* 0x000000061a0e7890 */ /* 0x000fe2000fffe03f */
[----:B------:R-:W-:-:S03]  /*35b0*/  VIADD R3, R3, 0x6 ;  /* 0x0000000603037836 */ /* 0x000fc60000000000 */
[----:B------:R-:W-:Y:S01]  /*35c0*/  R2UR UR16, R6 ;  /* 0x00000000061072ca */ /* 0x000fe200000e0000 */
[----:B------:R-:W-:Y:S01]  /*35d0*/  HGMMA.64x64x16.F32.BF16 R24, gdesc[UR24], RZ, !UPT, gsb0 ;  /* 0x00e00000181879f0 */ /* 0x000fe2000c0018ff */
[----:B------:R-:W-:Y:S02]  /*35e0*/  R2UR UR12, R3 ;  /* 0x00000000030c72ca */ /* 0x000fe400000e0000 */
        /* <DEDUP_REMOVED lines=10> */
[----:B------:R-:W3:Y:S02]  /*3690*/  SYNCS.PHASECHK.TRANS64.TRYWAIT P1, [R17+URZ+0x38810], R4 ;  /* 0x03881004110075a7 */ /* 0x000ee4000802017f */
[----:B---3--:R-:W-:Y:S05]  /*36a0*/  @!P1 BRA `(.L_x_4001) ;  /* 0x0000011c006c9947 */ /* 0x008fea0003800000 */
.L_x_4125:
[----:B------:R-:W-:Y:S05]  /*36b0*/  @!P0 BRA `(.L_x_4002) ;  /* 0x0000000000048947 */ /* 0x000fea0003800000 */
[----:B------:R-:W-:Y:S01]  /*36c0*/  BPT.TRAP 0x1 ;  /* 0x000000040000795c */ /* 0x000fe20000300000 */
.L_x_4002:
[----:B------:R4:W0:Y:S01]  /*36d0*/  SYNCS.PHASECHK.TRANS64.TRYWAIT P1, [R5+URZ+0x38850], R8 ;  /* 0x03885008050075a7 */ /* 0x000822000802017f */
[----:B------:R-:W-:Y:S05]  /*36e0*/  @!P0 BRA `(.L_x_4003) ;  /* 0x0000000000048947 */ /* 0x000fea0003800000 */
[----:B------:R-:W-:Y:S01]  /*36f0*/  BPT.TRAP 0x1 ;  /* 0x000000040000795c */ /* 0x000fe20000300000 */
.L_x_4003:
[C---:B------:R-:W-:Y:S02]  /*3700*/  VIADD R3, R17.reuse, 0x400 ;  /* 0x0000040011037836 */ /* 0x040fe40000000000 */
[----:B0--3--:R-:W-:-:S03]  /*3710*/  VIADD R4, R17, 0x26400 ;  /* 0x0002640011047836 */ /* 0x009fc60000000000 */
        /* <DEDUP_REMOVED lines=8> */
[----:B------:R-:W0:Y:S02]  /*37a0*/  SYNCS.PHASECHK.TRANS64.TRYWAIT P1, [R5+URZ+0x38850], R8 ;  /* 0x03885008050075a7 */ /* 0x000e24000802017f */
[----:B0-----:R-:W-:Y:S05]  /*37b0*/  @!P1 BRA `(.L_x_4005) ;  /* 0x0000011c003c9947 */ /* 0x001fea0003800000 */
.L_x_4004:
[----:B------:R-:W-:Y:S01]  /*37c0*/  R2UR UR8, R4 ;  /* 0x00000000040872ca */ /* 0x000fe200000e0000 */
[----:B------:R-:W-:Y:S01]  /*37d0*/  WARPGROUP.ARRIVE ;  /* 0x00000000000079c5 */ /* 0x000fe20000000000 */
[----:B------:R-:W-:Y:S01]  /*37e0*/  R2UR UR10, R6 ;  /* 0x00000000060a72ca */ /* 0x000fe200000e0000 */
[----:B------:R-:W-:Y:S01]  /*37f0*/  UMOV UR9, 0x40000040 ;  /* 0x4000004000097882 */ /* 0x000fe20000000000 */
[----:B------:R-:W-:Y:S01]  /*3800*/  UMOV UR11, 0x40000040 ;  /* 0x40000040000b7882 */ /* 0x000fe20000000000 */
[----:B012-4-:R-:W-:Y:S01]  /*3810*/  VIADD R8, R4, 0x2 ;  /* 0x0000000204087836 */ /* 0x017fe20000000000 */
[----:B------:R-:W-:Y:S01]  /*3820*/  IADD3 R7, R6, 0x2, RZ ;  /* 0x0000000206077810 */ /* 0x000fe20007ffe0ff */
[----:B------:R-:W-:Y:S01]  /*3830*/  UMOV UR5, 0x40000040 ;  /* 0x4000004000057882 */ /* 0x000fe20000000000 */
[----:B------:R-:W-:Y:S01]  /*3840*/  UMOV UR7, 0x40000040 ;  /* 0x4000004000077882 */ /* 0x000fe20000000000 */
[----:B------:R-:W0:Y:S01]  /*3850*/  S2R R9, SR_TID.X ;  /* 0x0000000000097919 */ /* 0x000e220000002100 */
[----:B------:R-:W-:Y:S01]  /*3860*/  R2UR UR4, R8 ;  /* 0x00000000080472ca */ /* 0x000fe200000e0000 */
[----:B------:R-:W-:Y:S01]  /*3870*/  VIADD R8, R4, 0x4 ;  /* 0x0000000404087836 */ /* 0x000fe20000000000 */
[----:B------:R-:W-:Y:S01]  /*3880*/  R2UR UR6, R7 ;  /* 0x00000000070672ca */ /* 0x000fe200000e0000 */
[C---:B------:R-:W-:Y:S01]  /*3890*/  VIADD R7, R6.reuse, 0x4 ;  /* 0x0000000406077836 */ /* 0x040fe20000000000 */
[----:B------:R-:W1:Y:S01]  /*38a0*/  S2R R57, SR_TID.X ;  /* 0x0000000000397919 */ /* 0x000e620000002100 */
[----:B------:R-:W-:Y:S01]  /*38b0*/  HGMMA.64x64x16.F32.BF16 R24, gdesc[UR8], R24, gsb0 ;  /* 0x00e00000081879f0 */ /* 0x000fe20008001818 */
[----:B------:R-:W-:-:S02]  /*38c0*/  VIADD R10, R6, 0x800 ;  /* 0x00000800060a7836 */ /* 0x000fc40000000000 */
[----:B------:R-:W-:-:S04]  /*38d0*/  IMAD R203, R2, 0x1000, R19 ;  /* 0x0000100002cb7824 */ /* 0x000fc800078e0213 */
[----:B------:R-:W-:Y:S01]  /*38e0*/  VIADD R205, R203, 0x80 ;  /* 0x00000080cbcd7836 */ /* 0x000fe20000000000 */
[----:B0-----:R-:W-:Y:S02]  /*38f0*/  SHF.R.U32.HI R9, RZ, 0x7, R9 ;  /* 0x00000007ff097819 */ /* 0x001fe40000011609 */
[----:B-1----:R-:W-:Y:S01]  /*3900*/  LOP3.LUT R57, R57, 0x7f, RZ, 0xc0, !PT ;  /* 0x0000007f39397812 */ /* 0x002fe200078ec0ff */
        /* <DEDUP_REMOVED lines=124> */
[----:B------:R-:W0:Y:S01]  /*40d0*/  SHFL.IDX PT, R7, R9, RZ, 0x1f ;  /* 0x00001fff09077589 */ /* 0x000e2200000e0000 */
[----:B------:R-:W-:Y:S01]  /*40e0*/  VIADD R8, R4, 0x800 ;  /* 0x0000080004087836 */ /* 0x000fe20000000000 */
[----:B0-----:R-:W-:-:S04]  /*40f0*/  ISETP.GT.AND P1, PT, R7, 0x7f, PT ;  /* 0x0000007f0700780c */ /* 0x001fc80003f24270 */
[----:B------:R-:W-:-:S05]  /*4100*/  SEL R7, RZ, 0x2, !P1 ;  /* 0x00000002ff077807 */ /* 0x000fca0004800000 */
        /* <DEDUP_REMOVED lines=135> */
[----:B------:R-:W-:-:S03]  /*4980*/  IMAD.IADD R12, R7, 0x1, R8 ;  /* 0x00000001070c7824 */ /* 0x000fc600078e0208 */
        /* <DEDUP_REMOVED lines=12> */
[----:B------:R-:W-:Y:S01]  /*4a50*/  LEA R11, R185, R18, 0x6 ;  /* 0x00000012b90b7211 */ /* 0x000fe200078e30ff */
        /* <DEDUP_REMOVED lines=22> */
[----:B------:R-:W-:-:S05]  /*4bc0*/  IMAD R7, R168, -0x40, R9 ;  /* 0xffffffc0a8077824 */ /* 0x000fca00078e0209 */
[----:B------:R-:W-:Y:S02]  /*4bd0*/  IADD3 R9, R186, 0x1, R7 ;  /* 0x00000001ba097810 */ /* 0x000fe40007ffe007 */
[----:B------:R-:W-:Y:S01]  /*4be0*/  IADD3 R7, -R22, R7, R186 ;  /* 0x0000000716077210 */ /* 0x000fe20007ffe1ba */
[----:B------:R-:W-:Y:S02]  /*4bf0*/  WARPGROUP.DEPBAR.LE gsb0, 0x0 ;  /* 0x00008000000079c5 */ /* 0x000fe40000010000 */
[----:B------:R-:W-:-:S06]  /*4c00*/  WARPGROUP.ARRIVE ;  /* 0x00000000000079c5 */ /* 0x000fcc0000000000 */
[----:B------:R-:W-:Y:S01]  /*4c10*/  HGMMA.64x64x16.F32.BF16 R24, gdesc[UR4], R24, gsb0 ;  /* 0x00e00000041879f0 */ /* 0x000fe20008001818 */
[----:B------:R-:W-:Y:S01]  /*4c20*/  R2UR UR4, R10 ;  /* 0x000000000a0472ca */ /* 0x000fe200000e0000 */
[----:B------:R-:W-:Y:S01]  /*4c30*/  UMOV UR5, 0x40000040 ;  /* 0x4000004000057882 */ /* 0x000fe20000000000 */
[----:B------:R-:W-:Y:S01]  /*4c40*/  R2UR UR6, R6 ;  /* 0x00000000060672ca */ /* 0x000fe200000e0000 */
[----:B------:R-:W-:Y:S01]  /*4c50*/  UMOV UR7, 0x40000040 ;  /* 0x4000004000077882 */ /* 0x000fe20000000000 */
[----:B------:R-:W-:-:S04]  /*4c60*/  IADD3 R6, -R22, R9, -R184 ;  /* 0x0000000916067210 */ /* 0x000fc80007ffe9b8 */
[----:B------:R-:W-:Y:S02]  /*4c70*/  VIADDMNMX R8, R11, R6, R7, PT ;  /* 0x000000060b087246 */ /* 0x000fe40003800107 */
[----:B------:R-:W-:Y:S02]  /*4c80*/  IADD3 R6, R6, 0x8, R11 ;  /* 0x0000000806067810 */ /* 0x000fe40007ffe00b */
[C---:B------:R-:W-:Y:S02]  /*4c90*/  ISETP.GT.AND P1, PT, R8.reuse, RZ, PT ;  /* 0x000000ff0800720c */ /* 0x040fe40003f24270 */
[C---:B------:R-:W-:Y:S02]  /*4ca0*/  ISETP.GT.AND P2, PT, R8.reuse, 0x1, PT ;  /* 0x000000010800780c */ /* 0x040fe40003f44270 */
[----:B------:R-:W-:Y:S01]  /*4cb0*/  ISETP.GT.AND P3, PT, R8, 0x8, PT ;  /* 0x000000080800780c */ /* 0x000fe20003f64270 */
[----:B------:R-:W-:Y:S02]  /*4cc0*/  WARPGROUP.DEPBAR.LE gsb0, 0x0 ;  /* 0x00008000000079c5 */ /* 0x000fe40000010000 */
[----:B------:R-:W-:-:S06]  /*4cd0*/  WARPGROUP.ARRIVE ;  /* 0x00000000000079c5 */ /* 0x000fcc0000000000 */
[----:B------:R-:W-:Y:S01]  /*4ce0*/  HGMMA.64x64x16.F32.BF16 R24, gdesc[UR4], R24, gsb0 ;  /* 0x00e00000041879f0 */ /* 0x000fe20008001818 */
[----:B------:R-:W-:Y:S01]  /*4cf0*/  ULDC UR4, c[0x0][0xad0] ;  /* 0x0002b40000047ab9 */ /* 0x000fe20000000800 */
[----:B------:R-:W-:Y:S01]  /*4d00*/  R2UR UR6, R203 ;  /* 0x00000000cb0672ca */ /* 0x000fe200000e0000 */
        /* <DEDUP_REMOVED lines=33> */
[----:B-1----:R-:W-:Y:S01]  /*4f20*/  FSEL R25, R25, -INF , P2 ;  /* 0xff80000019197808 */ /* 0x002fe20001000000 */
[----:B------:R-:W-:Y:S01]  /*4f30*/  FMUL.FTZ R43, R43, UR4 ;  /* 0x000000042b2b7c20 */ /* 0x000fe20008410000 */
[----:B------:R-:W-:Y:S01]  /*4f40*/  ISETP.GT.AND P2, PT, R8, 0x10, PT ;  /* 0x000000100800780c */ /* 0x000fe20003f44270 */
[----:B------:R-:W-:Y:S01]  /*4f50*/  FMUL.FTZ R46, R46, UR4 ;  /* 0x000000042e2e7c20 */ /* 0x000fe20008410000 */
[----:B------:R-:W-:Y:S01]  /*4f60*/  FMNMX.FTZ R9, R24, R25, !PT ;  /* 0x0000001918097209 */ /* 0x000fe20007810000 */
        /* <DEDUP_REMOVED lines=8> */
[----:B------:R-:W-:-:S02]  /*4ff0*/  ULDC UR4, c[0x0][0xa80] ;  /* 0x0002a00000047ab9 */ /* 0x000fc40000000800 */
[----:B------:R-:W2:Y:S01]  /*5000*/  MUFU.TANH R33, R33 ;  /* 0x0000002100217308 */ /* 0x000ea20000002400 */
[----:B0-----:R-:W-:Y:S02]  /*5010*/  FSEL R29, R29, -INF , P1 ;  /* 0xff8000001d1d7808 */ /* 0x001fe40000800000 */
[----:B------:R-:W-:Y:S02]  /*5020*/  ISETP.GT.AND P1, PT, R8, 0x11, PT ;  /* 0x000000110800780c */ /* 0x000fe40003f24270 */
[----:B------:R-:W-:-:S03]  /*5030*/  FMNMX.FTZ R9, R29, R10, !PT ;  /* 0x0000000a1d097209 */ /* 0x000fc60007810000 */
[----:B------:R-:W0:Y:S01]  /*5040*/  MUFU.TANH R36, R36 ;  /* 0x0000002400247308 */ /* 0x000e220000002400 */
        /* <DEDUP_REMOVED lines=40> */
[----:B--2---:R-:W-:-:S04]  /*52d0*/  FSEL R52, R52, -INF , P2 ;  /* 0xff80000034347808 */ /* 0x004fc80001000000 */
[----:B------:R-:W-:-:S03]  /*52e0*/  FMNMX.FTZ R8, R52, R9, !PT ;  /* 0x0000000934087209 */ /* 0x000fc60007810000 */
[----:B------:R-:W2:Y:S01]  /*52f0*/  MUFU.TANH R27, R27 ;  /* 0x0000001b001b7308 */ /* 0x000ea20000002400 */
[----:B0-----:R-:W-:-:S04]  /*5300*/  FSEL R53, R53, -INF , P1 ;  /* 0xff80000035357808 */ /* 0x001fc80000800000 */
[----:B------:R-:W-:-:S03]  /*5310*/  FMNMX.FTZ R8, R53, R8, !PT ;  /* 0x0000000835087209 */ /* 0x000fc60007810000 */
[----:B------:R-:W0:Y:S02]  /*5320*/  MUFU.TANH R30, R30 ;  /* 0x0000001e001e7308 */ /* 0x000e240000002400 */
[----:B------:R-:W3:Y:S06]  /*5330*/  SHFL.BFLY PT, R9, R8, 0x2, 0x1f ;  /* 0x0c401f0008097f89 */ /* 0x000eec00000e0000 */
[----:B------:R-:W4:Y:S08]  /*5340*/  MUFU.TANH R31, R31 ;  /* 0x0000001f001f7308 */ /* 0x000f300000002400 */
[----:B------:R-:W5:Y:S08]  /*5350*/  MUFU.TANH R34, R34 ;  /* 0x0000002200227308 */ /* 0x000f700000002400 */
[----:B------:R-:W5:Y:S01]  /*5360*/  MUFU.TANH R35, R35 ;  /* 0x0000002300237308 */ /* 0x000f620000002400 */
[----:B---3--:R-:W-:-:S02]  /*5370*/  FMNMX.FTZ R9, R8, R9, !PT ;  /* 0x0000000908097209 */ /* 0x008fc40007810000 */
[----:B------:R-:W-:-:S03]  /*5380*/  VIMNMX R8, R7, R6, PT ;  /* 0x0000000607087248 */ /* 0x000fc60003fe0100 */
[----:B------:R-:W3:Y:S01]  /*5390*/  SHFL.BFLY PT, R10, R9, 0x1, 0x1f ;  /* 0x0c201f00090a7f89 */ /* 0x000ee200000e0000 */
[C---:B------:R-:W-:Y:S01]  /*53a0*/  ISETP.GT.AND P1, PT, R8.reuse, RZ, PT ;  /* 0x000000ff0800720c */ /* 0x040fe20003f24270 */
[----:B------:R-:W3:Y:S01]  /*53b0*/  MUFU.TANH R38, R38 ;  /* 0x0000002600267308 */ /* 0x000ee20000002400 */
[C---:B------:R-:W-:Y:S02]  /*53c0*/  ISETP.GT.AND P2, PT, R8.reuse, 0x1, PT ;  /* 0x000000010800780c */ /* 0x040fe40003f44270 */
[----:B------:R-:W-:Y:S02]  /*53d0*/  ISETP.GT.AND P3, PT, R8, 0x8, PT ;  /* 0x000000080800780c */ /* 0x000fe40003f64270 */
[----:B-1----:R-:W-:Y:S02]  /*53e0*/  FSEL R26, R26, -INF , P1 ;  /* 0xff8000001a1a7808 */ /* 0x002fe40000800000 */
[----:B--2---:R-:W-:Y:S01]  /*53f0*/  FSEL R27, R27, -INF , P2 ;  /* 0xff8000001b1b7808 */ /* 0x004fe20001000000 */
[----:B------:R-:W1:Y:S01]  /*5400*/  MUFU.TANH R39, R39 ;  /* 0x0000002700277308 */ /* 0x000e620000002400 */
[----:B------:R-:W-:-:S02]  /*5410*/  ISETP.GT.AND P1, PT, R8, 0x9, PT ;  /* 0x000000090800780c */ /* 0x000fc40003f24270 */
[----:B0-----:R-:W-:Y:S02]  /*5420*/  FSEL R30, R30, -INF , P3 ;  /* 0xff8000001e1e7808 */ /* 0x001fe40001800000 */
[C---:B------:R-:W-:Y:S02]  /*5430*/  ISETP.GT.AND P2, PT, R8.reuse, 0x10, PT ;  /* 0x000000100800780c */ /* 0x040fe40003f44270 */
[----:B----4-:R-:W-:Y:S01]  /*5440*/  FSEL R31, R31, -INF , P1 ;  /* 0xff8000001f1f7808 */ /* 0x010fe20000800000 */
[----:B------:R-:W0:Y:S01]  /*5450*/  MUFU.TANH R42, R42 ;  /* 0x0000002a002a7308 */ /* 0x000e220000002400 */
[----:B------:R-:W-:Y:S02]  /*5460*/  ISETP.GT.AND P1, PT, R8, 0x11, PT ;  /* 0x000000110800780c */ /* 0x000fe40003f24270 */
[----:B-----5:R-:W-:Y:S02]  /*5470*/  FSEL R34, R34, -INF , P2 ;  /* 0xff80000022227808 */ /* 0x020fe40001000000 */
[----:B------:R-:W-:-:S02]  /*5480*/  ISETP.GT.AND P2, PT, R8, 0x18, PT ;  /* 0x000000180800780c */ /* 0x000fc40003f44270 */
[----:B---3--:R-:W-:Y:S01]  /*5490*/  FMNMX.FTZ R7, R9, R10, !PT ;  /* 0x0000000a09077209 */ /* 0x008fe20007810000 */
[----:B------:R-:W2:Y:S01]  /*54a0*/  MUFU.TANH R43, R43 ;  /* 0x0000002b002b7308 */ /* 0x000ea20000002400 */
[----:B------:R-:W-:Y:S02]  /*54b0*/  FMNMX.FTZ R9, R26, R27, !PT ;  /* 0x0000001b1a097209 */ /* 0x000fe40007810000 */
[----:B------:R-:W-:Y:S01]  /*54c0*/  FSEL R35, R35, -INF , P1 ;  /* 0xff80000023237808 */ /* 0x000fe20000800000 */
[----:B------:R-:W-:Y:S01]  /*54d0*/  FMUL.FTZ R10, R7, UR4 ;  /* 0x00000004070a7c20 */ /* 0x000fe20008410000 */
[----:B------:R-:W-:Y:S02]  /*54e0*/  FMNMX.FTZ R6, R30, R9, !PT ;  /* 0x000000091e067209 */ /* 0x000fe40007810000 */
[----:B------:R-:W-:Y:S01]  /*54f0*/  ISETP.GT.AND P1, PT, R8, 0x19, PT ;  /* 0x000000190800780c */ /* 0x000fe20003f24270 */
[----:B------:R-:W3:Y:S01]  /*5500*/  MUFU.TANH R46, R46 ;  /* 0x0000002e002e7308 */ /* 0x000ee20000002400 */
[----:B------:R-:W-:-:S02]  /*5510*/  FMNMX.FTZ R9, R31, R6, !PT ;  /* 0x000000061f097209 */ /* 0x000fc40007810000 */
[----:B------:R-:W-:Y:S02]  /*5520*/  FSEL R38, R38, -INF , P2 ;  /* 0xff80000026267808 */ /* 0x000fe40001000000 */
[----:B------:R-:W-:Y:S02]  /*5530*/  FMNMX.FTZ R6, R34, R9, !PT ;  /* 0x0000000922067209 */ /* 0x000fe40007810000 */
[----:B------:R-:W-:Y:S01]  /*5540*/  ISETP.GT.AND P3, PT, R8, 0x20, PT ;  /* 0x000000200800780c */ /* 0x000fe20003f64270 */
[----:B------:R-:W4:Y:S01]  /*5550*/  MUFU.TANH R47, R47 ;  /* 0x0000002f002f7308 */ /* 0x000f220000002400 */
[----:B------:R-:W-:Y:S02]  /*5560*/  FMNMX.FTZ R9, R35, R6, !PT ;  /* 0x0000000623097209 */ /* 0x000fe40007810000 */
[----:B-1----:R-:W-:Y:S02]  /*5570*/  FSEL R39, R39, -INF , P1 ;  /* 0xff80000027277808 */ /* 0x002fe40000800000 */
[----:B------:R-:W-:-:S02]  /*5580*/  FMNMX.FTZ R6, R38, R9, !PT ;  /* 0x0000000926067209 */ /* 0x000fc40007810000 */
[----:B------:R-:W-:Y:S01]  /*5590*/  ISETP.GT.AND P2, PT, R8, 0x21, PT ;  /* 0x000000210800780c */ /* 0x000fe20003f44270 */
[----:B------:R-:W1:Y:S01]  /*55a0*/  MUFU.TANH R50, R50 ;  /* 0x0000003200327308 */ /* 0x000e620000002400 */
[----:B0-----:R-:W-:Y:S02]  /*55b0*/  FSEL R42, R42, -INF , P3 ;  /* 0xff8000002a2a7808 */ /* 0x001fe40001800000 */
[----:B------:R-:W-:Y:S02]  /*55c0*/  FMNMX.FTZ R9, R39, R6, !PT ;  /* 0x0000000627097209 */ /* 0x000fe40007810000 */
[----:B------:R-:W-:Y:S02]  /*55d0*/  ISETP.GT.AND P1, PT, R8, 0x28, PT ;  /* 0x000000280800780c */ /* 0x000fe40003f24270 */
[----:B--2---:R-:W-:Y:S01]  /*55e0*/  FSEL R43, R43, -INF , P2 ;  /* 0xff8000002b2b7808 */ /* 0x004fe20001000000 */
[----:B------:R-:W0:Y:S01]  /*55f0*/  MUFU.TANH R51, R51 ;  /* 0x0000003300337308 */ /* 0x000e220000002400 */
[----:B------:R-:W-:-:S02]  /*5600*/  FMNMX.FTZ R6, R42, R9, !PT ;  /* 0x000000092a067209 */ /* 0x000fc40007810000 */
[----:B------:R-:W-:Y:S02]  /*5610*/  ISETP.GT.AND P4, PT, R8, 0x29, PT ;  /* 0x000000290800780c */ /* 0x000fe40003f84270 */
[----:B---3--:R-:W-:Y:S02]  /*5620*/  FSEL R46, R46, -INF , P1 ;  /* 0xff8000002e2e7808 */ /* 0x008fe40000800000 */
[----:B------:R-:W-:Y:S01]  /*5630*/  FMNMX.FTZ R9, R43, R6, !PT ;  /* 0x000000062b097209 */ /* 0x000fe20007810000 */
[----:B------:R-:W2:Y:S01]  /*5640*/  MUFU.TANH R54, R54 ;  /* 0x0000003600367308 */ /* 0x000ea20000002400 */
[----:B------:R-:W-:Y:S02]  /*5650*/  ISETP.GT.AND P3, PT, R8, 0x30, PT ;  /* 0x000000300800780c */ /* 0x000fe40003f64270 */
[----:B----4-:R-:W-:Y:S02]  /*5660*/  FSEL R47, R47, -INF , P4 ;  /* 0xff8000002f2f7808 */ /* 0x010fe40002000000 */
[----:B------:R-:W-:-:S02]  /*5670*/  FMNMX.FTZ R6, R46, R9, !PT ;  /* 0x000000092e067209 */ /* 0x000fc40007810000 */
[----:B------:R-:W-:Y:S01]  /*5680*/  FSETP.NEU.FTZ.AND P2, PT, R7, -INF , PT ;  /* 0xff8000000700780b */ /* 0x000fe20003f5d000 */
[----:B------:R-:W3:Y:S01]  /*5690*/  MUFU.TANH R55, R55 ;  /* 0x0000003700377308 */ /* 0x000ee20000002400 */
[----:B------:R-:W-:Y:S02]  /*56a0*/  ISETP.GT.AND P1, PT, R8, 0x31, PT ;  /* 0x000000310800780c */ /* 0x000fe40003f24270 */
[----:B-1----:R-:W-:Y:S02]  /*56b0*/  FSEL R50, R50, -INF , P3 ;  /* 0xff80000032327808 */ /* 0x002fe40001800000 */
[----:B------:R-:W-:Y:S02]  /*56c0*/  FMNMX.FTZ R9, R47, R6, !PT ;  /* 0x000000062f097209 */ /* 0x000fe40007810000 */
[----:B------:R-:W-:Y:S02]  /*56d0*/  FSEL R56, R10, RZ, P2 ;  /* 0x000000ff0a387208 */ /* 0x000fe40001000000 */
[----:B------:R-:W-:-:S02]  /*56e0*/  ISETP.GT.AND P2, PT, R8, 0x38, PT ;  /* 0x000000380800780c */ /* 0x000fc40003f44270 */
[----:B0-----:R-:W-:Y:S01]  /*56f0*/  FSEL R51, R51, -INF , P1 ;  /* 0xff80000033337808 */ /* 0x001fe20000800000 */
[--C-:B------:R-:W-:Y:S01]  /*5700*/  FFMA.FTZ R24, R24, UR4, -R56.reuse ;  /* 0x0000000418187c23 */ /* 0x100fe20008010838 */
[----:B------:R-:W-:Y:S01]  /*5710*/  FMNMX.FTZ R10, R50, R9, !PT ;  /* 0x00000009320a7209 */ /* 0x000fe20007810000 */
[--C-:B------:R-:W-:Y:S01]  /*5720*/  FFMA.FTZ R9, R25, UR4, -R56.reuse ;  /* 0x0000000419097c23 */ /* 0x100fe20008010838 */
[----:B------:R-:W-:Y:S01]  /*5730*/  ISETP.GT.AND P1, PT, R8, 0x39, PT ;  /* 0x000000390800780c */ /* 0x000fe20003f24270 */
[----:B------:R-:W-:Y:S01]  /*5740*/  MUFU.EX2 R6, R24 ;  /* 0x0000001800067308 */ /* 0x000fe20000000800 */
[----:B--2---:R-:W-:Y:S01]  /*5750*/  FSEL R54, R54, -INF , P2 ;  /* 0xff80000036367808 */ /* 0x004fe20001000000 */
[--C-:B------:R-:W-:Y:S01]  /*5760*/  FFMA.FTZ R12, R32, UR4, -R56.reuse ;  /* 0x00000004200c7c23 */ /* 0x100fe20008010838 */
[----:B------:R-:W-:Y:S01]  /*5770*/  FMNMX.FTZ R11, R51, R10, !PT ;  /* 0x0000000a330b7209 */ /* 0x000fe20007810000 */
[--C-:B------:R-:W-:Y:S01]  /*5780*/  FFMA.FTZ R10, R28, UR4, -R56.reuse ;  /* 0x000000041c0a7c23 */ /* 0x100fe20008010838 */
[----:B---3--:R-:W-:Y:S01]  /*5790*/  FSEL R55, R55, -INF , P1 ;  /* 0xff80000037377808 */ /* 0x008fe20000800000 */
        /* <DEDUP_REMOVED lines=13> */
[----:B------:R-:W-:Y:S01]  /*5870*/  FFMA.FTZ R174, R53, UR4, -R56 ;  /* 0x0000000435ae7c23 */ /* 0x000fe20008010838 */
[----:B------:R-:W1:Y:S08]  /*5880*/  MUFU.EX2 R9, R9 ;  /* 0x0000000900097308 */ /* 0x000e700000000800 */
[----:B------:R-:W-:Y:S08]  /*5890*/  MUFU.EX2 R10, R10 ;  /* 0x0000000a000a7308 */ /* 0x000ff00000000800 */
[----:B------:R-:W2:Y:S01]  /*58a0*/  MUFU.EX2 R11, R11 ;  /* 0x0000000b000b7308 */ /* 0x000ea20000000800 */
[----:B-1----:R-:W-:Y:S01]  /*58b0*/  F2FP.BF16.F32.PACK_AB R152, R9, R6 ;  /* 0x000000060998723e */ /* 0x002fe200000010ff */
[----:B------:R-:W-:Y:S01]  /*58c0*/  FADD.FTZ R9, R6, R9 ;  /* 0x0000000906097221 */ /* 0x000fe20000010000 */
[----:B------:R-:W-:Y:S01]  /*58d0*/  IMAD.IADD R6, R186, 0x1, -R184 ;  /* 0x00000001ba067824 */ /* 0x000fe200078e0ab8 */
[----:B0-----:R-:W-:Y:S01]  /*58e0*/  FMNMX.FTZ R24, R8, R21, !PT ;  /* 0x0000001508187209 */ /* 0x001fe20007810000 */
[----:B------:R-:W-:-:S03]  /*58f0*/  FFMA.FTZ R21, R41, UR4, -R56 ;  /* 0x0000000429157c23 */ /* 0x000fc60008010838 */
[----:B------:R-:W-:Y:S01]  /*5900*/  MUFU.EX2 R12, R12 ;  /* 0x0000000c000c7308 */ /* 0x000fe20000000800 */
[----:B------:R-:W0:Y:S01]  /*5910*/  SHFL.BFLY PT, R25, R24, 0x1, 0x1f ;  /* 0x0c201f0018197f89 */ /* 0x000e2200000e0000 */
[----:B------:R-:W-:-:S06]  /*5920*/  LEA R6, R185, R6, 0x6 ;  /* 0x00000006b9067211 */ /* 0x000fcc00078e30ff */
[----:B------:R-:W1:Y:S01]  /*5930*/  MUFU.EX2 R13, R13 ;  /* 0x0000000d000d7308 */ /* 0x000e620000000800 */
[----:B--2---:R-:W-:Y:S01]  /*5940*/  F2FP.BF16.F32.PACK_AB R154, R11, R10 ;  /* 0x0000000a0b9a723e */ /* 0x004fe200000010ff */
[----:B------:R-:W-:Y:S01]  /*5950*/  FADD.FTZ R10, R10, R9 ;  /* 0x000000090a0a7221 */ /* 0x000fe20000010000 */
[----:B------:R-:W-:-:S03]  /*5960*/  SHF.R.S32.HI R9, RZ, 0x1f, R6 ;  /* 0x0000001fff097819 */ /* 0x000fc60000011406 */
[----:B------:R-:W-:Y:S01]  /*5970*/  FADD.FTZ R11, R11, R10 ;  /* 0x0000000a0b0b7221 */ /* 0x000fe20000010000 */
[----:B------:R-:W-:Y:S01]  /*5980*/  LEA.HI R9, R9, R6, RZ, 0x6 ;  /* 0x0000000609097211 */ /* 0x000fe200078f30ff */
[----:B------:R-:W-:Y:S03]  /*5990*/  MUFU.EX2 R14, R14 ;  /* 0x0000000e000e7308 */ /* 0x000fe60000000800 */
[----:B------:R-:W-:-:S04]  /*59a0*/  SHF.R.S32.HI R9, RZ, 0x6, R9 ;  /* 0x00000006ff097819 */ /* 0x000fc80000011409 */
[----:B------:R-:W-:Y:S01]  /*59b0*/  VIMNMX R9, RZ, R9, !PT ;  /* 0x00000009ff097248 */ /* 0x000fe20007fe0100 */
[----:B------:R-:W2:Y:S01]  /*59c0*/  MUFU.EX2 R15, R15 ;  /* 0x0000000f000f7308 */ /* 0x000ea20000000800 */
[----:B0-----:R-:W-:Y:S02]  /*59d0*/  FMNMX.FTZ R8, R24, R25, !PT ;  /* 0x0000001918087209 */ /* 0x001fe40007810000 */
[C---:B-1----:R-:W-:Y:S01]  /*59e0*/  F2FP.BF16.F32.PACK_AB R156, R13.reuse, R12 ;  /* 0x0000000c0d9c723e */ /* 0x042fe200000010ff */
[----:B------:R-:W-:Y:S01]  /*59f0*/  FADD.FTZ R12, R12, R11 ;  /* 0x0000000b0c0c7221 */ /* 0x000fe20000010000 */
[C---:B------:R-:W-:Y:S01]  /*5a00*/  FSETP.NEU.FTZ.AND P1, PT, R8.reuse, -INF , PT ;  /* 0xff8000000800780b */ /* 0x040fe20003f3d000 */
[----:B------:R-:W-:Y:S02]  /*5a10*/  FMUL.FTZ R24, R8, UR4 ;  /* 0x0000000408187c20 */ /* 0x000fe40008410000 */
[----:B------:R-:W-:Y:S01]  /*5a20*/  MUFU.EX2 R20, R20 ;  /* 0x0000001400147308 */ /* 0x000fe20000000800 */
[----:B------:R-:W-:Y:S01]  /*5a30*/  FADD.FTZ R13, R13, R12 ;  /* 0x0000000c0d0d7221 */ /* 0x000fe20000010000 */
[----:B------:R-:W-:Y:S01]  /*5a40*/  VIADD R12, R168, 0xfffffffe ;  /* 0xfffffffea80c7836 */ /* 0x000fe20000000000 */
[----:B------:R-:W-:-:S02]  /*5a50*/  FSEL R25, R24, RZ, P1 ;  /* 0x000000ff18197208 */ /* 0x000fc40000800000 */
[----:B------:R-:W-:Y:S02]  /*5a60*/  ISETP.NE.AND P1, PT, R57, RZ, PT ;  /* 0x000000ff3900720c */ /* 0x000fe40003f25270 */
[----:B------:R-:W-:Y:S01]  /*5a70*/  ISETP.GE.AND P2, PT, R12, R9, PT ;  /* 0x000000090c00720c */ /* 0x000fe20003f46270 */
        /* <DEDUP_REMOVED lines=22> */
[----:B------:R-:W-:-:S03]  /*5be0*/  @!P1 VIADD R5, R5, 0x38860 ;  /* 0x0003886005059836 */ /* 0x000fc60000000000 */
[----:B------:R-:W-:Y:S01]  /*5bf0*/  FADD.FTZ R15, R15, R14 ;  /* 0x0000000e0f0f7221 */ /* 0x000fe20000010000 */
[----:B------:R-:W1:Y:S01]  /*5c00*/  MUFU.EX2 R176, R176 ;  /* 0x000000b000b07308 */ /* 0x000e620000000800 */
[----:B------:R-:W-:-:S07]  /*5c10*/  @!P1 PRMT R5, RZ, 0x654, R5 ;  /* 0x00000654ff059816 */ /* 0x000fce0000000005 */
[----:B------:R-:W-:Y:S08]  /*5c20*/  MUFU.EX2 R177, R177 ;  /* 0x000000b100b17308 */ /* 0x000ff00000000800 */
[----:B------:R-:W2:Y:S01]  /*5c30*/  MUFU.EX2 R178, R178 ;  /* 0x000000b200b27308 */ /* 0x000ea20000000800 */
[----:B-1----:R-:W-:Y:S01]  /*5c40*/  F2FP.BF16.F32.PACK_AB R153, R176, R175 ;  /* 0x000000afb099723e */ /* 0x002fe200000010ff */
[----:B------:R-:W-:-:S06]  /*5c50*/  FADD.FTZ R176, R175, R176 ;  /* 0x000000b0afb07221 */ /* 0x000fcc0000010000 */
[----:B------:R-:W-:Y:S08]  /*5c60*/  MUFU.EX2 R179, R179 ;  /* 0x000000b300b37308 */ /* 0x000ff00000000800 */
[----:B------:R-:W1:Y:S01]  /*5c70*/  MUFU.EX2 R180, R180 ;  /* 0x000000b400b47308 */ /* 0x000e620000000800 */
[----:B--2---:R-:W-:Y:S01]  /*5c80*/  F2FP.BF16.F32.PACK_AB R155, R178, R177 ;  /* 0x000000b1b29b723e */ /* 0x004fe200000010ff */
[----:B------:R-:W-:Y:S01]  /*5c90*/  BAR.SYNC.DEFER_BLOCKING 0xf, 0x100 ;  /* 0x03c4000000007b1d */ /* 0x000fe20000010000 */
[----:B------:R-:W-:-:S04]  /*5ca0*/  FADD.FTZ R177, R177, R176 ;  /* 0x000000b0b1b17221 */ /* 0x000fc80000010000 */
[----:B------:R-:W-:Y:S01]  /*5cb0*/  FADD.FTZ R178, R178, R177 ;  /* 0x000000b1b2b27221 */ /* 0x000fe20000010000 */
[----:B------:R-:W-:Y:S08]  /*5cc0*/  MUFU.EX2 R181, R181 ;  /* 0x000000b500b57308 */ /* 0x000ff00000000800 */
[----:B------:R-:W2:Y:S01]  /*5cd0*/  MUFU.EX2 R182, R182 ;  /* 0x000000b600b67308 */ /* 0x000ea20000000800 */
[----:B-1----:R-:W-:Y:S01]  /*5ce0*/  F2FP.BF16.F32.PACK_AB R157, R180, R179 ;  /* 0x000000b3b49d723e */ /* 0x002fe200000010ff */
[----:B------:R-:W-:-:S04]  /*5cf0*/  FADD.FTZ R179, R179, R178 ;  /* 0x000000b2b3b37221 */ /* 0x000fc80000010000 */
[----:B------:R-:W-:Y:S02]  /*5d00*/  FADD.FTZ R180, R180, R179 ;  /* 0x000000b3b4b47221 */ /* 0x000fe40000010000 */
[----:B------:R-:W1:Y:S01]  /*5d10*/  MUFU.EX2 R21, R21 ;  /* 0x0000001500157308 */ /* 0x000e620000000800 */
[----:B------:R3:W-:Y:S07]  /*5d20*/  STSM.16.M88.4 [R189+0x36400], R152 ;  /* 0x03640098bd007844 */ /* 0x0007ee0000000200 */
[----:B------:R-:W-:Y:S01]  /*5d30*/  MUFU.EX2 R169, R169 ;  /* 0x000000a900a97308 */ /* 0x000fe20000000800 */
[----:B--2---:R-:W-:Y:S01]  /*5d40*/  F2FP.BF16.F32.PACK_AB R159, R182, R181 ;  /* 0x000000b5b69f723e */ /* 0x004fe200000010ff */
[----:B------:R-:W-:-:S04]  /*5d50*/  FADD.FTZ R181, R181, R180 ;  /* 0x000000b4b5b57221 */ /* 0x000fc80000010000 */
[----:B------:R3:W-:Y:S01]  /*5d60*/  STSM.16.M88.4 [R190], R156 ;  /* 0x0000009cbe007844 */ /* 0x0007e20000000200 */
[----:B------:R-:W-:Y:S01]  /*5d70*/  FADD.FTZ R182, R182, R181 ;  /* 0x000000b5b6b67221 */ /* 0x000fe20000010000 */
        /* <DEDUP_REMOVED lines=18> */
[----:B------:R3:W-:Y:S01]  /*5ea0*/  STSM.16.M88.4 [R192], R160 ;  /* 0x000000a0c0007844 */ /* 0x0007e20000000200 */
[----:B------:R-:W-:Y:S01]  /*5eb0*/  FADD.FTZ R187, R202, R187 ;  /* 0x000000bbcabb7221 */ /* 0x000fe20000010000 */
[----:B------:R-:W-:Y:S08]  /*5ec0*/  MUFU.EX2 R173, R173 ;  /* 0x000000ad00ad7308 */ /* 0x000ff00000000800 */
[----:B------:R-:W2:Y:S01]  /*5ed0*/  MUFU.EX2 R174, R174 ;  /* 0x000000ae00ae7308 */ /* 0x000ea20000000800 */
[----:B-1----:R-:W-:Y:S01]  /*5ee0*/  F2FP.BF16.F32.PACK_AB R164, R172, R171 ;  /* 0x000000abaca4723e */ /* 0x002fe200000010ff */
[----:B------:R-:W-:-:S04]  /*5ef0*/  FADD.FTZ R171, R171, R170 ;  /* 0x000000aaabab7221 */ /* 0x000fc80000010000 */
[----:B------:R-:W-:Y:S02]  /*5f00*/  FADD.FTZ R172, R172, R171 ;  /* 0x000000abacac7221 */ /* 0x000fe40000010000 */
[----:B------:R-:W-:Y:S08]  /*5f10*/  MUFU.EX2 R204, R204 ;  /* 0x000000cc00cc7308 */ /* 0x000ff00000000800 */
[----:B------:R-:W1:Y:S01]  /*5f20*/  MUFU.EX2 R199, R199 ;  /* 0x000000c700c77308 */ /* 0x000e620000000800 */
[----:B--2---:R-:W-:-:S07]  /*5f30*/  F2FP.BF16.F32.PACK_AB R166, R174, R173 ;  /* 0x000000adaea6723e */ /* 0x004fce00000010ff */
[----:B------:R-:W-:Y:S08]  /*5f40*/  MUFU.EX2 R201, R201 ;  /* 0x000000c900c97308 */ /* 0x000ff00000000800 */
[----:B------:R-:W2:Y:S01]  /*5f50*/  MUFU.EX2 R206, R206 ;  /* 0x000000ce00ce7308 */ /* 0x000ea20000000800 */
[----:B-1----:R-:W-:Y:S01]  /*5f60*/  F2FP.BF16.F32.PACK_AB R165, R199, R204 ;  /* 0x000000ccc7a5723e */ /* 0x002fe200000010ff */
[----:B------:R-:W-:-:S04]  /*5f70*/  FADD.FTZ R204, R204, R187 ;  /* 0x000000bbcccc7221 */ /* 0x000fc80000010000 */
[----:B------:R-:W-:Y:S01]  /*5f80*/  FADD.FTZ R204, R199, R204 ;  /* 0x000000ccc7cc7221 */ /* 0x000fe20000010000 */
[----:B--2---:R-:W-:-:S03]  /*5f90*/  F2FP.BF16.F32.PACK_AB R167, R206, R201 ;  /* 0x000000c9cea7723e */ /* 0x004fc600000010ff */
[----:B------:R-:W-:Y:S02]  /*5fa0*/  FADD.FTZ R201, R201, R204 ;  /* 0x000000ccc9c97221 */ /* 0x000fe40000010000 */
[----:B------:R3:W-:Y:S01]  /*5fb0*/  STSM.16.M88.4 [R191], R164 ;  /* 0x000000a4bf007844 */ /* 0x0007e20000000200 */
[----:B0-----:R-:W-:Y:S01]  /*5fc0*/  WARPGROUP.ARRIVE ;  /* 0x00000000000079c5 */ /* 0x001fe20000000000 */
[----:B------:R-:W-:-:S05]  /*5fd0*/  FADD.FTZ R6, R206, R201 ;  /* 0x000000c9ce067221 */ /* 0x000fca0000010000 */
        /* <DEDUP_REMOVED lines=30> */
[----:B------:R0:W-:Y:S02]  /*61c0*/  @!P1 SYNCS.ARRIVE.TRANS64.RED.A1T0 RZ, [R5+URZ], RZ ;  /* 0x000000ff05ff99a7 */ /* 0x0001e4000810043f */
[----:B0-----:R-:W-:-:S04]  /*61d0*/  FADD.FTZ R5, R173, R172 ;  /* 0x000000acad057221 */ /* 0x001fc80000010000 */
[----:B------:R-:W-:Y:S01]  /*61e0*/  FADD.FTZ R5, R174, R5 ;  /* 0x00000005ae057221 */ /* 0x000fe20000010000 */
[----:B---3--:R-:W-:Y:S06]  /*61f0*/  @!P2 BRA `(.L_x_4006) ;  /* 0x000000340078a947 */ /* 0x008fec0003800000 */
[----:B------:R-:W-:Y:S01]  /*6200*/  IMAD.MOV.U32 R11, RZ, RZ, R8 ;  /* 0x000000ffff0b7224 */ /* 0x000fe200078e0008 */
[----:B------:R-:W-:Y:S01]  /*6210*/  ULDC UR5, c[0x0][0xad0] ;  /* 0x0002b40000057ab9 */ /* 0x000fe20000000800 */
[----:B------:R-:W-:Y:S01]  /*6220*/  IMAD.MOV.U32 R13, RZ, RZ, R7 ;  /* 0x000000ffff0d7224 */ /* 0x000fe200078e0007 */
[----:B------:R-:W-:Y:S01]  /*6230*/  ULDC UR4, c[0x0][0xa80] ;  /* 0x0002a00000047ab9 */ /* 0x000fe20000000800 */
[----:B------:R-:W-:-:S07]  /*6240*/  IMAD.MOV.U32 R15, RZ, RZ, R2 ;  /* 0x000000ffff0f7224 */ /* 0x000fce00078e0002 */
.L_x_4015:
[----:B------:R-:W-:-:S05]  /*6250*/  VIADD R2, R15, 0x1 ;  /* 0x000000010f027836 */ /* 0x000fca0000000000 */
[----:B------:R-:W-:-:S04]  /*6260*/  ISETP.NE.AND P2, PT, R2, 0x2, PT ;  /* 0x000000020200780c */ /* 0x000fc80003f45270 */
[----:B------:R-:W-:Y:S02]  /*6270*/  SEL R7, RZ, 0x1, P2 ;  /* 0x00000001ff077807 */ /* 0x000fe40001000000 */
[----:B------:R-:W-:Y:S02]  /*6280*/  SEL R2, R2, RZ, P2 ;  /* 0x000000ff02027207 */ /* 0x000fe40001000000 */
[----:B------:R-:W-:Y:S01]  /*6290*/  LOP3.LUT R16, R16, R7, RZ, 0x3c, !PT ;  /* 0x0000000710107212 */ /* 0x000fe200078e3cff */
[----:B------:R-:W-:Y:S06]  /*62a0*/  @!P0 BRA `(.L_x_4007) ;  /* 0x0000000000048947 */ /* 0x000fec0003800000 */
[----:B------:R-:W-:Y:S01]  /*62b0*/  BPT.TRAP 0x1 ;  /* 0x000000040000795c */ /* 0x000fe20000300000 */
.L_x_4007:
[----:B------:R-:W-:Y:S02]  /*62c0*/  LEA R10, R2, R17, 0x3 ;  /* 0x00000011020a7211 */ /* 0x000fe400078e18ff */
[----:B------:R-:W-:-:S04]  /*62d0*/  SHF.L.U32 R7, R16, 0x1f, RZ ;  /* 0x0000001f10077819 */ /* 0x000fc800000006ff */
[----:B------:R0:W1:Y:S01]  /*62e0*/  SYNCS.PHASECHK.TRANS64.TRYWAIT P2, [R10+URZ+0x38830], R7 ;  /* 0x038830070a0075a7 */ /* 0x000062000804017f */
[----:B------:R-:W-:Y:S05]  /*62f0*/  @!P0 BRA `(.L_x_4008) ;  /* 0x0000000000048947 */ /* 0x000fea0003800000 */
[----:B------:R-:W-:Y:S01]  /*6300*/  BPT.TRAP 0x1 ;  /* 0x000000040000795c */ /* 0x000fe20000300000 */
.L_x_4008:
[----:B------:R-:W-:Y:S01]  /*6310*/  IMAD R8, R2, 0x200, R0 ;  /* 0x0000020002087824 */ /* 0x000fe200078e0200 */
[----:B-1----:R-:W-:Y:S06]  /*6320*/  @P2 BRA `(.L_x_4009) ;  /* 0x0000000000082947 */ /* 0x002fec0003800000 */
[----:B------:R-:W1:Y:S02]  /*6330*/  SYNCS.PHASECHK.TRANS64.TRYWAIT P2, [R10+URZ+0x38830], R7 ;  /* 0x038830070a0075a7 */ /* 0x000e64000804017f */
[----:B-1----:R-:W-:Y:S05]  /*6340*/  @!P2 BRA `(.L_x_4010) ;  /* 0x000000f0006ca947 */ /* 0x002fea0003800000 */
.L_x_4009:
        /* <DEDUP_REMOVED lines=22> */
.L_x_4011:
[----:B------:R2:W3:Y:S01]  /*64b0*/  SYNCS.PHASECHK.TRANS64.TRYWAIT P2, [R10+URZ+0x38850], R7 ;  /* 0x038850070a0075a7 */ /* 0x0004e2000804017f */
[----:B------:R-:W-:Y:S05]  /*64c0*/  @!P0 BRA `(.L_x_4012) ;  /* 0x0000000000048947 */ /* 0x000fea0003800000 */
[----:B------:R-:W-:Y:S01]  /*64d0*/  BPT.TRAP 0x1 ;  /* 0x000000040000795c */ /* 0x000fe20000300000 */
.L_x_4012:
[----:B---3--:R-:W-:Y:S05]  /*64e0*/  @P2 BRA `(.L_x_4013) ;  /* 0x0000000000082947 */ /* 0x008fea0003800000 */
[----:B------:R-:W3:Y:S02]  /*64f0*/  SYNCS.PHASECHK.TRANS64.TRYWAIT P2, [R10+URZ+0x38850], R7 ;  /* 0x038850070a0075a7 */ /* 0x000ee4000804017f */
[----:B---3--:R-:W-:Y:S05]  /*6500*/  @!P2 BRA `(.L_x_4014) ;  /* 0x000000f00010a947 */ /* 0x008fea0003800000 */
.L_x_4013:
[----:B0123--:R-:W-:Y:S01]  /*6510*/  IMAD R7, R2, 0x1000, R3 ;  /* 0x0000100002077824 */ /* 0x00ffe200078e0203 */
[----:B------:R-:W-:Y:S01]  /*6520*/  WARPGROUP.ARRIVE ;  /* 0x00000000000079c5 */ /* 0x000fe20000000000 */
[----:B------:R-:W-:Y:S01]  /*6530*/  UMOV UR11, 0x40000040 ;  /* 0x40000040000b7882 */ /* 0x000fe20000000000 */
[----:B------:R-:W-:Y:S01]  /*6540*/  VIADD R14, R4, 0x2 ;  /* 0x00000002040e7836 */ /* 0x000fe20000000000 */
[----:B------:R-:W-:Y:S01]  /*6550*/  UMOV UR29, 0x40000040 ;  /* 0x40000040001d7882 */ /* 0x000fe20000000000 */
[C---:B------:R-:W-:Y:S01]  /*6560*/  R2UR UR10, R7.reuse ;  /* 0x00000000070a72ca */ /* 0x040fe200000e0000 */
[C---:B------:R-:W-:Y:S01]  /*6570*/  VIADD R8, R7.reuse, 0x2 ;  /* 0x0000000207087836 */ /* 0x040fe20000000000 */
[----:B------:R-:W-:Y:S01]  /*6580*/  UMOV UR31, 0x40000040 ;  /* 0x40000040001f7882 */ /* 0x000fe20000000000 */
[----:B------:R-:W-:Y:S01]  /*6590*/  R2UR UR28, R14 ;  /* 0x000000000e1c72ca */ /* 0x000fe200000e0000 */
[----:B------:R-:W-:Y:S01]  /*65a0*/  VIADD R14, R4, 0x4 ;  /* 0x00000004040e7836 */ /* 0x000fe20000000000 */
[----:B------:R-:W0:Y:S01]  /*65b0*/  S2R R20, SR_TID.X ;  /* 0x0000000000147919 */ /* 0x000e220000002100 */
[----:B------:R-:W-:Y:S01]  /*65c0*/  R2UR UR30, R8 ;  /* 0x00000000081e72ca */ /* 0x000fe200000e0000 */
[----:B------:R-:W-:Y:S01]  /*65d0*/  VIADD R8, R7, 0x4 ;  /* 0x0000000407087836 */ /* 0x000fe20000000000 */
[----:B------:R-:W-:Y:S01]  /*65e0*/  UMOV UR7, 0x40000040 ;  /* 0x4000004000077882 */ /* 0x000fe20000000000 */
[----:B------:R-:W-:-:S02]  /*65f0*/  VIADD R187, R4, 0x800 ;  /* 0x0000080004bb7836 */ /* 0x000fc40000000000 */
[----:B------:R-:W-:Y:S02]  /*6600*/  VIADD R21, R7, 0x800 ;  /* 0x0000080007157836 */ /* 0x000fe40000000000 */
[----:B------:R-:W-:Y:S01]  /*6610*/  HGMMA.64x64x16.F32.BF16 R152, gdesc[UR8], R152, gsb0 ;  /* 0x00e00000089879f0 */ /* 0x000fe20008001898 */
[----:B0-----:R-:W-:Y:S02]  /*6620*/  SHF.R.U32.HI R20, RZ, 0x7, R20 ;  /* 0x00000007ff147819 */ /* 0x001fe40000011614 */
        /* <DEDUP_REMOVED lines=124> */
[----:B------:R-:W0:Y:S02]  /*6df0*/  SHFL.IDX PT, R8, R20, RZ, 0x1f ;  /* 0x00001fff14087589 */ /* 0x000e2400000e0000 */
[----:B0-----:R-:W-:-:S04]  /*6e00*/  ISETP.GT.AND P2, PT, R8, 0x7f, PT ;  /* 0x0000007f0800780c */ /* 0x001fc80003f44270 */
        /* <DEDUP_REMOVED lines=102> */
[--C-:B------:R-:W-:Y:S02]  /*7470*/  IMAD.IADD R200, R20, 0x1, R21.reuse ;  /* 0x0000000114c87824 */ /* 0x100fe400078e0215 */
        /* <DEDUP_REMOVED lines=75> */
[----:B------:R-:W-:Y:S01]  /*7930*/  IMAD.MOV.U32 R7, RZ, RZ, -0x40 ;  /* 0xffffffc0ff077424 */ /* 0x000fe200078e00ff */
[----:B------:R-:W-:Y:S02]  /*7940*/  WARPGROUP.DEPBAR.LE gsb0, 0x0 ;  /* 0x00008000000079c5 */ /* 0x000fe40000010000 */
[----:B------:R-:W-:-:S08]  /*7950*/  WARPGROUP.ARRIVE ;  /* 0x00000000000079c5 */ /* 0x000fd00000000000 */
[----:B------:R-:W-:Y:S03]  /*7960*/  HGMMA.64x64x16.F32.BF16 R152, gdesc[UR28], R152, gsb0 ;  /* 0x00e000001c9879f0 */ /* 0x000fe60008001898 */
[----:B------:R-:W-:Y:S02]  /*7970*/  WARPGROUP.DEPBAR.LE gsb0, 0x0 ;  /* 0x00008000000079c5 */ /* 0x000fe40000010000 */
[----:B------:R-:W-:Y:S01]  /*7980*/  FMUL.FTZ R152, R152, UR5 ;  /* 0x0000000598987c20 */ /* 0x000fe20008410000 */
[----:B------:R-:W-:Y:S01]  /*7990*/  FMUL.FTZ R153, R153, UR5 ;  /* 0x0000000599997c20 */ /* 0x000fe20008410000 */
[----:B------:R-:W-:Y:S01]  /*79a0*/  FMUL.FTZ R156, R156, UR5 ;  /* 0x000000059c9c7c20 */ /* 0x000fe20008410000 */
[----:B------:R-:W-:Y:S01]  /*79b0*/  FMUL.FTZ R157, R157, UR5 ;  /* 0x000000059d9d7c20 */ /* 0x000fe20008410000 */
[----:B------:R0:W1:Y:S01]  /*79c0*/  MUFU.TANH R14, R152 ;  /* 0x00000098000e7308 */ /* 0x0000620000002400 */
        /* <DEDUP_REMOVED lines=8> */
[----:B0-----:R-:W-:-:S02]  /*7a50*/  IMAD R152, R12, R7, 0x1 ;  /* 0x000000010c987424 */ /* 0x001fc400078e0207 */
[----:B------:R-:W-:Y:S01]  /*7a60*/  FMUL.FTZ R173, R173, UR5 ;  /* 0x00000005adad7c20 */ /* 0x000fe20008410000 */
[----:B------:R-:W-:Y:S01]  /*7a70*/  FMUL.FTZ R176, R176, UR5 ;  /* 0x00000005b0b07c20 */ /* 0x000fe20008410000 */
[----:B------:R-:W-:Y:S01]  /*7a80*/  FMUL.FTZ R177, R177, UR5 ;  /* 0x00000005b1b17c20 */ /* 0x000fe20008410000 */
[----:B------:R-:W-:Y:S02]  /*7a90*/  IMAD R7, R185, 0x40, R152 ;  /* 0x00000040b9077824 */ /* 0x000fe400078e0298 */
[----:B------:R-:W-:Y:S01]  /*7aa0*/  FMUL.FTZ R180, R180, UR5 ;  /* 0x00000005b4b47c20 */ /* 0x000fe20008410000 */
[----:B------:R-:W-:Y:S01]  /*7ab0*/  FMUL.FTZ R181, R181, UR5 ;  /* 0x00000005b5b57c20 */ /* 0x000fe20008410000 */
[----:B------:R0:W3:Y:S01]  /*7ac0*/  MUFU.TANH R20, R156 ;  /* 0x0000009c00147308 */ /* 0x0000e20000002400 */
[----:B------:R-:W-:Y:S01]  /*7ad0*/  FMUL.FTZ R155, R155, UR5 ;  /* 0x000000059b9b7c20 */ /* 0x000fe20008410000 */
[----:B------:R-:W-:Y:S01]  /*7ae0*/  IADD3 R7, -R184, R7, R186 ;  /* 0x00000007b8077210 */ /* 0x000fe20007ffe1ba */
[----:B------:R-:W-:Y:S01]  /*7af0*/  FMUL.FTZ R158, R158, UR5 ;  /* 0x000000059e9e7c20 */ /* 0x000fe20008410000 */
[----:B------:R-:W-:Y:S01]  /*7b00*/  FMUL.FTZ R159, R159, UR5 ;  /* 0x000000059f9f7c20 */ /* 0x000fe20008410000 */
[----:B------:R-:W-:Y:S01]  /*7b10*/  FMUL.FTZ R162, R162, UR5 ;  /* 0x00000005a2a27c20 */ /* 0x000fe20008410000 */
[----:B------:R-:W-:Y:S01]  /*7b20*/  IADD3 R7, R18, R7, -R22 ;  /* 0x0000000712077210 */ /* 0x000fe20007ffe816 */
[----:B------:R-:W-:Y:S01]  /*7b30*/  FMUL.FTZ R163, R163, UR5 ;  /* 0x00000005a3a37c20 */ /* 0x000fe20008410000 */
[----:B------:R-:W4:Y:S01]  /*7b40*/  MUFU.TANH R157, R157 ;  /* 0x0000009d009d7308 */ /* 0x000f220000002400 */
[----:B------:R-:W-:Y:S01]  /*7b50*/  FMUL.FTZ R166, R166, UR5 ;  /* 0x00000005a6a67c20 */ /* 0x000fe20008410000 */
[----:B------:R-:W-:Y:S01]  /*7b60*/  ISETP.GT.AND P2, PT, R7, RZ, PT ;  /* 0x000000ff0700720c */ /* 0x000fe20003f44270 */
[----:B------:R-:W-:Y:S01]  /*7b70*/  FMUL.FTZ R167, R167, UR5 ;  /* 0x00000005a7a77c20 */ /* 0x000fe20008410000 */
[----:B------:R-:W-:Y:S01]  /*7b80*/  ISETP.GT.AND P3, PT, R7, 0x1, PT ;  /* 0x000000010700780c */ /* 0x000fe20003f64270 */
[----:B------:R-:W-:Y:S01]  /*7b90*/  FMUL.FTZ R170, R170, UR5 ;  /* 0x00000005aaaa7c20 */ /* 0x000fe20008410000 */
[----:B-1----:R-:W-:Y:S01]  /*7ba0*/  FSEL R14, R14, -INF , P2 ;  /* 0xff8000000e0e7808 */ /* 0x002fe20001000000 */
[----:B------:R-:W-:Y:S01]  /*7bb0*/  FMUL.FTZ R171, R171, UR5 ;  /* 0x00000005abab7c20 */ /* 0x000fe20008410000 */
[----:B------:R-:W1:Y:S01]  /*7bc0*/  MUFU.TANH R160, R160 ;  /* 0x000000a000a07308 */ /* 0x000e620000002400 */
[----:B------:R-:W-:Y:S01]  /*7bd0*/  ISETP.GT.AND P2, PT, R7, 0x8, PT ;  /* 0x000000080700780c */ /* 0x000fe20003f44270 */
[----:B------:R-:W-:Y:S01]  /*7be0*/  FMUL.FTZ R174, R174, UR5 ;  /* 0x00000005aeae7c20 */ /* 0x000fe20008410000 */
[----:B--2---:R-:W-:Y:S01]  /*7bf0*/  FSEL R21, R21, -INF , P3 ;  /* 0xff80000015157808 */ /* 0x004fe20001800000 */
[----:B------:R-:W-:Y:S01]  /*7c00*/  FMUL.FTZ R175, R175, UR5 ;  /* 0x00000005afaf7c20 */ /* 0x000fe20008410000 */
[----:B0-----:R-:W-:Y:S01]  /*7c10*/  FMNMX.FTZ R156, R14, R13, !PT ;  /* 0x0000000d0e9c7209 */ /* 0x001fe20007810000 */
[----:B------:R-:W-:Y:S01]  /*7c20*/  FMUL.FTZ R201, R178, UR5 ;  /* 0x00000005b2c97c20 */ /* 0x000fe20008410000 */
[----:B------:R-:W-:Y:S01]  /*7c30*/  ISETP.GT.AND P3, PT, R7, 0x9, PT ;  /* 0x000000090700780c */ /* 0x000fe20003f64270 */
[----:B------:R4:W0:Y:S01]  /*7c40*/  MUFU.TANH R8, R161 ;  /* 0x000000a100087308 */ /* 0x0008220000002400 */
[----:B---3--:R-:W-:Y:S01]  /*7c50*/  FSEL R20, R20, -INF , P2 ;  /* 0xff80000014147808 */ /* 0x008fe20001000000 */
[----:B------:R-:W-:Y:S01]  /*7c60*/  FMUL.FTZ R202, R179, UR5 ;  /* 0x00000005b3ca7c20 */ /* 0x000fe20008410000 */
[----:B------:R-:W-:Y:S01]  /*7c70*/  FMNMX.FTZ R187, R21, R156, !PT ;  /* 0x0000009c15bb7209 */ /* 0x000fe20007810000 */
[----:B------:R-:W-:Y:S01]  /*7c80*/  FMUL.FTZ R205, R183, UR5 ;  /* 0x00000005b7cd7c20 */ /* 0x000fe20008410000 */
[----:B------:R-:W-:Y:S01]  /*7c90*/  ISETP.GT.AND P2, PT, R7, 0x10, PT ;  /* 0x000000100700780c */ /* 0x000fe20003f44270 */
[----:B------:R-:W-:Y:S01]  /*7ca0*/  FMUL.FTZ R204, R182, UR5 ;  /* 0x00000005b6cc7c20 */ /* 0x000fe20008410000 */
[----:B------:R-:W-:Y:S01]  /*7cb0*/  FMNMX.FTZ R200, R20, R187, !PT ;  /* 0x000000bb14c87209 */ /* 0x000fe20007810000 */
[----:B------:R-:W2:Y:S01]  /*7cc0*/  MUFU.TANH R164, R164 ;  /* 0x000000a400a47308 */ /* 0x000ea20000002400 */
[----:B----4-:R-:W-:-:S02]  /*7cd0*/  FSEL R161, R157, -INF , P3 ;  /* 0xff8000009da17808 */ /* 0x010fc40001800000 */
[----:B------:R-:W-:Y:S02]  /*7ce0*/  ISETP.GT.AND P3, PT, R7, 0x11, PT ;  /* 0x000000110700780c */ /* 0x000fe40003f64270 */
[----:B------:R-:W-:-:S03]  /*7cf0*/  FMNMX.FTZ R157, R161, R200, !PT ;  /* 0x000000c8a19d7209 */ /* 0x000fc60007810000 */
[----:B------:R-:W3:Y:S08]  /*7d00*/  MUFU.TANH R165, R165 ;  /* 0x000000a500a57308 */ /* 0x000ef00000002400 */
[----:B------:R1:W4:Y:S08]  /*7d10*/  MUFU.TANH R152, R168 ;  /* 0x000000a800987308 */ /* 0x0003300000002400 */
[----:B------:R-:W5:Y:S01]  /*7d20*/  MUFU.TANH R169, R169 ;  /* 0x000000a900a97308 */ /* 0x000f620000002400 */
[----:B-1----:R-:W-:-:S02]  /*7d30*/  FSEL R168, R160, -INF , P2 ;  /* 0xff800000a0a87808 */ /* 0x002fc40001000000 */
[----:B------:R-:W-:Y:S02]  /*7d40*/  ISETP.GT.AND P2, PT, R7, 0x18, PT ;  /* 0x000000180700780c */ /* 0x000fe40003f44270 */
[----:B------:R-:W-:-:S03]  /*7d50*/  FMNMX.FTZ R157, R168, R157, !PT ;  /* 0x0000009da89d7209 */ /* 0x000fc60007810000 */
[----:B------:R0:W1:Y:S08]  /*7d60*/  MUFU.TANH R153, R172 ;  /* 0x000000ac00997308 */ /* 0x0000700000002400 */
[----:B------:R2:W1:Y:S01]  /*7d70*/  MUFU.TANH R156, R173 ;  /* 0x000000ad009c7308 */ /* 0x0004620000002400 */
[----:B0-----:R-:W-:Y:S02]  /*7d80*/  FSEL R172, R8, -INF , P3 ;  /* 0xff80000008ac7808 */ /* 0x001fe40001800000 */
[----:B------:R-:W-:-:S02]  /*7d90*/  ISETP.GT.AND P3, PT, R7, 0x19, PT ;  /* 0x000000190700780c */ /* 0x000fc40003f64270 */
[----:B------:R-:W-:-:S03]  /*7da0*/  FMNMX.FTZ R8, R172, R157, !PT ;  /* 0x0000009dac087209 */ /* 0x000fc60007810000 */
[----:B------:R-:W0:Y:S01]  /*7db0*/  MUFU.TANH R176, R176 ;  /* 0x000000b000b07308 */ /* 0x000e220000002400 */
[----:B--2---:R-:W-:Y:S02]  /*7dc0*/  FSEL R173, R164, -INF , P2 ;  /* 0xff800000a4ad7808 */ /* 0x004fe40001000000 */
[----:B------:R-:W-:Y:S02]  /*7dd0*/  ISETP.GT.AND P2, PT, R7, 0x20, PT ;  /* 0x000000200700780c */ /* 0x000fe40003f44270 */
[----:B---3--:R-:W-:Y:S02]  /*7de0*/  FSEL R164, R165, -INF , P3 ;  /* 0xff800000a5a47808 */ /* 0x008fe40001800000 */
[----:B------:R-:W-:Y:S01]  /*7df0*/  FMNMX.FTZ R157, R173, R8, !PT ;  /* 0x00000008ad9d7209 */ /* 0x000fe20007810000 */
[----:B------:R-:W2:Y:S01]  /*7e00*/  MUFU.TANH R177, R177 ;  /* 0x000000b100b17308 */ /* 0x000ea20000002400 */
[----:B------:R-:W-:Y:S02]  /*7e10*/  ISETP.GT.AND P3, PT, R7, 0x21, PT ;  /* 0x000000210700780c */ /* 0x000fe40003f64270 */
[----:B----4-:R-:W-:-:S02]  /*7e20*/  FSEL R165, R152, -INF , P2 ;  /* 0xff80000098a57808 */ /* 0x010fc40001000000 */
[----:B------:R-:W-:Y:S02]  /*7e30*/  FMNMX.FTZ R8, R164, R157, !PT ;  /* 0x0000009da4087209 */ /* 0x000fe40007810000 */
[----:B------:R-:W-:Y:S01]  /*7e40*/  ISETP.GT.AND P2, PT, R7, 0x28, PT ;  /* 0x000000280700780c */ /* 0x000fe20003f44270 */
[----:B------:R-:W3:Y:S01]  /*7e50*/  MUFU.TANH R180, R180 ;  /* 0x000000b400b47308 */ /* 0x000ee20000002400 */
[----:B-----5:R-:W-:Y:S01]  /*7e60*/  FSEL R157, R169, -INF , P3 ;  /* 0xff800000a99d7808 */ /* 0x020fe20001800000 */
[----:B------:R-:W-:Y:S01]  /*7e70*/  FMUL.FTZ R169, R154, UR5 ;  /* 0x000000059aa97c20 */ /* 0x000fe20008410000 */
[----:B------:R-:W-:Y:S02]  /*7e80*/  FMNMX.FTZ R8, R165, R8, !PT ;  /* 0x00000008a5087209 */ /* 0x000fe40007810000 */
[----:B-1----:R-:W-:Y:S02]  /*7e90*/  FSEL R160, R153, -INF , P2 ;  /* 0xff80000099a07808 */ /* 0x002fe40001000000 */
[----:B------:R-:W-:Y:S01]  /*7ea0*/  ISETP.GT.AND P3, PT, R7, 0x29, PT ;  /* 0x000000290700780c */ /* 0x000fe20003f64270 */
[----:B------:R-:W1:Y:S01]  /*7eb0*/  MUFU.TANH R152, R181 ;  /* 0x000000b500987308 */ /* 0x000e620000002400 */
[----:B------:R-:W-:-:S02]  /*7ec0*/  FMNMX.FTZ R153, R157, R8, !PT ;  /* 0x000000089d997209 */ /* 0x000fc40007810000 */
[C---:B------:R-:W-:Y:S02]  /*7ed0*/  ISETP.GT.AND P2, PT, R7.reuse, 0x30, PT ;  /* 0x000000300700780c */ /* 0x040fe40003f44270 */
[----:B------:R-:W-:Y:S02]  /*7ee0*/  FSEL R8, R156, -INF , P3 ;  /* 0xff8000009c087808 */ /* 0x000fe40001800000 */
[----:B------:R-:W-:Y:S01]  /*7ef0*/  FMNMX.FTZ R153, R160, R153, !PT ;  /* 0x00000099a0997209 */ /* 0x000fe20007810000 */
[----:B------:R-:W-:Y:S01]  /*7f00*/  MUFU.TANH R155, R155 ;  /* 0x0000009b009b7308 */ /* 0x000fe20000002400 */
[----:B------:R-:W-:Y:S02]  /*7f10*/  ISETP.GT.AND P3, PT, R7, 0x31, PT ;  /* 0x000000310700780c */ /* 0x000fe40003f64270 */
[----:B0-----:R-:W-:Y:S02]  /*7f20*/  FSEL R154, R176, -INF , P2 ;  /* 0xff800000b09a7808 */ /* 0x001fe40001000000 */
[----:B------:R-:W-:-:S02]  /*7f30*/  FMNMX.FTZ R153, R8, R153, !PT ;  /* 0x0000009908997209 */ /* 0x000fc40007810000 */
[----:B------:R-:W-:Y:S01]  /*7f40*/  ISETP.GT.AND P2, PT, R7, 0x38, PT ;  /* 0x000000380700780c */ /* 0x000fe20003f44270 */
[----:B------:R0:W4:Y:S01]  /*7f50*/  MUFU.TANH R176, R169 ;  /* 0x000000a900b07308 */ /* 0x0001220000002400 */
[----:B--2---:R-:W-:Y:S02]  /*7f60*/  FSEL R156, R177, -INF , P3 ;  /* 0xff800000b19c7808 */ /* 0x004fe40001800000 */
[----:B------:R-:W-:Y:S02]  /*7f70*/  FMNMX.FTZ R177, R154, R153, !PT ;  /* 0x000000999ab17209 */ /* 0x000fe40007810000 */
[----:B---3--:R-:W-:Y:S02]  /*7f80*/  FSEL R153, R180, -INF , P2 ;  /* 0xff800000b4997808 */ /* 0x008fe40001000000 */
[----:B------:R-:W-:Y:S01]  /*7f90*/  ISETP.GT.AND P3, PT, R7, 0x39, PT ;  /* 0x000000390700780c */ /* 0x000fe20003f64270 */
[----:B------:R-:W-:Y:S01]  /*7fa0*/  MUFU.TANH R181, R162 ;  /* 0x000000a200b57308 */ /* 0x000fe20000002400 */
[----:B------:R-:W-:-:S02]  /*7fb0*/  FMNMX.FTZ R180, R156, R177, !PT ;  /* 0x000000b19cb47209 */ /* 0x000fc40007810000 */
[----:B-1----:R-:W-:Y:S02]  /*7fc0*/  FSEL R152, R152, -INF , P3 ;  /* 0xff80000098987808 */ /* 0x002fe40001800000 */
[----:B------:R-:W-:-:S03]  /*7fd0*/  FMNMX.FTZ R177, R153, R180, !PT ;  /* 0x000000b499b17209 */ /* 0x000fc60007810000 */
[----:B------:R-:W-:Y:S01]  /*7fe0*/  MUFU.TANH R180, R159 ;  /* 0x0000009f00b47308 */ /* 0x000fe20000002400 */
[----:B0-----:R-:W-:-:S05]  /*7ff0*/  FMNMX.FTZ R169, R152, R177, !PT ;  /* 0x000000b198a97209 */ /* 0x001fca0007810000 */
[----:B------:R-:W0:Y:S02]  /*8000*/  SHFL.BFLY PT, R200, R169, 0x2, 0x1f ;  /* 0x0c401f00a9c87f89 */ /* 0x000e2400000e0000 */
[----:B------:R4:W1:Y:S08]  /*8010*/  MUFU.TANH R177, R158 ;  /* 0x0000009e00b17308 */ /* 0x0008700000002400 */
[----:B------:R-:W2:Y:S08]  /*8020*/  MUFU.TANH R187, R163 ;  /* 0x000000a300bb7308 */ /* 0x000eb00000002400 */
[----:B------:R3:W5:Y:S01]  /*8030*/  MUFU.TANH R199, R166 ;  /* 0x000000a600c77308 */ /* 0x0007620000002400 */
[----:B0-----:R-:W-:Y:S01]  /*8040*/  FMNMX.FTZ R203, R169, R200, !PT ;  /* 0x000000c8a9cb7209 */ /* 0x001fe20007810000 */
[----:B------:R-:W-:-:S06]  /*8050*/  VIADD R169, R7, 0x8 ;  /* 0x0000000807a97836 */ /* 0x000fcc0000000000 */
[----:B------:R0:W5:Y:S01]  /*8060*/  MUFU.TANH R200, R167 ;  /* 0x000000a700c87308 */ /* 0x0001620000002400 */
[----:B------:R-:W5:Y:S01]  /*8070*/  SHFL.BFLY PT, R206, R203, 0x1, 0x1f ;  /* 0x0c201f00cbce7f89 */ /* 0x000f6200000e0000 */
[C---:B------:R-:W-:Y:S02]  /*8080*/  ISETP.GT.AND P2, PT, R169.reuse, RZ, PT ;  /* 0x000000ffa900720c */ /* 0x040fe40003f44270 */
[C---:B------:R-:W-:Y:S02]  /*8090*/  ISETP.GT.AND P3, PT, R169.reuse, 0x1, PT ;  /* 0x00000001a900780c */ /* 0x040fe40003f64270 */
[----:B----4-:R-:W-:Y:S02]  /*80a0*/  FSEL R158, R176, -INF , P2 ;  /* 0xff800000b09e7808 */ /* 0x010fe40001000000 */
[----:B------:R-:W4:Y:S01]  /*80b0*/  MUFU.TANH R170, R170 ;  /* 0x000000aa00aa7308 */ /* 0x000f220000002400 */
[----:B------:R-:W-:Y:S02]  /*80c0*/  ISETP.GT.AND P2, PT, R169, 0x8, PT ;  /* 0x00000008a900780c */ /* 0x000fe40003f44270 */
[----:B------:R-:W-:-:S02]  /*80d0*/  FSEL R159, R155, -INF , P3 ;  /* 0xff8000009b9f7808 */ /* 0x000fc40001800000 */
[----:B------:R-:W-:Y:S02]  /*80e0*/  FMNMX.FTZ R162, R158, R11, !PT ;  /* 0x0000000b9ea27209 */ /* 0x000fe40007810000 */
[----:B------:R-:W-:Y:S01]  /*80f0*/  ISETP.GT.AND P3, PT, R169, 0x9, PT ;  /* 0x00000009a900780c */ /* 0x000fe20003f64270 */
[----:B------:R-:W4:Y:S01]  /*8100*/  MUFU.TANH R171, R171 ;  /* 0x000000ab00ab7308 */ /* 0x000f220000002400 */
[----:B-1----:R-:W-:Y:S02]  /*8110*/  FSEL R155, R177, -INF , P2 ;  /* 0xff800000b19b7808 */ /* 0x002fe40001000000 */
[----:B---3--:R-:W-:Y:S02]  /*8120*/  FMNMX.FTZ R166, R159, R162, !PT ;  /* 0x000000a29fa67209 */ /* 0x008fe40007810000 */
[----:B------:R-:W-:Y:S02]  /*8130*/  ISETP.GT.AND P2, PT, R169, 0x10, PT ;  /* 0x00000010a900780c */ /* 0x000fe40003f44270 */
[----:B------:R-:W-:Y:S01]  /*8140*/  FSEL R162, R180, -INF , P3 ;  /* 0xff800000b4a27808 */ /* 0x000fe20001800000 */
[----:B------:R-:W1:Y:S01]  /*8150*/  MUFU.TANH R174, R174 ;  /* 0x000000ae00ae7308 */ /* 0x000e620000002400 */
[----:B0-----:R-:W-:-:S02]  /*8160*/  FMNMX.FTZ R167, R155, R166, !PT ;  /* 0x000000a69ba77209 */ /* 0x001fc40007810000 */
[----:B------:R-:W-:Y:S02]  /*8170*/  ISETP.GT.AND P3, PT, R169, 0x11, PT ;  /* 0x00000011a900780c */ /* 0x000fe40003f64270 */
[----:B------:R-:W-:Y:S02]  /*8180*/  FSEL R163, R181, -INF , P2 ;  /* 0xff800000b5a37808 */ /* 0x000fe40001000000 */
[----:B------:R-:W-:Y:S01]  /*8190*/  FMNMX.FTZ R176, R162, R167, !PT ;  /* 0x000000a7a2b07209 */ /* 0x000fe20007810000 */
[----:B------:R-:W0:Y:S01]  /*81a0*/  MUFU.TANH R175, R175 ;  /* 0x000000af00af7308 */ /* 0x000e220000002400 */
[----:B------:R-:W-:Y:S02]  /*81b0*/  ISETP.GT.AND P2, PT, R169, 0x18, PT ;  /* 0x00000018a900780c */ /* 0x000fe40003f44270 */
[----:B--2---:R-:W-:Y:S02]  /*81c0*/  FSEL R166, R187, -INF , P3 ;  /* 0xff800000bba67808 */ /* 0x004fe40001800000 */
[----:B------:R-:W-:-:S02]  /*81d0*/  FMNMX.FTZ R177, R163, R176, !PT ;  /* 0x000000b0a3b17209 */ /* 0x000fc40007810000 */
[----:B------:R-:W-:Y:S01]  /*81e0*/  ISETP.GT.AND P3, PT, R169, 0x19, PT ;  /* 0x00000019a900780c */ /* 0x000fe20003f64270 */
[----:B------:R-:W2:Y:S01]  /*81f0*/  MUFU.TANH R183, R201 ;  /* 0x000000c900b77308 */ /* 0x000ea20000002400 */
[----:B-----5:R-:W-:Y:S02]  /*8200*/  FSEL R167, R199, -INF , P2 ;  /* 0xff800000c7a77808 */ /* 0x020fe40001000000 */
[----:B------:R-:W-:Y:S02]  /*8210*/  FMNMX.FTZ R176, R166, R177, !PT ;  /* 0x000000b1a6b07209 */ /* 0x000fe40007810000 */
[----:B------:R-:W-:Y:S02]  /*8220*/  ISETP.GT.AND P4, PT, R169, 0x20, PT ;  /* 0x00000020a900780c */ /* 0x000fe40003f84270 */
[----:B------:R-:W-:Y:S01]  /*8230*/  FSEL R178, R200, -INF , P3 ;  /* 0xff800000c8b27808 */ /* 0x000fe20001800000 */
[----:B------:R-:W3:Y:S01]  /*8240*/  MUFU.TANH R187, R202 ;  /* 0x000000ca00bb7308 */ /* 0x000ee20000002400 */
[----:B------:R-:W-:-:S02]  /*8250*/  FMNMX.FTZ R177, R167, R176, !PT ;  /* 0x000000b0a7b17209 */ /* 0x000fc40007810000 */
[----:B------:R-:W-:Y:S02]  /*8260*/  ISETP.GT.AND P5, PT, R169, 0x21, PT ;  /* 0x00000021a900780c */ /* 0x000fe40003fa4270 */
[----:B----4-:R-:W-:Y:S02]  /*8270*/  FSEL R179, R170, -INF , P4 ;  /* 0xff800000aab37808 */ /* 0x010fe40002000000 */
[----:B------:R-:W-:Y:S01]  /*8280*/  FMNMX.FTZ R170, R178, R177, !PT ;  /* 0x000000b1b2aa7209 */ /* 0x000fe20007810000 */
[----:B------:R-:W4:Y:S01]  /*8290*/  MUFU.TANH R199, R204 ;  /* 0x000000cc00c77308 */ /* 0x000f220000002400 */
[----:B------:R-:W-:Y:S02]  /*82a0*/  FSEL R180, R171, -INF , P5 ;  /* 0xff800000abb47808 */ /* 0x000fe40002800000 */
[----:B------:R-:W-:Y:S02]  /*82b0*/  ISETP.GT.AND P3, PT, R169, 0x28, PT ;  /* 0x00000028a900780c */ /* 0x000fe40003f64270 */
[----:B------:R-:W-:-:S02]  /*82c0*/  FMNMX.FTZ R171, R179, R170, !PT ;  /* 0x000000aab3ab7209 */ /* 0x000fc40007810000 */
[C---:B------:R-:W-:Y:S01]  /*82d0*/  ISETP.GT.AND P2, PT, R169.reuse, 0x29, PT ;  /* 0x00000029a900780c */ /* 0x040fe20003f44270 */
[----:B------:R-:W5:Y:S01]  /*82e0*/  MUFU.TANH R200, R205 ;  /* 0x000000cd00c87308 */ /* 0x000f620000002400 */
[----:B-1----:R-:W-:Y:S02]  /*82f0*/  FSEL R181, R174, -INF , P3 ;  /* 0xff800000aeb57808 */ /* 0x002fe40001800000 */
[----:B------:R-:W-:Y:S02]  /*8300*/  FMNMX.FTZ R170, R180, R171, !PT ;  /* 0x000000abb4aa7209 */ /* 0x000fe40007810000 */
[----:B------:R-:W-:Y:S02]  /*8310*/  ISETP.GT.AND P4, PT, R169, 0x30, PT ;  /* 0x00000030a900780c */ /* 0x000fe40003f84270 */
[----:B0-----:R-:W-:Y:S02]  /*8320*/  FSEL R182, R175, -INF , P2 ;  /* 0xff800000afb67808 */ /* 0x001fe40001000000 */
[----:B------:R-:W-:-:S02]  /*8330*/  FMNMX.FTZ R171, R181, R170, !PT ;  /* 0x000000aab5ab7209 */ /* 0x000fc40007810000 */
[----:B------:R-:W-:Y:S02]  /*8340*/  ISETP.GT.AND P2, PT, R169, 0x31, PT ;  /* 0x00000031a900780c */ /* 0x000fe40003f44270 */
[----:B--2---:R-:W-:Y:S02]  /*8350*/  FSEL R183, R183, -INF , P4 ;  /* 0xff800000b7b77808 */ /* 0x004fe40002000000 */
[----:B------:R-:W-:Y:S02]  /*8360*/  FMNMX.FTZ R170, R182, R171, !PT ;  /* 0x000000abb6aa7209 */ /* 0x000fe40007810000 */
[----:B------:R-:W-:Y:S02]  /*8370*/  ISETP.GT.AND P3, PT, R169, 0x38, PT ;  /* 0x00000038a900780c */ /* 0x000fe40003f64270 */
[----:B---3--:R-:W-:Y:S02]  /*8380*/  FSEL R187, R187, -INF , P2 ;  /* 0xff800000bbbb7808 */ /* 0x008fe40001000000 */
[----:B------:R-:W-:-:S02]  /*8390*/  FMNMX.FTZ R170, R183, R170, !PT ;  /* 0x000000aab7aa7209 */ /* 0x000fc40007810000 */
[----:B------:R-:W-:Y:S02]  /*83a0*/  FMNMX.FTZ R7, R203, R206, !PT ;  /* 0x000000cecb077209 */ /* 0x000fe40007810000 */
[----:B------:R-:W-:Y:S02]  /*83b0*/  ISETP.GT.AND P2, PT, R169, 0x39, PT ;  /* 0x00000039a900780c */ /* 0x000fe40003f44270 */
[----:B----4-:R-:W-:Y:S01]  /*83c0*/  FSEL R199, R199, -INF , P3 ;  /* 0xff800000c7c77808 */ /* 0x010fe20001800000 */
[----:B------:R-:W-:Y:S01]  /*83d0*/  FMUL.FTZ R203, R7, UR4 ;  /* 0x0000000407cb7c20 */ /* 0x000fe20008410000 */
[----:B------:R-:W-:Y:S02]  /*83e0*/  FMNMX.FTZ R170, R187, R170, !PT ;  /* 0x000000aabbaa7209 */ /* 0x000fe40007810000 */
[----:B------:R-:W-:Y:S02]  /*83f0*/  FSETP.NEU.FTZ.AND P5, PT, R7, -INF , PT ;  /* 0xff8000000700780b */ /* 0x000fe40003fbd000 */
[----:B-----5:R-:W-:-:S02]  /*8400*/  FSEL R200, R200, -INF , P2 ;  /* 0xff800000c8c87808 */ /* 0x020fc40001000000 */
[----:B------:R-:W-:Y:S02]  /*8410*/  FMNMX.FTZ R169, R199, R170, !PT ;  /* 0x000000aac7a97209 */ /* 0x000fe40007810000 */
[----:B------:R-:W-:Y:S02]  /*8420*/  FSEL R203, R203, RZ, P5 ;  /* 0x000000ffcbcb7208 */ /* 0x000fe40002800000 */
[----:B------:R-:W-:-:S03]  /*8430*/  FMNMX.FTZ R174, R200, R169, !PT ;  /* 0x000000a9c8ae7209 */ /* 0x000fc60007810000 */
[--C-:B------:R-:W-:Y:S01]  /*8440*/  FFMA.FTZ R169, R161, UR4, -R203.reuse ;  /* 0x00000004a1a97c23 */ /* 0x100fe200080108cb */
[--C-:B------:R-:W-:Y:S01]  /*8450*/  FFMA.FTZ R170, R173, UR4, -R203.reuse ;  /* 0x00000004adaa7c23 */ /* 0x100fe200080108cb */
[----:B------:R-:W0:Y:S01]  /*8460*/  SHFL.BFLY PT, R161, R174, 0x2, 0x1f ;  /* 0x0c401f00aea17f89 */ /* 0x000e2200000e0000 */
[--C-:B------:R-:W-:Y:S01]  /*8470*/  FFMA.FTZ R173, R164, UR4, -R203.reuse ;  /* 0x00000004a4ad7c23 */ /* 0x100fe200080108cb */
[--C-:B------:R-:W-:Y:S01]  /*8480*/  FFMA.FTZ R177, R8, UR4, -R203.reuse ;  /* 0x0000000408b17c23 */ /* 0x100fe200080108cb */
[--C-:B------:R-:W-:Y:S01]  /*8490*/  FFMA.FTZ R202, R153, UR4, -R203.reuse ;  /* 0x0000000499ca7c23 */ /* 0x100fe200080108cb */
[--C-:B------:R-:W-:Y:S01]  /*84a0*/  FFMA.FTZ R176, R154, UR4, -R203.reuse ;  /* 0x000000049ab07c23 */ /* 0x100fe200080108cb */
[--C-:B------:R-:W-:Y:S01]  /*84b0*/  FFMA.FTZ R201, R156, UR4, -R203.reuse ;  /* 0x000000049cc97c23 */ /* 0x100fe200080108cb */
[--C-:B------:R-:W-:Y:S01]  /*84c0*/  FFMA.FTZ R171, R172, UR4, -R203.reuse ;  /* 0x00000004acab7c23 */ /* 0x100fe200080108cb */
[----:B------:R-:W-:Y:S01]  /*84d0*/  FSEL R154, R7, RZ, P5 ;  /* 0x000000ff079a7208 */ /* 0x000fe20002800000 */
[--C-:B------:R-:W-:Y:S01]  /*84e0*/  FFMA.FTZ R14, R14, UR4, -R203.reuse ;  /* 0x000000040e0e7c23 */ /* 0x100fe200080108cb */
[--C-:B------:R-:W-:Y:S01]  /*84f0*/  FFMA.FTZ R21, R21, UR4, -R203.reuse ;  /* 0x0000000415157c23 */ /* 0x100fe200080108cb */
[--C-:B------:R-:W-:Y:S01]  /*8500*/  FFMA.FTZ R20, R20, UR4, -R203.reuse ;  /* 0x0000000414147c23 */ /* 0x100fe200080108cb */
[--C-:B------:R-:W-:Y:S01]  /*8510*/  FFMA.FTZ R168, R168, UR4, -R203.reuse ;  /* 0x00000004a8a87c23 */ /* 0x100fe200080108cb */
[--C-:B------:R-:W-:Y:S01]  /*8520*/  FFMA.FTZ R172, R165, UR4, -R203.reuse ;  /* 0x00000004a5ac7c23 */ /* 0x100fe200080108cb */
[----:B------:R-:W-:Y:S01]  /*8530*/  FFMA.FTZ R175, R157, UR4, -R203 ;  /* 0x000000049daf7c23 */ /* 0x000fe200080108cb */
[----:B------:R-:W-:Y:S01]  /*8540*/  FADD.FTZ R154, -R154, R13 ;  /* 0x0000000d9a9a7221 */ /* 0x000fe20000010100 */
[----:B------:R-:W-:Y:S03]  /*8550*/  MUFU.EX2 R14, R14 ;  /* 0x0000000e000e7308 */ /* 0x000fe60000000800 */
[----:B------:R-:W-:-:S05]  /*8560*/  FMUL.FTZ R154, R154, UR4 ;  /* 0x000000049a9a7c20 */ /* 0x000fca0008410000 */
[----:B------:R-:W1:Y:S01]  /*8570*/  MUFU.EX2 R213, R154 ;  /* 0x0000009a00d57308 */ /* 0x000e620000000800 */
[----:B0-----:R-:W-:Y:S01]  /*8580*/  FMNMX.FTZ R161, R174, R161, !PT ;  /* 0x000000a1aea17209 */ /* 0x001fe20007810000 */
[--C-:B------:R-:W-:Y:S01]  /*8590*/  FFMA.FTZ R174, R160, UR4, -R203.reuse ;  /* 0x00000004a0ae7c23 */ /* 0x100fe200080108cb */
[----:B------:R-:W-:-:S03]  /*85a0*/  FFMA.FTZ R203, R152, UR4, -R203 ;  /* 0x0000000498cb7c23 */ /* 0x000fc600080108cb */
[----:B------:R-:W0:Y:S02]  /*85b0*/  SHFL.BFLY PT, R164, R161, 0x1, 0x1f ;  /* 0x0c201f00a1a47f89 */ /* 0x000e2400000e0000 */
[----:B------:R-:W2:Y:S08]  /*85c0*/  MUFU.EX2 R21, R21 ;  /* 0x0000001500157308 */ /* 0x000eb00000000800 */
        /* <DEDUP_REMOVED lines=25> */
[----:B------:R-:W-:Y:S01]  /*8760*/  MUFU.EX2 R171, R171 ;  /* 0x000000ab00ab7308 */ /* 0x000fe20000000800 */
[----:B------:R-:W-:Y:S01]  /*8770*/  IADD3 R153, -R188, RZ, RZ ;  /* 0x000000ffbc997210 */ /* 0x000fe20007ffe1ff */
        /* <DEDUP_REMOVED lines=8> */
[----:B------:R-:W0:Y:S01]  /*8800*/  MUFU.EX2 R212, R156 ;  /* 0x0000009c00d47308 */ /* 0x000e220000000800 */
[--C-:B------:R-:W-:Y:S01]  /*8810*/  FFMA.FTZ R206, R155, UR4, -R152.reuse ;  /* 0x000000049bce7c23 */ /* 0x100fe20008010898 */
[--C-:B------:R-:W-:Y:S01]  /*8820*/  FFMA.FTZ R207, R162, UR4, -R152.reuse ;  /* 0x00000004a2cf7c23 */ /* 0x100fe20008010898 */
[--C-:B------:R-:W-:Y:S01]  /*8830*/  FFMA.FTZ R179, R180, UR4, -R152.reuse ;  /* 0x00000004b4b37c23 */ /* 0x100fe20008010898 */
[--C-:B------:R-:W-:Y:S01]  /*8840*/  FFMA.FTZ R208, R163, UR4, -R152.reuse ;  /* 0x00000004a3d07c23 */ /* 0x100fe20008010898 */
[--C-:B------:R-:W-:Y:S01]  /*8850*/  FFMA.FTZ R209, R166, UR4, -R152.reuse ;  /* 0x00000004a6d17c23 */ /* 0x100fe20008010898 */
[--C-:B------:R-:W-:Y:S01]  /*8860*/  FFMA.FTZ R210, R167, UR4, -R152.reuse ;  /* 0x00000004a7d27c23 */ /* 0x100fe20008010898 */
[----:B------:R-:W-:Y:S01]  /*8870*/  FFMA.FTZ R180, R181, UR4, -R152 ;  /* 0x00000004b5b47c23 */ /* 0x000fe20008010898 */
[----:B------:R-:W-:Y:S01]  /*8880*/  @!P2 IMAD R158, R15, 0x40, R18 ;  /* 0x000000400f9ea824 */ /* 0x000fe200078e0212 */
[----:B------:R-:W-:Y:S01]  /*8890*/  @!P1 PRMT R15, RZ, 0x654, R11 ;  /* 0x00000654ff0f9816 */ /* 0x000fe2000000000b */
[--C-:B------:R-:W-:Y:S01]  /*88a0*/  FFMA.FTZ R181, R182, UR4, -R152.reuse ;  /* 0x00000004b6b57c23 */ /* 0x100fe20008010898 */
[--C-:B------:R-:W-:Y:S01]  /*88b0*/  FFMA.FTZ R182, R187, UR4, -R152.reuse ;  /* 0x00000004bbb67c23 */ /* 0x100fe20008010898 */
[----:B------:R-:W-:Y:S01]  /*88c0*/  @!P2 IMAD R160, R158, 0x4, R17 ;  /* 0x000000049ea0a824 */ /* 0x000fe200078e0211 */
[----:B------:R1:W-:Y:S01]  /*88d0*/  @!P1 SYNCS.ARRIVE.TRANS64.RED.A1T0 RZ, [R15+URZ], RZ ;  /* 0x000000ff0fff99a7 */ /* 0x0003e2000810043f */
[--C-:B------:R-:W-:Y:S01]  /*88e0*/  FFMA.FTZ R200, R200, UR4, -R152.reuse ;  /* 0x00000004c8c87c23 */ /* 0x100fe20008010898 */
[--C-:B------:R-:W-:Y:S01]  /*88f0*/  FFMA.FTZ R183, R183, UR4, -R152.reuse ;  /* 0x00000004b7b77c23 */ /* 0x100fe20008010898 */
[----:B------:R-:W-:Y:S01]  /*8900*/  FFMA.FTZ R199, R199, UR4, -R152 ;  /* 0x00000004c7c77c23 */ /* 0x000fe20008010898 */
[----:B------:R-:W-:Y:S01]  /*8910*/  @!P2 STS [R160+0x38400], R213 ;  /* 0x038400d5a000a388 */ /* 0x000fe20000000800 */
[----:B------:R-:W-:Y:S01]  /*8920*/  MUFU.EX2 R205, R205 ;  /* 0x000000cd00cd7308 */ /* 0x000fe20000000800 */
[----:B------:R-:W-:Y:S01]  /*8930*/  IMAD R187, R2, 0x1000, R19 ;  /* 0x0000100002bb7824 */ /* 0x000fe200078e0213 */
[----:B--2---:R-:W-:Y:S01]  /*8940*/  F2FP.BF16.F32.PACK_AB R152, R21, R14 ;  /* 0x0000000e1598723e */ /* 0x004fe200000010ff */
[----:B0-----:R0:W-:Y:S01]  /*8950*/  @!P2 STS [R160+0x38420], R212 ;  /* 0x038420d4a000a388 */ /* 0x0011e20000000800 */
[----:B------:R-:W-:Y:S01]  /*8960*/  F2FP.BF16.F32.PACK_AB R154, R169, R20 ;  /* 0x00000014a99a723e */ /* 0x000fe200000010ff */
[----:B------:R-:W-:Y:S01]  /*8970*/  FMUL.FTZ R26, R26, R212 ;  /* 0x000000d41a1a7220 */ /* 0x000fe20000410000 */
[----:B------:R-:W-:Y:S01]  /*8980*/  F2FP.BF16.F32.PACK_AB R156, R171, R168 ;  /* 0x000000a8ab9c723e */ /* 0x000fe200000010ff */
[-C--:B------:R-:W-:Y:S01]  /*8990*/  FMUL.FTZ R27, R27, R212.reuse ;  /* 0x000000d41b1b7220 */ /* 0x080fe20000410000 */
[----:B------:R-:W2:Y:S01]  /*89a0*/  MUFU.EX2 R204, R204 ;  /* 0x000000cc00cc7308 */ /* 0x000ea20000000800 */
[----:B------:R-:W-:Y:S01]  /*89b0*/  R2UR UR6, R187 ;  /* 0x00000000bb0672ca */ /* 0x000fe200000e0000 */
        /* <DEDUP_REMOVED lines=30> */
[----:B------:R-:W2:Y:S01]  /*8ba0*/  MUFU.EX2 R173, R173 ;  /* 0x000000ad00ad7308 */ /* 0x000ea20000000800 */
[----:B---3--:R-:W-:Y:S01]  /*8bb0*/  F2FP.BF16.F32.PACK_AB R155, R207, R206 ;  /* 0x000000cecf9b723e */ /* 0x008fe200000010ff */
        /* <DEDUP_REMOVED lines=95> */
[----:B0-----:R-:W-:Y:S01]  /*91b0*/  F2FP.BF16.F32.PACK_AB R161, R179, R178 ;  /* 0x000000b2b3a1723e */ /* 0x001fe200000010ff */
[-C--:B------:R-:W-:Y:S01]  /*91c0*/  FMUL.FTZ R146, R146, R212.reuse ;  /* 0x000000d492927220 */ /* 0x080fe20000410000 */
[-C--:B------:R-:W-:Y:S01]  /*91d0*/  FMUL.FTZ R147, R147, R212.reuse ;  /* 0x000000d493937220 */ /* 0x080fe20000410000 */
[-C--:B------:R-:W-:Y:S01]  /*91e0*/  FMUL.FTZ R148, R148, R213.reuse ;  /* 0x000000d594947220 */ /* 0x080fe20000410000 */
[----:B------:R-:W-:Y:S01]  /*91f0*/  FMUL.FTZ R149, R149, R213 ;  /* 0x000000d595957220 */ /* 0x000fe20000410000 */
[-C--:B------:R-:W-:Y:S01]  /*9200*/  FMUL.FTZ R150, R150, R212.reuse ;  /* 0x000000d496967220 */ /* 0x080fe20000410000 */
[----:B------:R-:W-:Y:S01]  /*9210*/  FMUL.FTZ R151, R151, R212 ;  /* 0x000000d497977220 */ /* 0x000fe20000410000 */
[----:B------:R-:W-:Y:S01]  /*9220*/  MUFU.EX2 R176, R176 ;  /* 0x000000b000b07308 */ /* 0x000fe20000000800 */
[----:B------:R0:W-:Y:S01]  /*9230*/  STSM.16.M88.4 [R189+0x36400], R152 ;  /* 0x03640098bd007844 */ /* 0x0001e20000000200 */
[----:B-1----:R-:W-:-:S02]  /*9240*/  VIADD R15, R187, 0x80 ;  /* 0x00000080bb0f7836 */ /* 0x002fc40000000000 */
[----:B------:R-:W-:Y:S01]  /*9250*/  FFMA.FTZ R205, R212, R6, R205 ;  /* 0x00000006d4cd7223 */ /* 0x000fe200000100cd */
[----:B------:R-:W-:Y:S01]  /*9260*/  FFMA.FTZ R14, R213, R5, R14 ;  /* 0x00000005d50e7223 */ /* 0x000fe2000001000e */
[----:B------:R0:W-:Y:S01]  /*9270*/  STSM.16.M88.4 [R190], R156 ;  /* 0x0000009cbe007844 */ /* 0x0001e20000000200 */
[----:B------:R-:W-:Y:S01]  /*9280*/  ISETP.GT.AND P2, PT, R12, R9, PT ;  /* 0x000000090c00720c */ /* 0x000fe20003f44270 */
[----:B------:R-:W-:Y:S01]  /*9290*/  FADD.FTZ R205, R204, R205 ;  /* 0x000000cdcccd7221 */ /* 0x000fe20000010000 */
[----:B------:R-:W1:Y:S01]  /*92a0*/  MUFU.EX2 R201, R201 ;  /* 0x000000c900c97308 */ /* 0x000e620000000800 */
[----:B--2---:R-:W-:Y:S01]  /*92b0*/  F2FP.BF16.F32.PACK_AB R163, R181, R180 ;  /* 0x000000b4b5a3723e */ /* 0x004fe200000010ff */
[----:B------:R-:W-:Y:S01]  /*92c0*/  FADD.FTZ R21, R21, R14 ;  /* 0x0000000e15157221 */ /* 0x000fe20000010000 */
[----:B------:R-:W-:Y:S01]  /*92d0*/  FADD.FTZ R206, R206, R205 ;  /* 0x000000cdcece7221 */ /* 0x000fe20000010000 */
[----:B------:R-:W-:Y:S02]  /*92e0*/  @!P1 VIADD R10, R10, 0x38860 ;  /* 0x000388600a0a9836 */ /* 0x000fe40000000000 */
[----:B------:R0:W-:Y:S01]  /*92f0*/  STSM.16.M88.4 [R192], R160 ;  /* 0x000000a0c0007844 */ /* 0x0001e20000000200 */
[----:B------:R-:W-:Y:S01]  /*9300*/  FADD.FTZ R20, R20, R21 ;  /* 0x0000001514147221 */ /* 0x000fe20000010000 */
[----:B------:R-:W-:Y:S01]  /*9310*/  MUFU.EX2 R202, R202 ;  /* 0x000000ca00ca7308 */ /* 0x000fe20000000800 */
[----:B------:R-:W-:Y:S01]  /*9320*/  FADD.FTZ R207, R207, R206 ;  /* 0x000000cecfcf7221 */ /* 0x000fe20000010000 */
[----:B------:R-:W-:Y:S01]  /*9330*/  @!P1 PRMT R10, RZ, 0x654, R10 ;  /* 0x00000654ff0a9816 */ /* 0x000fe2000000000a */
[----:B------:R-:W-:-:S02]  /*9340*/  FADD.FTZ R169, R169, R20 ;  /* 0x00000014a9a97221 */ /* 0x000fc40000010000 */
[----:B------:R-:W-:Y:S02]  /*9350*/  FADD.FTZ R208, R208, R207 ;  /* 0x000000cfd0d07221 */ /* 0x000fe40000010000 */
        /* <DEDUP_REMOVED lines=17> */
[----:B------:R-:W-:Y:S01]  /*9470*/  FADD.FTZ R174, R174, R175 ;  /* 0x000000afaeae7221 */ /* 0x000fe20000010000 */
[----:B------:R-:W-:Y:S02]  /*9480*/  MUFU.EX2 R11, R199 ;  /* 0x000000c7000b7308 */ /* 0x000fe40000000800 */
[----:B------:R-:W-:Y:S01]  /*9490*/  FADD.FTZ R180, R181, R180 ;  /* 0x000000b4b5b47221 */ /* 0x000fe20000010000 */
[----:B------:R-:W-:-:S04]  /*94a0*/  FADD.FTZ R177, R177, R174 ;  /* 0x000000aeb1b17221 */ /* 0x000fc80000010000 */
[----:B------:R-:W-:Y:S01]  /*94b0*/  FADD.FTZ R176, R176, R177 ;  /* 0x000000b1b0b07221 */ /* 0x000fe20000010000 */
[----:B------:R-:W2:Y:S01]  /*94c0*/  MUFU.EX2 R200, R200 ;  /* 0x000000c800c87308 */ /* 0x000ea20000000800 */
[----:B-1----:R-:W-:Y:S01]  /*94d0*/  F2FP.BF16.F32.PACK_AB R165, R182, R13 ;  /* 0x0000000db6a5723e */ /* 0x002fe200000010ff */
[----:B------:R-:W-:Y:S01]  /*94e0*/  FADD.FTZ R13, R13, R180 ;  /* 0x000000b40d0d7221 */ /* 0x000fe20000010000 */
[----:B------:R-:W-:-:S03]  /*94f0*/  FADD.FTZ R201, R201, R176 ;  /* 0x000000b0c9c97221 */ /* 0x000fc60000010000 */
[----:B------:R-:W-:Y:S01]  /*9500*/  FADD.FTZ R182, R182, R13 ;  /* 0x0000000db6b67221 */ /* 0x000fe20000010000 */
[----:B------:R-:W-:Y:S01]  /*9510*/  FADD.FTZ R202, R202, R201 ;  /* 0x000000c9caca7221 */ /* 0x000fe20000010000 */
[----:B------:R-:W-:-:S03]  /*9520*/  IMAD.MOV.U32 R13, RZ, RZ, R7 ;  /* 0x000000ffff0d7224 */ /* 0x000fc600078e0007 */
[----:B------:R-:W-:Y:S01]  /*9530*/  FADD.FTZ R5, R203, R202 ;  /* 0x000000cacb057221 */ /* 0x000fe20000010000 */
[----:B--2---:R-:W-:Y:S01]  /*9540*/  F2FP.BF16.F32.PACK_AB R167, R200, R11 ;  /* 0x0000000bc8a7723e */ /* 0x004fe200000010ff */
[----:B------:R-:W-:-:S04]  /*9550*/  FADD.FTZ R11, R11, R182 ;  /* 0x000000b60b0b7221 */ /* 0x000fc80000010000 */
        /* <DEDUP_REMOVED lines=15> */
[----:B------:R-:W-:Y:S01]  /*9650*/  IMAD.MOV.U32 R15, RZ, RZ, R2 ;  /* 0x000000ffff0f7224 */ /* 0x000fe200078e0002 */
[----:B------:R-:W-:Y:S02]  /*9660*/  WARPGROUP.DEPBAR.LE gsb0, 0x0 ;  /* 0x00008000000079c5 */ /* 0x000fe40000010000 */
[----:B------:R-:W-:-:S15]  /*9670*/  WARPGROUP.ARRIVE ;  /* 0x00000000000079c5 */ /* 0x000fde0000000000 */
[----:B------:R-:W-:-:S07]  /*9680*/  NOP ;  /* 0x0000000000007918 */ /* 0x000fce0000000000 */
        /* <DEDUP_REMOVED lines=17> */
[----:B-1----:R-:W-:-:S04]  /*97a0*/  VIADD R10, R12, 0xffffffff ;  /* 0xffffffff0c0a7836 */ /* 0x002fc80000000000 */
[----:B------:R-:W-:Y:S01]  /*97b0*/  IMAD.MOV.U32 R12, RZ, RZ, R10 ;  /* 0x000000ffff0c7224 */ /* 0x000fe200078e000a */
[----:B0-----:R-:W-:Y:S06]  /*97c0*/  @P2 BRA `(.L_x_4015) ;  /* 0xffffffc800a02947 */ /* 0x001fec000383ffff */
[----:B------:R-:W-:-:S07]  /*97d0*/  MOV R12, R10 ;  /* 0x0000000a000c7202 */ /* 0x000fce0000000f00 */
.L_x_4006:
[----:B------:R-:W-:-:S13]  /*97e0*/  ISETP.GE.AND P2, PT, R12, RZ, PT ;  /* 0x000000ff0c00720c */ /* 0x000fda0003f46270 */
[----:B------:R-:W-:Y:S05]  /*97f0*/  @!P2 BRA `(.L_x_4016) ;  /* 0x000000300044a947 */ /* 0x000fea0003800000 */
[----:B------:R-:W-:Y:S01]  /*9800*/  IMAD.MOV.U32 R11, RZ, RZ, R8 ;  /* 0x000000ffff0b7224 */ /* 0x000fe200078e0008 */
[----:B------:R-:W-:Y:S01]  /*9810*/  ULDC UR5, c[0x0][0xad0] ;  /* 0x0002b40000057ab9 */ /* 0x000fe20000000800 */
[----:B------:R-:W-:Y:S01]  /*9820*/  IMAD.MOV.U32 R184, RZ, RZ, R7 ;  /* 0x000000ffffb87224 */ /* 0x000fe200078e0007 */
[----:B------:R-:W-:Y:S01]  /*9830*/  ULDC UR4, c[0x0][0xa80] ;  /* 0x0002a00000047ab9 */ /* 0x000fe20000000800 */
[----:B------:R-:W-:-:S07]  /*9840*/  IMAD.MOV.U32 R13, RZ, RZ, R2 ;  /* 0x000000ffff0d7224 */ /* 0x000fce00078e0002 */
.L_x_4025:
[----:B------:R-:W-:-:S05]  /*9850*/  VIADD R2, R13, 0x1 ;  /* 0x000000010d027836 */ /* 0x000fca0000000000 */
[----:B------:R-:W-:-:S04]  /*9860*/  ISETP.NE.AND P2, PT, R2, 0x2, PT ;  /* 0x000000020200780c */ /* 0x000fc80003f45270 */
[----:B------:R-:W-:Y:S02]  /*9870*/  SEL R7, RZ, 0x1, P2 ;  /* 0x00000001ff077807 */ /* 0x000fe40001000000 */
[----:B------:R-:W-:Y:S02]  /*9880*/  SEL R2, R2, RZ, P2 ;  /* 0x000000ff02027207 */ /* 0x000fe40001000000 */
[----:B------:R-:W-:Y:S01]  /*9890*/  LOP3.LUT R16, R16, R7, RZ, 0x3c, !PT ;  /* 0x0000000710107212 */ /* 0x000fe200078e3cff */
[----:B------:R-:W-:Y:S06]  /*98a0*/  @!P0 BRA `(.L_x_4017) ;  /* 0x0000000000048947 */ /* 0x000fec0003800000 */
[----:B------:R-:W-:Y:S01]  /*98b0*/  BPT.TRAP 0x1 ;  /* 0x000000040000795c */ /* 0x000fe20000300000 */
.L_x_4017:
[----:B------:R-:W-:Y:S01]  /*98c0*/  IMAD R9, R2, 0x8, R17 ;  /* 0x0000000802097824 */ /* 0x000fe200078e0211 */
[----:B------:R-:W-:-:S04]  /*98d0*/  SHF.L.U32 R8, R16, 0x1f, RZ ;  /* 0x0000001f10087819 */ /* 0x000fc800000006ff */
[----:B------:R0:W1:Y:S01]  /*98e0*/  SYNCS.PHASECHK.TRANS64.TRYWAIT P2, [R9+URZ+0x38830], R8 ;  /* 0x03883008090075a7 */ /* 0x000062000804017f */
[----:B------:R-:W-:Y:S05]  /*98f0*/  @!P0 BRA `(.L_x_4018) ;  /* 0x0000000000048947 */ /* 0x000fea0003800000 */
[----:B------:R-:W-:Y:S01]  /*9900*/  BPT.TRAP 0x1 ;  /* 0x000000040000795c */ /* 0x000fe20000300000 */
.L_x_4018:
[----:B------:R-:W-:Y:S01]  /*9910*/  IMAD R7, R2, 0x200, R0 ;  /* 0x0000020002077824 */ /* 0x000fe200078e0200 */
[----:B-1----:R-:W-:Y:S06]  /*9920*/  @P2 BRA `(.L_x_4019) ;  /* 0x0000000000082947 */ /* 0x002fec0003800000 */
[----:B------:R-:W1:Y:S02]  /*9930*/  SYNCS.PHASECHK.TRANS64.TRYWAIT P2, [R9+URZ+0x38830], R8 ;  /* 0x03883008090075a7 */ /* 0x000e64000804017f */
[----:B-1----:R-:W-:Y:S05]  /*9940*/  @!P2 BRA `(.L_x_4020) ;  /* 0x000000bc0014a947 */ /* 0x002fea0003800000 */
.L_x_4019:
        /* <DEDUP_REMOVED lines=22> */
.L_x_4021:
[----:B------:R2:W3:Y:S01]  /*9ab0*/  SYNCS.PHASECHK.TRANS64.TRYWAIT P2, [R9+URZ+0x38850], R8 ;  /* 0x03885008090075a7 */ /* 0x0004e2000804017f */
[----:B------:R-:W-:Y:S05]  /*9ac0*/  @!P0 BRA `(.L_x_4022) ;  /* 0x0000000000048947 */ /* 0x000fea0003800000 */
[----:B------:R-:W-:Y:S01]  /*9ad0*/  BPT.TRAP 0x1 ;  /* 0x000000040000795c */ /* 0x000fe20000300000 */
.L_x_4022:
[----:B---3--:R-:W-:Y:S05]  /*9ae0*/  @P2 BRA `(.L_x_4023) ;  /* 0x0000000000082947 */ /* 0x008fea0003800000 */
[----:B------:R-:W3:Y:S02]  /*9af0*/  SYNCS.PHASECHK.TRANS64.TRYWAIT P2, [R9+URZ+0x38850], R8 ;  /* 0x03885008090075a7 */ /* 0x000ee4000804017f */
[----:B---3--:R-:W-:Y:S05]  /*9b00*/  @!P2 BRA `(.L_x_4024) ;  /* 0x000000b800b8a947 */ /* 0x008fea0003800000 */
.L_x_4023:
[----:B------:R-:W-:Y:S01]  /*9b10*/  LEA R7, R2, R3, 0xc ;  /* 0x0000000302077211 */ /* 0x000fe200078e60ff */
[----:B------:R-:W-:Y:S01]  /*9b20*/  WARPGROUP.ARRIVE ;  /* 0x00000000000079c5 */ /* 0x000fe20000000000 */
[----:B------:R-:W-:Y:S01]  /*9b30*/  UMOV UR11, 0x40000040 ;  /* 0x40000040000b7882 */ /* 0x000fe20000000000 */
[----:B------:R-:W-:Y:S01]  /*9b40*/  VIADD R10, R4, 0x2 ;  /* 0x00000002040a7836 */ /* 0x000fe20000000000 */
[C---:B------:R-:W-:Y:S01]  /*9b50*/  R2UR UR10, R7.reuse ;  /* 0x00000000070a72ca */ /* 0x040fe200000e0000 */
[C---:B0123--:R-:W-:Y:S01]  /*9b60*/  VIADD R8, R7.reuse, 0x2 ;  /* 0x0000000207087836 */ /* 0x04ffe20000000000 */
[----:B------:R-:W-:Y:S01]  /*9b70*/  UMOV UR29, 0x40000040 ;  /* 0x40000040001d7882 */ /* 0x000fe20000000000 */
[----:B------:R-:W-:Y:S01]  /*9b80*/  UMOV UR31, 0x40000040 ;  /* 0x40000040001f7882 */ /* 0x000fe20000000000 */
[----:B------:R-:W-:Y:S01]  /*9b90*/  R2UR UR28, R10 ;  /* 0x000000000a1c72ca */ /* 0x000fe200000e0000 */
[----:B------:R-:W-:Y:S01]  /*9ba0*/  VIADD R10, R4, 0x4 ;  /* 0x00000004040a7836 */ /* 0x000fe20000000000 */
[----:B------:R-:W-:Y:S01]  /*9bb0*/  R2UR UR30, R8 ;  /* 0x00000000081e72ca */ /* 0x000fe200000e0000 */
[C---:B------:R-:W-:Y:S01]  /*9bc0*/  VIADD R8, R7.reuse, 0x4 ;  /* 0x0000000407087836 */ /* 0x040fe20000000000 */
[----:B------:R-:W0:Y:S01]  /*9bd0*/  S2R R14, SR_TID.X ;  /* 0x00000000000e7919 */ /* 0x000e220000002100 */
[----:B------:R-:W-:Y:S01]  /*9be0*/  VIADD R21, R4, 0x800 ;  /* 0x0000080004157836 */ /* 0x000fe20000000000 */
[----:B------:R-:W-:Y:S01]  /*9bf0*/  UMOV UR7, 0x40000040 ;  /* 0x4000004000077882 */ /* 0x000fe20000000000 */
[----:B------:R-:W-:-:S02]  /*9c00*/  VIADD R15, R7, 0x800 ;  /* 0x00000800070f7836 */ /* 0x000fc40000000000 */
[----:B------:R-:W-:Y:S01]  /*9c10*/  HGMMA.64x64x16.F32.BF16 R152, gdesc[UR8], R152, gsb0 ;  /* 0x00e00000089879f0 */ /* 0x000fe20008001898 */
[----:B------:R-:W-:-:S05]  /*9c20*/  IMAD R207, R2, 0x1000, R19 ;  /* 0x0000100002cf7824 */ /* 0x000fca00078e0213 */
[----:B------:R-:W-:Y:S02]  /*9c30*/  R2UR UR6, R207 ;  /* 0x00000000cf0672ca */ /* 0x000fe400000e0000 */
[----:B0-----:R-:W-:Y:S01]  /*9c40*/  SHF.R.U32.HI R14, RZ, 0x7, R14 ;  /* 0x00000007ff0e7819 */ /* 0x001fe2000001160e */
        /* <DEDUP_REMOVED lines=340> */
[----:B------:R-:W-:-:S06]  /*b190*/  FMUL.FTZ R183, R183, UR5 ;  /* 0x00000005b7b77c20 */ /* 0x000fcc0008410000 */
        /* <DEDUP_REMOVED lines=17> */
[----:B-1----:R-:W-:Y:S01]  /*b2b0*/  FMNMX.FTZ R7, R161, R158, !PT ;  /* 0x0000009ea1077209 */ /* 0x002fe20007810000 */
[----:B------:R-:W-:-:S06]  /*b2c0*/  FMUL.FTZ R158, R162, UR5 ;  /* 0x00000005a29e7c20 */ /* 0x000fcc0008410000 */
[----:B------:R-:W1:Y:S01]  /*b2d0*/  MUFU.TANH R177, R177 ;  /* 0x000000b100b17308 */ /* 0x000e620000002400 */
[----:B--2---:R-:W-:-:S07]  /*b2e0*/  FMNMX.FTZ R162, R164, R7, !PT ;  /* 0x00000007a4a27209 */ /* 0x004fce0007810000 */
[----:B------:R-:W2:Y:S01]  /*b2f0*/  MUFU.TANH R185, R185 ;  /* 0x000000b900b97308 */ /* 0x000ea20000002400 */
[----:B0-----:R-:W-:Y:S01]  /*b300*/  FMNMX.FTZ R168, R165, R162, !PT ;  /* 0x000000a2a5a87209 */ /* 0x001fe20007810000 */
[----:B------:R-:W-:Y:S01]  /*b310*/  FMUL.FTZ R162, R163, UR5 ;  /* 0x00000005a3a27c20 */ /* 0x000fe20008410000 */
[----:B------:R-:W-:Y:S01]  /*b320*/  FMUL.FTZ R163, R166, UR5 ;  /* 0x00000005a6a37c20 */ /* 0x000fe20008410000 */
[----:B------:R-:W-:Y:S01]  /*b330*/  FMUL.FTZ R166, R167, UR5 ;  /* 0x00000005a7a67c20 */ /* 0x000fe20008410000 */
[----:B------:R-:W-:-:S03]  /*b340*/  FMUL.FTZ R167, R170, UR5 ;  /* 0x00000005aaa77c20 */ /* 0x000fc60008410000 */
        /* <DEDUP_REMOVED lines=22> */
[----:B--2---:R-:W-:Y:S02]  /*b4b0*/  FMNMX.FTZ R169, R163, R168, !PT ;  /* 0x000000a8a3a97209 */ /* 0x004fe40007810000 */
[----:B-1----:R-:W-:-:S05]  /*b4c0*/  FMNMX.FTZ R7, R170, R171, !PT ;  /* 0x000000abaa077209 */ /* 0x002fca0007810000 */
[----:B------:R-:W1:Y:S01]  /*b4d0*/  MUFU.TANH R181, R181 ;  /* 0x000000b500b57308 */ /* 0x000e620000002400 */
[C---:B------:R-:W-:Y:S01]  /*b4e0*/  FADD.FTZ R170, -R7.reuse, R184 ;  /* 0x000000b807aa7221 */ /* 0x040fe20000010100 */
[----:B------:R-:W-:-:S03]  /*b4f0*/  FMUL.FTZ R204, R7, UR4 ;  /* 0x0000000407cc7c20 */ /* 0x000fc60008410000 */
[----:B------:R-:W-:Y:S01]  /*b500*/  FMUL.FTZ R168, R170, UR4 ;  /* 0x00000004aaa87c20 */ /* 0x000fe20008410000 */
[----:B---3--:R-:W-:Y:S01]  /*b510*/  FMNMX.FTZ R170, R166, R169, !PT ;  /* 0x000000a9a6aa7209 */ /* 0x008fe20007810000 */
[--C-:B------:R-:W-:Y:S01]  /*b520*/  FFMA.FTZ R173, R8, UR4, -R204.reuse ;  /* 0x0000000408ad7c23 */ /* 0x100fe200080108cc */
[----:B------:R-:W2:Y:S01]  /*b530*/  MUFU.TANH R186, R186 ;  /* 0x000000ba00ba7308 */ /* 0x000ea20000002400 */
[--C-:B------:R-:W-:Y:S01]  /*b540*/  FFMA.FTZ R172, R153, UR4, -R204.reuse ;  /* 0x0000000499ac7c23 */ /* 0x100fe200080108cc */
[----:B0-----:R-:W-:Y:S01]  /*b550*/  FMNMX.FTZ R170, R167, R170, !PT ;  /* 0x000000aaa7aa7209 */ /* 0x001fe20007810000 */
        /* <DEDUP_REMOVED lines=10> */
[--C-:B------:R-:W-:Y:S01]  /*b600*/  FFMA.FTZ R200, R164, UR4, -R204.reuse ;  /* 0x00000004a4c87c23 */ /* 0x100fe200080108cc */
[--C-:B------:R-:W-:Y:S01]  /*b610*/  FFMA.FTZ R201, R165, UR4, -R204.reuse ;  /* 0x00000004a5c97c23 */ /* 0x100fe200080108cc */
[----:B------:R-:W-:Y:S01]  /*b620*/  FFMA.FTZ R180, R180, UR4, -R204 ;  /* 0x00000004b4b47c23 */ /* 0x000fe200080108cc */
[----:B------:R-:W1:Y:S01]  /*b630*/  MUFU.TANH R178, R178 ;  /* 0x000000b200b27308 */ /* 0x000e620000002400 */
[----:B--2---:R-:W-:-:S07]  /*b640*/  FMNMX.FTZ R170, R186, R169, !PT ;  /* 0x000000a9baaa7209 */ /* 0x004fce0007810000 */
[----:B------:R-:W2:Y:S01]  /*b650*/  MUFU.TANH R179, R179 ;  /* 0x000000b300b37308 */ /* 0x000ea20000002400 */
[----:B0-----:R-:W-:-:S07]  /*b660*/  FMNMX.FTZ R169, R187, R170, !PT ;  /* 0x000000aabba97209 */ /* 0x001fce0007810000 */
[----:B------:R-:W0:Y:S01]  /*b670*/  MUFU.TANH R182, R182 ;  /* 0x000000b600b67308 */ /* 0x000e220000002400 */
[----:B-1----:R-:W-:Y:S01]  /*b680*/  FMNMX.FTZ R8, R178, R169, !PT ;  /* 0x000000a9b2087209 */ /* 0x002fe20007810000 */
[----:B------:R-:W-:Y:S01]  /*b690*/  FFMA.FTZ R169, R152, UR4, -R204 ;  /* 0x0000000498a97c23 */ /* 0x000fe200080108cc */
[C---:B------:R-:W-:Y:S02]  /*b6a0*/  @!P1 IADD3 R152, R9.reuse, 0x38840, RZ ;  /* 0x0003884009989810 */ /* 0x040fe40007ffe0ff */
[----:B------:R-:W-:Y:S02]  /*b6b0*/  @!P1 IADD3 R9, R9, 0x38860, RZ ;  /* 0x0003886009099810 */ /* 0x000fe40007ffe0ff */
[----:B------:R-:W-:Y:S01]  /*b6c0*/  @!P1 PRMT R152, RZ, 0x654, R152 ;  /* 0x00000654ff989816 */ /* 0x000fe20000000098 */
[----:B------:R-:W1:Y:S01]  /*b6d0*/  MUFU.TANH R183, R183 ;  /* 0x000000b700b77308 */ /* 0x000e620000002400 */
[----:B--2---:R-:W-:Y:S02]  /*b6e0*/  FMNMX.FTZ R171, R179, R8, !PT ;  /* 0x00000008b3ab7209 */ /* 0x004fe40007810000 */
[----:B------:R2:W-:Y:S01]  /*b6f0*/  @!P1 SYNCS.ARRIVE.TRANS64.RED.A1T0 RZ, [R152+URZ], RZ ;  /* 0x000000ff98ff99a7 */ /* 0x0005e2000810043f */
[----:B------:R-:W-:-:S04]  /*b700*/  @!P1 PRMT R9, RZ, 0x654, R9 ;  /* 0x00000654ff099816 */ /* 0x000fc80000000009 */
[----:B------:R-:W3:Y:S01]  /*b710*/  MUFU.EX2 R168, R168 ;  /* 0x000000a800a87308 */ /* 0x000ee20000000800 */
[----:B0-----:R-:W-:Y:S01]  /*b720*/  FMNMX.FTZ R8, R182, R171, !PT ;  /* 0x000000abb6087209 */ /* 0x001fe20007810000 */
[----:B------:R-:W-:-:S06]  /*b730*/  FFMA.FTZ R171, R154, UR4, -R204 ;  /* 0x000000049aab7c23 */ /* 0x000fcc00080108cc */
[----:B------:R0:W-:Y:S01]  /*b740*/  MUFU.EX2 R170, R173 ;  /* 0x000000ad00aa7308 */ /* 0x0001e20000000800 */
[----:B-1----:R-:W-:-:S05]  /*b750*/  FMNMX.FTZ R8, R183, R8, !PT ;  /* 0x00000008b7087209 */ /* 0x002fca0007810000 */
[----:B------:R-:W1:Y:S02]  /*b760*/  SHFL.BFLY PT, R153, R8, 0x2, 0x1f ;  /* 0x0c401f0008997f89 */ /* 0x000e6400000e0000 */
[----:B------:R-:W2:Y:S01]  /*b770*/  MUFU.EX2 R21, R21 ;  /* 0x0000001500157308 */ /* 0x000ea20000000800 */
[----:B0-----:R-:W-:Y:S01]  /*b780*/  FFMA.FTZ R173, R156, UR4, -R204 ;  /* 0x000000049cad7c23 */ /* 0x001fe200080108cc */
[-C--:B---3--:R-:W-:Y:S01]  /*b790*/  FMUL.FTZ R24, R24, R168.reuse ;  /* 0x000000a818187220 */ /* 0x088fe20000410000 */
        /* <DEDUP_REMOVED lines=47> */
[----:B------:R-:W-:Y:S01]  /*ba90*/  FMUL.FTZ R100, R100, R168 ;  /* 0x000000a864647220 */ /* 0x000fe20000410000 */
[----:B0-----:R-:W-:Y:S01]  /*baa0*/  FMNMX.FTZ R8, R153, R8, !PT ;  /* 0x0000000899087209 */ /* 0x001fe20007810000 */
[----:B------:R-:W-:-:S02]  /*bab0*/  IMAD.MOV R153, RZ, RZ, -R188 ;  /* 0x000000ffff997224 */ /* 0x000fc400078e0abc */
[-C--:B------:R-:W-:Y:S01]  /*bac0*/  FMUL.FTZ R101, R101, R168.reuse ;  /* 0x000000a865657220 */ /* 0x080fe20000410000 */
        /* <DEDUP_REMOVED lines=13> */
[----:B------:R-:W0:Y:S01]  /*bba0*/  MUFU.EX2 R11, R11 ;  /* 0x0000000b000b7308 */ /* 0x000e220000000800 */
[--C-:B------:R-:W-:Y:S01]  /*bbb0*/  FFMA.FTZ R203, R162, UR4, -R155.reuse ;  /* 0x00000004a2cb7c23 */ /* 0x100fe2000801089b */
[----:B------:R-:W-:Y:S01]  /*bbc0*/  FFMA.FTZ R204, R163, UR4, -R155 ;  /* 0x00000004a3cc7c23 */ /* 0x000fe2000801089b */
[----:B------:R-:W-:-:S02]  /*bbd0*/  @!P2 IMAD R154, R13, 0x40, R18 ;  /* 0x000000400d9aa824 */ /* 0x000fc400078e0212 */
[--C-:B------:R-:W-:Y:S01]  /*bbe0*/  FFMA.FTZ R205, R166, UR4, -R155.reuse ;  /* 0x00000004a6cd7c23 */ /* 0x100fe2000801089b */
[--C-:B------:R-:W-:Y:S01]  /*bbf0*/  FFMA.FTZ R206, R167, UR4, -R155.reuse ;  /* 0x00000004a7ce7c23 */ /* 0x100fe2000801089b */
[----:B------:R-:W-:Y:S01]  /*bc00*/  FFMA.FTZ R181, R181, UR4, -R155 ;  /* 0x00000004b5b57c23 */ /* 0x000fe2000801089b */
[----:B------:R-:W-:Y:S02]  /*bc10*/  @!P2 IMAD R154, R154, 0x4, R17 ;  /* 0x000000049a9aa824 */ /* 0x000fe400078e0211 */
[--C-:B------:R-:W-:Y:S01]  /*bc20*/  FFMA.FTZ R186, R186, UR4, -R155.reuse ;  /* 0x00000004baba7c23 */ /* 0x100fe2000801089b */
        /* <DEDUP_REMOVED lines=8> */
[-C--:B0-----:R-:W-:Y:S01]  /*bcb0*/  FMUL.FTZ R26, R26, R11.reuse ;  /* 0x0000000b1a1a7220 */ /* 0x081fe20000410000 */
[----:B------:R0:W-:Y:S01]  /*bcc0*/  @!P2 STS [R154+0x38420], R11 ;  /* 0x0384200b9a00a388 */ /* 0x0001e20000000800 */
        /* <DEDUP_REMOVED lines=8> */
[----:B------:R-:W-:Y:S01]  /*bd50*/  FMUL.FTZ R42, R42, R11 ;  /* 0x0000000b2a2a7220 */ /* 0x000fe20000410000 */
[----:B0-----:R-:W-:Y:S01]  /*bd60*/  F2FP.BF16.F32.PACK_AB R154, R172, R169 ;  /* 0x000000a9ac9a723e */ /* 0x001fe200000010ff */
        /* <DEDUP_REMOVED lines=56> */
[----:B------:R-:W-:Y:S01]  /*c0f0*/  FMUL.FTZ R121, R121, R168 ;  /* 0x000000a879797220 */ /* 0x000fe20000410000 */
[-C--:B------:R-:W-:Y:S01]  /*c100*/  FMUL.FTZ R122, R122, R11.reuse ;  /* 0x0000000b7a7a7220 */ /* 0x080fe20000410000 */
[----:B------:R-:W-:Y:S01]  /*c110*/  MUFU.EX2 R199, R199 ;  /* 0x000000c700c77308 */ /* 0x000fe20000000800 */
[----:B0-----:R-:W-:Y:S01]  /*c120*/  F2FP.BF16.F32.PACK_AB R159, R205, R204 ;  /* 0x000000cccd9f723e */ /* 0x001fe200000010ff */
        /* <DEDUP_REMOVED lines=36> */
[----:B------:R-:W-:-:S02]  /*c370*/  VIADD R183, R207, 0x80 ;  /* 0x00000080cfb77836 */ /* 0x000fc40000000000 */
[----:B------:R-:W-:Y:S01]  /*c380*/  FFMA.FTZ R6, R11, R6, R10 ;  /* 0x000000060b067223 */ /* 0x000fe2000001000a */
[----:B------:R-:W2:Y:S01]  /*c390*/  MUFU.EX2 R187, R187 ;  /* 0x000000bb00bb7308 */ /* 0x000ea20000000800 */
[----:B-1----:R-:W-:Y:S01]  /*c3a0*/  F2FP.BF16.F32.PACK_AB R161, R181, R206 ;  /* 0x000000ceb5a1723e */ /* 0x002fe200000010ff */
[----:B------:R0:W-:Y:S01]  /*c3b0*/  STSM.16.M88.4 [R190], R156 ;  /* 0x0000009cbe007844 */ /* 0x0001e20000000200 */
[----:B------:R-:W-:Y:S01]  /*c3c0*/  FFMA.FTZ R5, R168, R5, R21 ;  /* 0x00000005a8057223 */ /* 0x000fe20000010015 */
[----:B------:R-:W-:Y:S01]  /*c3d0*/  FADD.FTZ R185, R185, R6 ;  /* 0x00000006b9b97221 */ /* 0x000fe20000010000 */
[----:B------:R-:W-:Y:S01]  /*c3e0*/  ISETP.GT.AND P2, PT, R12, RZ, PT ;  /* 0x000000ff0c00720c */ /* 0x000fe20003f44270 */
[----:B------:R-:W-:Y:S02]  /*c3f0*/  IMAD.MOV.U32 R11, RZ, RZ, R8 ;  /* 0x000000ffff0b7224 */ /* 0x000fe400078e0008 */
[----:B------:R-:W-:Y:S01]  /*c400*/  FADD.FTZ R170, R170, R5 ;  /* 0x00000005aaaa7221 */ /* 0x000fe20000010000 */
[----:B------:R-:W-:Y:S01]  /*c410*/  MUFU.EX2 R201, R201 ;  /* 0x000000c900c97308 */ /* 0x000fe20000000800 */
[----:B------:R-:W-:-:S02]  /*c420*/  FADD.FTZ R14, R14, R185 ;  /* 0x000000b90e0e7221 */ /* 0x000fc40000010000 */
[----:B------:R-:W-:Y:S02]  /*c430*/  FADD.FTZ R169, R169, R170 ;  /* 0x000000aaa9a97221 */ /* 0x000fe40000010000 */
[----:B------:R-:W-:Y:S02]  /*c440*/  FADD.FTZ R15, R15, R14 ;  /* 0x0000000e0f0f7221 */ /* 0x000fe40000010000 */
[----:B------:R-:W-:Y:S01]  /*c450*/  FADD.FTZ R172, R172, R169 ;  /* 0x000000a9acac7221 */ /* 0x000fe20000010000 */
[----:B------:R-:W1:Y:S01]  /*c460*/  MUFU.EX2 R202, R202 ;  /* 0x000000ca00ca7308 */ /* 0x000e620000000800 */
        /* <DEDUP_REMOVED lines=24> */
[----:B------:R-:W-:-:S03]  /*c5f0*/  IMAD.MOV.U32 R184, RZ, RZ, R7 ;  /* 0x000000ffffb87224 */ /* 0x000fc600078e0007 */
[----:B------:R-:W-:Y:S02]  /*c600*/  FADD.FTZ R201, R201, R200 ;  /* 0x000000c8c9c97221 */ /* 0x000fe40000010000 */
[----:B------:R-:W-:Y:S02]  /*c610*/  MUFU.EX2 R13, R13 ;  /* 0x0000000d000d7308 */ /* 0x000fe40000000800 */
[----:B------:R-:W-:-:S04]  /*c620*/  FADD.FTZ R202, R202, R201 ;  /* 0x000000c9caca7221 */ /* 0x000fc80000010000 */
[----:B------:R-:W-:Y:S02]  /*c630*/  FADD.FTZ R5, R177, R202 ;  /* 0x000000cab1057221 */ /* 0x000fe40000010000 */
[----:B------:R-:W2:Y:S01]  /*c640*/  MUFU.EX2 R182, R182 ;  /* 0x000000b600b67308 */ /* 0x000ea20000000800 */
[----:B-1----:R-:W-:Y:S01]  /*c650*/  F2FP.BF16.F32.PACK_AB R165, R179, R178 ;  /* 0x000000b2b3a5723e */ /* 0x002fe200000010ff */
[----:B------:R-:W-:Y:S01]  /*c660*/  FADD.FTZ R178, R178, R187 ;  /* 0x000000bbb2b27221 */ /* 0x000fe20000010000 */
[----:B------:R-:W-:-:S03]  /*c670*/  FADD.FTZ R5, R180, R5 ;  /* 0x00000005b4057221 */ /* 0x000fc60000010000 */
[----:B------:R-:W-:Y:S01]  /*c680*/  FADD.FTZ R178, R179, R178 ;  /* 0x000000b2b3b27221 */ /* 0x000fe20000010000 */
[----:B--2---:R-:W-:-:S03]  /*c690*/  F2FP.BF16.F32.PACK_AB R167, R182, R13 ;  /* 0x0000000db6a7723e */ /* 0x004fc600000010ff */
[----:B------:R-:W-:Y:S02]  /*c6a0*/  FADD.FTZ R13, R13, R178 ;  /* 0x000000b20d0d7221 */ /* 0x000fe40000010000 */
[----:B------:R0:W-:Y:S01]  /*c6b0*/  STSM.16.M88.4 [R191], R164 ;  /* 0x000000a4bf007844 */ /* 0x0001e20000000200 */
[----:B------:R-:W-:Y:S01]  /*c6c0*/  WARPGROUP.ARRIVE ;  /* 0x00000000000079c5 */ /* 0x000fe20000000000 */
[----:B------:R-:W-:Y:S01]  /*c6d0*/  FADD.FTZ R6, R182, R13 ;  /* 0x0000000db6067221 */ /* 0x000fe20000010000 */
[----:B------:R-:W-:-:S04]  /*c6e0*/  IMAD.MOV.U32 R13, RZ, RZ, R2 ;  /* 0x000000ffff0d7224 */ /* 0x000fc800078e0002 */
        /* <DEDUP_REMOVED lines=34> */
.L_x_4016:
[----:B------:R-:W0:Y:S01]  /*c910*/  SHFL.BFLY PT, R0, R5, 0x2, 0x1f ;  /* 0x0c401f0005007f89 */ /* 0x000e2200000e0000 */
[----:B------:R-:W-:-:S03]  /*c920*/  UIADD3 UR36, UR36, 0x1, URZ ;  /* 0x0000000124247890 */ /* 0x000fc6000fffe03f */
[----:B------:R-:W1:Y:S01]  /*c930*/  SHFL.BFLY PT, R9, R6, 0x2, 0x1f ;  /* 0x0c401f0006097f89 */ /* 0x000e6200000e0000 */
[----:B------:R-:W-:Y:S08]  /*c940*/  BAR.ARV 0x8, 0xa0 ;  /* 0x0202800000007b1d */ /* 0x000ff00000002000 */
[----:B------:R-:W-:Y:S01]  /*c950*/  BAR.SYNC.DEFER_BLOCKING 0xf, 0x100 ;  /* 0x03c4000000007b1d */ /* 0x000fe20000010000 */
[----:B0-----:R-:W-:Y:S01]  /*c960*/  FADD.FTZ R0, R0, R5 ;  /* 0x0000000500007221 */ /* 0x001fe20000010000 */
[----:B-1----:R-:W-:-:S04]  /*c970*/  FADD.FTZ R9, R9, R6 ;  /* 0x0000000609097221 */ /* 0x002fc80000010000 */
[----:B------:R-:W0:Y:S01]  /*c980*/  SHFL.BFLY PT, R3, R0, 0x1, 0x1f ;  /* 0x0c201f0000037f89 */ /* 0x000e2200000e0000 */
[----:B------:R-:W-:-:S03]  /*c990*/  IMAD.MOV.U32 R6, RZ, RZ, RZ ;  /* 0x000000ffff067224 */ /* 0x000fc600078e00ff */
[----:B------:R-:W1:Y:S01]  /*c9a0*/  SHFL.BFLY PT, R4, R9, 0x1, 0x1f ;  /* 0x0c201f0009047f89 */ /* 0x000e6200000e0000 */
[----:B0-----:R-:W-:Y:S01]  /*c9b0*/  FADD.FTZ R11, R0, R3 ;  /* 0x00000003000b7221 */ /* 0x001fe20000010000 */
[----:B------:R-:W-:Y:S01]  /*c9c0*/  IADD3 R3, -R188, RZ, RZ ;  /* 0x000000ffbc037210 */ /* 0x000fe20007ffe1ff */
[----:B------:R-:W-:Y:S02]  /*c9d0*/  IMAD.MOV.U32 R0, RZ, RZ, -0x800000 ;  /* 0xff800000ff007424 */ /* 0x000fe400078e00ff */
[----:B-1----:R-:W-:Y:S01]  /*c9e0*/  FADD.FTZ R20, R9, R4 ;  /* 0x0000000409147221 */ /* 0x002fe20000010000 */
[----:B------:R-:W-:Y:S01]  /*c9f0*/  FSETP.NE.FTZ.AND P2, PT, R11, RZ, PT ;  /* 0x000000ff0b00720b */ /* 0x000fe20003f55000 */
[----:B------:R-:W-:Y:S01]  /*ca00*/  VIADD R4, R2, 0x1 ;  /* 0x0000000102047836 */ /* 0x000fe20000000000 */
[----:B------:R-:W-:Y:S01]  /*ca10*/  ISETP.NE.AND P0, PT, R22, R3, PT ;  /* 0x000000031600720c */ /* 0x000fe20003f05270 */
[----:B------:R-:W-:Y:S01]  /*ca20*/  IMAD.MOV.U32 R3, RZ, RZ, RZ ;  /* 0x000000ffff037224 */ /* 0x000fe200078e00ff */
[----:B------:R-:W-:-:S02]  /*ca30*/  FSETP.NE.FTZ.AND P3, PT, R20, RZ, PT ;  /* 0x000000ff1400720b */ /* 0x000fc40003f75000 */
[----:B------:R-:W-:-:S04]  /*ca40*/  ISETP.NE.AND P1, PT, R4, 0x2, PT ;  /* 0x000000020400780c */ /* 0x000fc80003f25270 */
[----:B------:R-:W-:-:S03]  /*ca50*/  SEL R5, RZ, 0x1, P1 ;  /* 0x00000001ff057807 */ /* 0x000fc60000800000 */
[----:B------:R-:W0:Y:S01]  /*ca60*/  @P2 MUFU.RCP R3, R11 ;  /* 0x0000000b00032308 */ /* 0x000e220000001000 */
[----:B------:R-:W-:Y:S01]  /*ca70*/  LOP3.LUT R16, R16, R5, RZ, 0x3c, !PT ;  /* 0x0000000510107212 */ /* 0x000fe200078e3cff */
[----:B------:R-:W-:-:S04]  /*ca80*/  @!P0 IMAD R2, R2, 0x40, R18 ;  /* 0x0000004002028824 */ /* 0x000fc800078e0212 */
[----:B------:R-:W-:Y:S02]  /*ca90*/  @!P0 IMAD R2, R2, 0x4, R17 ;  /* 0x0000000402028824 */ /* 0x000fe400078e0211 */
[----:B------:R-:W1:Y:S08]  /*caa0*/  @P3 MUFU.RCP R6, R20 ;  /* 0x0000001400063308 */ /* 0x000e700000001000 */
[----:B------:R-:W2:Y:S01]  /*cab0*/  @P2 MUFU.LG2 R17, R11 ;  /* 0x0000000b00112308 */ /* 0x000ea20000000c00 */
[----:B0-----:R-:W-:Y:S01]  /*cac0*/  @!P0 STS [R2+0x38400], R3 ;  /* 0x0384000302008388 */ /* 0x001fe20000000800 */
[----:B------:R-:W-:Y:S01]  /*cad0*/  FMUL.FTZ R171, R28, R3 ;  /* 0x000000031cab7220 */ /* 0x000fe20000410000 */
[----:B------:R-:W-:-:S02]  /*cae0*/  IMAD.U32 R28, RZ, RZ, UR4 ;  /* 0x00000004ff1c7e24 */ /* 0x000fc4000f8e00ff */
[-C--:B------:R-:W-:Y:S01]  /*caf0*/  FMUL.FTZ R172, R24, R3.reuse ;  /* 0x0000000318ac7220 */ /* 0x080fe20000410000 */
[-C--:B------:R-:W-:Y:S01]  /*cb00*/  FMUL.FTZ R170, R25, R3.reuse ;  /* 0x0000000319aa7220 */ /* 0x080fe20000410000 */
[-C--:B------:R-:W-:Y:S01]  /*cb10*/  FMUL.FTZ R24, R29, R3.reuse ;  /* 0x000000031d187220 */ /* 0x080fe20000410000 */
[----:B------:R-:W-:Y:S01]  /*cb20*/  @P3 FMUL.FTZ R28, R28, 0.69314718246459960938 ;  /* 0x3f3172181c1c3820 */ /* 0x000fe20000410000 */
        /* <DEDUP_REMOVED lines=11> */
[----:B-1----:R-:W-:Y:S01]  /*cbe0*/  MOV R2, UR4 ;  /* 0x0000000400027c02 */ /* 0x002fe20008000f00 */
[-C--:B------:R-:W-:Y:S01]  /*cbf0*/  FMUL.FTZ R154, R48, R3.reuse ;  /* 0x00000003309a7220 */ /* 0x080fe20000410000 */
[-C--:B------:R-:W-:Y:S01]  /*cc00*/  FMUL.FTZ R49, R49, R3.reuse ;  /* 0x0000000331317220 */ /* 0x080fe20000410000 */
[-C--:B------:R-:W-:Y:S01]  /*cc10*/  FMUL.FTZ R14, R52, R3.reuse ;  /* 0x00000003340e7220 */ /* 0x080fe20000410000 */
[-C--:B------:R-:W-:Y:S01]  /*cc20*/  FMUL.FTZ R53, R53, R3.reuse ;  /* 0x0000000335357220 */ /* 0x080fe20000410000 */
[----:B------:R-:W-:Y:S01]  /*cc30*/  @P2 FMUL.FTZ R2, R2, 0.69314718246459960938 ;  /* 0x3f31721802022820 */ /* 0x000fe20000410000 */
        /* <DEDUP_REMOVED lines=119> */
.L_x_3992:
[----:B------:R-:W0:Y:S01]  /*d3b0*/  S2R R4, SR_CgaCtaId ;  /* 0x0000000000047919 */ /* 0x000e220000008800 */
[----:B------:R-:W-:Y:S01]  /*d3c0*/  MOV R17, 0x400 ;  /* 0x0000040000117802 */ /* 0x000fe20000000f00 */
[----:B------:R-:W-:Y:S01]  /*d3d0*/  BSSY B0, `(.L_x_4026) ;  /* 0x0000291000007945 */ /* 0x000fe20003800000 */
[----:B------:R-:W-:Y:S02]  /*d3e0*/  BAR.SYNC.DEFER_BLOCKING 0x5, 0x120 ;  /* 0x0144800000007b1d */ /* 0x000fe40000010000 */
[----:B0-----:R-:W-:-:S05]  /*d3f0*/  LEA R17, R4, R17, 0x18 ;  /* 0x0000001104117211 */ /* 0x001fca00078ec0ff */
[----:B------:R-:W0:Y:S02]  /*d400*/  LDS.128 R184, [R17+0x388d0] ;  /* 0x0388d00011b87984 */ /* 0x000e240000000c00 */
[----:B0-----:R-:W-:Y:S01]  /*d410*/  R2UR UR5, R186 ;  /* 0x00000000ba0572ca */ /* 0x001fe200000e0000 */
[----:B------:R-:W-:Y:S06]  /*d420*/  BAR.ARV 0x4, 0x120 ;  /* 0x0104800000007b1d */ /* 0x000fec0000002000 */
[----:B------:R-:W-:Y:S08]  /*d430*/  @P0 BRA `(.L_x_4027) ;  /* 0x0000001c005c0947 */ /* 0x000ff00003800000 */
[----:B------:R-:W0:Y:S01]  /*d440*/  S2R R4, SR_SWINHI ;  /* 0x0000000000047919 */ /* 0x000e220000002f00 */
[----:B------:R-:W-:Y:S01]  /*d450*/  F2FP.BF16.F32.PACK_AB R5, R27, R5 ;  /* 0x000000051b05723e */ /* 0x000fe200000010ff */
[----:B------:R-:W-:Y:S01]  /*d460*/  ULDC.64 UR6, c[0x0][0xcd8] ;  /* 0x0003360000067ab9 */ /* 0x000fe20000000a00 */
[----:B------:R-:W-:Y:S01]  /*d470*/  F2FP.BF16.F32.PACK_AB R9, R35, R9 ;  /* 0x000000092309723e */ /* 0x000fe200000010ff */
[----:B------:R-:W-:Y:S01]  /*d480*/  UISETP.NE.U32.AND UP0, UPT, UR6, URZ, UPT ;  /* 0x0000003f0600728c */ /* 0x000fe2000bf05070 */
[----:B------:R-:W-:Y:S01]  /*d490*/  F2FP.BF16.F32.PACK_AB R10, R10, R167 ;  /* 0x000000a70a0a723e */ /* 0x000fe200000010ff */
[----:B------:R-:W-:Y:S01]  /*d4a0*/  USHF.L.U32 UR8, UR38, 0x2, URZ ;  /* 0x0000000226087899 */ /* 0x000fe2000800063f */
[----:B------:R-:W-:Y:S01]  /*d4b0*/  F2FP.BF16.F32.PACK_AB R11, R39, R11 ;  /* 0x0000000b270b723e */ /* 0x000fe200000010ff */
[----:B------:R-:W-:Y:S01]  /*d4c0*/  UISETP.NE.AND.EX UP0, UPT, UR7, URZ, UPT, UP0 ;  /* 0x0000003f0700728c */ /* 0x000fe2000bf05300 */
[----:B------:R-:W-:Y:S01]  /*d4d0*/  F2FP.BF16.F32.PACK_AB R56, R57, R56 ;  /* 0x000000383938723e */ /* 0x000fe200000010ff */
[----:B------:R-:W-:Y:S01]  /*d4e0*/  USHF.L.U64.HI UR9, UR38, 0x2, UR39 ;  /* 0x0000000226097899 */ /* 0x000fe20008010227 */
[----:B------:R-:W-:Y:S01]  /*d4f0*/  F2FP.BF16.F32.PACK_AB R13, R51, R13 ;  /* 0x0000000d330d723e */ /* 0x000fe200000010ff */
[----:B------:R-:W-:Y:S01]  /*d500*/  UIADD3 UR4, UP1, UR8, UR6, URZ ;  /* 0x0000000608047290 */ /* 0x000fe2000ff3e03f */
[----:B------:R-:W-:Y:S01]  /*d510*/  F2FP.BF16.F32.PACK_AB R14, R53, R14 ;  /* 0x0000000e350e723e */ /* 0x000fe200000010ff */
[----:B------:R-:W-:Y:S01]  /*d520*/  ULDC.64 UR10, c[0x0][0x208] ;  /* 0x00008200000a7ab9 */ /* 0x000fe20000000a00 */
[----:B------:R-:W-:Y:S01]  /*d530*/  F2FP.BF16.F32.PACK_AB R15, R55, R15 ;  /* 0x0000000f370f723e */ /* 0x000fe200000010ff */
[----:B------:R-:W-:Y:S01]  /*d540*/  UIADD3.X UR6, UR9, UR7, URZ, UP1, !UPT ;  /* 0x0000000709067290 */ /* 0x000fe20008ffe43f */
        /* <DEDUP_REMOVED lines=8> */
[----:B------:R-:W-:Y:S02]  /*d5d0*/  MOV R20, R17 ;  /* 0x0000001100147202 */ /* 0x000fe40000000f00 */
[----:B0-----:R-:W-:Y:S02]  /*d5e0*/  MOV R21, R4 ;  /* 0x0000000400157202 */ /* 0x001fe40000000f00 */
[----:B------:R-:W-:Y:S02]  /*d5f0*/  F2FP.BF16.F32.PACK_AB R73, R75, R74 ;  /* 0x0000004a4b49723e */ /* 0x000fe400000010ff */
[----:B------:R-:W-:Y:S01]  /*d600*/  F2FP.BF16.F32.PACK_AB R80, R81, R80 ;  /* 0x000000505150723e */ /* 0x000fe200000010ff */
[----:B------:R-:W-:Y:S01]  /*d610*/  IMAD.WIDE R6, R197, 0x2, R20 ;  /* 0x00000002c5067825 */ /* 0x000fe200078e0214 */
[----:B------:R-:W-:-:S02]  /*d620*/  F2FP.BF16.F32.PACK_AB R74, R77, R76 ;  /* 0x0000004c4d4a723e */ /* 0x000fc400000010ff */
[----:B------:R-:W-:Y:S02]  /*d630*/  F2FP.BF16.F32.PACK_AB R75, R79, R78 ;  /* 0x0000004e4f4b723e */ /* 0x000fe400000010ff */
[C---:B------:R-:W-:Y:S02]  /*d640*/  IADD3 R173, P1, R6.reuse, 0x20, RZ ;  /* 0x0000002006ad7810 */ /* 0x040fe40007f3e0ff */
[C---:B------:R-:W-:Y:S02]  /*d650*/  IADD3 R181, P6, R6.reuse, 0x2020, RZ ;  /* 0x0000202006b57810 */ /* 0x040fe40007fde0ff */
[----:B------:R-:W-:Y:S01]  /*d660*/  LOP3.LUT R4, R173, 0x380, RZ, 0xc0, !PT ;  /* 0x00000380ad047812 */ /* 0x000fe200078ec0ff */
[--C-:B------:R-:W-:Y:S01]  /*d670*/  IMAD.X R29, RZ, RZ, R7.reuse, P1 ;  /* 0x000000ffff1d7224 */ /* 0x100fe200008e0607 */
[----:B------:R-:W-:Y:S01]  /*d680*/  IADD3 R175, P0, R6, 0x40, RZ ;  /* 0x0000004006af7810 */ /* 0x000fe20007f1e0ff */
[----:B------:R-:W-:Y:S01]  /*d690*/  IMAD.X R45, RZ, RZ, R7, P6 ;  /* 0x000000ffff2d7224 */ /* 0x000fe200030e0607 */
[----:B------:R-:W-:-:S02]  /*d6a0*/  SHF.R.U64 R4, R4, 0x3, RZ ;  /* 0x0000000304047819 */ /* 0x000fc400000012ff */
[----:B------:R-:W-:Y:S01]  /*d6b0*/  LOP3.LUT R25, R6, 0x380, RZ, 0xc0, !PT ;  /* 0x0000038006197812 */ /* 0x000fe200078ec0ff */
[--C-:B------:R-:W-:Y:S01]  /*d6c0*/  IMAD.X R33, RZ, RZ, R7.reuse, P0 ;  /* 0x000000ffff217224 */ /* 0x100fe200000e0607 */
[----:B------:R-:W-:Y:S02]  /*d6d0*/  LOP3.LUT R28, R4, R173, RZ, 0x3c, !PT ;  /* 0x000000ad041c7212 */ /* 0x000fe400078e3cff */
[----:B------:R-:W-:Y:S02]  /*d6e0*/  LOP3.LUT R4, R181, 0x380, RZ, 0xc0, !PT ;  /* 0x00000380b5047812 */ /* 0x000fe400078ec0ff */
[C---:B------:R-:W-:Y:S02]  /*d6f0*/  IADD3 R179, P3, R6.reuse, 0x2000, RZ ;  /* 0x0000200006b37810 */ /* 0x040fe40007f7e0ff */
[C---:B------:R-:W-:Y:S02]  /*d700*/  IADD3 R183, P5, R6.reuse, 0x2040, RZ ;  /* 0x0000204006b77810 */ /* 0x040fe40007fbe0ff */
        /* <DEDUP_REMOVED lines=8> */
[----:B------:R-:W-:-:S02]  /*d790*/  SHF.R.U64 R4, R4, 0x3, RZ ;  /* 0x0000000304047819 */ /* 0x000fc400000012ff */
[C---:B------:R-:W-:Y:S02]  /*d7a0*/  IADD3 R203, P0, R6.reuse, 0x4020, RZ ;  /* 0x0000402006cb7810 */ /* 0x040fe40007f1e0ff */
[----:B------:R-:W-:Y:S02]  /*d7b0*/  IADD3.X R37, RZ, R7, RZ, P4, !PT ;  /* 0x00000007ff257210 */ /* 0x000fe400027fe4ff */
        /* <DEDUP_REMOVED lines=10> */
[----:B------:R-:W-:Y:S01]  /*d860*/  LOP3.LUT R6, R25, R6, RZ, 0x3c, !PT ;  /* 0x0000000619067212 */ /* 0x000fe200078e3cff */
[----:B------:R-:W-:Y:S01]  /*d870*/  IMAD.X R127, RZ, RZ, R7, P2 ;  /* 0x000000ffff7f7224 */ /* 0x000fe200010e0607 */
[----:B------:R-:W-:-:S02]  /*d880*/  LOP3.LUT R44, R4, R181, RZ, 0x3c, !PT ;  /* 0x000000b5042c7212 */ /* 0x000fc400078e3cff */
[----:B------:R-:W-:Y:S02]  /*d890*/  LOP3.LUT R4, R203, 0x380, RZ, 0xc0, !PT ;  /* 0x00000380cb047812 */ /* 0x000fe400078ec0ff */
[-C--:B------:R-:W-:Y:S02]  /*d8a0*/  IADD3.X R107, RZ, R7.reuse, RZ, P0, !PT ;  /* 0x00000007ff6b7210 */ /* 0x080fe400007fe4ff */
[-C--:B------:R-:W-:Y:S02]  /*d8b0*/  IADD3.X R25, RZ, R7.reuse, RZ, P1, !PT ;  /* 0x00000007ff197210 */ /* 0x080fe40000ffe4ff */
[----:B------:R-:W-:Y:S02]  /*d8c0*/  LOP3.LUT R32, R175, 0x380, RZ, 0xc0, !PT ;  /* 0x00000380af207812 */ /* 0x000fe400078ec0ff */
[----:B------:R-:W-:Y:S02]  /*d8d0*/  MOV R173, R6 ;  /* 0x0000000600ad7202 */ /* 0x000fe40000000f00 */
[----:B------:R-:W-:-:S02]  /*d8e0*/  LOP3.LUT R36, R177, 0x380, RZ, 0xc0, !PT ;  /* 0x00000380b1247812 */ /* 0x000fc400078ec0ff */
[----:B------:R-:W-:Y:S02]  /*d8f0*/  SHF.R.U64 R4, R4, 0x3, RZ ;  /* 0x0000000304047819 */ /* 0x000fe400000012ff */
[----:B------:R-:W-:Y:S02]  /*d900*/  LOP3.LUT R7, R126, 0x380, RZ, 0xc0, !PT ;  /* 0x000003807e077812 */ /* 0x000fe400078ec0ff */
[----:B------:R-:W-:Y:S02]  /*d910*/  LOP3.LUT R40, R179, 0x380, RZ, 0xc0, !PT ;  /* 0x00000380b3287812 */ /* 0x000fe400078ec0ff */
[----:B------:R-:W-:Y:S02]  /*d920*/  LOP3.LUT R27, R8, 0x380, RZ, 0xc0, !PT ;  /* 0x00000380081b7812 */ /* 0x000fe400078ec0ff */
[----:B------:R-:W-:Y:S02]  /*d930*/  SHF.R.U64 R32, R32, 0x3, RZ ;  /* 0x0000000320207819 */ /* 0x000fe400000012ff */
[----:B------:R-:W-:-:S02]  /*d940*/  LOP3.LUT R94, R183, 0x380, RZ, 0xc0, !PT ;  /* 0x00000380b75e7812 */ /* 0x000fc400078ec0ff */
[----:B------:R-:W-:Y:S02]  /*d950*/  F2FP.BF16.F32.PACK_AB R6, R24, R171 ;  /* 0x000000ab1806723e */ /* 0x000fe400000010ff */
[----:B------:R-:W-:Y:S02]  /*d960*/  SHF.R.U64 R36, R36, 0x3, RZ ;  /* 0x0000000324247819 */ /* 0x000fe400000012ff */
[----:B------:R-:W-:Y:S02]  /*d970*/  LOP3.LUT R98, R199, 0x380, RZ, 0xc0, !PT ;  /* 0x00000380c7627812 */ /* 0x000fe400078ec0ff */
[----:B------:R-:W-:Y:S02]  /*d980*/  LOP3.LUT R106, R4, R203, RZ, 0x3c, !PT ;  /* 0x000000cb046a7212 */ /* 0x000fe400078e3cff */
[----:B------:R-:W-:Y:S02]  /*d990*/  SHF.R.U64 R171, R7, 0x3, RZ ;  /* 0x0000000307ab7819 */ /* 0x000fe400000012ff */
[----:B------:R-:W-:-:S02]  /*d9a0*/  SHF.R.U64 R40, R40, 0x3, RZ ;  /* 0x0000000328287819 */ /* 0x000fc400000012ff */
[----:B------:R-:W-:Y:S02]  /*d9b0*/  LOP3.LUT R102, R201, 0x380, RZ, 0xc0, !PT ;  /* 0x00000380c9667812 */ /* 0x000fe400078ec0ff */
[----:B------:R-:W-:Y:S02]  /*d9c0*/  F2FP.BF16.F32.PACK_AB R4, R170, R172 ;  /* 0x000000acaa04723e */ /* 0x000fe400000010ff */
[----:B------:R-:W-:Y:S02]  /*d9d0*/  SHF.R.U64 R27, R27, 0x3, RZ ;  /* 0x000000031b1b7819 */ /* 0x000fe400000012ff */
[----:B------:R-:W-:Y:S01]  /*d9e0*/  F2FP.BF16.F32.PACK_AB R7, R31, R30 ;  /* 0x0000001e1f07723e */ /* 0x000fe200000010ff */
[----:B------:R-:W-:Y:S01]  /*d9f0*/  BAR.SYNC.DEFER_BLOCKING 0x1, 0x100 ;  /* 0x0044000000007b1d */ /* 0x000fe20000010000 */
[----:B------:R-:W-:Y:S02]  /*da00*/  LOP3.LUT R32, R32, R175, RZ, 0x3c, !PT ;  /* 0x000000af20207212 */ /* 0x000fe400078e3cff */
[----:B------:R-:W-:-:S02]  /*da10*/  SHF.R.U64 R94, R94, 0x3, RZ ;  /* 0x000000035e5e7819 */ /* 0x000fc400000012ff */
[----:B------:R-:W-:Y:S02]  /*da20*/  LOP3.LUT R110, R205, 0x380, RZ, 0xc0, !PT ;  /* 0x00000380cd6e7812 */ /* 0x000fe400078ec0ff */
[----:B------:R-:W-:Y:S02]  /*da30*/  LOP3.LUT R36, R36, R177, RZ, 0x3c, !PT ;  /* 0x000000b124247212 */ /* 0x000fe400078e3cff */
[----:B------:R-:W-:Y:S02]  /*da40*/  SHF.R.U64 R98, R98, 0x3, RZ ;  /* 0x0000000362627819 */ /* 0x000fe400000012ff */
[----:B------:R-:W-:Y:S02]  /*da50*/  LOP3.LUT R114, R207, 0x380, RZ, 0xc0, !PT ;  /* 0x00000380cf727812 */ /* 0x000fe400078ec0ff */
[----:B------:R-:W-:Y:S02]  /*da60*/  LOP3.LUT R40, R40, R179, RZ, 0x3c, !PT ;  /* 0x000000b328287212 */ /* 0x000fe400078e3cff */
[----:B------:R-:W-:-:S02]  /*da70*/  SHF.R.U64 R102, R102, 0x3, RZ ;  /* 0x0000000366667819 */ /* 0x000fc400000012ff */
[----:B------:R-:W-:Y:S02]  /*da80*/  LOP3.LUT R118, R209, 0x380, RZ, 0xc0, !PT ;  /* 0x00000380d1767812 */ /* 0x000fe400078ec0ff */
[----:B------:R-:W-:Y:S02]  /*da90*/  LOP3.LUT R122, R27, R8, RZ, 0x3c, !PT ;  /* 0x000000081b7a7212 */ /* 0x000fe400078e3cff */
[----:B------:R-:W-:Y:S02]  /*daa0*/  MOV R29, R28 ;  /* 0x0000001c001d7202 */ /* 0x000fe40000000f00 */
[----:B------:R-:W-:Y:S01]  /*dab0*/  F2FP.BF16.F32.PACK_AB R8, R166, R169 ;  /* 0x000000a9a608723e */ /* 0x000fe200000010ff */
[----:B------:R0:W-:Y:S01]  /*dac0*/  STSM.16.M88.4 [R173], R4 ;  /* 0x00000004ad007844 */ /* 0x0001e20000000200 */
[----:B------:R-:W-:Y:S02]  /*dad0*/  LOP3.LUT R94, R94, R183, RZ, 0x3c, !PT ;  /* 0x000000b75e5e7212 */ /* 0x000fe400078e3cff */
[----:B------:R-:W-:Y:S01]  /*dae0*/  SHF.R.U64 R110, R110, 0x3, RZ ;  /* 0x000000036e6e7819 */ /* 0x000fe200000012ff */
[----:B------:R-:W-:Y:S01]  /*daf0*/  STSM.16.M88.4 [R29], R8 ;  /* 0x000000081d007844 */ /* 0x000fe20000000200 */
[----:B------:R-:W-:-:S02]  /*db00*/  MOV R32, R32 ;  /* 0x0000002000207202 */ /* 0x000fc40000000f00 */
[----:B------:R-:W-:Y:S02]  /*db10*/  LOP3.LUT R98, R98, R199, RZ, 0x3c, !PT ;  /* 0x000000c762627212 */ /* 0x000fe400078e3cff */
[----:B------:R-:W-:Y:S02]  /*db20*/  SHF.R.U64 R114, R114, 0x3, RZ ;  /* 0x0000000372727819 */ /* 0x000fe400000012ff */
[----:B------:R-:W-:Y:S02]  /*db30*/  LOP3.LUT R175, R168, 0x380, RZ, 0xc0, !PT ;  /* 0x00000380a8af7812 */ /* 0x000fe400078ec0ff */
[----:B------:R-:W-:Y:S02]  /*db40*/  MOV R36, R36 ;  /* 0x0000002400247202 */ /* 0x000fe40000000f00 */
[----:B------:R-:W-:Y:S02]  /*db50*/  LOP3.LUT R102, R102, R201, RZ, 0x3c, !PT ;  /* 0x000000c966667212 */ /* 0x000fe400078e3cff */
[----:B0-----:R-:W-:-:S02]  /*db60*/  F2FP.BF16.F32.PACK_AB R4, R156, R165 ;  /* 0x000000a59c04723e */ /* 0x001fc400000010ff */
[----:B------:R-:W-:Y:S02]  /*db70*/  F2FP.BF16.F32.PACK_AB R5, R43, R42 ;  /* 0x0000002a2b05723e */ /* 0x000fe400000010ff */
[----:B------:R-:W-:Y:S02]  /*db80*/  F2FP.BF16.F32.PACK_AB R6, R12, R158 ;  /* 0x0000009e0c06723e */ /* 0x000fe400000010ff */
[----:B------:R-:W-:Y:S02]  /*db90*/  F2FP.BF16.F32.PACK_AB R7, R47, R46 ;  /* 0x0000002e2f07723e */ /* 0x000fe400000010ff */
[----:B------:R-:W-:Y:S02]  /*dba0*/  F2FP.BF16.F32.PACK_AB R12, R49, R154 ;  /* 0x0000009a310c723e */ /* 0x000fe400000010ff */
[----:B------:R-:W-:Y:S01]  /*dbb0*/  SHF.R.U64 R118, R118, 0x3, RZ ;  /* 0x0000000376767819 */ /* 0x000fe200000012ff */
[----:B------:R0:W-:Y:S01]  /*dbc0*/  STSM.16.M88.4 [R32], R4 ;  /* 0x0000000420007844 */ /* 0x0001e20000000200 */
[----:B------:R-:W-:-:S02]  /*dbd0*/  MOV R40, R40 ;  /* 0x0000002800287202 */ /* 0x000fc40000000f00 */
[----:B------:R-:W-:Y:S01]  /*dbe0*/  MOV R44, R44 ;  /* 0x0000002c002c7202 */ /* 0x000fe20000000f00 */
[----:B------:R1:W-:Y:S01]  /*dbf0*/  STSM.16.M88.4 [R36], R12 ;  /* 0x0000000c24007844 */ /* 0x0003e20000000200 */
[----:B------:R-:W-:Y:S02]  /*dc00*/  LOP3.LUT R110, R110, R205, RZ, 0x3c, !PT ;  /* 0x000000cd6e6e7212 */ /* 0x000fe400078e3cff */
[----:B------:R-:W-:Y:S01]  /*dc10*/  MOV R94, R94 ;  /* 0x0000005e005e7202 */ /* 0x000fe20000000f00 */
[----:B------:R-:W-:Y:S01]  /*dc20*/  STSM.16.M88.4 [R40], R56 ;  /* 0x0000003828007844 */ /* 0x000fe20000000200 */
[----:B------:R-:W-:Y:S02]  /*dc30*/  F2FP.BF16.F32.PACK_AB R81, R83, R82 ;  /* 0x000000525351723e */ /* 0x000fe400000010ff */
[----:B------:R-:W-:Y:S01]  /*dc40*/  F2FP.BF16.F32.PACK_AB R88, R89, R88 ;  /* 0x000000585958723e */ /* 0x000fe200000010ff */
[----:B------:R-:W-:Y:S01]  /*dc50*/  STSM.16.M88.4 [R44], R64 ;  /* 0x000000402c007844 */ /* 0x000fe20000000200 */
[----:B------:R-:W-:-:S02]  /*dc60*/  LOP3.LUT R114, R114, R207, RZ, 0x3c, !PT ;  /* 0x000000cf72727212 */ /* 0x000fc400078e3cff */
[----:B------:R-:W-:Y:S01]  /*dc70*/  SHF.R.U64 R175, R175, 0x3, RZ ;  /* 0x00000003afaf7819 */ /* 0x000fe200000012ff */
[----:B------:R-:W-:Y:S01]  /*dc80*/  STSM.16.M88.4 [R94], R72 ;  /* 0x000000485e007844 */ /* 0x000fe20000000200 */
[----:B------:R-:W-:Y:S01]  /*dc90*/  MOV R28, R98 ;  /* 0x00000062001c7202 */ /* 0x000fe20000000f00 */
[----:B0-----:R-:W-:Y:S01]  /*dca0*/  IMAD.U32 R4, RZ, RZ, UR4 ;  /* 0x00000004ff047e24 */ /* 0x001fe2000f8e00ff */
[----:B------:R-:W-:Y:S01]  /*dcb0*/  F2FP.BF16.F32.PACK_AB R82, R85, R84 ;  /* 0x000000545552723e */ /* 0x000fe200000010ff */
[----:B------:R-:W-:Y:S01]  /*dcc0*/  IMAD.U32 R5, RZ, RZ, UR6 ;  /* 0x00000006ff057e24 */ /* 0x000fe2000f8e00ff */
[----:B------:R-:W-:Y:S01]  /*dcd0*/  F2FP.BF16.F32.PACK_AB R83, R87, R86 ;  /* 0x000000565753723e */ /* 0x000fe200000010ff */
[----:B------:R-:W-:Y:S01]  /*dce0*/  ULDC.64 UR6, c[0x0][0xce0] ;  /* 0x0003380000067ab9 */ /* 0x000fe20000000a00 */
[----:B------:R-:W-:Y:S02]  /*dcf0*/  F2FP.BF16.F32.PACK_AB R89, R91, R90 ;  /* 0x0000005a5b59723e */ /* 0x000fe400000010ff */
[----:B------:R-:W-:Y:S01]  /*dd00*/  LOP3.LUT R118, R118, R209, RZ, 0x3c, !PT ;  /* 0x000000d176767212 */ /* 0x000fe200078e3cff */
[----:B------:R-:W-:Y:S01]  /*dd10*/  STSM.16.M88.4 [R28], R80 ;  /* 0x000000501c007844 */ /* 0x000fe20000000200 */
[----:B------:R-:W-:-:S02]  /*dd20*/  MOV R102, R102 ;  /* 0x0000006600667202 */ /* 0x000fc40000000f00 */
        /* <DEDUP_REMOVED lines=15> */
[----:B------:R-:W-:Y:S02]  /*de20*/  LOP3.LUT R24, R175, R168, RZ, 0x3c, !PT ;  /* 0x000000a8af187212 */ /* 0x000fe400078e3cff */
[----:B------:R-:W-:Y:S01]  /*de30*/  MOV R114, R114 ;  /* 0x0000007200727202 */ /* 0x000fe20000000f00 */
[----:B------:R-:W-:Y:S01]  /*de40*/  STSM.16.M88.4 [R110], R104 ;  /* 0x000000686e007844 */ /* 0x000fe20000000200 */
[----:B------:R-:W-:Y:S02]  /*de50*/  F2FP.BF16.F32.PACK_AB R156, R113, R112 ;  /* 0x00000070719c723e */ /* 0x000fe400000010ff */
        /* <DEDUP_REMOVED lines=17> */
[----:B------:R-:W-:Y:S01]  /*df70*/  F2FP.BF16.F32.PACK_AB R144, R145, R144 ;  /* 0x000000909190723e */ /* 0x000fe200000010ff */
[----:B------:R-:W-:Y:S01]  /*df80*/  STSM.16.M88.4 [R122], R128 ;  /* 0x000000807a007844 */ /* 0x000fe20000000200 */
[----:B------:R-:W-:Y:S02]  /*df90*/  MOV R126, R126 ;  /* 0x0000007e007e7202 */ /* 0x000fe40000000f00 */
[----:B------:R-:W-:Y:S02]  /*dfa0*/  F2FP.BF16.F32.PACK_AB R138, R141, R140 ;  /* 0x0000008c8d8a723e */ /* 0x000fe400000010ff */
[----:B------:R-:W-:Y:S02]  /*dfb0*/  F2FP.BF16.F32.PACK_AB R139, R143, R142 ;  /* 0x0000008e8f8b723e */ /* 0x000fe400000010ff */
[----:B------:R-:W-:-:S02]  /*dfc0*/  F2FP.BF16.F32.PACK_AB R145, R147, R146 ;  /* 0x000000929391723e */ /* 0x000fc400000010ff */
[----:B------:R-:W-:Y:S01]  /*dfd0*/  MOV R24, R24 ;  /* 0x0000001800187202 */ /* 0x000fe20000000f00 */
[----:B------:R-:W-:Y:S01]  /*dfe0*/  STSM.16.M88.4 [R126], R136 ;  /* 0x000000887e007844 */ /* 0x000fe20000000200 */
[----:B------:R-:W-:Y:S02]  /*dff0*/  F2FP.BF16.F32.PACK_AB R146, R149, R148 ;  /* 0x000000949592723e */ /* 0x000fe400000010ff */
[----:B------:R-:W-:Y:S02]  /*e000*/  F2FP.BF16.F32.PACK_AB R147, R151, R150 ;  /* 0x000000969793723e */ /* 0x000fe400000010ff */
[----:B------:R-:W-:-:S03]  /*e010*/  PLOP3.LUT P0, PT, PT, PT, UP0, 0x80, 0x0 ;  /* 0x000000000000781c */ /* 0x000fc60003f0f008 */
[----:B------:R0:W-:Y:S01]  /*e020*/  STSM.16.M88.4 [R24], R144 ;  /* 0x0000009018007844 */ /* 0x0001e20000000200 */
[----:B------:R-:W-:Y:S09]  /*e030*/  BAR.SYNC.DEFER_BLOCKING 0x1, 0x100 ;  /* 0x0044000000007b1d */ /* 0x000ff20000010000 */
[----:B------:R-:W2:Y:S01]  /*e040*/  @P0 LDG.E R6, desc[UR10][R4.64] ;  /* 0x0000000a04060981 */ /* 0x000ea2000c1e1900 */
[----:B------:R-:W-:Y:S01]  /*e050*/  UISETP.NE.U32.AND UP1, UPT, UR6, URZ, UPT ;  /* 0x0000003f0600728c */ /* 0x000fe2000bf25070 */
[----:B------:R-:W3:Y:S01]  /*e060*/  LDC R76, c[0x0][0xb88] ;  /* 0x0002e200ff4c7b82 */ /* 0x000ee20000000800 */
[----:B------:R-:W-:-:S02]  /*e070*/  IMAD R7, R194, 0x40, R23 ;  /* 0x00000040c2077824 */ /* 0x000fc400078e0217 */
[----:B------:R-:W-:Y:S02]  /*e080*/  UISETP.NE.AND.EX UP1, UPT, UR7, URZ, UPT, UP1 ;  /* 0x0000003f0700728c */ /* 0x000fe4000bf25310 */
[----:B------:R-:W-:-:S04]  /*e090*/  IMAD.WIDE R20, R7, 0x2, R20 ;  /* 0x0000000207147825 */ /* 0x000fc800078e0214 */
[----:B------:R-:W-:Y:S02]  /*e0a0*/  PLOP3.LUT P6, PT, PT, PT, UP1, 0x80, 0x0 ;  /* 0x000000000000781c */ /* 0x000fe40003fcf018 */
[C---:B------:R-:W-:Y:S02]  /*e0b0*/  IADD3 R9, P2, R20.reuse, 0x1000, RZ ;  /* 0x0000100014097810 */ /* 0x040fe40007f5e0ff */
[C---:B------:R-:W-:Y:S01]  /*e0c0*/  IADD3 R25, P1, R20.reuse, 0x2000, RZ ;  /* 0x0000200014197810 */ /* 0x040fe20007f3e0ff */
[----:B------:R-:W-:Y:S01]  /*e0d0*/  @UP1 UIADD3 UR6, UP2, UR8, UR6, URZ ;  /* 0x0000000608061290 */ /* 0x000fe2000ff5e03f */
[----:B------:R-:W-:Y:S02]  /*e0e0*/  P2R R10, PR, RZ, 0x4 ;  /* 0x00000004ff0a7803 */ /* 0x000fe40000000000 */
[C---:B-1----:R-:W-:Y:S01]  /*e0f0*/  IADD3 R13, P2, R20.reuse, 0x3000, RZ ;  /* 0x00003000140d7810 */ /* 0x042fe20007f5e0ff */
[----:B------:R-:W-:Y:S01]  /*e100*/  @UP1 UIADD3.X UR7, UR9, UR7, URZ, UP2, !UPT ;  /* 0x0000000709071290 */ /* 0x000fe200097fe43f */
[C---:B------:R-:W-:Y:S01]  /*e110*/  IADD3 R33, P3, R20.reuse, 0x4000, RZ ;  /* 0x0000400014217810 */ /* 0x040fe20007f7e0ff */
[----:B------:R-:W-:Y:S01]  /*e120*/  IMAD.U32 R14, RZ, RZ, UR6 ;  /* 0x00000006ff0e7e24 */ /* 0x000fe2000f8e00ff */
[----:B------:R-:W-:-:S02]  /*e130*/  IADD3 R29, P4, R20, 0x5000, RZ ;  /* 0x00005000141d7810 */ /* 0x000fc40007f9e0ff */
[----:B------:R-:W-:Y:S01]  /*e140*/  IADD3 R41, P5, R20, 0x6000, RZ ;  /* 0x0000600014297810 */ /* 0x000fe20007fbe0ff */
[----:B------:R-:W-:Y:S01]  /*e150*/  IMAD.U32 R15, RZ, RZ, UR7 ;  /* 0x00000007ff0f7e24 */ /* 0x000fe2000f8e00ff */
[----:B------:R-:W-:Y:S02]  /*e160*/  LOP3.LUT R8, R9, 0x380, RZ, 0xc0, !PT ;  /* 0x0000038009087812 */ /* 0x000fe400078ec0ff */
[----:B0-----:R-:W-:Y:S02]  /*e170*/  LOP3.LUT R24, R25, 0x380, RZ, 0xc0, !PT ;  /* 0x0000038019187812 */ /* 0x001fe400078ec0ff */
[----:B------:R-:W-:Y:S01]  /*e180*/  LOP3.LUT R12, R13, 0x380, RZ, 0xc0, !PT ;  /* 0x000003800d0c7812 */ /* 0x000fe200078ec0ff */
[----:B------:R-:W-:Y:S01]  /*e190*/  UMOV UR4, URZ ;  /* 0x0000003f00047c82 */ /* 0x000fe20008000000 */
[----:B------:R-:W-:Y:S01]  /*e1a0*/  LOP3.LUT R32, R33, 0x380, RZ, 0xc0, !PT ;  /* 0x0000038021207812 */ /* 0x000fe200078ec0ff */
[----:B---3--:R0:W5:Y:S01]  /*e1b0*/  @P6 LDG.E R76, desc[UR10][R14.64] ;  /* 0x0000000a0e4c6981 */ /* 0x008162000c1e1900 */
        /* <DEDUP_REMOVED lines=14> */
[----:B--2---:R-:W-:Y:S01]  /*e2a0*/  @P0 R2UR UR4, R6 ;  /* 0x00000000060402ca */ /* 0x004fe200000e0000 */
[----:B0-----:R-:W-:-:S14]  /*e2b0*/  @P6 BRA `(.L_x_4028) ;  /* 0x0000000000146947 */ /* 0x001fdc0003800000 */
[----:B------:R-:W-:Y:S05]  /*e2c0*/  @!P0 BRA `(.L_x_4028) ;  /* 0x0000000000108947 */ /* 0x000fea0003800000 */
[----:B------:R-:W-:Y:S02]  /*e2d0*/  ULDC.64 UR6, c[0x0][0x208] ;  /* 0x0000820000067ab9 */ /* 0x000fe40000000a00 */
[----:B------:R-:W2:Y:S04]  /*e2e0*/  LDG.E R7, desc[UR6][R4.64] ;  /* 0x0000000604077981 */ /* 0x000ea8000c1e1900 */
[----:B-----5:R-:W2:Y:S02]  /*e2f0*/  LDG.E R76, desc[UR6][R4.64+0x4] ;  /* 0x00000406044c7981 */ /* 0x020ea4000c1e1900 */
[----:B--2---:R-:W-:-:S07]  /*e300*/  IADD3 R76, -R7, R76, RZ ;  /* 0x0000004c074c7210 */ /* 0x004fce0007ffe1ff */
.L_x_4028:
        /* <DEDUP_REMOVED lines=23> */
[--C-:B------:R-:W-:Y:S01]  /*e480*/  IMAD.X R37, RZ, RZ, R21.reuse, P0 ;  /* 0x000000ffff257224 */ /* 0x100fe200000e0615 */
[----:B0-----:R-:W-:Y:S02]  /*e490*/  ISETP.NE.AND P6, PT, R4, RZ, PT ;  /* 0x000000ff0400720c */ /* 0x001fe40003fc5270 */
[----:B------:R-:W-:Y:S01]  /*e4a0*/  LOP3.LUT R44, R44, R45, RZ, 0x3c, !PT ;  /* 0x0000002d2c2c7212 */ /* 0x000fe200078e3cff */
[----:B------:R-:W-:Y:S01]  /*e4b0*/  IMAD.X R45, RZ, RZ, R21, P1 ;  /* 0x000000ffff2d7224 */ /* 0x000fe200008e0615 */
[----:B------:R-:W-:Y:S02]  /*e4c0*/  IADD3.X R41, RZ, R21, RZ, P5, !PT ;  /* 0x00000015ff297210 */ /* 0x000fe40002ffe4ff */
[----:B------:R-:W-:-:S02]  /*e4d0*/  IADD3 R57, P2, R20, 0xa000, RZ ;  /* 0x0000a00014397810 */ /* 0x000fc40007f5e0ff */
[C---:B------:R-:W-:Y:S02]  /*e4e0*/  IADD3 R49, P3, R20.reuse, 0xb000, RZ ;  /* 0x0000b00014317810 */ /* 0x040fe40007f7e0ff */
[C---:B------:R-:W-:Y:S02]  /*e4f0*/  IADD3 R65, P4, R20.reuse, 0xc000, RZ ;  /* 0x0000c00014417810 */ /* 0x040fe40007f9e0ff */
[C---:B------:R-:W-:Y:S02]  /*e500*/  IADD3 R61, P5, R20.reuse, 0xd000, RZ ;  /* 0x0000d000143d7810 */ /* 0x040fe40007fbe0ff */
[C---:B------:R-:W-:Y:S02]  /*e510*/  IADD3 R73, P0, R20.reuse, 0xe000, RZ ;  /* 0x0000e00014497810 */ /* 0x040fe40007f1e0ff */
[----:B------:R-:W-:Y:S02]  /*e520*/  IADD3 R5, P1, R20, 0xf000, RZ ;  /* 0x0000f00014057810 */ /* 0x000fe40007f3e0ff */
[----:B------:R-:W-:-:S02]  /*e530*/  LOP3.LUT R56, R57, 0x380, RZ, 0xc0, !PT ;  /* 0x0000038039387812 */ /* 0x000fc400078ec0ff */
[----:B------:R-:W-:Y:S01]  /*e540*/  LOP3.LUT R48, R49, 0x380, RZ, 0xc0, !PT ;  /* 0x0000038031307812 */ /* 0x000fe200078ec0ff */
[----:B------:R-:W-:Y:S01]  /*e550*/  IMAD.X R69, RZ, RZ, R21, P1 ;  /* 0x000000ffff457224 */ /* 0x000fe200008e0615 */
[----:B------:R-:W-:Y:S02]  /*e560*/  LOP3.LUT R64, R65, 0x380, RZ, 0xc0, !PT ;  /* 0x0000038041407812 */ /* 0x000fe400078ec0ff */
        /* <DEDUP_REMOVED lines=10> */
[----:B------:R-:W-:Y:S02]  /*e610*/  SHF.R.U64 R4, R4, 0x3, RZ ;  /* 0x0000000304047819 */ /* 0x000fe400000012ff */
[----:B------:R-:W-:Y:S01]  /*e620*/  LOP3.LUT R56, R56, R57, RZ, 0x3c, !PT ;  /* 0x0000003938387212 */ /* 0x000fe200078e3cff */
[--C-:B------:R-:W-:Y:S01]  /*e630*/  IMAD.X R57, RZ, RZ, R21.reuse, P2 ;  /* 0x000000ffff397224 */ /* 0x100fe200010e0615 */
        /* <DEDUP_REMOVED lines=20> */
[----:B------:R-:W-:Y:S01]  /*e780*/  ULDC.64 UR14, c[0x0][0x208] ;  /* 0x00008200000e7ab9 */ /* 0x000fe20000000a00 */
        /* <DEDUP_REMOVED lines=17> */
.L_x_4029:
[C---:B0-----:R-:W-:Y:S01]  /*e8a0*/  VIADD R3, R23.reuse, 0x40 ;  /* 0x0000004017037836 */ /* 0x041fe20000000000 */
[----:B------:R-:W-:Y:S01]  /*e8b0*/  ULDC UR10, c[0x0][0xb8c] ;  /* 0x0002e300000a7ab9 */ /* 0x000fe20000000800 */
[C---:B------:R-:W-:Y:S01]  /*e8c0*/  VIADD R82, R23.reuse, 0x80 ;  /* 0x0000008017527836 */ /* 0x040fe20000000000 */
[----:B------:R-:W-:Y:S01]  /*e8d0*/  ULDC.64 UR6, c[0x0][0x208] ;  /* 0x0000820000067ab9 */ /* 0x000fe20000000a00 */
[----:B------:R-:W-:Y:S01]  /*e8e0*/  VIADD R83, R23, 0xc0 ;  /* 0x000000c017537836 */ /* 0x000fe20000000000 */
[----:B------:R-:W-:Y:S01]  /*e8f0*/  ISETP.GE.AND P1, PT, R3, UR10, PT ;  /* 0x0000000a03007c0c */ /* 0x000fe2000bf26270 */
[----:B------:R0:W5:Y:S01]  /*e900*/  LD.E.128 R4, desc[UR6][R20.64] ;  /* 0x0000000614047980 */ /* 0x000162000c101d00 */
[C---:B------:R-:W-:Y:S01]  /*e910*/  ISETP.GE.AND P0, PT, R23.reuse, UR10, PT ;  /* 0x0000000a17007c0c */ /* 0x040fe2000bf06270 */
[----:B------:R-:W-:Y:S01]  /*e920*/  ULDC.64 UR14, c[0x0][0xba0] ;  /* 0x0002e800000e7ab9 */ /* 0x000fe20000000a00 */
[----:B------:R-:W-:Y:S01]  /*e930*/  SEL R19, RZ, 0xffffffff, P1 ;  /* 0xffffffffff137807 */ /* 0x000fe20000800000 */
[----:B------:R-:W-:Y:S01]  /*e940*/  VIADD R86, R23, 0x140 ;  /* 0x0000014017567836 */ /* 0x000fe20000000000 */
[----:B------:R-:W-:Y:S01]  /*e950*/  SEL R0, RZ, 0x1, P0 ;  /* 0x00000001ff007807 */ /* 0x000fe20000000000 */
[----:B------:R-:W5:Y:S02]  /*e960*/  LD.E.128 R8, desc[UR6][R8.64] ;  /* 0x0000000608087980 */ /* 0x000f64000c101d00 */
[----:B------:R-:W-:Y:S01]  /*e970*/  IMAD.SHL.U32 R19, R19, 0x2, RZ ;  /* 0x0000000213137824 */ /* 0x000fe200078e00ff */
[----:B------:R-:W-:Y:S01]  /*e980*/  ISETP.GE.AND P0, PT, R82, UR10, PT ;  /* 0x0000000a52007c0c */ /* 0x000fe2000bf06270 */
[----:B------:R-:W5:Y:S01]  /*e990*/  LD.E.128 R24, desc[UR6][R24.64] ;  /* 0x0000000618187980 */ /* 0x000f62000c101d00 */
[----:B------:R-:W-:-:S02]  /*e9a0*/  ISETP.GE.AND P1, PT, R83, UR10, PT ;  /* 0x0000000a53007c0c */ /* 0x000fc4000bf26270 */
[----:B------:R-:W-:Y:S01]  /*e9b0*/  LOP3.LUT R0, R19, 0x2, R0, 0xe2, !PT ;  /* 0x0000000213007812 */ /* 0x000fe200078ee200 */
[----:B------:R-:W5:Y:S01]  /*e9c0*/  LD.E.128 R12, desc[UR6][R12.64] ;  /* 0x000000060c0c7980 */ /* 0x000f62000c101d00 */
[----:B------:R-:W-:Y:S02]  /*e9d0*/  SEL R19, RZ, 0x4, P0 ;  /* 0x00000004ff137807 */ /* 0x000fe40000000000 */
[----:B0-----:R-:W-:Y:S01]  /*e9e0*/  SEL R20, RZ, 0x8, P1 ;  /* 0x00000008ff147807 */ /* 0x001fe20000800000 */
[----:B------:R-:W5:Y:S01]  /*e9f0*/  LD.E.128 R32, desc[UR6][R32.64] ;  /* 0x0000000620207980 */ /* 0x000f62000c101d00 */
[----:B------:R-:W-:-:S03]  /*ea00*/  IADD3 R84, R23, 0x100, RZ ;  /* 0x0000010017547810 */ /* 0x000fc60007ffe0ff */
[----:B------:R-:W5:Y:S01]  /*ea10*/  LD.E.128 R28, desc[UR6][R28.64] ;  /* 0x000000061c1c7980 */ /* 0x000f62000c101d00 */
[----:B------:R-:W-:-:S03]  /*ea20*/  LOP3.LUT R0, R20, R0, R19, 0xfe, !PT ;  /* 0x0000000014007212 */ /* 0x000fc600078efe13 */
[----:B------:R-:W5:Y:S01]  /*ea30*/  LD.E.128 R40, desc[UR6][R40.64] ;  /* 0x0000000628287980 */ /* 0x000f62000c101d00 */
[----:B------:R-:W-:-:S03]  /*ea40*/  SHF.R.S32.HI R21, RZ, 0x1f, R23 ;  /* 0x0000001fff157819 */ /* 0x000fc60000011417 */
[----:B------:R-:W5:Y:S01]  /*ea50*/  LD.E.128 R36, desc[UR6][R36.64] ;  /* 0x0000000624247980 */ /* 0x000f62000c101d00 */
[----:B------:R-:W-:-:S03]  /*ea60*/  IMAD.U32 R19, RZ, RZ, UR14 ;  /* 0x0000000eff137e24 */ /* 0x000fc6000f8e00ff */
        /* <DEDUP_REMOVED lines=10> */
[----:B------:R-:W-:Y:S01]  /*eb10*/  ISETP.GE.AND P0, PT, R84, UR10, PT ;  /* 0x0000000a54007c0c */ /* 0x000fe2000bf06270 */
[----:B------:R-:W-:Y:S01]  /*eb20*/  VIADD R78, R23, 0x180 ;  /* 0x00000180174e7836 */ /* 0x000fe20000000000 */
[----:B------:R-:W-:Y:S01]  /*eb30*/  ISETP.GE.AND P1, PT, R86, UR10, PT ;  /* 0x0000000a56007c0c */ /* 0x000fe2000bf26270 */
[----:B------:R-:W-:Y:S01]  /*eb40*/  @!PT LDS RZ, [RZ] ;  /* 0x00000000fffff984 */ /* 0x000fe20000000800 */
[----:B------:R-:W-:Y:S01]  /*eb50*/  @!PT LDS RZ, [RZ] ;  /* 0x00000000fffff984 */ /* 0x000fe20000000800 */
[----:B------:R-:W-:Y:S01]  /*eb60*/  @!PT LDS RZ, [RZ] ;  /* 0x00000000fffff984 */ /* 0x000fe20000000800 */
[----:B------:R-:W-:Y:S01]  /*eb70*/  @!PT LDS RZ, [RZ] ;  /* 0x00000000fffff984 */ /* 0x000fe20000000800 */
[----:B------:R0:W-:Y:S06]  /*eb80*/  MEMBAR.ALL.CTA ;  /* 0x0000000000007992 */ /* 0x0001ec0000008000 */
[----:B0-----:R-:W0:Y:S01]  /*eb90*/  FENCE.VIEW.ASYNC.S ;  /* 0x00000000000073c6 */ /* 0x001e220000000000 */
[----:B------:R-:W-:-:S02]  /*eba0*/  UIMAD UR6, UR4, UR15, UR6 ;  /* 0x0000000f040672a4 */ /* 0x000fc4000f8e0206 */
[----:B------:R-:W-:Y:S01]  /*ebb0*/  IMAD.WIDE.U32 R20, R19, UR4, R20 ;  /* 0x0000000413147c25 */ /* 0x000fe2000f8e0014 */
[----:B------:R-:W-:Y:S01]  /*ebc0*/  ULDC.64 UR8, c[0x0][0xbe0] ;  /* 0x0002f80000087ab9 */ /* 0x000fe20000000a00 */
[----:B------:R-:W-:Y:S01]  /*ebd0*/  SEL R19, RZ, 0x10, P0 ;  /* 0x00000010ff137807 */ /* 0x000fe20000000000 */
[----:B------:R-:W-:Y:S01]  /*ebe0*/  UIMAD UR4, UR12, UR8, URZ ;  /* 0x000000080c0472a4 */ /* 0x000fe2000f8e023f */
[----:B------:R-:W-:Y:S01]  /*ebf0*/  SEL R77, RZ, 0x20, P1 ;  /* 0x00000020ff4d7807 */ /* 0x000fe20000800000 */
[----:B------:R-:W-:Y:S01]  /*ec00*/  VIADD R21, R21, UR6 ;  /* 0x0000000615157c36 */ /* 0x000fe20008000000 */
[----:B------:R-:W-:Y:S01]  /*ec10*/  MOV R79, UR8 ;  /* 0x00000008004f7c02 */ /* 0x000fe20008000f00 */
[----:B------:R-:W-:Y:S01]  /*ec20*/  UIMAD UR4, UR40, UR9, UR4 ;  /* 0x00000009280472a4 */ /* 0x000fe2000f8e0204 */
[----:B------:R-:W-:Y:S01]  /*ec30*/  ISETP.GE.AND P0, PT, R78, UR10, PT ;  /* 0x0000000a4e007c0c */ /* 0x000fe2000bf06270 */
[----:B------:R-:W-:Y:S01]  /*ec40*/  ULDC.64 UR6, c[0x0][0xbe8] ;  /* 0x0002fa0000067ab9 */ /* 0x000fe20000000a00 */
[----:B------:R-:W-:Y:S01]  /*ec50*/  LOP3.LUT R19, R77, R0, R19, 0xfe, !PT ;  /* 0x000000004d137212 */ /* 0x000fe200078efe13 */
[----:B-----5:R-:W-:Y:S01]  /*ec60*/  IMAD R77, R193, -0x40, R76 ;  /* 0xffffffc0c14d7824 */ /* 0x020fe200078e024c */
[----:B------:R-:W-:Y:S01]  /*ec70*/  SEL R0, RZ, 0x40, P0 ;  /* 0x00000040ff007807 */ /* 0x000fe20000000000 */
[----:B------:R-:W-:Y:S01]  /*ec80*/  IMAD.WIDE.U32 R20, R79, UR40, R20 ;  /* 0x000000284f147c25 */ /* 0x000fe2000f8e0014 */
[----:B------:R-:W-:Y:S01]  /*ec90*/  SHF.R.S32.HI R195, RZ, 0x1f, R194 ;  /* 0x0000001fffc37819 */ /* 0x000fe200000114c2 */
[----:B------:R-:W-:Y:S01]  /*eca0*/  BSSY B1, `(.L_x_4030) ;  /* 0x000002f000017945 */ /* 0x000fe20003800000 */
[----:B------:R-:W-:Y:S01]  /*ecb0*/  LOP3.LUT R19, R19, R0, RZ, 0xfc, !PT ;  /* 0x0000000013137212 */ /* 0x000fe200078efcff */
[----:B------:R-:W-:Y:S01]  /*ecc0*/  VIADD R78, R23, 0x1c0 ;  /* 0x000001c0174e7836 */ /* 0x000fe20000000000 */
[----:B------:R-:W-:Y:S01]  /*ecd0*/  ISETP.GE.AND P2, PT, R194, R77, PT ;  /* 0x0000004dc200720c */ /* 0x000fe20003f46270 */
[----:B------:R-:W-:Y:S01]  /*ece0*/  VIADD R21, R21, UR4 ;  /* 0x0000000415157c36 */ /* 0x000fe20008000000 */
[----:B------:R-:W-:Y:S01]  /*ecf0*/  UIMAD UR4, UR39, UR6, URZ ;  /* 0x00000006270472a4 */ /* 0x000fe2000f8e023f */
[----:B------:R-:W-:Y:S01]  /*ed00*/  VIADD R0, R17, 0x38820 ;  /* 0x0003882011007836 */ /* 0x000fe20000000000 */
[----:B------:R-:W-:Y:S01]  /*ed10*/  ISETP.GE.AND P1, PT, R78, UR10, PT ;  /* 0x0000000a4e007c0c */ /* 0x000fe2000bf26270 */
[----:B------:R-:W-:Y:S01]  /*ed20*/  IMAD.U32 R79, RZ, RZ, UR6 ;  /* 0x00000006ff4f7e24 */ /* 0x000fe2000f8e00ff */
[----:B------:R-:W-:Y:S01]  /*ed30*/  UIMAD UR4, UR38, UR7, UR4 ;  /* 0x00000007260472a4 */ /* 0x000fe2000f8e0204 */
[----:B------:R-:W-:Y:S01]  /*ed40*/  VIADD R76, R194, 0x20 ;  /* 0x00000020c24c7836 */ /* 0x000fe20000000000 */
[----:B------:R-:W-:Y:S01]  /*ed50*/  PRMT R0, RZ, 0x654, R0 ;  /* 0x00000654ff007816 */ /* 0x000fe20000000000 */
[----:B------:R-:W-:-:S03]  /*ed60*/  IMAD.WIDE.U32 R78, R79, UR38, R20 ;  /* 0x000000264f4e7c25 */ /* 0x000fc6000f8e0014 */
[----:B0-----:R0:W-:Y:S01]  /*ed70*/  SYNCS.ARRIVE.TRANS64.RED.A1T0 RZ, [R0+URZ], RZ ;  /* 0x000000ff00ff79a7 */ /* 0x0011e2000810043f */
[----:B------:R-:W-:Y:S01]  /*ed80*/  ISETP.GE.AND P0, PT, R76, R77, PT ;  /* 0x0000004d4c00720c */ /* 0x000fe20003f06270 */
[----:B------:R-:W-:Y:S01]  /*ed90*/  IMAD.WIDE R76, R193, 0x40, R194 ;  /* 0x00000040c14c7825 */ /* 0x000fe200078e02c2 */
[----:B------:R-:W-:Y:S02]  /*eda0*/  IADD3 R85, R79, UR4, RZ ;  /* 0x000000044f557c10 */ /* 0x000fe4000fffe0ff */
[----:B0-----:R-:W-:-:S04]  /*edb0*/  SEL R0, RZ, 0x80, P1 ;  /* 0x00000080ff007807 */ /* 0x001fc80000800000 */
        /* <DEDUP_REMOVED lines=29> */
.L_x_4031:
[----:B------:R-:W-:Y:S05]  /*ef90*/  BSYNC B1 ;  /* 0x0000000000017941 */ /* 0x000fea0003800000 */
.L_x_4030:
[----:B------:R-:W-:Y:S05]  /*efa0*/  @P0 BRA `(.L_x_4032) ;  /* 0x0000000c004c0947 */ /* 0x000fea0003800000 */
[----:B0-----:R-:W-:Y:S01]  /*efb0*/  IADD3 R7, P0, R76, 0x20, RZ ;  /* 0x000000204c077810 */ /* 0x001fe20007f1e0ff */
[----:B------:R-:W-:Y:S01]  /*efc0*/  ULDC.64 UR6, c[0x0][0xbd8] ;  /* 0x0002f60000067ab9 */ /* 0x000fe20000000a00 */
[----:B------:R-:W-:Y:S01]  /*efd0*/  MOV R5, R85 ;  /* 0x0000005500057202 */ /* 0x000fe20000000f00 */
[----:B------:R-:W-:Y:S01]  /*efe0*/  IMAD.MOV.U32 R4, RZ, RZ, R78 ;  /* 0x000000ffff047224 */ /* 0x000fe200078e004e */
[----:B------:R-:W-:Y:S01]  /*eff0*/  ISETP.GE.AND P4, PT, R3, UR10, PT ;  /* 0x0000000a03007c0c */ /* 0x000fe2000bf86270 */
[----:B------:R-:W-:Y:S01]  /*f000*/  IMAD.X R76, RZ, RZ, R77, P0 ;  /* 0x000000ffff4c7224 */ /* 0x000fe200000e064d */
[----:B------:R-:W-:Y:S01]  /*f010*/  ISETP.GE.AND P0, PT, R86, UR10, PT ;  /* 0x0000000a56007c0c */ /* 0x000fe2000bf06270 */
[----:B------:R-:W-:Y:S01]  /*f020*/  IMAD.WIDE.U32 R4, R7, UR6, R4 ;  /* 0x0000000607047c25 */ /* 0x000fe2000f8e0004 */
[----:B------:R-:W-:Y:S01]  /*f030*/  ULDC.64 UR8, c[0x0][0x208] ;  /* 0x0000820000087ab9 */ /* 0x000fe20000000a00 */
[----:B------:R-:W-:Y:S02]  /*f040*/  ISETP.GE.AND P3, PT, R82, UR10, PT ;  /* 0x0000000a52007c0c */ /* 0x000fe4000bf66270 */
[----:B------:R-:W-:Y:S01]  /*f050*/  IMAD R76, R76, UR6, RZ ;  /* 0x000000064c4c7c24 */ /* 0x000fe2000f8e02ff */
[----:B------:R-:W-:-:S02]  /*f060*/  ISETP.GE.AND P5, PT, R23, UR10, PT ;  /* 0x0000000a17007c0c */ /* 0x000fc4000bfa6270 */
[----:B------:R-:W-:Y:S01]  /*f070*/  ISETP.GE.AND P2, PT, R83, UR10, PT ;  /* 0x0000000a53007c0c */ /* 0x000fe2000bf46270 */
[----:B------:R-:W-:Y:S01]  /*f080*/  IMAD R3, R7, UR7, R76 ;  /* 0x0000000707037c24 */ /* 0x000fe2000f8e024c */
[----:B------:R-:W-:Y:S01]  /*f090*/  ULDC.64 UR6, c[0x0][0xb80] ;  /* 0x0002e00000067ab9 */ /* 0x000fe20000000a00 */
[----:B------:R-:W-:Y:S02]  /*f0a0*/  ISETP.GE.AND P1, PT, R84, UR10, PT ;  /* 0x0000000a54007c0c */ /* 0x000fe4000bf26270 */
[----:B------:R-:W-:Y:S01]  /*f0b0*/  IMAD.IADD R3, R5, 0x1, R3 ;  /* 0x0000000105037824 */ /* 0x000fe200078e0203 */
[----:B------:R-:W-:-:S04]  /*f0c0*/  LEA R6, P6, R4, UR6, 0x1 ;  /* 0x0000000604067c11 */ /* 0x000fc8000f8c08ff */
        /* <DEDUP_REMOVED lines=14> */
.L_x_4027:
        /* <DEDUP_REMOVED lines=9> */
[----:B------:R-:W-:Y:S01]  /*f240*/  IMAD.U32 R4, RZ, RZ, UR4 ;  /* 0x00000004ff047e24 */ /* 0x000fe2000f8e00ff */
        /* <DEDUP_REMOVED lines=15> */
[C---:B------:R-:W-:Y:S01]  /*f340*/  VIADD R13, R23.reuse, 0x80 ;  /* 0x00000080170d7836 */ /* 0x040fe20000000000 */
[----:B------:R-:W-:Y:S01]  /*f350*/  ISETP.GE.AND P3, PT, R12, UR10, PT ;  /* 0x0000000a0c007c0c */ /* 0x000fe2000bf66270 */
[C---:B------:R-:W-:Y:S01]  /*f360*/  VIADD R14, R23.reuse, 0xc0 ;  /* 0x000000c0170e7836 */ /* 0x040fe20000000000 */
[C---:B------:R-:W-:Y:S01]  /*f370*/  ISETP.GE.AND P0, PT, R23.reuse, UR10, PT ;  /* 0x0000000a17007c0c */ /* 0x040fe2000bf06270 */
[----:B------:R-:W-:Y:S01]  /*f380*/  VIADD R10, R23, 0x180 ;  /* 0x00000180170a7836 */ /* 0x000fe20000000000 */
[----:B------:R-:W-:Y:S02]  /*f390*/  SEL R9, RZ, 0xffffffff, P3 ;  /* 0xffffffffff097807 */ /* 0x000fe40001800000 */
[----:B------:R-:W-:Y:S02]  /*f3a0*/  SEL R8, RZ, 0x1, P0 ;  /* 0x00000001ff087807 */ /* 0x000fe40000000000 */
[----:B------:R-:W-:Y:S01]  /*f3b0*/  ISETP.GE.AND P4, PT, R13, UR10, PT ;  /* 0x0000000a0d007c0c */ /* 0x000fe2000bf86270 */
[----:B------:R-:W-:Y:S01]  /*f3c0*/  IMAD.SHL.U32 R9, R9, 0x2, RZ ;  /* 0x0000000209097824 */ /* 0x000fe200078e00ff */
[----:B------:R-:W-:-:S02]  /*f3d0*/  ISETP.GE.AND P5, PT, R14, UR10, PT ;  /* 0x0000000a0e007c0c */ /* 0x000fc4000bfa6270 */
[----:B0-----:R-:W-:Y:S02]  /*f3e0*/  SEL R7, RZ, 0x4, P4 ;  /* 0x00000004ff077807 */ /* 0x001fe40002000000 */
[----:B------:R-:W-:Y:S02]  /*f3f0*/  LOP3.LUT R8, R9, 0x2, R8, 0xe2, !PT ;  /* 0x0000000209087812 */ /* 0x000fe400078ee208 */
[----:B------:R-:W-:Y:S02]  /*f400*/  SEL R6, RZ, 0x8, P5 ;  /* 0x00000008ff067807 */ /* 0x000fe40002800000 */
[----:B------:R-:W-:Y:S02]  /*f410*/  ISETP.GE.AND P0, PT, R10, UR10, PT ;  /* 0x0000000a0a007c0c */ /* 0x000fe4000bf06270 */
[----:B------:R-:W-:Y:S02]  /*f420*/  ISETP.GT.AND P3, PT, R198, 0x3f, PT ;  /* 0x0000003fc600780c */ /* 0x000fe40003f64270 */
[----:B------:R-:W-:Y:S01]  /*f430*/  LOP3.LUT R9, R6, R8, R7, 0xfe, !PT ;  /* 0x0000000806097212 */ /* 0x000fe200078efe07 */
[----:B------:R-:W-:Y:S10]  /*f440*/  @P2 BRA `(.L_x_4033) ;  /* 0x0000000000142947 */ /* 0x000ff40003800000 */
[----:B------:R-:W-:Y:S05]  /*f450*/  @!P1 BRA `(.L_x_4033) ;  /* 0x0000000000109947 */ /* 0x000fea0003800000 */
[----:B------:R-:W-:Y:S02]  /*f460*/  ULDC.64 UR6, c[0x0][0x208] ;  /* 0x0000820000067ab9 */ /* 0x000fe40000000a00 */
[----:B------:R-:W2:Y:S04]  /*f470*/  LDG.E R7, desc[UR6][R4.64] ;  /* 0x0000000604077981 */ /* 0x000ea8000c1e1900 */
[----:B-----5:R-:W2:Y:S02]  /*f480*/  LDG.E R0, desc[UR6][R4.64+0x4] ;  /* 0x0000040604007981 */ /* 0x020ea4000c1e1900 */
[----:B--2---:R-:W-:-:S07]  /*f490*/  IADD3 R0, -R7, R0, RZ ;  /* 0x0000000007007210 */ /* 0x004fce0007ffe1ff */
.L_x_4033:
[----:B------:R-:W-:Y:S01]  /*f4a0*/  USHF.R.S32.HI UR7, URZ, 0x1f, UR40 ;  /* 0x0000001f3f077899 */ /* 0x000fe20008011428 */
[----:B------:R-:W-:Y:S01]  /*f4b0*/  BSSY B1, `(.L_x_4034) ;  /* 0x0000021000017945 */ /* 0x000fe20003800000 */
[----:B------:R-:W-:Y:S01]  /*f4c0*/  USEL UR38, UR38, URZ, !UP0 ;  /* 0x0000003f26267287 */ /* 0x000fe2000c000000 */
[C---:B------:R-:W-:Y:S01]  /*f4d0*/  VIADD R19, R23.reuse, 0x100 ;  /* 0x0000010017137836 */ /* 0x040fe20000000000 */
[----:B------:R-:W-:Y:S01]  /*f4e0*/  USEL UR39, UR39, URZ, !UP0 ;  /* 0x0000003f27277287 */ /* 0x000fe2000c000000 */
[----:B------:R-:W-:Y:S01]  /*f4f0*/  VIADD R24, R23, 0x140 ;  /* 0x0000014017187836 */ /* 0x000fe20000000000 */
[----:B------:R-:W-:Y:S02]  /*f500*/  SHF.R.S32.HI R10, RZ, 0x1f, R23 ;  /* 0x0000001fff0a7819 */ /* 0x000fe40000011417 */
[----:B-----5:R-:W-:Y:S01]  /*f510*/  SHF.R.S32.HI R8, RZ, 0x1f, R3 ;  /* 0x0000001fff087819 */ /* 0x020fe20000011403 */
[----:B------:R-:W-:Y:S07]  /*f520*/  @P3 BRA `(.L_x_4035) ;  /* 0x0000000000643947 */ /* 0x000fee0003800000 */
        /* <DEDUP_REMOVED lines=25> */
.L_x_4035:
[----:B------:R-:W-:Y:S05]  /*f6c0*/  BSYNC B1 ;  /* 0x0000000000017941 */ /* 0x000fea0003800000 */
.L_x_4034:
[----:B------:R-:W-:Y:S01]  /*f6d0*/  ULDC.64 UR8, c[0x0][0xba0] ;  /* 0x0002e80000087ab9 */ /* 0x000fe20000000a00 */
[----:B------:R-:W-:Y:S01]  /*f6e0*/  IMAD.MOV.U32 R4, RZ, RZ, R23 ;  /* 0x000000ffff047224 */ /* 0x000fe200078e0017 */
[----:B------:R-:W-:Y:S01]  /*f6f0*/  ISETP.GE.AND P1, PT, R19, UR10, PT ;  /* 0x0000000a13007c0c */ /* 0x000fe2000bf26270 */
[----:B0-----:R-:W-:Y:S01]  /*f700*/  IMAD.MOV.U32 R5, RZ, RZ, R10 ;  /* 0x000000ffff057224 */ /* 0x001fe200078e000a */
[----:B------:R-:W-:Y:S01]  /*f710*/  ISETP.GE.AND P2, PT, R24, UR10, PT ;  /* 0x0000000a18007c0c */ /* 0x000fe2000bf46270 */
[----:B------:R-:W-:Y:S01]  /*f720*/  IMAD R6, R8, UR8, RZ ;  /* 0x0000000808067c24 */ /* 0x000fe2000f8e02ff */
[----:B------:R-:W-:Y:S01]  /*f730*/  IADD3 R8, R23, 0x1c0, RZ ;  /* 0x000001c017087810 */ /* 0x000fe20007ffe0ff */
[C---:B------:R-:W-:Y:S01]  /*f740*/  IMAD.WIDE.U32 R4, R3.reuse, UR8, R4 ;  /* 0x0000000803047c25 */ /* 0x040fe2000f8e0004 */
[----:B------:R-:W-:Y:S01]  /*f750*/  SEL R7, RZ, 0x20, P2 ;  /* 0x00000020ff077807 */ /* 0x000fe20001000000 */
[----:B------:R-:W-:Y:S01]  /*f760*/  BSSY B1, `(.L_x_4036) ;  /* 0x0000039000017945 */ /* 0x000fe20003800000 */
[----:B------:R-:W-:Y:S01]  /*f770*/  ISETP.GE.AND P2, PT, R8, UR10, PT ;  /* 0x0000000a08007c0c */ /* 0x000fe2000bf46270 */
[----:B------:R-:W-:Y:S01]  /*f780*/  IMAD R3, R3, UR9, R6 ;  /* 0x0000000903037c24 */ /* 0x000fe2000f8e0206 */
[----:B------:R-:W-:Y:S01]  /*f790*/  ULDC.64 UR8, c[0x0][0xbe0] ;  /* 0x0002f80000087ab9 */ /* 0x000fe20000000a00 */
[----:B------:R-:W-:Y:S01]  /*f7a0*/  SEL R6, RZ, 0x10, P1 ;  /* 0x00000010ff067807 */ /* 0x000fe20000800000 */
[----:B------:R-:W-:Y:S01]  /*f7b0*/  UIMAD UR4, UR7, UR8, URZ ;  /* 0x00000008070472a4 */ /* 0x000fe2000f8e023f */
[----:B------:R-:W-:Y:S01]  /*f7c0*/  IMAD.IADD R5, R5, 0x1, R3 ;  /* 0x0000000105057824 */ /* 0x000fe200078e0203 */
[----:B------:R-:W-:Y:S01]  /*f7d0*/  MOV R8, R194 ;  /* 0x000000c200087202 */ /* 0x000fe20000000f00 */
[----:B------:R-:W-:Y:S01]  /*f7e0*/  IMAD.U32 R3, RZ, RZ, UR8 ;  /* 0x00000008ff037e24 */ /* 0x000fe2000f8e00ff */
[----:B------:R-:W-:Y:S01]  /*f7f0*/  UIMAD UR4, UR40, UR9, UR4 ;  /* 0x00000009280472a4 */ /* 0x000fe2000f8e0204 */
[----:B------:R-:W-:Y:S01]  /*f800*/  LOP3.LUT R7, R7, R9, R6, 0xfe, !PT ;  /* 0x0000000907077212 */ /* 0x000fe200078efe06 */
[----:B------:R-:W-:Y:S01]  /*f810*/  ULDC.64 UR6, c[0x0][0xbe8] ;  /* 0x0002fa0000067ab9 */ /* 0x000fe20000000a00 */
[----:B------:R-:W-:Y:S01]  /*f820*/  IMAD.WIDE.U32 R4, R3, UR40, R4 ;  /* 0x0000002803047c25 */ /* 0x000fe2000f8e0004 */
[----:B------:R-:W-:-:S02]  /*f830*/  SEL R6, RZ, 0x40, P0 ;  /* 0x00000040ff067807 */ /* 0x000fc40000000000 */
[----:B------:R-:W-:Y:S01]  /*f840*/  SHF.R.S32.HI R9, RZ, 0x1f, R194 ;  /* 0x0000001fff097819 */ /* 0x000fe200000114c2 */
[----:B------:R-:W-:Y:S01]  /*f850*/  IMAD R3, R193, -0x40, R0 ;  /* 0xffffffc0c1037824 */ /* 0x000fe200078e0200 */
[----:B------:R-:W-:Y:S01]  /*f860*/  LOP3.LUT R15, R7, R6, RZ, 0xfc, !PT ;  /* 0x00000006070f7212 */ /* 0x000fe200078efcff */
[----:B------:R-:W-:Y:S01]  /*f870*/  VIADD R5, R5, UR4 ;  /* 0x0000000405057c36 */ /* 0x000fe20008000000 */
[----:B------:R-:W-:Y:S02]  /*f880*/  UIMAD UR4, UR39, UR6, URZ ;  /* 0x00000006270472a4 */ /* 0x000fe4000f8e023f */
[----:B------:R-:W-:Y:S01]  /*f890*/  IMAD.U32 R7, RZ, RZ, UR6 ;  /* 0x00000006ff077e24 */ /* 0x000fe2000f8e00ff */
[C---:B------:R-:W-:Y:S01]  /*f8a0*/  ISETP.GE.AND P1, PT, R194.reuse, R3, PT ;  /* 0x00000003c200720c */ /* 0x040fe20003f26270 */
[----:B------:R-:W-:Y:S01]  /*f8b0*/  VIADD R0, R194, 0x20 ;  /* 0x00000020c2007836 */ /* 0x000fe20000000000 */
[----:B------:R-:W-:Y:S02]  /*f8c0*/  UIMAD UR4, UR38, UR7, UR4 ;  /* 0x00000007260472a4 */ /* 0x000fe4000f8e0204 */
[----:B------:R-:W-:-:S02]  /*f8d0*/  IMAD.WIDE.U32 R6, R7, UR38, R4 ;  /* 0x0000002607067c25 */ /* 0x000fc4000f8e0004 */
[----:B------:R-:W-:Y:S02]  /*f8e0*/  ISETP.GE.AND P0, PT, R0, R3, PT ;  /* 0x000000030000720c */ /* 0x000fe40003f06270 */
[----:B------:R-:W-:Y:S01]  /*f8f0*/  IMAD.WIDE R8, R193, 0x40, R8 ;  /* 0x00000040c1087825 */ /* 0x000fe200078e0208 */
[----:B------:R-:W-:-:S03]  /*f900*/  SEL R0, RZ, 0x80, P2 ;  /* 0x00000080ff007807 */ /* 0x000fc60001000000 */
[----:B------:R-:W-:Y:S01]  /*f910*/  VIADD R11, R7, UR4 ;  /* 0x00000004070b7c36 */ /* 0x000fe20008000000 */
        /* <DEDUP_REMOVED lines=29> */
.L_x_4037:
[----:B------:R-:W-:Y:S05]  /*faf0*/  BSYNC B1 ;  /* 0x0000000000017941 */ /* 0x000fea0003800000 */
.L_x_4036:
[----:B------:R-:W-:Y:S05]  /*fb00*/  @P0 BRA `(.L_x_4032) ;  /* 0x0000000000740947 */ /* 0x000fea0003800000 */
[----:B------:R-:W-:Y:S01]  /*fb10*/  IADD3 R3, P0, R8, 0x20, RZ ;  /* 0x0000002008037810 */ /* 0x000fe20007f1e0ff */
[----:B------:R-:W-:Y:S01]  /*fb20*/  ULDC.64 UR6, c[0x0][0xbd8] ;  /* 0x0002f60000067ab9 */ /* 0x000fe20000000a00 */
[----:B------:R-:W-:Y:S01]  /*fb30*/  MOV R4, R6 ;  /* 0x0000000600047202 */ /* 0x000fe20000000f00 */
        /* <DEDUP_REMOVED lines=11> */
[----:B------:R-:W-:Y:S01]  /*fbf0*/  ULDC.64 UR6, c[0x0][0xb80] ;  /* 0x0002e00000067ab9 */ /* 0x000fe20000000a00 */
[----:B------:R-:W-:Y:S02]  /*fc00*/  LOP3.LUT P4, RZ, R15, 0x40, RZ, 0xc0, !PT ;  /* 0x000000400fff7812 */ /* 0x000fe4000788c0ff */
[----:B------:R-:W-:Y:S01]  /*fc10*/  IMAD.IADD R3, R5, 0x1, R3 ;  /* 0x0000000105037824 */ /* 0x000fe200078e0203 */
[----:B------:R-:W-:-:S04]  /*fc20*/  LEA R6, P3, R4, UR6, 0x1 ;  /* 0x0000000604067c11 */ /* 0x000fc8000f8608ff */
        /* <DEDUP_REMOVED lines=11> */
.L_x_4032:
[----:B------:R-:W-:Y:S05]  /*fce0*/  BSYNC B0 ;  /* 0x0000000000007941 */ /* 0x000fea0003800000 */
.L_x_4026:
[----:B------:R-:W-:Y:S02]  /*fcf0*/  ULDC UR4, c[0x0][0xd14] ;  /* 0x0003450000047ab9 */ /* 0x000fe40000000800 */
[----:B------:R-:W-:-:S13]  /*fd00*/  ISETP.GE.AND P0, PT, R187, UR4, PT ;  /* 0x00000004bb007c0c */ /* 0x000fda000bf06270 */
[----:B------:R-:W-:Y:S05]  /*fd10*/  @!P0 BRA `(.L_x_4038) ;  /* 0xffffff1000a08947 */ /* 0x000fea000383ffff */
[----:B------:R-:W-:Y:S05]  /*fd20*/  EXIT ;  /* 0x000000000000794d */ /* 0x000fea0003800000 */
.L_x_3986:
[----:B------:R-:W-:-:S08]  /*fd30*/  NOP ;  /* 0x0000000000007918 */ /* 0x000fd00000000000 */
[----:B0-----:R-:W0:-:S00]  /*fd40*/  USETMAXREG.DEALLOC.CTAPOOL 0x18 ;  /* 0x00000018000079c8 */ /* 0x001e0000080e0500 */
        /* <DEDUP_REMOVED lines=55> */
[----:B------:R-:W-:Y:S01]  /*100c0*/  MOV R5, R2 ;  /* 0x0000000200057202 */ /* 0x000fe20000000f00 */
[----:B------:R-:W-:Y:S01]  /*100d0*/  IMAD.MOV.U32 R6, RZ, RZ, RZ ;  /* 0x000000ffff067224 */ /* 0x000fe200078e00ff */
[----:B------:R-:W-:Y:S01]  /*100e0*/  ULDC UR5, c[0x0][0xd14] ;  /* 0x0003450000057ab9 */ /* 0x000fe20000000800 */
[----:B------:R-:W-:Y:S01]  /*100f0*/  ULDC UR7, c[0x0][0xd14] ;  /* 0x0003450000077ab9 */ /* 0x000fe20000000800 */
[----:B------:R-:W-:-:S05]  /*10100*/  ULDC UR4, c[0x0][0xd10] ;  /* 0x0003440000047ab9 */ /* 0x000fca0000000800 */
.L_x_4043:
[----:B------:R-:W-:Y:S02]  /*10110*/  VIADD R6, R6, 0x1f ;  /* 0x0000001f06067836 */ /* 0x000fe40000000000 */
        /* <DEDUP_REMOVED lines=15> */
.L_x_4042:
[----:B------:R-:W-:Y:S05]  /*10210*/  BSYNC B0 ;  /* 0x0000000000007941 */ /* 0x000fea0003800000 */
.L_x_4041:
        /* <DEDUP_REMOVED lines=25> */
.L_x_4039:
[----:B------:R-:W-:Y:S01]  /*103b0*/  IADD3 R7, -R2, R5, RZ ;  /* 0x0000000502077210 */ /* 0x000fe20007ffe1ff */
[----:B------:R-:W-:-:S04]  /*103c0*/  ULDC.64 UR8, c[0x0][0x208] ;  /* 0x0000820000087ab9 */ /* 0x000fc80000000a00 */
        /* <DEDUP_REMOVED lines=17> */
[----:B------:R-:W-:-:S05]  /*104e0*/  VIADD R5, R5, 0xffffffff ;  /* 0xffffffff05057836 */ /* 0x000fca0000000000 */
[----:B------:R2:W3:Y:S02]  /*104f0*/  SHFL.IDX PT, R16, R4, R5, 0x1f ;  /* 0x00001f0504107589 */ /* 0x0004e400000e0000 */
.L_x_4044:
[----:B-1----:R-:W-:Y:S01]  /*10500*/  IMAD.MOV R2, RZ, RZ, -R3 ;  /* 0x000000ffff027224 */ /* 0x002fe200078e0a03 */
[----:B--2---:R-:W-:Y:S01]  /*10510*/  IABS R4, R6 ;  /* 0x0000000600047213 */ /* 0x004fe20000000000 */
[----:B---3--:R-:W-:Y:S02]  /*10520*/  IMAD R16, R16, UR4, R7 ;  /* 0x0000000410107c24 */ /* 0x008fe4000f8e0207 */
[----:B------:R-:W-:Y:S01]  /*10530*/  IMAD R5, R2, R11, RZ ;  /* 0x0000000b02057224 */ /* 0x000fe200078e02ff */
[----:B------:R-:W-:Y:S01]  /*10540*/  IADD3 R4, RZ, -R4, RZ ;  /* 0x80000004ff047210 */ /* 0x000fe20007ffe0ff */
[----:B------:R-:W-:-:S04]  /*10550*/  IMAD.MOV.U32 R2, RZ, RZ, RZ ;  /* 0x000000ffff027224 */ /* 0x000fc800078e00ff */
        /* <DEDUP_REMOVED lines=24> */
[----:B-1----:R-:W-:-:S06]  /*106e0*/  IADD3 R2, R10, 0xffffffe, RZ ;  /* 0x0ffffffe0a027810 */ /* 0x002fcc0007ffe0ff */
[----:B------:R1:W2:Y:S02]  /*106f0*/  F2I.FTZ.U32.TRUNC.NTZ R3, R2 ;  /* 0x0000000200037305 */ /* 0x0002a4000021f000 */
[----:B-1----:R-:W-:Y:S02]  /*10700*/  IMAD.MOV.U32 R2, RZ, RZ, RZ ;  /* 0x000000ffff027224 */ /* 0x002fe400078e00ff */
        /* <DEDUP_REMOVED lines=23> */
.L_x_4040:
[----:B------:R-:W-:Y:S01]  /*10880*/  MOV R17, RZ ;  /* 0x000000ff00117202 */ /* 0x000fe20000000f00 */
[----:B------:R-:W-:Y:S02]  /*10890*/  IMAD.U32 R16, RZ, RZ, UR6 ;  /* 0x00000006ff107e24 */ /* 0x000fe4000f8e00ff */
[----:B------:R-:W-:-:S07]  /*108a0*/  IMAD.MOV.U32 R18, RZ, RZ, RZ ;  /* 0x000000ffff127224 */ /* 0x000fce00078e00ff */
.L_x_4045:
        /* <DEDUP_REMOVED lines=12> */
[----:B------:R1:W-:Y:S02]  /*10970*/  STL [R1+0x4], R0 ;  /* 0x0000040001007387 */ /* 0x0003e40000100800 */
[----:B-1----:R-:W-:-:S05]  /*10980*/  IMAD.U32 R0, RZ, RZ, UR4 ;  /* 0x00000004ff007e24 */ /* 0x002fca000f8e00ff */
[----:B------:R1:W-:Y:S01]  /*10990*/  STL [R1+0x24], R0 ;  /* 0x0000240001007387 */ /* 0x0003e20000100800 */
[----:B------:R-:W-:Y:S05]  /*109a0*/  @P0 BRA `(.L_x_4046) ;  /* 0x0000004400880947 */ /* 0x000fea0003800000 */
[----:B------:R-:W-:Y:S01]  /*109b0*/  ULDC UR4, c[0x0][0xc] ;  /* 0x0000030000047ab9 */ /* 0x000fe20000000800 */
[----:B------:R-:W-:Y:S01]  /*109c0*/  IMAD.MOV.U32 R2, RZ, RZ, 0x1 ;  /* 0x00000001ff027424 */ /* 0x000fe200078e00ff */
[----:B-1----:R-:W-:Y:S01]  /*109d0*/  MOV R0, UR4 ;  /* 0x0000000400007c02 */ /* 0x002fe20008000f00 */
[----:B------:R-:W-:Y:S01]  /*109e0*/  UMOV UR4, URZ ;  /* 0x0000003f00047c82 */ /* 0x000fe20008000000 */
[----:B------:R-:W-:Y:S02]  /*109f0*/  ULDC.64 UR54, c[0x0][0x198] ;  /* 0x0000660000367ab9 */ /* 0x000fe40000000a00 */
[----:B------:R-:W-:Y:S04]  /*10a00*/  STL [R1+0x4], R2 ;  /* 0x0000040201007387 */ /* 0x000fe80000100800 */
[----:B------:R-:W-:Y:S04]  /*10a10*/  STL [R1], RZ ;  /* 0x000000ff01007387 */ /* 0x000fe80000100800 */
[----:B------:R1:W-:Y:S02]  /*10a20*/  STL [R1+0x28], R0 ;  /* 0x0000280001007387 */ /* 0x0003e40000100800 */
[----:B-1----:R-:W-:-:S05]  /*10a30*/  IMAD.U32 R0, RZ, RZ, UR4 ;  /* 0x00000004ff007e24 */ /* 0x002fca000f8e00ff */
[----:B------:R1:W-:Y:S02]  /*10a40*/  STL [R1+0x24], R0 ;  /* 0x0000240001007387 */ /* 0x0003e40000100800 */
.L_x_4112:
[----:B--2---:R-:W2:Y:S01]  /*10a50*/  LDC.64 R2, c[0x0][0xd60] ;  /* 0x00035800ff027b82 */ /* 0x004ea20000000a00 */
[----:B------:R-:W-:Y:S01]  /*10a60*/  ULDC.64 UR4, c[0x0][0x208] ;  /* 0x0000820000047ab9 */ /* 0x000fe20000000a00 */
[----:B--2---:R-:W-:-:S05]  /*10a70*/  IMAD.WIDE R2, R19, 0x4, R2 ;  /* 0x0000000413027825 */ /* 0x004fca00078e0202 */
[----:B------:R-:W2:Y:S01]  /*10a80*/  LDG.E R5, desc[UR4][R2.64] ;  /* 0x0000000402057981 */ /* 0x000ea2000c1e1900 */
[----:B------:R-:W-:Y:S05]  /*10a90*/  YIELD ;  /* 0x0000000000007946 */ /* 0x000fea0003800000 */
[----:B------:R-:W-:Y:S01]  /*10aa0*/  ULDC.64 UR4, c[0x0][0xb20] ;  /* 0x0002c80000047ab9 */ /* 0x000fe20000000a00 */
[----:B-1----:R-:W-:Y:S01]  /*10ab0*/  IMAD.MOV.U32 R0, RZ, RZ, RZ ;  /* 0x000000ffff007224 */ /* 0x002fe200078e00ff */
[----:B------:R-:W-:Y:S01]  /*10ac0*/  ISETP.NE.U32.AND P0, PT, RZ, UR4, PT ;  /* 0x00000004ff007c0c */ /* 0x000fe2000bf05070 */
[----:B------:R-:W-:Y:S01]  /*10ad0*/  ULDC.64 UR8, c[0x0][0x208] ;  /* 0x0000820000087ab9 */ /* 0x000fe20000000a00 */
[----:B------:R-:W-:Y:S01]  /*10ae0*/  IMAD.MOV.U32 R8, RZ, RZ, RZ ;  /* 0x000000ffff087224 */ /* 0x000fe200078e00ff */
[----:B------:R-:W-:Y:S01]  /*10af0*/  ULDC.64 UR6, c[0x0][0xb00] ;  /* 0x0002c00000067ab9 */ /* 0x000fe20000000a00 */
[----:B------:R-:W-:-:S02]  /*10b00*/  ISETP.NE.AND.EX P0, PT, RZ, UR5, PT, P0 ;  /* 0x00000005ff007c0c */ /* 0x000fc4000bf05300 */
        /* <DEDUP_REMOVED lines=23> */
[----:B------:R-:W-:-:S04]  /*10c80*/  ISETP.NE.U32.AND P0, PT, RZ, UR6, PT ;  /* 0x00000006ff007c0c */ /* 0x000fc8000bf05070 */
[----:B------:R-:W-:Y:S01]  /*10c90*/  ISETP.NE.AND.EX P0, PT, RZ, UR7, PT, P0 ;  /* 0x00000007ff007c0c */ /* 0x000fe2000bf05300 */
[----:B--2---:R1:W-:Y:S02]  /*10ca0*/  STL [R1+0x20], R8 ;  /* 0x0000200801007387 */ /* 0x0043e40000100800 */
[----:B-1----:R-:W-:Y:S01]  /*10cb0*/  IMAD.U32 R8, RZ, RZ, UR4 ;  /* 0x00000004ff087e24 */ /* 0x002fe2000f8e00ff */
[----:B------:R-:W-:Y:S02]  /*10cc0*/  ULDC.64 UR4, c[0x0][0x3f8] ;  /* 0x0000fe0000047ab9 */ /* 0x000fe40000000a00 */
[----:B------:R-:W-:-:S03]  /*10cd0*/  UISETP.NE.U32.AND UP0, UPT, UR4, URZ, UPT ;  /* 0x0000003f0400728c */ /* 0x000fc6000bf05070 */
[----:B------:R-:W-:Y:S01]  /*10ce0*/  ULDC UR4, c[0x0][0x404] ;  /* 0x0001010000047ab9 */ /* 0x000fe20000000800 */
[----:B------:R-:W-:Y:S01]  /*10cf0*/  UISETP.NE.AND.EX UP0, UPT, UR5, URZ, UPT, UP0 ;  /* 0x0000003f0500728c */ /* 0x000fe2000bf05300 */
[----:B------:R1:W5:Y:S02]  /*10d00*/  @P1 LDG.E R8, desc[UR8][R6.64] ;  /* 0x0000000806081981 */ /* 0x000364000c1e1900 */
[----:B------:R-:W-:Y:S01]  /*10d10*/  ULDC UR5, c[0x0][0x2e0] ;  /* 0x0000b80000057ab9 */ /* 0x000fe20000000800 */
[----:B------:R-:W-:-:S04]  /*10d20*/  USEL UR4, UR4, 0x1, UP0 ;  /* 0x0000000104047887 */ /* 0x000fc80008000000 */
[----:B------:R-:W-:-:S06]  /*10d30*/  UIMAD UR4, UR4, UR5, URZ ;  /* 0x00000005040472a4 */ /* 0x000fcc000f8e023f */
[----:B-1----:R-:W-:Y:S01]  /*10d40*/  MOV R6, UR4 ;  /* 0x0000000400067c02 */ /* 0x002fe20008000f00 */
[----:B------:R-:W-:Y:S06]  /*10d50*/  @P1 BRA `(.L_x_4047) ;  /* 0x0000000000141947 */ /* 0x000fec0003800000 */
[----:B------:R-:W-:Y:S05]  /*10d60*/  @!P2 BRA `(.L_x_4047) ;  /* 0x000000000010a947 */ /* 0x000fea0003800000 */
[----:B------:R-:W-:Y:S02]  /*10d70*/  ULDC.64 UR4, c[0x0][0x208] ;  /* 0x0000820000047ab9 */ /* 0x000fe40000000a00 */
[----:B-----5:R-:W2:Y:S04]  /*10d80*/  LDG.E R8, desc[UR4][R2.64] ;  /* 0x0000000402087981 */ /* 0x020ea8000c1e1900 */
[----:B------:R-:W2:Y:S02]  /*10d90*/  LDG.E R2, desc[UR4][R2.64+0x4] ;  /* 0x0000040402027981 */ /* 0x000ea4000c1e1900 */
[----:B--2---:R-:W-:-:S07]  /*10da0*/  IMAD.IADD R8, R2, 0x1, -R8 ;  /* 0x0000000102087824 */ /* 0x004fce00078e0a08 */
.L_x_4047:
[----:B------:R-:W-:Y:S01]  /*10db0*/  IMAD.MOV.U32 R2, RZ, RZ, RZ ;  /* 0x000000ffff027224 */ /* 0x000fe200078e00ff */
[----:B------:R-:W-:-:S05]  /*10dc0*/  ULDC.64 UR4, c[0x0][0x208] ;  /* 0x0000820000047ab9 */ /* 0x000fca0000000a00 */
[----:B------:R-:W2:Y:S01]  /*10dd0*/  @P0 LDG.E R2, desc[UR4][R4.64] ;  /* 0x0000000404020981 */ /* 0x000ea2000c1e1900 */
[----:B------:R-:W-:Y:S02]  /*10de0*/  ULDC.64 UR4, c[0x0][0xb18] ;  /* 0x0002c60000047ab9 */ /* 0x000fe40000000a00 */
[----:B------:R-:W-:-:S04]  /*10df0*/  ISETP.NE.U32.AND P1, PT, RZ, UR4, PT ;  /* 0x00000004ff007c0c */ /* 0x000fc8000bf25070 */
[----:B------:R-:W-:Y:S01]  /*10e00*/  ISETP.NE.AND.EX P1, PT, RZ, UR5, PT, P1 ;  /* 0x00000005ff007c0c */ /* 0x000fe2000bf25310 */
[----:B--2--5:R-:W-:-:S05]  /*10e10*/  IMAD.IADD R2, R2, 0x1, R0 ;  /* 0x0000000102027824 */ /* 0x024fca00078e0200 */
[----:B------:R1:W-:Y:S07]  /*10e20*/  STL [R1+0x8], R2 ;  /* 0x0000080201007387 */ /* 0x0003ee0000100800 */
[----:B------:R-:W-:Y:S05]  /*10e30*/  @!P1 BRA `(.L_x_4048) ;  /* 0x0000000000149947 */ /* 0x000fea0003800000 */
[----:B-1----:R-:W-:Y:S01]  /*10e40*/  IADD3 R2, P0, R10, UR4, RZ ;  /* 0x000000040a027c10 */ /* 0x002fe2000ff1e0ff */
[----:B------:R-:W-:-:S03]  /*10e50*/  ULDC.64 UR6, c[0x0][0x208] ;  /* 0x0000820000067ab9 */ /* 0x000fc60000000a00 */
[----:B------:R-:W-:-:S05]  /*10e60*/  IADD3.X R3, R9, UR5, RZ, P0, !PT ;  /* 0x0000000509037c10 */ /* 0x000fca00087fe4ff */
[----:B------:R1:W5:Y:S01]  /*10e70*/  LDG.E R6, desc[UR6][R2.64] ;  /* 0x0000000602067981 */ /* 0x000362000c1e1900 */
[----:B------:R-:W-:Y:S05]  /*10e80*/  BRA `(.L_x_4049) ;  /* 0x0000000000147947 */ /* 0x000fea0003800000 */
.L_x_4048:
[----:B------:R-:W-:Y:S05]  /*10e90*/  @!P0 BRA `(.L_x_4049) ;  /* 0x0000000000108947 */ /* 0x000fea0003800000 */
[----:B------:R-:W-:Y:S02]  /*10ea0*/  ULDC.64 UR4, c[0x0][0x208] ;  /* 0x0000820000047ab9 */ /* 0x000fe40000000a00 */
[----:B------:R-:W2:Y:S04]  /*10eb0*/  LDG.E R6, desc[UR4][R4.64] ;  /* 0x0000000404067981 */ /* 0x000ea8000c1e1900 */
[----:B------:R-:W2:Y:S02]  /*10ec0*/  LDG.E R3, desc[UR4][R4.64+0x4] ;  /* 0x0000040404037981 */ /* 0x000ea4000c1e1900 */
[----:B--2---:R-:W-:-:S07]  /*10ed0*/  IMAD.IADD R6, R3, 0x1, -R6 ;  /* 0x0000000103067824 */ /* 0x004fce00078e0a06 */
.L_x_4049:
[----:B-1---5:R-:W-:Y:S01]  /*10ee0*/  IMAD.IADD R3, R6, 0x1, -R0 ;  /* 0x0000000106037824 */ /* 0x022fe200078e0a00 */
[----:B------:R-:W-:Y:S01]  /*10ef0*/  LEA R0, R17, 0x7f, 0x6 ;  /* 0x0000007f11007811 */ /* 0x000fe200078e30ff */
[----:B------:R-:W-:Y:S03]  /*10f00*/  BSSY B6, `(.L_x_4050) ;  /* 0x0000349000067945 */ /* 0x000fe60003800000 */
[C---:B------:R-:W-:Y:S02]  /*10f10*/  IADD3 R8, R3.reuse, R0, -R8 ;  /* 0x0000000003087210 */ /* 0x040fe40007ffe808 */
[----:B------:R-:W-:-:S04]  /*10f20*/  IADD3 R3, R3, 0x3f, RZ ;  /* 0x0000003f03037810 */ /* 0x000fc80007ffe0ff */
[----:B------:R-:W-:-:S04]  /*10f30*/  SHF.R.S32.HI R0, RZ, 0x1f, R3 ;  /* 0x0000001fff007819 */ /* 0x000fc80000011403 */
[----:B------:R-:W-:Y:S02]  /*10f40*/  LEA.HI R0, R0, R3, RZ, 0x6 ;  /* 0x0000000300007211 */ /* 0x000fe400078f30ff */
[----:B------:R-:W-:Y:S02]  /*10f50*/  SHF.R.S32.HI R3, RZ, 0x1f, R8 ;  /* 0x0000001fff037819 */ /* 0x000fe40000011408 */
[----:B------:R-:W-:Y:S02]  /*10f60*/  SHF.R.S32.HI R0, RZ, 0x6, R0 ;  /* 0x00000006ff007819 */ /* 0x000fe40000011400 */
[----:B------:R-:W-:-:S04]  /*10f70*/  LEA.HI R3, R3, R8, RZ, 0x6 ;  /* 0x0000000803037211 */ /* 0x000fc800078f30ff */
[----:B------:R-:W-:-:S04]  /*10f80*/  SHF.R.S32.HI R3, RZ, 0x6, R3 ;  /* 0x00000006ff037819 */ /* 0x000fc80000011403 */
[----:B------:R-:W-:-:S04]  /*10f90*/  VIMNMX R2, R0, R3, PT ;  /* 0x0000000300027248 */ /* 0x000fc80003fe0100 */
[----:B------:R-:W-:Y:S01]  /*10fa0*/  ISETP.GT.AND P0, PT, R2, RZ, PT ;  /* 0x000000ff0200720c */ /* 0x000fe20003f04270 */
[----:B------:R1:W-:-:S12]  /*10fb0*/  STL [R1+0x14], R2 ;  /* 0x0000140201007387 */ /* 0x0003d80000100800 */
[----:B-1----:R-:W-:Y:S05]  /*10fc0*/  @P0 BRA `(.L_x_4051) ;  /* 0x0000000000500947 */ /* 0x002fea0003800000 */
[----:B------:R-:W1:Y:S02]  /*10fd0*/  S2R R2, SR_TID.X ;  /* 0x0000000000027919 */ /* 0x000e640000002100 */
[----:B-1----:R-:W-:-:S04]  /*10fe0*/  LOP3.LUT R2, R2, 0x1f, RZ, 0xc0, !PT ;  /* 0x0000001f02027812 */ /* 0x002fc800078ec0ff */
[----:B------:R-:W-:-:S13]  /*10ff0*/  ISETP.NE.AND P1, PT, R2, RZ, PT ;  /* 0x000000ff0200720c */ /* 0x000fda0003f25270 */
[----:B------:R-:W-:Y:S05]  /*11000*/  @P1 BRA `(.L_x_4052) ;  /* 0x0000003000e01947 */ /* 0x000fea0003800000 */
[----:B------:R-:W2:Y:S01]  /*11010*/  LDL R2, [R1+0x28] ;  /* 0x0000280001027983 */ /* 0x000ea20000100800 */
[----:B------:R-:W-:Y:S01]  /*11020*/  VOTEU.ANY UR4, UPT, PT ;  /* 0x0000000000047886 */ /* 0x000fe200038e0100 */
[----:B------:R-:W-:Y:S01]  /*11030*/  ULDC.64 UR6, c[0x0][0x208] ;  /* 0x0000820000067ab9 */ /* 0x000fe20000000a00 */
[----:B------:R-:W1:Y:S01]  /*11040*/  FLO.U32 R0, UR4 ;  /* 0x0000000400007d00 */ /* 0x000e6200080e0000 */
[----:B------:R-:W1:Y:S07]  /*11050*/  S2R R7, SR_LANEID ;  /* 0x0000000000077919 */ /* 0x000e6e0000000000 */
[----:B------:R-:W3:Y:S01]  /*11060*/  POPC R5, UR4 ;  /* 0x0000000400057d09 */ /* 0x000ee20008000000 */
[----:B-1----:R-:W-:-:S02]  /*11070*/  ISETP.EQ.U32.AND P0, PT, R0, R7, PT ;  /* 0x000000070000720c */ /* 0x002fc40003f02070 */
[----:B--2---:R-:W-:Y:S02]  /*11080*/  R2UR UR5, R2 ;  /* 0x00000000020572ca */ /* 0x004fe400000e0000 */
[----:B------:R-:W3:Y:S09]  /*11090*/  LDC.64 R2, c[0x0][0xd38] ;  /* 0x00034e00ff027b82 */ /* 0x000ef20000000a00 */
[----:B---3--:R-:W2:Y:S01]  /*110a0*/  @P0 ATOMG.E.ADD.STRONG.GPU PT, R3, desc[UR6][R2.64], R5 ;  /* 0x00000005020309a8 */ /* 0x008ea200081ee1c6 */
[----:B------:R-:W1:Y:S02]  /*110b0*/  S2R R4, SR_LTMASK ;  /* 0x0000000000047919 */ /* 0x000e640000003900 */
[----:B-1----:R-:W-:-:S04]  /*110c0*/  LOP3.LUT R4, R4, UR4, RZ, 0xc0, !PT ;  /* 0x0000000404047c12 */ /* 0x002fc8000f8ec0ff */
[----:B------:R-:W1:Y:S01]  /*110d0*/  POPC R7, R4 ;  /* 0x0000000400077309 */ /* 0x000e620000000000 */
[----:B--2---:R-:W1:Y:S02]  /*110e0*/  SHFL.IDX PT, R0, R3, R0, 0x1f ;  /* 0x00001f0003007589 */ /* 0x004e6400000e0000 */
[----:B-1----:R-:W-:Y:S01]  /*110f0*/  IADD3 R16, R0, UR5, R7 ;  /* 0x0000000500107c10 */ /* 0x002fe2000fffe007 */
[----:B------:R-:W-:Y:S06]  /*11100*/  BRA `(.L_x_4052) ;  /* 0x0000003000a07947 */ /* 0x000fec0003800000 */
.L_x_4051:
        /* <DEDUP_REMOVED lines=23> */
.L_x_4053:
        /* <DEDUP_REMOVED lines=11> */
[----:B------:R-:W-:Y:S01]  /*11330*/  MOV R8, 0x70 ;  /* 0x0000007000087802 */ /* 0x000fe20000000f00 */
[----:B------:R-:W-:Y:S02]  /*11340*/  IMAD.U32 R6, RZ, RZ, UR8 ;  /* 0x00000008ff067e24 */ /* 0x000fe4000f8e00ff */
[----:B------:R-:W-:-:S02]  /*11350*/  IMAD.U32 R7, RZ, RZ, UR9 ;  /* 0x00000009ff077e24 */ /* 0x000fc4000f8e00ff */
[----:B------:R-:W-:Y:S02]  /*11360*/  IMAD.U32 R10, RZ, RZ, UR4 ;  /* 0x00000004ff0a7e24 */ /* 0x000fe4000f8e00ff */
[----:B------:R-:W-:Y:S02]  /*11370*/  IMAD.U32 R11, RZ, RZ, UR5 ;  /* 0x00000005ff0b7e24 */ /* 0x000fe4000f8e00ff */
[----:B------:R-:W-:Y:S02]  /*11380*/  IMAD.MOV.U32 R12, RZ, RZ, 0x1 ;  /* 0x00000001ff0c7424 */ /* 0x000fe400078e00ff */
[----:B01----:R-:W-:-:S07]  /*11390*/  IMAD.MOV.U32 R13, RZ, RZ, RZ ;  /* 0x000000ffff0d7224 */ /* 0x003fce00078e00ff */
[----:B------:R-:W-:-:S07]  /*113a0*/  LEPC R20, `(.L_x_4055) ;  /* 0x000000001014794e */ /* 0x000fce0000000000 */
[----:B--2---:R-:W-:Y:S05]  /*113b0*/  CALL.ABS.NOINC R2 ;  /* 0x0000000002007343 */ /* 0x004fea0003c00000 */
.L_x_4055:
        /* <DEDUP_REMOVED lines=16> */
.L_x_4054:
[----:B------:R-:W2:Y:S01]  /*114c0*/  LDL.LU R2, [R1+0x18] ;  /* 0x0000180001027983 */ /* 0x000ea20000300800 */
[----:B------:R-:W-:Y:S01]  /*114d0*/  ULDC.64 UR4, c[0x0][0xaf0] ;  /* 0x0002bc0000047ab9 */ /* 0x000fe20000000a00 */
[----:B------:R-:W1:Y:S02]  /*114e0*/  LDC R4, c[0x0][0x428] ;  /* 0x00010a00ff047b82 */ /* 0x000e640000000800 */
[----:B------:R-:W3:Y:S04]  /*114f0*/  LDL.LU R0, [R1+0x1c] ;  /* 0x00001c0001007983 */ /* 0x000ee80000300800 */
[----:B------:R-:W4:Y:S04]  /*11500*/  LDL.LU R9, [R1+0x10] ;  /* 0x0000100001097983 */ /* 0x000f280000300800 */
[----:B------:R-:W4:Y:S01]  /*11510*/  LDL.LU R8, [R1+0x20] ;  /* 0x0000200001087983 */ /* 0x000f220000300800 */
[----:B------:R-:W-:Y:S01]  /*11520*/  ISETP.NE.U32.AND P0, PT, RZ, UR4, PT ;  /* 0x00000004ff007c0c */ /* 0x000fe2000bf05070 */
[----:B------:R-:W-:-:S03]  /*11530*/  ULDC.64 UR6, c[0x0][0x208] ;  /* 0x0000820000067ab9 */ /* 0x000fc60000000a00 */
        /* <DEDUP_REMOVED lines=11> */
[----:B----4-:R-:W-:-:S06]  /*115f0*/  MOV R0, R9 ;  /* 0x0000000900007202 */ /* 0x010fcc0000000f00 */
[----:B------:R0:W5:Y:S01]  /*11600*/  @P0 LDG.E R0, desc[UR6][R2.64] ;  /* 0x0000000602000981 */ /* 0x000162000c1e1900 */
[----:B-1----:R-:W-:Y:S01]  /*11610*/  ISETP.NE.AND P0, PT, R4, 0x1, PT ;  /* 0x000000010400780c */ /* 0x002fe20003f05270 */
[----:B------:R-:W-:Y:S01]  /*11620*/  IMAD.MOV.U32 R4, RZ, RZ, R18 ;  /* 0x000000ffff047224 */ /* 0x000fe200078e0012 */
[----:B------:R-:W-:Y:S01]  /*11630*/  PLOP3.LUT P1, PT, P6, PT, PT, 0x8, 0x0 ;  /* 0x000000000000781c */ /* 0x000fe2000372e170 */
[----:B------:R-:W-:-:S10]  /*11640*/  IMAD R17, R17, 0x40, R8 ;  /* 0x0000004011117824 */ /* 0x000fd400078e0208 */
[----:B------:R-:W1:Y:S08]  /*11650*/  @P0 LDC R7, c[0x0][0x42c] ;  /* 0x00010b00ff070b82 */ /* 0x000e700000000800 */
[----:B------:R-:W2:Y:S01]  /*11660*/  @P0 LDC R5, c[0x0][0x430] ;  /* 0x00010c00ff050b82 */ /* 0x000ea20000000800 */
[----:B-1----:R-:W-:-:S05]  /*11670*/  @P0 IMAD.HI.U32 R6, R18, R7, RZ ;  /* 0x0000000712060227 */ /* 0x002fca00078e00ff */
[----:B--2---:R-:W-:Y:S02]  /*11680*/  @P0 SHF.R.U32.HI R4, RZ, R5, R6 ;  /* 0x00000005ff040219 */ /* 0x004fe40000011606 */
[----:B------:R-:W-:-:S04]  /*11690*/  ISETP.NE.U32.AND P0, PT, RZ, UR4, PT ;  /* 0x00000004ff007c0c */ /* 0x000fc8000bf05070 */
[----:B------:R-:W-:-:S04]  /*116a0*/  ISETP.NE.AND.EX P0, PT, RZ, UR5, PT, P0 ;  /* 0x00000005ff007c0c */ /* 0x000fc8000bf05300 */
[----:B0-----:R-:W-:-:S09]  /*116b0*/  SEL R6, R9, RZ, !P0 ;  /* 0x000000ff09067207 */ /* 0x001fd20004000000 */
.L_x_4056:
        /* <DEDUP_REMOVED lines=19> */
.L_x_4128:
[----:B------:R-:W-:Y:S01]  /*117f0*/  UMOV UR4, 0xffffffff ;  /* 0xffffffff00047882 */ /* 0x000fe20000000000 */
[----:B------:R-:W-:Y:S02]  /*11800*/  SHF.R.S32.HI R5, RZ, 0x1f, R0 ;  /* 0x0000001fff057819 */ /* 0x000fe40000011400 */
[----:B------:R-:W-:Y:S05]  /*11810*/  BRA.DIV UR4, `(.L_x_4058) ;  /* 0x0000003e04bc7947 */ /* 0x000fea000b800000 */
[----:B------:R-:W-:-:S13]  /*11820*/  ELECT P6, URZ, PT ;  /* 0x00000000003f782f */ /* 0x000fda00038c0000 */
.L_x_4131:
[----:B------:R-:W-:Y:S05]  /*11830*/  @!P6 BRA `(.L_x_4059) ;  /* 0x0000000000fce947 */ /* 0x000fea0003800000 */
[----:B------:R-:W-:-:S04]  /*11840*/  ISETP.NE.U32.AND P0, PT, R2, RZ, PT ;  /* 0x000000ff0200720c */ /* 0x000fc80003f05070 */
[----:B------:R-:W-:-:S13]  /*11850*/  ISETP.NE.AND.EX P0, PT, R3, RZ, PT, P0 ;  /* 0x000000ff0300720c */ /* 0x000fda0003f05300 */
[----:B------:R-:W-:Y:S05]  /*11860*/  @!P0 BRA `(.L_x_4060) ;  /* 0x0000000000488947 */ /* 0x000fea0003800000 */
[----:B------:R-:W0:Y:S01]  /*11870*/  LDC R11, c[0x0][0x41c] ;  /* 0x00010700ff0b7b82 */ /* 0x000e220000000800 */
[----:B------:R-:W-:Y:S01]  /*11880*/  ULDC.64 UR4, c[0x0][0x408] ;  /* 0x0001020000047ab9 */ /* 0x000fe20000000a00 */
[----:B------:R-:W-:Y:S01]  /*11890*/  ULDC.64 UR6, c[0x0][0x208] ;  /* 0x0000820000067ab9 */ /* 0x000fe20000000a00 */
[----:B0-----:R-:W-:-:S13]  /*118a0*/  ISETP.NE.AND P0, PT, R11, 0x1, PT ;  /* 0x000000010b00780c */ /* 0x001fda0003f05270 */
[----:B------:R-:W0:Y:S02]  /*118b0*/  @P0 LDC.64 R8, c[0x0][0x420] ;  /* 0x00010800ff080b82 */ /* 0x000e240000000a00 */
[----:B0-----:R-:W-:-:S04]  /*118c0*/  @P0 IMAD.HI.U32 R10, R7, R8, RZ ;  /* 0x00000008070a0227 */ /* 0x001fc800078e00ff */
        /* <DEDUP_REMOVED lines=9> */
[----:B------:R-:W-:-:S04]  /*11960*/  LEA R10, P0, R8, R2, 0x2 ;  /* 0x00000002080a7211 */ /* 0x000fc800078010ff */
[----:B------:R-:W-:-:S05]  /*11970*/  LEA.HI.X R11, R8, R3, R9, 0x2, P0 ;  /* 0x00000003080b7211 */ /* 0x000fca00000f1409 */
[----:B------:R0:W5:Y:S04]  /*11980*/  LDG.E R9, desc[UR6][R10.64] ;  /* 0x000000060a097981 */ /* 0x000168000c1e1900 */
.L_x_4060:
        /* <DEDUP_REMOVED lines=9> */
.L_x_4132:
        /* <DEDUP_REMOVED lines=11> */
.L_x_4062:
        /* <DEDUP_REMOVED lines=22> */
.L_x_4059:
        /* <DEDUP_REMOVED lines=81> */
.L_x_4064:
[----:B------:R-:W-:Y:S05]  /*12140*/  BSYNC B0 ;  /* 0x0000000000007941 */ /* 0x000fea0003800000 */
.L_x_4063:
        /* <DEDUP_REMOVED lines=12> */
.L_x_4133:
        /* <DEDUP_REMOVED lines=13> */
.L_x_4134:
        /* <DEDUP_REMOVED lines=11> */
.L_x_4069:
        /* <DEDUP_REMOVED lines=57> */
.L_x_4067:
[----:B------:R-:W-:Y:S05]  /*12720*/  BSYNC B0 ;  /* 0x0000000000007941 */ /* 0x000fea0003800000 */
.L_x_4066:
        /* <DEDUP_REMOVED lines=44> */
.L_x_4076:
[----:B-1----:R-:W1:Y:S01]  /*129f0*/  S2R R3, SR_CgaCtaId ;  /* 0x0000000000037919 */ /* 0x002e620000008800 */
[----:B------:R-:W-:-:S04]  /*12a00*/  MOV R2, 0x400 ;  /* 0x0000040000027802 */ /* 0x000fc80000000f00 */
[----:B-1----:R-:W-:Y:S02]  /*12a10*/  LEA R2, R3, R2, 0x18 ;  /* 0x0000000203027211 */ /* 0x002fe400078ec0ff */
[----:B------:R-:W-:-:S03]  /*12a20*/  SHF.L.U32 R3, R12, 0x1f, RZ ;  /* 0x0000001f0c037819 */ /* 0x000fc600000006ff */
[----:B------:R-:W-:-:S04]  /*12a30*/  IMAD R2, R13, 0x8, R2 ;  /* 0x000000080d027824 */ /* 0x000fc800078e0202 */
[----:B------:R-:W1:Y:S02]  /*12a40*/  SYNCS.PHASECHK.TRANS64.TRYWAIT P0, [R2+URZ+0x38840], R3 ;  /* 0x03884003020075a7 */ /* 0x000e64000800017f */
[----:B-1----:R-:W-:Y:S05]  /*12a50*/  @!P0 BRA `(.L_x_4077) ;  /* 0x0000002c00948947 */ /* 0x002fea0003800000 */
.L_x_4135:
        /* <DEDUP_REMOVED lines=11> */
.L_x_4078:
[----:B--2---:R-:W2:Y:S01]  /*12b10*/  LDL R6, [R1] ;  /* 0x0000000001067983 */ /* 0x004ea20000100800 */
        /* <DEDUP_REMOVED lines=19> */
[----:B------:R-:W2:Y:S02]  /*12c50*/  SYNCS.PHASECHK.TRANS64.TRYWAIT P0, [R2+URZ+0x38860], R3 ;  /* 0x03886003020075a7 */ /* 0x000ea4000800017f */
[----:B0-2---:R-:W-:Y:S05]  /*12c60*/  @!P0 BRA `(.L_x_4079) ;  /* 0x0000002c00248947 */ /* 0x005fea0003800000 */
.L_x_4136:
        /* <DEDUP_REMOVED lines=8> */
.L_x_4080:
        /* <DEDUP_REMOVED lines=54> */
.L_x_4075:
[----:B------:R-:W-:Y:S05]  /*13050*/  BSYNC B2 ;  /* 0x0000000000027941 */ /* 0x000fea0003800000 */
.L_x_4074:
[----:B------:R-:W2:Y:S02]  /*13060*/  LDL.LU R2, [R1+0x14] ;  /* 0x0000140001027983 */ /* 0x000ea40000300800 */
[----:B--2---:R-:W-:-:S07]  /*13070*/  VIADD R8, R2, 0xfffffffd ;  /* 0xfffffffd02087836 */ /* 0x004fce0000000000 */
.L_x_4073:
[----:B------:R-:W-:Y:S05]  /*13080*/  BSYNC B1 ;  /* 0x0000000000017941 */ /* 0x000fea0003800000 */
.L_x_4072:
[----:B------:R-:W-:-:S13]  /*13090*/  ISETP.NE.AND P0, PT, R10, RZ, PT ;  /* 0x000000ff0a00720c */ /* 0x000fda0003f05270 */
[----:B------:R-:W-:Y:S05]  /*130a0*/  @!P0 BRA `(.L_x_4071) ;  /* 0x00000010003c8947 */ /* 0x000fea0003800000 */
.L_x_4095:
        /* <DEDUP_REMOVED lines=10> */
[----:B------:R-:W-:Y:S01]  /*13150*/  ISETP.NE.U32.AND P0, PT, RZ, UR38, PT ;  /* 0x00000026ff007c0c */ /* 0x000fe2000bf05070 */
[----:B0-----:R-:W-:-:S03]  /*13160*/  IMAD.MOV.U32 R12, RZ, RZ, R8 ;  /* 0x000000ffff0c7224 */ /* 0x001fc600078e0008 */
[----:B------:R-:W-:-:S13]  /*13170*/  ISETP.NE.AND.EX P0, PT, RZ, UR39, PT, P0 ;  /* 0x00000027ff007c0c */ /* 0x000fda000bf05300 */
[----:B------:R-:W-:Y:S05]  /*13180*/  @!P0 BRA `(.L_x_4083) ;  /* 0x0000000000488947 */ /* 0x000fea0003800000 */
[----:B------:R-:W0:Y:S01]  /*13190*/  LDC R12, c[0x0][0x41c] ;  /* 0x00010700ff0c7b82 */ /* 0x000e220000000800 */
[----:B------:R-:W-:Y:S01]  /*131a0*/  IMAD.MOV.U32 R9, RZ, RZ, R8 ;  /* 0x000000ffff097224 */ /* 0x000fe200078e0008 */
[----:B------:R-:W-:Y:S01]  /*131b0*/  ULDC.64 UR4, c[0x0][0x208] ;  /* 0x0000820000047ab9 */ /* 0x000fe20000000a00 */
[----:B------:R-:W-:-:S04]  /*131c0*/  IMAD R7, R5, UR46, RZ ;  /* 0x0000002e05077c24 */ /* 0x000fc8000f8e02ff */
[----:B------:R-:W-:Y:S01]  /*131d0*/  IMAD R6, R0, UR47, R7 ;  /* 0x0000002f00067c24 */ /* 0x000fe2000f8e0207 */
[----:B0-----:R-:W-:-:S13]  /*131e0*/  ISETP.NE.AND P0, PT, R12, 0x1, PT ;  /* 0x000000010c00780c */ /* 0x001fda0003f05270 */
        /* <DEDUP_REMOVED lines=10> */
[----:B------:R0:W5:Y:S01]  /*13290*/  LDG.E R9, desc[UR4][R6.64] ;  /* 0x0000000406097981 */ /* 0x000162000c1e1900 */
[----:B------:R-:W-:-:S07]  /*132a0*/  IMAD R12, R12, R3, R8 ;  /* 0x000000030c0c7224 */ /* 0x000fce00078e0208 */
.L_x_4083:
[----:B------:R-:W1:Y:S01]  /*132b0*/  S2R R3, SR_CgaCtaId ;  /* 0x0000000000037919 */ /* 0x000e620000008800 */
[----:B------:R-:W-:-:S04]  /*132c0*/  MOV R2, 0x400 ;  /* 0x0000040000027802 */ /* 0x000fc80000000f00 */
[----:B-1----:R-:W-:Y:S02]  /*132d0*/  LEA R2, R3, R2, 0x18 ;  /* 0x0000000203027211 */ /* 0x002fe400078ec0ff */
[----:B------:R-:W-:-:S03]  /*132e0*/  SHF.L.U32 R3, R11, 0x1f, RZ ;  /* 0x0000001f0b037819 */ /* 0x000fc600000006ff */
[----:B------:R-:W-:-:S04]  /*132f0*/  IMAD R2, R10, 0x8, R2 ;  /* 0x000000080a027824 */ /* 0x000fc800078e0202 */
[----:B------:R-:W1:Y:S02]  /*13300*/  SYNCS.PHASECHK.TRANS64.TRYWAIT P0, [R2+URZ+0x38840], R3 ;  /* 0x03884003020075a7 */ /* 0x000e64000800017f */
[----:B-1----:R-:W-:Y:S05]  /*13310*/  @!P0 BRA `(.L_x_4084) ;  /* 0x00000024008c8947 */ /* 0x002fea0003800000 */
.L_x_4137:
[----:B0-----:R-:W0:Y:S02]  /*13320*/  S2R R6, SR_TID.X ;  /* 0x0000000000067919 */ /* 0x001e240000002100 */
[----:B0-----:R-:W-:-:S04]  /*13330*/  LOP3.LUT R6, R6, 0x7f, RZ, 0xc0, !PT ;  /* 0x0000007f06067812 */ /* 0x001fc800078ec0ff */
[----:B------:R-:W-:-:S13]  /*13340*/  ISETP.NE.AND P0, PT, R6, RZ, PT ;  /* 0x000000ff0600720c */ /* 0x000fda0003f05270 */
[----:B------:R-:W-:Y:S05]  /*13350*/  @P0 BRA `(.L_x_4085) ;  /* 0x00000000001c0947 */ /* 0x000fea0003800000 */
[----:B------:R-:W0:Y:S01]  /*13360*/  S2R R6, SR_TID.X ;  /* 0x0000000000067919 */ /* 0x000e220000002100 */
[----:B------:R-:W-:-:S04]  /*13370*/  IMAD.MOV.U32 R7, RZ, RZ, 0x2000 ;  /* 0x00002000ff077424 */ /* 0x000fc800078e00ff */
[----:B------:R2:W-:Y:S01]  /*13380*/  SYNCS.ARRIVE.TRANS64 RZ, [R2+URZ+0x38830], R7 ;  /* 0x0388300702ff79a7 */ /* 0x0005e2000800003f */
[----:B0-----:R-:W-:-:S04]  /*13390*/  LOP3.LUT R6, R6, 0x1f, RZ, 0xc0, !PT ;  /* 0x0000001f06067812 */ /* 0x001fc800078ec0ff */
[----:B------:R-:W-:-:S13]  /*133a0*/  ISETP.NE.AND P1, PT, R6, RZ, PT ;  /* 0x000000ff0600720c */ /* 0x000fda0003f25270 */
[----:B--2---:R-:W-:Y:S05]  /*133b0*/  @!P1 BRA `(.L_x_4085) ;  /* 0x0000000000049947 */ /* 0x004fea0003800000 */
[----:B------:R-:W-:Y:S01]  /*133c0*/  BPT.TRAP 0x1 ;  /* 0x000000040000795c */ /* 0x000fe20000300000 */
.L_x_4085:
[----:B------:R-:W2:Y:S01]  /*133d0*/  LDL R7, [R1+0x8] ;  /* 0x0000080001077983 */ /* 0x000ea20000100800 */
        /* <DEDUP_REMOVED lines=20> */
.L_x_4138:
[----:B------:R-:W-:Y:S05]  /*13520*/  @P0 BRA `(.L_x_4087) ;  /* 0x00000000001c0947 */ /* 0x000fea0003800000 */
[----:B------:R-:W2:Y:S01]  /*13530*/  S2R R7, SR_TID.X ;  /* 0x0000000000077919 */ /* 0x000ea20000002100 */
[----:B01----:R-:W-:-:S04]  /*13540*/  MOV R3, 0x10000 ;  /* 0x0001000000037802 */ /* 0x003fc80000000f00 */
[----:B------:R3:W-:Y:S01]  /*13550*/  SYNCS.ARRIVE.TRANS64 RZ, [R2+URZ+0x38850], R3 ;  /* 0x0388500302ff79a7 */ /* 0x0007e2000800003f */
[----:B--2---:R-:W-:-:S04]  /*13560*/  LOP3.LUT R7, R7, 0x1f, RZ, 0xc0, !PT ;  /* 0x0000001f07077812 */ /* 0x004fc800078ec0ff */
[----:B------:R-:W-:-:S13]  /*13570*/  ISETP.NE.AND P1, PT, R7, RZ, PT ;  /* 0x000000ff0700720c */ /* 0x000fda0003f25270 */
[----:B---3--:R-:W-:Y:S05]  /*13580*/  @!P1 BRA `(.L_x_4087) ;  /* 0x0000000000049947 */ /* 0x008fea0003800000 */
[----:B------:R-:W-:Y:S01]  /*13590*/  BPT.TRAP 0x1 ;  /* 0x000000040000795c */ /* 0x000fe20000300000 */
.L_x_4087:
[----:B------:R-:W2:Y:S01]  /*135a0*/  S2R R7, SR_CgaCtaId ;  /* 0x0000000000077919 */ /* 0x000ea20000008800 */
[----:B01----:R-:W-:Y:S01]  /*135b0*/  MOV R3, 0x400 ;  /* 0x0000040000037802 */ /* 0x003fe20000000f00 */
        /* <DEDUP_REMOVED lines=51> */
.L_x_4082:
[----:B------:R-:W-:Y:S05]  /*138f0*/  BSYNC B1 ;  /* 0x0000000000017941 */ /* 0x000fea0003800000 */
.L_x_4081:
        /* <DEDUP_REMOVED lines=13> */
[----:B------:R-:W1:Y:S01]  /*139d0*/  LDC R11, c[0x0][0x41c] ;  /* 0x00010700ff0b7b82 */ /* 0x000e620000000800 */
[----:B------:R-:W-:Y:S01]  /*139e0*/  IMAD.MOV.U32 R9, RZ, RZ, R10 ;  /* 0x000000ffff097224 */ /* 0x000fe200078e000a */
        /* <DEDUP_REMOVED lines=16> */
.L_x_4090:
[----:B------:R-:W2:Y:S01]  /*13af0*/  S2R R3, SR_CgaCtaId ;  /* 0x0000000000037919 */ /* 0x000ea20000008800 */
[----:B------:R-:W-:-:S04]  /*13b00*/  MOV R2, 0x400 ;  /* 0x0000040000027802 */ /* 0x000fc80000000f00 */
[----:B--2---:R-:W-:Y:S02]  /*13b10*/  LEA R2, R3, R2, 0x18 ;  /* 0x0000000203027211 */ /* 0x004fe400078ec0ff */
[----:B------:R-:W-:-:S03]  /*13b20*/  SHF.L.U32 R3, R12, 0x1f, RZ ;  /* 0x0000001f0c037819 */ /* 0x000fc600000006ff */
[----:B------:R-:W-:-:S04]  /*13b30*/  IMAD R2, R13, 0x8, R2 ;  /* 0x000000080d027824 */ /* 0x000fc800078e0202 */
[----:B------:R-:W2:Y:S02]  /*13b40*/  SYNCS.PHASECHK.TRANS64.TRYWAIT P0, [R2+URZ+0x38840], R3 ;  /* 0x03884003020075a7 */ /* 0x000ea4000800017f */
[----:B--2---:R-:W-:Y:S05]  /*13b50*/  @!P0 BRA `(.L_x_4091) ;  /* 0x0000001c00a48947 */ /* 0x004fea0003800000 */
.L_x_4139:
        /* <DEDUP_REMOVED lines=11> */
.L_x_4092:
[----:B------:R-:W3:Y:S01]  /*13c10*/  LDL R6, [R1] ;  /* 0x0000000001067983 */ /* 0x000ee20000100800 */
        /* <DEDUP_REMOVED lines=19> */
[----:B------:R-:W1:Y:S02]  /*13d50*/  SYNCS.PHASECHK.TRANS64.TRYWAIT P1, [R2+URZ+0x38860], R3 ;  /* 0x03886003020075a7 */ /* 0x000e64000802017f */
[----:B01----:R-:W-:Y:S05]  /*13d60*/  @!P1 BRA `(.L_x_4093) ;  /* 0x0000001c00349947 */ /* 0x003fea0003800000 */
.L_x_4140:
[----:B------:R-:W-:Y:S05]  /*13d70*/  @P0 BRA `(.L_x_4094) ;  /* 0x00000000001c0947 */ /* 0x000fea0003800000 */
[----:B------:R-:W1:Y:S01]  /*13d80*/  S2R R6, SR_TID.X ;  /* 0x0000000000067919 */ /* 0x000e620000002100 */
[----:B0-2---:R-:W-:-:S04]  /*13d90*/  MOV R3, 0x10000 ;  /* 0x0001000000037802 */ /* 0x005fc80000000f00 */
[----:B------:R3:W-:Y:S01]  /*13da0*/  SYNCS.ARRIVE.TRANS64 RZ, [R2+URZ+0x38850], R3 ;  /* 0x0388500302ff79a7 */ /* 0x0007e2000800003f */
[----:B-1----:R-:W-:-:S04]  /*13db0*/  LOP3.LUT R6, R6, 0x1f, RZ, 0xc0, !PT ;  /* 0x0000001f06067812 */ /* 0x002fc800078ec0ff */
[----:B------:R-:W-:-:S13]  /*13dc0*/  ISETP.NE.AND P1, PT, R6, RZ, PT ;  /* 0x000000ff0600720c */ /* 0x000fda0003f25270 */
[----:B---3--:R-:W-:Y:S05]  /*13dd0*/  @!P1 BRA `(.L_x_4094) ;  /* 0x0000000000049947 */ /* 0x008fea0003800000 */
[----:B------:R-:W-:Y:S01]  /*13de0*/  BPT.TRAP 0x1 ;  /* 0x000000040000795c */ /* 0x000fe20000300000 */
.L_x_4094:
        /* <DEDUP_REMOVED lines=54> */
.L_x_4089:
[----:B------:R-:W-:Y:S05]  /*14150*/  BSYNC B1 ;  /* 0x0000000000017941 */ /* 0x000fea0003800000 */
.L_x_4088:
[C---:B------:R-:W-:Y:S01]  /*14160*/  ISETP.GT.AND P0, PT, R8.reuse, 0x1, PT ;  /* 0x000000010800780c */ /* 0x040fe20003f04270 */
[----:B------:R-:W-:-:S04]  /*14170*/  VIADD R2, R8, 0xfffffffe ;  /* 0xfffffffe08027836 */ /* 0x000fc80000000000 */
[----:B------:R-:W-:-:S08]  /*14180*/  IMAD.MOV.U32 R8, RZ, RZ, R2 ;  /* 0x000000ffff087224 */ /* 0x000fd000078e0002 */
[----:B------:R-:W-:Y:S05]  /*14190*/  @P0 BRA `(.L_x_4095) ;  /* 0xffffffec00c40947 */ /* 0x000fea000383ffff */
.L_x_4071:
[----:B------:R-:W-:Y:S05]  /*141a0*/  BSYNC B0 ;  /* 0x0000000000007941 */ /* 0x000fea0003800000 */
.L_x_4070:
[----:B------:R-:W2:Y:S01]  /*141b0*/  LDL.LU R3, [R1] ;  /* 0x0000000001037983 */ /* 0x000ea20000300800 */
[----:B------:R-:W-:Y:S01]  /*141c0*/  BSSY B0, `(.L_x_4096) ;  /* 0x0000019000007945 */ /* 0x000fe20003800000 */
[----:B------:R-:W1:Y:S02]  /*141d0*/  S2R R2, SR_TID.X ;  /* 0x0000000000027919 */ /* 0x000e640000002100 */
[----:B-1----:R-:W-:-:S04]  /*141e0*/  LOP3.LUT R2, R2, 0x1f, RZ, 0xc0, !PT ;  /* 0x0000001f02027812 */ /* 0x002fc800078ec0ff */
[----:B------:R-:W-:Y:S01]  /*141f0*/  ISETP.NE.AND P1, PT, R2, RZ, PT ;  /* 0x000000ff0200720c */ /* 0x000fe20003f25270 */
[----:B--2---:R-:W-:-:S05]  /*14200*/  VIADD R0, R3, 0x1 ;  /* 0x0000000103007836 */ /* 0x004fca0000000000 */
[----:B------:R-:W-:-:S04]  /*14210*/  ISETP.NE.AND P0, PT, R0, 0x2, PT ;  /* 0x000000020000780c */ /* 0x000fc80003f05270 */
[----:B------:R-:W-:Y:S02]  /*14220*/  SEL R2, R0, RZ, P0 ;  /* 0x000000ff00027207 */ /* 0x000fe40000000000 */
[----:B------:R-:W-:-:S03]  /*14230*/  SEL R0, RZ, 0x1, P0 ;  /* 0x00000001ff007807 */ /* 0x000fc60000000000 */
[----:B------:R1:W-:Y:S01]  /*14240*/  STL [R1], R2 ;  /* 0x0000000201007387 */ /* 0x0003e20000100800 */
[----:B------:R-:W-:Y:S05]  /*14250*/  @P1 BRA `(.L_x_4097) ;  /* 0x00000000003c1947 */ /* 0x000fea0003800000 */
[----:B-1----:R-:W2:Y:S01]  /*14260*/  LDL R2, [R1+0x28] ;  /* 0x0000280001027983 */ /* 0x002ea20000100800 */
        /* <DEDUP_REMOVED lines=9> */
[----:B0-----:R-:W0:Y:S02]  /*14300*/  S2R R6, SR_LTMASK ;  /* 0x0000000000067919 */ /* 0x001e240000003900 */
[----:B0-----:R-:W-:-:S04]  /*14310*/  LOP3.LUT R6, R6, UR4, RZ, 0xc0, !PT ;  /* 0x0000000406067c12 */ /* 0x001fc8000f8ec0ff */
[----:B------:R-:W0:Y:S01]  /*14320*/  POPC R7, R6 ;  /* 0x0000000600077309 */ /* 0x000e220000000000 */
[----:B--2---:R-:W0:Y:S02]  /*14330*/  SHFL.IDX PT, R4, R3, R4, 0x1f ;  /* 0x00001f0403047589 */ /* 0x004e2400000e0000 */
[----:B0-----:R-:W-:-:S07]  /*14340*/  IADD3 R16, R4, UR5, R7 ;  /* 0x0000000504107c10 */ /* 0x001fce000fffe007 */
.L_x_4097:
[----:B------:R-:W-:Y:S05]  /*14350*/  BSYNC B0 ;  /* 0x0000000000007941 */ /* 0x000fea0003800000 */
.L_x_4096:
[----:B-1----:R-:W2:Y:S02]  /*14360*/  LDL.LU R2, [R1+0x4] ;  /* 0x0000040001027983 */ /* 0x002ea40000300800 */
[----:B--2---:R-:W-:-:S05]  /*14370*/  LOP3.LUT R2, R2, R0, RZ, 0x3c, !PT ;  /* 0x0000000002027212 */ /* 0x004fca00078e3cff */
[----:B------:R1:W-:Y:S02]  /*14380*/  STL [R1+0x4], R2 ;  /* 0x0000040201007387 */ /* 0x0003e40000100800 */
.L_x_4052:
[----:B------:R-:W-:Y:S05]  /*14390*/  BSYNC B6 ;  /* 0x0000000000067941 */ /* 0x000fea0003800000 */
.L_x_4050:
[----:B------:R-:W-:-:S03]  /*143a0*/  UMOV UR4, 0xffffffff ;  /* 0xffffffff00047882 */ /* 0x000fc60000000000 */
[----:B------:R-:W-:Y:S05]  /*143b0*/  BRA.DIV UR4, `(.L_x_4098) ;  /* 0x0000001604b47947 */ /* 0x000fea000b800000 */
[----:B------:R2:W3:Y:S04]  /*143c0*/  SHFL.IDX PT, R4, R16, RZ, 0x1f ;  /* 0x00001fff10047589 */ /* 0x0004e800000e0000 */
[----:B------:R-:W4:Y:S02]  /*143d0*/  SHFL.IDX PT, R16, R16, 0x1, 0x1f ;  /* 0x00201f0010107f89 */ /* 0x000f2400000e0000 */
.L_x_4144:
[----:B------:R-:W0:Y:S01]  /*143e0*/  S2R R0, SR_TID.X ;  /* 0x0000000000007919 */ /* 0x000e220000002100 */
[----:B------:R-:W-:Y:S01]  /*143f0*/  ULDC UR4, c[0x0][0xd14] ;  /* 0x0003450000047ab9 */ /* 0x000fe20000000800 */
[----:B------:R-:W-:Y:S01]  /*14400*/  BSSY B0, `(.L_x_4099) ;  /* 0x000000c000007945 */ /* 0x000fe20003800000 */
[----:B------:R-:W-:Y:S01]  /*14410*/  IMAD.MOV.U32 R3, RZ, RZ, RZ ;  /* 0x000000ffff037224 */ /* 0x000fe200078e00ff */
[----:B0-----:R-:W-:Y:S02]  /*14420*/  LOP3.LUT R8, R0, 0x1f, RZ, 0xc0, !PT ;  /* 0x0000001f00087812 */ /* 0x001fe400078ec0ff */
[----:B------:R-:W-:Y:S02]  /*14430*/  MOV R0, UR4 ;  /* 0x0000000400007c02 */ /* 0x000fe40008000f00 */
[C---:B------:R-:W-:Y:S01]  /*14440*/  ISETP.NE.AND P0, PT, R8.reuse, 0x1f, PT ;  /* 0x0000001f0800780c */ /* 0x040fe20003f05270 */
[----:B------:R-:W-:-:S05]  /*14450*/  IMAD.IADD R5, R8, 0x1, R19 ;  /* 0x0000000108057824 */ /* 0x000fca00078e0213 */
[----:B------:R-:W-:-:S13]  /*14460*/  ISETP.GE.OR P0, PT, R5, R0, !P0 ;  /* 0x000000000500720c */ /* 0x000fda0004706670 */
[----:B------:R-:W-:Y:S05]  /*14470*/  @P0 BRA `(.L_x_4100) ;  /* 0x0000000000100947 */ /* 0x000fea0003800000 */
[----:B-1----:R-:W0:Y:S01]  /*14480*/  LDC.64 R2, c[0x0][0xd58] ;  /* 0x00035600ff027b82 */ /* 0x002e220000000a00 */
[----:B------:R-:W-:Y:S01]  /*14490*/  ULDC.64 UR4, c[0x0][0x208] ;  /* 0x0000820000047ab9 */ /* 0x000fe20000000a00 */
[----:B0-----:R-:W-:-:S06]  /*144a0*/  IMAD.WIDE R2, R5, 0x4, R2 ;  /* 0x0000000405027825 */ /* 0x001fcc00078e0202 */
[----:B------:R0:W5:Y:S02]  /*144b0*/  LDG.E R3, desc[UR4][R2.64] ;  /* 0x0000000402037981 */ /* 0x000164000c1e1900 */
.L_x_4100:
[----:B------:R-:W-:Y:S05]  /*144c0*/  BSYNC B0 ;  /* 0x0000000000007941 */ /* 0x000fea0003800000 */
.L_x_4099:
        /* <DEDUP_REMOVED lines=20> */
[----:B-1----:R-:W-:-:S04]  /*14610*/  SEL R2, R14, RZ, P0 ;  /* 0x000000ff0e027207 */ /* 0x002fc80000000000 */
[----:B------:R-:W-:-:S05]  /*14620*/  IADD3 R2, R7, R2, RZ ;  /* 0x0000000207027210 */ /* 0x000fca0007ffe0ff */
[----:B------:R0:W1:Y:S02]  /*14630*/  SHFL.IDX PT, R14, R2, 0x1f, 0x1f ;  /* 0x03e01f00020e7f89 */ /* 0x00006400000e0000 */
.L_x_4152:
[----:B------:R-:W-:Y:S02]  /*14640*/  ULDC UR4, c[0x0][0xd10] ;  /* 0x0003440000047ab9 */ /* 0x000fe40000000800 */
[----:B------:R-:W-:-:S04]  /*14650*/  IMAD.U32 R5, RZ, RZ, UR4 ;  /* 0x00000004ff057e24 */ /* 0x000fc8000f8e00ff */
[----:B-1----:R-:W-:-:S04]  /*14660*/  IMAD R7, R14, R5, RZ ;  /* 0x000000050e077224 */ /* 0x002fc800078e02ff */
[----:B--2-4-:R-:W-:-:S05]  /*14670*/  IMAD.IADD R16, R16, 0x1, R7 ;  /* 0x0000000110107824 */ /* 0x014fca00078e0207 */
[----:B---3--:R-:W-:-:S13]  /*14680*/  ISETP.GT.AND P0, PT, R16, R4, PT ;  /* 0x000000041000720c */ /* 0x008fda0003f04270 */
[----:B------:R-:W-:Y:S05]  /*14690*/  @P0 BRA `(.L_x_4102) ;  /* 0x0000000000b80947 */ /* 0x000fea0003800000 */
[----:B------:R-:W1:Y:S02]  /*146a0*/  LDC R0, c[0x0][0xd14] ;  /* 0x00034500ff007b82 */ /* 0x000e640000000800 */
.L_x_4107:
        /* <DEDUP_REMOVED lines=15> */
.L_x_4105:
[----:B------:R-:W-:Y:S05]  /*147a0*/  BSYNC B0 ;  /* 0x0000000000007941 */ /* 0x000fea0003800000 */
.L_x_4104:
[----:B------:R-:W-:-:S03]  /*147b0*/  UMOV UR4, 0xffffffff ;  /* 0xffffffff00047882 */ /* 0x000fc60000000000 */
[----:B------:R-:W-:Y:S05]  /*147c0*/  BRA.DIV UR4, `(.L_x_4106) ;  /* 0x0000001604cc7947 */ /* 0x000fea000b800000 */
[----:B-----5:R-:W1:Y:S01]  /*147d0*/  SHFL.UP PT, R14, R3, 0x1, RZ ;  /* 0x04200000030e7989 */ /* 0x020e6200000e00ff */
[C---:B------:R-:W-:Y:S02]  /*147e0*/  ISETP.NE.AND P0, PT, R7.reuse, RZ, PT ;  /* 0x000000ff0700720c */ /* 0x040fe40003f05270 */
[C---:B------:R-:W-:Y:S02]  /*147f0*/  ISETP.GE.U32.AND P1, PT, R7.reuse, 0x2, PT ;  /* 0x000000020700780c */ /* 0x040fe40003f26070 */
[----:B-1----:R-:W-:Y:S02]  /*14800*/  SEL R14, R14, RZ, P0 ;  /* 0x000000ff0e0e7207 */ /* 0x002fe40000000000 */
        /* <DEDUP_REMOVED lines=17> */
.L_x_4160:
[----:B------:R-:W-:Y:S02]  /*14920*/  ULDC UR4, c[0x0][0xd10] ;  /* 0x0003440000047ab9 */ /* 0x000fe40000000800 */
[----:B------:R-:W-:-:S04]  /*14930*/  IMAD.U32 R5, RZ, RZ, UR4 ;  /* 0x00000004ff057e24 */ /* 0x000fc8000f8e00ff */
[----:B-1----:R-:W-:-:S05]  /*14940*/  IMAD R7, R14, R5, RZ ;  /* 0x000000050e077224 */ /* 0x002fca00078e02ff */
[----:B------:R-:W-:-:S04]  /*14950*/  IADD3 R16, R7, R16, RZ ;  /* 0x0000001007107210 */ /* 0x000fc80007ffe0ff */
[----:B------:R-:W-:-:S13]  /*14960*/  ISETP.GT.AND P0, PT, R16, R4, PT ;  /* 0x000000041000720c */ /* 0x000fda0003f04270 */
[----:B------:R-:W-:Y:S05]  /*14970*/  @!P0 BRA `(.L_x_4107) ;  /* 0xfffffffc004c8947 */ /* 0x000fea000383ffff */
.L_x_4102:
        /* <DEDUP_REMOVED lines=8> */
.L_x_4164:
[----:B------:R-:W-:Y:S01]  /*14a00*/  ISETP.NE.AND P0, PT, R6, RZ, PT ;  /* 0x000000ff0600720c */ /* 0x000fe20003f05270 */
[----:B------:R-:W-:-:S12]  /*14a10*/  IMAD.MOV.U32 R8, RZ, RZ, RZ ;  /* 0x000000ffff087224 */ /* 0x000fd800078e00ff */
[----:B------:R-:W-:Y:S05]  /*14a20*/  @!P0 BRA `(.L_x_4109) ;  /* 0x0000000000108947 */ /* 0x000fea0003800000 */
[----:B------:R-:W-:Y:S01]  /*14a30*/  UMOV UR4, 0xffffffff ;  /* 0xffffffff00047882 */ /* 0x000fe20000000000 */
[----:B------:R-:W-:Y:S02]  /*14a40*/  VIADD R12, R7, 0xffffffff ;  /* 0xffffffff070c7836 */ /* 0x000fe40000000000 */
[----:B------:R-:W-:Y:S05]  /*14a50*/  BRA.DIV UR4, `(.L_x_4110) ;  /* 0x0000001a04407947 */ /* 0x000fea000b800000 */
[----:B------:R3:W4:Y:S02]  /*14a60*/  SHFL.IDX PT, R8, R2, R12, 0x1f ;  /* 0x00001f0c02087589 */ /* 0x00072400000e0000 */
.L_x_4109:
[----:B01-3--:R-:W0:Y:S01]  /*14a70*/  LDC.64 R2, c[0x0][0xd68] ;  /* 0x00035a00ff027b82 */ /* 0x00be220000000a00 */
[----:B------:R-:W-:Y:S01]  /*14a80*/  IMAD.IADD R19, R7, 0x1, R19 ;  /* 0x0000000107137824 */ /* 0x000fe200078e0213 */
[----:B------:R-:W-:-:S03]  /*14a90*/  ULDC.64 UR4, c[0x0][0x208] ;  /* 0x0000820000047ab9 */ /* 0x000fc60000000a00 */
[----:B0-----:R-:W-:-:S05]  /*14aa0*/  IMAD.WIDE R2, R19, 0x4, R2 ;  /* 0x0000000413027825 */ /* 0x001fca00078e0202 */
[----:B------:R-:W2:Y:S01]  /*14ab0*/  LDG.E R7, desc[UR4][R2.64] ;  /* 0x0000000402077981 */ /* 0x000ea2000c1e1900 */
[----:B----4-:R-:W-:Y:S02]  /*14ac0*/  IMAD R16, R8, R5, R16 ;  /* 0x0000000508107224 */ /* 0x010fe400078e0210 */
[----:B--2---:R-:W-:-:S05]  /*14ad0*/  IMAD R6, R17, R7, RZ ;  /* 0x0000000711067224 */ /* 0x004fca00078e02ff */
[----:B------:R-:W-:-:S04]  /*14ae0*/  IABS R9, R6 ;  /* 0x0000000600097213 */ /* 0x000fc80000000000 */
[----:B------:R-:W0:Y:S08]  /*14af0*/  I2F.RP R10, R9 ;  /* 0x00000009000a7306 */ /* 0x000e300000209400 */
[----:B0-----:R-:W0:Y:S02]  /*14b00*/  MUFU.RCP R10, R10 ;  /* 0x0000000a000a7308 */ /* 0x001e240000001000 */
[----:B0-----:R-:W-:-:S06]  /*14b10*/  VIADD R12, R10, 0xffffffe ;  /* 0x0ffffffe0a0c7836 */ /* 0x001fcc0000000000 */
[----:B------:R-:W0:Y:S02]  /*14b20*/  F2I.FTZ.U32.TRUNC.NTZ R3, R12 ;  /* 0x0000000c00037305 */ /* 0x000e24000021f000 */
[----:B0-----:R-:W-:-:S05]  /*14b30*/  IADD3 R2, RZ, -R3, RZ ;  /* 0x80000003ff027210 */ /* 0x001fca0007ffe0ff */
        /* <DEDUP_REMOVED lines=28> */
[----:B0-----:R-:W-:Y:S01]  /*14d00*/  VIADD R9, R8, 0xffffffe ;  /* 0x0ffffffe08097836 */ /* 0x001fe20000000000 */
[----:B------:R-:W-:-:S05]  /*14d10*/  IABS R8, R5 ;  /* 0x0000000500087213 */ /* 0x000fca0000000000 */
[----:B------:R-:W0:Y:S01]  /*14d20*/  F2I.FTZ.U32.TRUNC.NTZ R3, R9 ;  /* 0x0000000900037305 */ /* 0x000e22000021f000 */
[----:B------:R-:W-:Y:S02]  /*14d30*/  IMAD.MOV R8, RZ, RZ, -R8 ;  /* 0x000000ffff087224 */ /* 0x000fe400078e0a08 */
[----:B0-----:R-:W-:-:S04]  /*14d40*/  IMAD.MOV R2, RZ, RZ, -R3 ;  /* 0x000000ffff027224 */ /* 0x001fc800078e0a03 */
[----:B------:R-:W-:Y:S01]  /*14d50*/  IMAD R11, R2, R7, RZ ;  /* 0x00000007020b7224 */ /* 0x000fe200078e02ff */
[----:B------:R-:W-:-:S05]  /*14d60*/  MOV R2, RZ ;  /* 0x000000ff00027202 */ /* 0x000fca0000000f00 */
        /* <DEDUP_REMOVED lines=19> */
.L_x_4103:
[----:B------:R-:W-:Y:S01]  /*14ea0*/  UMOV UR4, URZ ;  /* 0x0000003f00047c82 */ /* 0x000fe20008000000 */
[----:B------:R-:W-:Y:S01]  /*14eb0*/  UMOV UR5, URZ ;  /* 0x0000003f00057c82 */ /* 0x000fe20008000000 */
[----:B------:R-:W-:Y:S01]  /*14ec0*/  ULDC UR6, c[0x0][0xd14] ;  /* 0x0003450000067ab9 */ /* 0x000fe20000000800 */
[----:B------:R-:W-:Y:S01]  /*14ed0*/  IMAD.MOV.U32 R16, RZ, RZ, R4 ;  /* 0x000000ffff107224 */ /* 0x000fe200078e0004 */
[----:B------:R-:W-:Y:S01]  /*14ee0*/  MOV R19, UR6 ;  /* 0x0000000600137c02 */ /* 0x000fe20008000f00 */
[----:B------:R-:W-:Y:S02]  /*14ef0*/  IMAD.U32 R17, RZ, RZ, UR4 ;  /* 0x00000004ff117e24 */ /* 0x000fe4000f8e00ff */
[----:B------:R-:W-:-:S07]  /*14f00*/  IMAD.U32 R18, RZ, RZ, UR5 ;  /* 0x00000005ff127e24 */ /* 0x000fce000f8e00ff */
.L_x_4111:
        /* <DEDUP_REMOVED lines=12> */
.L_x_4046:
        /* <DEDUP_REMOVED lines=13> */
.L_x_4167:
[----:B------:R-:W-:-:S03]  /*150a0*/  UMOV UR4, 0xffffffff ;  /* 0xffffffff00047882 */ /* 0x000fc60000000000 */
[----:B------:R-:W-:Y:S05]  /*150b0*/  BRA.DIV UR4, `(.L_x_4114) ;  /* 0x0000001204e47947 */ /* 0x000fea000b800000 */
[----:B--2---:R-:W2:Y:S02]  /*150c0*/  S2R R2, SR_TID.X ;  /* 0x0000000000027919 */ /* 0x004ea40000002100 */
[----:B--2---:R-:W-:-:S04]  /*150d0*/  SHF.R.U32.HI R2, RZ, 0x5, R2 ;  /* 0x00000005ff027819 */ /* 0x004fc80000011602 */
[----:B------:R-:W-:-:S05]  /*150e0*/  LOP3.LUT R2, R2, 0x3, RZ, 0xc0, !PT ;  /* 0x0000000302027812 */ /* 0x000fca00078ec0ff */
[----:B------:R2:W3:Y:S02]  /*150f0*/  SHFL.IDX PT, R14, R2, RZ, 0x1f ;  /* 0x00001fff020e7589 */ /* 0x0004e400000e0000 */
.L_x_4170:
[----:B---3--:R-:W-:Y:S01]  /*15100*/  ISETP.NE.AND P0, PT, R14, RZ, PT ;  /* 0x000000ff0e00720c */ /* 0x008fe20003f05270 */
[----:B------:R-:W-:-:S12]  /*15110*/  BSSY B0, `(.L_x_4115) ;  /* 0x0000029000007945 */ /* 0x000fd80003800000 */
[----:B------:R-:W-:Y:S05]  /*15120*/  @P0 BRA `(.L_x_4116) ;  /* 0x00000000009c0947 */ /* 0x000fea0003800000 */
[----:B------:R-:W-:-:S03]  /*15130*/  UMOV UR4, 0xffffffff ;  /* 0xffffffff00047882 */ /* 0x000fc60000000000 */
[----:B------:R-:W-:Y:S05]  /*15140*/  BRA.DIV UR4, `(.L_x_4117) ;  /* 0x0000001204f47947 */ /* 0x000fea000b800000 */
[----:B------:R-:W-:-:S13]  /*15150*/  ELECT P6, URZ, PT ;  /* 0x00000000003f782f */ /* 0x000fda00038c0000 */
.L_x_4173:
        /* <DEDUP_REMOVED lines=8> */
.L_x_4118:
        /* <DEDUP_REMOVED lines=10> */
[----:B------:R-:W-:Y:S02]  /*15280*/  LOP3.LUT R4, R7, R4, RZ, 0x3c, !PT ;  /* 0x0000000407047212 */ /* 0x000fe400078e3cff */
[----:B------:R-:W-:-:S02]  /*15290*/  LEA R7, R3, R2, 0x3 ;  /* 0x0000000203077211 */ /* 0x000fc400078e18ff */
[----:B------:R-:W-:Y:S01]  /*152a0*/  SHF.L.U32 R2, R4, 0x1f, RZ ;  /* 0x0000001f04027819 */ /* 0x000fe200000006ff */
[----:B-1----:R-:W-:Y:S06]  /*152b0*/  @!P0 BRA `(.L_x_4119) ;  /* 0x0000001000b88947 */ /* 0x002fec0003800000 */
.L_x_4174:
[----:B------:R-:W2:Y:S02]  /*152c0*/  SYNCS.PHASECHK.TRANS64.TRYWAIT P0, [R7+URZ], R2 ;  /* 0x00000002070075a7 */ /* 0x000ea4000800017f */
[----:B--2---:R-:W-:Y:S05]  /*152d0*/  @!P0 BRA `(.L_x_4120) ;  /* 0x0000001000c48947 */ /* 0x004fea0003800000 */
.L_x_4175:
[----:B------:R-:W-:Y:S05]  /*152e0*/  @!P2 BRA `(.L_x_4121) ;  /* 0x000000000004a947 */ /* 0x000fea0003800000 */
[----:B------:R-:W-:Y:S01]  /*152f0*/  BPT.TRAP 0x1 ;  /* 0x000000040000795c */ /* 0x000fe20000300000 */
.L_x_4121:
[----:B------:R-:W3:Y:S01]  /*15300*/  LDL.LU R4, [R1] ;  /* 0x0000000001047983 */ /* 0x000ee20000300800 */
[----:B------:R-:W-:-:S04]  /*15310*/  VIADD R0, R0, 0x38860 ;  /* 0x0003886000007836 */ /* 0x000fc80000000000 */
[----:B---3--:R-:W-:-:S04]  /*15320*/  IMAD R4, R4, 0x8, R0 ;  /* 0x0000000804047824 */ /* 0x008fc800078e0200 */
[----:B------:R-:W3:Y:S02]  /*15330*/  SYNCS.PHASECHK.TRANS64.TRYWAIT P0, [R4+URZ], R5 ;  /* 0x00000005040075a7 */ /* 0x000ee4000800017f */
[----:B---3--:R-:W-:Y:S05]  /*15340*/  @!P0 BRA `(.L_x_4122) ;  /* 0x0000001000bc8947 */ /* 0x008fea0003800000 */
.L_x_4176:
[----:B------:R-:W-:-:S07]  /*15350*/  IMAD R3, R3, 0x8, R0 ;  /* 0x0000000803037824 */ /* 0x000fce00078e0200 */
.L_x_4123:
[----:B----4-:R4:W0:Y:S02]  /*15360*/  SYNCS.PHASECHK.TRANS64.TRYWAIT P0, [R3+URZ], R2 ;  /* 0x00000002030075a7 */ /* 0x010824000800017f */
[----:B0-----:R-:W-:Y:S05]  /*15370*/  @!P0 NANOSLEEP.SYNCS 0x989680 ;  /* 0x009896800000895d */ /* 0x001fea0003900000 */
[----:B------:R-:W0:Y:S02]  /*15380*/  @!P0 SYNCS.PHASECHK.TRANS64 P0, [R3+URZ], R2 ;  /* 0x00000002030085a7 */ /* 0x000e24000800007f */
[----:B0-----:R-:W-:Y:S05]  /*15390*/  @!P0 BRA `(.L_x_4123) ;  /* 0xfffffffc00f08947 */ /* 0x001fea000383ffff */
.L_x_4116:
[----:B------:R-:W-:Y:S05]  /*153a0*/  BSYNC B0 ;  /* 0x0000000000007941 */ /* 0x000fea0003800000 */
.L_x_4115:
[----:B------:R-:W-:Y:S05]  /*153b0*/  EXIT ;  /* 0x000000000000794d */ /* 0x000fea0003800000 */
.L_x_3996:
[----:B0-----:R0:W1:Y:S02]  /*153c0*/  SYNCS.PHASECHK.TRANS64.TRYWAIT P1, [R17+URZ+0x38800], R4 ;  /* 0x03880004110075a7 */ /* 0x001064000802017f */
[----:B-1----:R-:W-:Y:S05]  /*153d0*/  @!P1 NANOSLEEP.SYNCS 0x989680 ;  /* 0x009896800000995d */ /* 0x002fea0003900000 */
[----:B------:R-:W1:Y:S02]  /*153e0*/  @!P1 SYNCS.PHASECHK.TRANS64 P1, [R17+URZ+0x38800], R4 ;  /* 0x03880004110095a7 */ /* 0x000e64000802007f */
[----:B-1----:R-:W-:Y:S05]  /*153f0*/  @!P1 BRA `(.L_x_3996) ;  /* 0xfffffffc00f09947 */ /* 0x002fea000383ffff */
[----:B------:R-:W-:Y:S05]  /*15400*/  BRA `(.L_x_4124) ;  /* 0xfffffedc00d47947 */ /* 0x000fea000383ffff */
.L_x_4000:
[----:B--2---:R2:W3:Y:S02]  /*15410*/  SYNCS.PHASECHK.TRANS64.TRYWAIT P1, [R5+URZ+0x38830], R8 ;  /* 0x03883008050075a7 */ /* 0x0044e4000802017f */
[----:B---3--:R-:W-:Y:S05]  /*15420*/  @!P1 NANOSLEEP.SYNCS 0x989680 ;  /* 0x009896800000995d */ /* 0x008fea0003900000 */
[----:B------:R-:W3:Y:S02]  /*15430*/  @!P1 SYNCS.PHASECHK.TRANS64 P1, [R5+URZ+0x38830], R8 ;  /* 0x03883008050095a7 */ /* 0x000ee4000802007f */
[----:B---3--:R-:W-:Y:S05]  /*15440*/  @!P1 BRA `(.L_x_4000) ;  /* 0xfffffffc00f09947 */ /* 0x008fea000383ffff */
[----:B------:R-:W-:Y:S05]  /*15450*/  BRA `(.L_x_3999) ;  /* 0xfffffedc00f47947 */ /* 0x000fea000383ffff */
.L_x_4001:
[----:B---3--:R3:W4:Y:S02]  /*15460*/  SYNCS.PHASECHK.TRANS64.TRYWAIT P1, [R17+URZ+0x38810], R4 ;  /* 0x03881004110075a7 */ /* 0x008724000802017f */
[----:B----4-:R-:W-:Y:S05]  /*15470*/  @!P1 NANOSLEEP.SYNCS 0x989680 ;  /* 0x009896800000995d */ /* 0x010fea0003900000 */
[----:B------:R-:W4:Y:S02]  /*15480*/  @!P1 SYNCS.PHASECHK.TRANS64 P1, [R17+URZ+0x38810], R4 ;  /* 0x03881004110095a7 */ /* 0x000f24000802007f */
[----:B----4-:R-:W-:Y:S05]  /*15490*/  @!P1 BRA `(.L_x_4001) ;  /* 0xfffffffc00f09947 */ /* 0x010fea000383ffff */
[----:B------:R-:W-:Y:S05]  /*154a0*/  BRA `(.L_x_4125) ;  /* 0xfffffee000807947 */ /* 0x000fea000383ffff */
.L_x_4005:
[----:B0-----:R0:W3:Y:S02]  /*154b0*/  SYNCS.PHASECHK.TRANS64.TRYWAIT P1, [R5+URZ+0x38850], R8 ;  /* 0x03885008050075a7 */ /* 0x0010e4000802017f */
[----:B---3--:R-:W-:Y:S05]  /*154c0*/  @!P1 NANOSLEEP.SYNCS 0x989680 ;  /* 0x009896800000995d */ /* 0x008fea0003900000 */
[----:B------:R-:W3:Y:S02]  /*154d0*/  @!P1 SYNCS.PHASECHK.TRANS64 P1, [R5+URZ+0x38850], R8 ;  /* 0x03885008050095a7 */ /* 0x000ee4000802007f */
[----:B---3--:R-:W-:Y:S05]  /*154e0*/  @!P1 BRA `(.L_x_4005) ;  /* 0xfffffffc00f09947 */ /* 0x008fea000383ffff */
[----:B------:R-:W-:Y:S05]  /*154f0*/  BRA `(.L_x_4004) ;  /* 0xfffffee000b07947 */ /* 0x000fea000383ffff */
.L_x_4010:
[----:B-1----:R1:W2:Y:S02]  /*15500*/  SYNCS.PHASECHK.TRANS64.TRYWAIT P2, [R10+URZ+0x38830], R7 ;  /* 0x038830070a0075a7 */ /* 0x0022a4000804017f */
[----:B--2---:R-:W-:Y:S05]  /*15510*/  @!P2 NANOSLEEP.SYNCS 0x989680 ;  /* 0x009896800000a95d */ /* 0x004fea0003900000 */
[----:B------:R-:W2:Y:S02]  /*15520*/  @!P2 SYNCS.PHASECHK.TRANS64 P2, [R10+URZ+0x38830], R7 ;  /* 0x038830070a00a5a7 */ /* 0x000ea4000804007f */
[----:B--2---:R-:W-:Y:S05]  /*15530*/  @!P2 BRA `(.L_x_4010) ;  /* 0xfffffffc00f0a947 */ /* 0x004fea000383ffff */
[----:B------:R-:W-:Y:S05]  /*15540*/  BRA `(.L_x_4009) ;  /* 0xffffff0c00807947 */ /* 0x000fea000383ffff */
.L_x_4014:
[----:B---3--:R3:W4:Y:S02]  /*15550*/  SYNCS.PHASECHK.TRANS64.TRYWAIT P2, [R10+URZ+0x38850], R7 ;  /* 0x038850070a0075a7 */ /* 0x008724000804017f */
[----:B----4-:R-:W-:Y:S05]  /*15560*/  @!P2 NANOSLEEP.SYNCS 0x989680 ;  /* 0x009896800000a95d */ /* 0x010fea0003900000 */
[----:B------:R-:W4:Y:S02]  /*15570*/  @!P2 SYNCS.PHASECHK.TRANS64 P2, [R10+URZ+0x38850], R7 ;  /* 0x038850070a00a5a7 */ /* 0x000f24000804007f */
[----:B----4-:R-:W-:Y:S05]  /*15580*/  @!P2 BRA `(.L_x_4014) ;  /* 0xfffffffc00f0a947 */ /* 0x010fea000383ffff */
[----:B------:R-:W-:Y:S05]  /*15590*/  BRA `(.L_x_4013) ;  /* 0xffffff0c00dc7947 */ /* 0x000fea000383ffff */
.L_x_4020:
[----:B-1----:R1:W2:Y:S02]  /*155a0*/  SYNCS.PHASECHK.TRANS64.TRYWAIT P2, [R9+URZ+0x38830], R8 ;  /* 0x03883008090075a7 */ /* 0x0022a4000804017f */
[----:B--2---:R-:W-:Y:S05]  /*155b0*/  @!P2 NANOSLEEP.SYNCS 0x989680 ;  /* 0x009896800000a95d */ /* 0x004fea0003900000 */
[----:B------:R-:W2:Y:S02]  /*155c0*/  @!P2 SYNCS.PHASECHK.TRANS64 P2, [R9+URZ+0x38830], R8 ;  /* 0x038830080900a5a7 */ /* 0x000ea4000804007f */
[----:B--2---:R-:W-:Y:S05]  /*155d0*/  @!P2 BRA `(.L_x_4020) ;  /* 0xfffffffc00f0a947 */ /* 0x004fea000383ffff */
[----:B------:R-:W-:Y:S05]  /*155e0*/  BRA `(.L_x_4019) ;  /* 0xffffff4000d87947 */ /* 0x000fea000383ffff */
.L_x_4024:
[----:B---3--:R3:W4:Y:S02]  /*155f0*/  SYNCS.PHASECHK.TRANS64.TRYWAIT P2, [R9+URZ+0x38850], R8 ;  /* 0x03885008090075a7 */ /* 0x008724000804017f */
[----:B----4-:R-:W-:Y:S05]  /*15600*/  @!P2 NANOSLEEP.SYNCS 0x989680 ;  /* 0x009896800000a95d */ /* 0x010fea0003900000 */
[----:B------:R-:W4:Y:S02]  /*15610*/  @!P2 SYNCS.PHASECHK.TRANS64 P2, [R9+URZ+0x38850], R8 ;  /* 0x038850080900a5a7 */ /* 0x000f24000804007f */
[----:B----4-:R-:W-:Y:S05]  /*15620*/  @!P2 BRA `(.L_x_4024) ;  /* 0xfffffffc00f0a947 */ /* 0x010fea000383ffff */
[----:B------:R-:W-:Y:S05]  /*15630*/  BRA `(.L_x_4023) ;  /* 0xffffff4400347947 */ /* 0x000fea000383ffff */
.L_x_4057:
        /* <DEDUP_REMOVED lines=11> */
.L_x_4127:
[----:B------:R-:W-:Y:S05]  /*156f0*/  BSYNC B0 ;  /* 0x0000000000007941 */ /* 0x000fea0003800000 */
.L_x_4126:
[----:B------:R-:W-:Y:S05]  /*15700*/  BRA `(.L_x_4128) ;  /* 0xffffffc000387947 */ /* 0x000fea000383ffff */
.L_x_4058:
[----:B------:R-:W-:Y:S01]  /*15710*/  BSSY B0, `(.L_x_4129) ;  /* 0x0000006000007945 */ /* 0x000fe20003800000 */
[----:B------:R-:W-:-:S07]  /*15720*/  IMAD.MOV.U32 R15, RZ, RZ, -0x1 ;  /* 0xffffffffff0f7424 */ /* 0x000fce00078e00ff */
[----:B------:R-:W-:Y:S05]  /*15730*/  WARPSYNC.COLLECTIVE R15, `(.L_x_4130) ;  /* 0x000000000f0c7348 */ /* 0x000fea0003c00000 */
[----:B------:R-:W-:Y:S02]  /*15740*/  ELECT P6, UR62, PT ;  /* 0x00000000003e782f */ /* 0x000fe400038c0000 */
[----:B------:R-:W-:Y:S01]  /*15750*/  MOV R14, UR62 ;  /* 0x0000003e000e7c02 */ /* 0x000fe20008000f00 */
[----:B------:R-:W-:Y:S10]  /*15760*/  ENDCOLLECTIVE ;  /* 0x000000000000791b */ /* 0x000ff40003800000 */
.L_x_4130:
[----:B------:R-:W-:Y:S05]  /*15770*/  BSYNC B0 ;  /* 0x0000000000007941 */ /* 0x000fea0003800000 */
.L_x_4129:
[----:B------:R-:W-:Y:S05]  /*15780*/  BRA `(.L_x_4131) ;  /* 0xffffffc000287947 */ /* 0x000fea000383ffff */
.L_x_4061:
[----:B0-----:R0:W1:Y:S02]  /*15790*/  SYNCS.PHASECHK.TRANS64.TRYWAIT P0, [R8+URZ+0x38840], R10 ;  /* 0x0388400a080075a7 */ /* 0x001064000800017f */
[----:B-1----:R-:W-:Y:S05]  /*157a0*/  @!P0 NANOSLEEP.SYNCS 0x989680 ;  /* 0x009896800000895d */ /* 0x002fea0003900000 */
[----:B------:R-:W1:Y:S02]  /*157b0*/  @!P0 SYNCS.PHASECHK.TRANS64 P0, [R8+URZ+0x38840], R10 ;  /* 0x0388400a080085a7 */ /* 0x000e64000800007f */
[----:B-1----:R-:W-:Y:S05]  /*157c0*/  @!P0 BRA `(.L_x_4061) ;  /* 0xfffffffc00f08947 */ /* 0x002fea000383ffff */
[----:B------:R-:W-:Y:S05]  /*157d0*/  BRA `(.L_x_4132) ;  /* 0xffffffc000907947 */ /* 0x000fea000383ffff */
.L_x_4065:
        /* <DEDUP_REMOVED lines=8> */
.L_x_4068:
[----:B0-----:R0:W1:Y:S02]  /*15860*/  SYNCS.PHASECHK.TRANS64.TRYWAIT P0, [R6+URZ+0x38860], R8 ;  /* 0x03886008060075a7 */ /* 0x001064000800017f */
[----:B-1----:R-:W-:Y:S05]  /*15870*/  @!P0 NANOSLEEP.SYNCS 0x989680 ;  /* 0x009896800000895d */ /* 0x002fea0003900000 */
[----:B------:R-:W1:Y:S02]  /*15880*/  @!P0 SYNCS.PHASECHK.TRANS64 P0, [R6+URZ+0x38860], R8 ;  /* 0x03886008060085a7 */ /* 0x000e64000800007f */
[----:B-1----:R-:W-:Y:S05]  /*15890*/  @!P0 BRA `(.L_x_4068) ;  /* 0xfffffffc00f08947 */ /* 0x002fea000383ffff */
[----:B------:R-:W-:Y:S05]  /*158a0*/  BRA `(.L_x_4134) ;  /* 0xffffffc8008c7947 */ /* 0x000fea000383ffff */
.L_x_4077:
[----:B-1----:R1:W2:Y:S02]  /*158b0*/  SYNCS.PHASECHK.TRANS64.TRYWAIT P0, [R2+URZ+0x38840], R3 ;  /* 0x03884003020075a7 */ /* 0x0022a4000800017f */
[----:B--2---:R-:W-:Y:S05]  /*158c0*/  @!P0 NANOSLEEP.SYNCS 0x989680 ;  /* 0x009896800000895d */ /* 0x004fea0003900000 */
[----:B------:R-:W2:Y:S02]  /*158d0*/  @!P0 SYNCS.PHASECHK.TRANS64 P0, [R2+URZ+0x38840], R3 ;  /* 0x03884003020085a7 */ /* 0x000ea4000800007f */
[----:B--2---:R-:W-:Y:S05]  /*158e0*/  @!P0 BRA `(.L_x_4077) ;  /* 0xfffffffc00f08947 */ /* 0x004fea000383ffff */
[----:B------:R-:W-:Y:S05]  /*158f0*/  BRA `(.L_x_4135) ;  /* 0xffffffd000587947 */ /* 0x000fea000383ffff */
.L_x_4079:
[----:B0-----:R0:W2:Y:S02]  /*15900*/  SYNCS.PHASECHK.TRANS64.TRYWAIT P0, [R2+URZ+0x38860], R3 ;  /* 0x03886003020075a7 */ /* 0x0010a4000800017f */
[----:B--2---:R-:W-:Y:S05]  /*15910*/  @!P0 NANOSLEEP.SYNCS 0x989680 ;  /* 0x009896800000895d */ /* 0x004fea0003900000 */
[----:B------:R-:W2:Y:S02]  /*15920*/  @!P0 SYNCS.PHASECHK.TRANS64 P0, [R2+URZ+0x38860], R3 ;  /* 0x03886003020085a7 */ /* 0x000ea4000800007f */
[----:B--2---:R-:W-:Y:S05]  /*15930*/  @!P0 BRA `(.L_x_4079) ;  /* 0xfffffffc00f08947 */ /* 0x004fea000383ffff */
[----:B------:R-:W-:Y:S05]  /*15940*/  BRA `(.L_x_4136) ;  /* 0xffffffd000c87947 */ /* 0x000fea000383ffff */
.L_x_4084:
[----:B-1----:R1:W2:Y:S02]  /*15950*/  SYNCS.PHASECHK.TRANS64.TRYWAIT P0, [R2+URZ+0x38840], R3 ;  /* 0x03884003020075a7 */ /* 0x0022a4000800017f */
[----:B--2---:R-:W-:Y:S05]  /*15960*/  @!P0 NANOSLEEP.SYNCS 0x989680 ;  /* 0x009896800000895d */ /* 0x004fea0003900000 */
[----:B------:R-:W2:Y:S02]  /*15970*/  @!P0 SYNCS.PHASECHK.TRANS64 P0, [R2+URZ+0x38840], R3 ;  /* 0x03884003020085a7 */ /* 0x000ea4000800007f */
[----:B--2---:R-:W-:Y:S05]  /*15980*/  @!P0 BRA `(.L_x_4084) ;  /* 0xfffffffc00f08947 */ /* 0x004fea000383ffff */
[----:B------:R-:W-:Y:S05]  /*15990*/  BRA `(.L_x_4137) ;  /* 0xffffffd800607947 */ /* 0x000fea000383ffff */
.L_x_4086:
[----:B0-----:R0:W2:Y:S02]  /*159a0*/  SYNCS.PHASECHK.TRANS64.TRYWAIT P1, [R2+URZ+0x38860], R3 ;  /* 0x03886003020075a7 */ /* 0x0010a4000802017f */
[----:B--2---:R-:W-:Y:S05]  /*159b0*/  @!P1 NANOSLEEP.SYNCS 0x989680 ;  /* 0x009896800000995d */ /* 0x004fea0003900000 */
[----:B------:R-:W2:Y:S02]  /*159c0*/  @!P1 SYNCS.PHASECHK.TRANS64 P1, [R2+URZ+0x38860], R3 ;  /* 0x03886003020095a7 */ /* 0x000ea4000802007f */
[----:B--2---:R-:W-:Y:S05]  /*159d0*/  @!P1 BRA `(.L_x_4086) ;  /* 0xfffffffc00f09947 */ /* 0x004fea000383ffff */
[----:B------:R-:W-:Y:S05]  /*159e0*/  BRA `(.L_x_4138) ;  /* 0xffffffd800cc7947 */ /* 0x000fea000383ffff */
.L_x_4091:
[----:B--2---:R2:W3:Y:S02]  /*159f0*/  SYNCS.PHASECHK.TRANS64.TRYWAIT P0, [R2+URZ+0x38840], R3 ;  /* 0x03884003020075a7 */ /* 0x0044e4000800017f */
[----:B---3--:R-:W-:Y:S05]  /*15a00*/  @!P0 NANOSLEEP.SYNCS 0x989680 ;  /* 0x009896800000895d */ /* 0x008fea0003900000 */
[----:B------:R-:W3:Y:S02]  /*15a10*/  @!P0 SYNCS.PHASECHK.TRANS64 P0, [R2+URZ+0x38840], R3 ;  /* 0x03884003020085a7 */ /* 0x000ee4000800007f */
[----:B---3--:R-:W-:Y:S05]  /*15a20*/  @!P0 BRA `(.L_x_4091) ;  /* 0xfffffffc00f08947 */ /* 0x008fea000383ffff */
[----:B------:R-:W-:Y:S05]  /*15a30*/  BRA `(.L_x_4139) ;  /* 0xffffffe000487947 */ /* 0x000fea000383ffff */
.L_x_4093:
[----:B0-----:R0:W1:Y:S02]  /*15a40*/  SYNCS.PHASECHK.TRANS64.TRYWAIT P1, [R2+URZ+0x38860], R3 ;  /* 0x03886003020075a7 */ /* 0x001064000802017f */
[----:B-1----:R-:W-:Y:S05]  /*15a50*/  @!P1 NANOSLEEP.SYNCS 0x989680 ;  /* 0x009896800000995d */ /* 0x002fea0003900000 */
[----:B------:R-:W1:Y:S02]  /*15a60*/  @!P1 SYNCS.PHASECHK.TRANS64 P1, [R2+URZ+0x38860], R3 ;  /* 0x03886003020095a7 */ /* 0x000e64000802007f */
[----:B-1----:R-:W-:Y:S05]  /*15a70*/  @!P1 BRA `(.L_x_4093) ;  /* 0xfffffffc00f09947 */ /* 0x002fea000383ffff */
[----:B------:R-:W-:Y:S05]  /*15a80*/  BRA `(.L_x_4140) ;  /* 0xffffffe000b87947 */ /* 0x000fea000383ffff */
.L_x_4098:
[----:B------:R-:W-:Y:S01]  /*15a90*/  BSSY B0, `(.L_x_4141) ;  /* 0x0000008000007945 */ /* 0x000fe20003800000 */
[----:B0-----:R-:W-:Y:S01]  /*15aa0*/  IMAD.MOV.U32 R13, RZ, RZ, R16 ;  /* 0x000000ffff0d7224 */ /* 0x001fe200078e0010 */
[----:B------:R-:W-:Y:S01]  /*15ab0*/  MOV R15, 0xffffffff ;  /* 0xffffffff000f7802 */ /* 0x000fe20000000f00 */
[----:B------:R-:W-:Y:S02]  /*15ac0*/  IMAD.MOV.U32 R12, RZ, RZ, RZ ;  /* 0x000000ffff0c7224 */ /* 0x000fe400078e00ff */
[----:B------:R-:W-:-:S07]  /*15ad0*/  IMAD.MOV.U32 R11, RZ, RZ, 0x1f ;  /* 0x0000001fff0b7424 */ /* 0x000fce00078e00ff */
[----:B-1----:R-:W-:Y:S05]  /*15ae0*/  WARPSYNC.COLLECTIVE R15, `(.L_x_4142) ;  /* 0x000000000f087348 */ /* 0x002fea0003c00000 */
[----:B------:R0:W2:Y:S02]  /*15af0*/  SHFL.IDX P6, R14, R13, R12, R11 ;  /* 0x0000000c0d0e7389 */ /* 0x0000a400000c000b */
[----:B012---:R-:W-:Y:S01]  /*15b00*/  ENDCOLLECTIVE ;  /* 0x000000000000791b */ /* 0x007fe20003800000 */
.L_x_4142:
[----:B------:R-:W-:Y:S05]  /*15b10*/  BSYNC B0 ;  /* 0x0000000000007941 */ /* 0x000fea0003800000 */
.L_x_4141:
        /* <DEDUP_REMOVED lines=8> */
.L_x_4143:
[----:B------:R-:W-:Y:S01]  /*15ba0*/  MOV R16, R14 ;  /* 0x0000000e00107202 */ /* 0x000fe20000000f00 */
[----:B------:R-:W-:Y:S06]  /*15bb0*/  BRA `(.L_x_4144) ;  /* 0xffffffe800087947 */ /* 0x000fec000383ffff */
.L_x_4101:
        /* <DEDUP_REMOVED lines=8> */
.L_x_4146:
[----:B------:R-:W-:Y:S05]  /*15c40*/  BSYNC B0 ;  /* 0x0000000000007941 */ /* 0x000fea0003800000 */
.L_x_4145:
        /* <DEDUP_REMOVED lines=10> */
.L_x_4147:
        /* <DEDUP_REMOVED lines=8> */
.L_x_4148:
        /* <DEDUP_REMOVED lines=8> */
.L_x_4149:
        /* <DEDUP_REMOVED lines=8> */
.L_x_4150:
        /* <DEDUP_REMOVED lines=8> */
.L_x_4151:
[----:B------:R-:W-:Y:S05]  /*15ef0*/  BRA `(.L_x_4152) ;  /* 0xffffffe400d07947 */ /* 0x000fea000383ffff */
.L_x_4106:
        /* <DEDUP_REMOVED lines=8> */
.L_x_4154:
[----:B------:R-:W-:Y:S05]  /*15f80*/  BSYNC B0 ;  /* 0x0000000000007941 */ /* 0x000fea0003800000 */
.L_x_4153:
        /* <DEDUP_REMOVED lines=10> */
.L_x_4155:
        /* <DEDUP_REMOVED lines=8> */
.L_x_4156:
        /* <DEDUP_REMOVED lines=8> */
.L_x_4157:
        /* <DEDUP_REMOVED lines=8> */
.L_x_4158:
        /* <DEDUP_REMOVED lines=8> */
.L_x_4159:
[----:B------:R-:W-:Y:S05]  /*16230*/  BRA `(.L_x_4160) ;  /* 0xffffffe400b87947 */ /* 0x000fea000383ffff */
.L_x_4108:
[----:B------:R-:W-:Y:S01]  /*16240*/  BSSY B0, `(.L_x_4161) ;  /* 0x0000006000007945 */ /* 0x000fe20003800000 */
[----:B------:R-:W-:Y:S01]  /*16250*/  PLOP3.LUT P6, PT, P6, PT, PT, 0x8, 0x0 ;  /* 0x000000000000781c */ /* 0x000fe200037ce170 */
[----:B------:R-:W-:-:S12]  /*16260*/  IMAD.MOV.U32 R15, RZ, RZ, -0x1 ;  /* 0xffffffffff0f7424 */ /* 0x000fd800078e00ff */
[----:B0-----:R-:W-:Y:S05]  /*16270*/  WARPSYNC.COLLECTIVE R15, `(.L_x_4162) ;  /* 0x000000000f087348 */ /* 0x001fea0003c00000 */
[----:B------:R-:W-:Y:S01]  /*16280*/  VOTE.ANY R14, PT, P6 ;  /* 0x00000000000e7806 */ /* 0x000fe200030e0100 */
[----:B0-----:R-:W-:Y:S06]  /*16290*/  ENDCOLLECTIVE ;  /* 0x000000000000791b */ /* 0x001fec0003800000 */
.L_x_4162:
[----:B------:R-:W-:Y:S05]  /*162a0*/  BSYNC B0 ;  /* 0x0000000000007941 */ /* 0x000fea0003800000 */
.L_x_4161:
        /* <DEDUP_REMOVED lines=9> */
.L_x_4163:
[----:B------:R-:W-:Y:S01]  /*16340*/  IMAD.MOV.U32 R17, RZ, RZ, R14 ;  /* 0x000000ffff117224 */ /* 0x000fe200078e000e */
[----:B------:R-:W-:Y:S06]  /*16350*/  BRA `(.L_x_4164) ;  /* 0xffffffe400a87947 */ /* 0x000fec000383ffff */
.L_x_4110:
[----:B------:R-:W-:Y:S01]  /*16360*/  BSSY B0, `(.L_x_4165) ;  /* 0x0000007000007945 */ /* 0x000fe20003800000 */
[----:B------:R-:W-:Y:S02]  /*16370*/  IMAD.MOV.U32 R13, RZ, RZ, R2 ;  /* 0x000000ffff0d7224 */ /* 0x000fe400078e0002 */
[----:B------:R-:W-:Y:S02]  /*16380*/  IMAD.MOV.U32 R11, RZ, RZ, 0x1f ;  /* 0x0000001fff0b7424 */ /* 0x000fe400078e00ff */
[----:B------:R-:W-:-:S07]  /*16390*/  IMAD.MOV.U32 R15, RZ, RZ, -0x1 ;  /* 0xffffffffff0f7424 */ /* 0x000fce00078e00ff */
[----:B012---:R-:W-:Y:S05]  /*163a0*/  WARPSYNC.COLLECTIVE R15, `(.L_x_4166) ;  /* 0x000000000f087348 */ /* 0x007fea0003c00000 */
[----:B------:R3:W4:Y:S02]  /*163b0*/  SHFL.IDX P6, R14, R13, R12, R11 ;  /* 0x0000000c0d0e7389 */ /* 0x00072400000c000b */
[----:B01234-:R-:W-:Y:S01]  /*163c0*/  ENDCOLLECTIVE ;  /* 0x000000000000791b */ /* 0x01ffe20003800000 */
.L_x_4166:
[----:B------:R-:W-:Y:S05]  /*163d0*/  BSYNC B0 ;  /* 0x0000000000007941 */ /* 0x000fea0003800000 */
.L_x_4165:
[----:B------:R-:W-:Y:S01]  /*163e0*/  IMAD.MOV.U32 R8, RZ, RZ, R14 ;  /* 0x000000ffff087224 */ /* 0x000fe200078e000e */
[----:B------:R-:W-:Y:S06]  /*163f0*/  BRA `(.L_x_4109) ;  /* 0xffffffe4009c7947 */ /* 0x000fec000383ffff */
.L_x_4113:
[----:B-1----:R1:W3:Y:S02]  /*16400*/  SYNCS.PHASECHK.TRANS64.TRYWAIT P0, [R0+URZ+0x38820], R3 ;  /* 0x03882003000075a7 */ /* 0x0022e4000800017f */
[----:B---3--:R-:W-:Y:S05]  /*16410*/  @!P0 NANOSLEEP.SYNCS 0x989680 ;  /* 0x009896800000895d */ /* 0x008fea0003900000 */
[----:B------:R-:W3:Y:S02]  /*16420*/  @!P0 SYNCS.PHASECHK.TRANS64 P0, [R0+URZ+0x38820], R3 ;  /* 0x03882003000085a7 */ /* 0x000ee4000800007f */
[----:B---3--:R-:W-:Y:S05]  /*16430*/  @!P0 BRA `(.L_x_4113) ;  /* 0xfffffffc00f08947 */ /* 0x008fea000383ffff */
[----:B------:R-:W-:Y:S05]  /*16440*/  BRA `(.L_x_4167) ;  /* 0xffffffec00147947 */ /* 0x000fea000383ffff */
.L_x_4114:
        /* <DEDUP_REMOVED lines=11> */
.L_x_4169:
[----:B------:R-:W-:Y:S05]  /*16500*/  BSYNC B0 ;  /* 0x0000000000007941 */ /* 0x000fea0003800000 */
.L_x_4168:
[----:B------:R-:W-:Y:S05]  /*16510*/  BRA `(.L_x_4170) ;  /* 0xffffffe800f87947 */ /* 0x000fea000383ffff */
.L_x_4117:
[----:B------:R-:W-:Y:S01]  /*16520*/  BSSY B1, `(.L_x_4171) ;  /* 0x0000006000017945 */ /* 0x000fe20003800000 */
[----:B------:R-:W-:-:S07]  /*16530*/  IMAD.MOV.U32 R15, RZ, RZ, -0x1 ;  /* 0xffffffffff0f7424 */ /* 0x000fce00078e00ff */
[----:B012---:R-:W-:Y:S05]  /*16540*/  WARPSYNC.COLLECTIVE R15, `(.L_x_4172) ;  /* 0x000000000f0c7348 */ /* 0x007fea0003c00000 */
[----:B------:R-:W-:Y:S02]  /*16550*/  ELECT P6, UR62, PT ;  /* 0x00000000003e782f */ /* 0x000fe400038c0000 */
[----:B------:R-:W-:Y:S01]  /*16560*/  MOV R14, UR62 ;  /* 0x0000003e000e7c02 */ /* 0x000fe20008000f00 */
[----:B012---:R-:W-:Y:S10]  /*16570*/  ENDCOLLECTIVE ;  /* 0x000000000000791b */ /* 0x007ff40003800000 */
.L_x_4172:
[----:B------:R-:W-:Y:S05]  /*16580*/  BSYNC B1 ;  /* 0x0000000000017941 */ /* 0x000fea0003800000 */
.L_x_4171:
[----:B------:R-:W-:Y:S05]  /*16590*/  BRA `(.L_x_4173) ;  /* 0xffffffe800f07947 */ /* 0x000fea000383ffff */
.L_x_4119:
[----:B-1----:R1:W2:Y:S02]  /*165a0*/  SYNCS.PHASECHK.TRANS64.TRYWAIT P0, [R6+URZ], R5 ;  /* 0x00000005060075a7 */ /* 0x0022a4000800017f */
[----:B--2---:R-:W-:Y:S05]  /*165b0*/  @!P0 NANOSLEEP.SYNCS 0x989680 ;  /* 0x009896800000895d */ /* 0x004fea0003900000 */
[----:B------:R-:W2:Y:S02]  /*165c0*/  @!P0 SYNCS.PHASECHK.TRANS64 P0, [R6+URZ], R5 ;  /* 0x00000005060085a7 */ /* 0x000ea4000800007f */
[----:B--2---:R-:W-:Y:S05]  /*165d0*/  @!P0 BRA `(.L_x_4119) ;  /* 0xfffffffc00f08947 */ /* 0x004fea000383ffff */
[----:B------:R-:W-:Y:S05]  /*165e0*/  BRA `(.L_x_4174) ;  /* 0xffffffec00347947 */ /* 0x000fea000383ffff */
.L_x_4120:
[----:B--2---:R2:W3:Y:S02]  /*165f0*/  SYNCS.PHASECHK.TRANS64.TRYWAIT P0, [R7+URZ], R2 ;  /* 0x00000002070075a7 */ /* 0x0044e4000800017f */
[----:B---3--:R-:W-:Y:S05]  /*16600*/  @!P0 NANOSLEEP.SYNCS 0x989680 ;  /* 0x009896800000895d */ /* 0x008fea0003900000 */
[----:B------:R-:W3:Y:S02]  /*16610*/  @!P0 SYNCS.PHASECHK.TRANS64 P0, [R7+URZ], R2 ;  /* 0x00000002070085a7 */ /* 0x000ee4000800007f */
[----:B---3--:R-:W-:Y:S05]  /*16620*/  @!P0 BRA `(.L_x_4120) ;  /* 0xfffffffc00f08947 */ /* 0x008fea000383ffff */
[----:B------:R-:W-:Y:S05]  /*16630*/  BRA `(.L_x_4175) ;  /* 0xffffffec00287947 */ /* 0x000fea000383ffff */
.L_x_4122:
[----:B---3--:R3:W4:Y:S02]  /*16640*/  SYNCS.PHASECHK.TRANS64.TRYWAIT P0, [R4+URZ], R5 ;  /* 0x00000005040075a7 */ /* 0x008724000800017f */
[----:B----4-:R-:W-:Y:S05]  /*16650*/  @!P0 NANOSLEEP.SYNCS 0x989680 ;  /* 0x009896800000895d */ /* 0x010fea0003900000 */
[----:B------:R-:W4:Y:S02]  /*16660*/  @!P0 SYNCS.PHASECHK.TRANS64 P0, [R4+URZ], R5 ;  /* 0x00000005040085a7 */ /* 0x000f24000800007f */
[----:B----4-:R-:W-:Y:S05]  /*16670*/  @!P0 BRA `(.L_x_4122) ;  /* 0xfffffffc00f08947 */ /* 0x010fea000383ffff */
[----:B------:R-:W-:Y:S05]  /*16680*/  BRA `(.L_x_4176) ;  /* 0xffffffec00307947 */ /* 0x000fea000383ffff */
.L_x_4177:
        /* <DEDUP_REMOVED lines=15> */
.L_x_4565:


//--------------------- .text._ZN7cutlass13device_kernelIN5flash11enable_sm90INS1_16FlashAttnFwdSm90INS1_25CollectiveMainloopFwdSm90ILi2EN4cute5tupleIJNS5_1CILi1EEES8_S8_EEENS6_IJNS7_ILi64EEESA_SA_EEELi512ENS_10bfloat16_tEfNS_4arch4Sm90ELb1ELb0ELb1ELb1ELb0ELb1ELb1ELb0ELb0ELb0ELb0ELb0EEENS1_21CollectiveEpilogueFwdINS6_IJSA_NS7_ILi512EEESA_EEES9_SC_SE_Li256ELb1ELb0ELb0ELb0EEENS1_36VarlenDynamicPersistentTileSchedulerILi64ELi64ELi256ELi32ELb0ELb0ELb1ELb1ELb1ELb1EEEEEEEEEvNT_6ParamsE --------------------------
	.section	.text._ZN7cutlass13device_kernelIN5flash11enable_sm90INS1_16FlashAttnFwdSm90INS1_25CollectiveMainloopFwdSm90ILi2EN4cute5tupleIJNS5_1CILi1EEES8_S8_EEENS6_IJNS7_ILi64EEESA_SA_EEELi512ENS_10bfloat16_tEfNS_4arch4Sm90ELb1ELb0ELb1ELb1ELb0ELb1ELb1ELb0ELb0ELb0ELb0ELb0EEENS1_21CollectiveEpilogueFwdINS6_IJSA_NS7_ILi512EEESA_EEES9_SC_SE_Li256ELb1ELb0ELb0ELb0EEENS1_36VarlenDynamicPersistentTileSchedulerILi64ELi64ELi256ELi32ELb0ELb0ELb1ELb1ELb1ELb1EEEEEEEEEvNT_6ParamsE,"ax",@progbits
	.align	128
.text._ZN7cutlass13device_kernelIN5flash11enable_sm90INS1_16FlashAttnFwdSm90INS1_25CollectiveMainloopFwdSm90ILi2EN4cute5tupleIJNS5_1CILi1EEES8_S8_EEENS6_IJNS7_ILi64EEESA_SA_EEELi512ENS_10bfloat16_tEfNS_4arch4Sm90ELb1ELb0ELb1ELb1ELb0ELb1ELb1ELb0ELb0ELb0ELb0ELb0EEENS1_21CollectiveEpilogueFwdINS6_IJSA_NS7_ILi512EEESA_EEES9_SC_SE_Li256ELb1ELb0ELb0ELb0EEENS1_36VarlenDynamicPersistentTileSchedulerILi64ELi64ELi256ELi32ELb0ELb0ELb1ELb1ELb1ELb1EEEEEEEEEvNT_6ParamsE:
        .type           _ZN7cutlass13device_kernelIN5flash11enable_sm90INS1_16FlashAttnFwdSm90INS1_25CollectiveMainloopFwdSm90ILi2EN4cute5tupleIJNS5_1CILi1EEES8_S8_EEENS6_IJNS7_ILi64EEESA_SA_EEELi512ENS_10bfloat16_tEfNS_4arch4Sm90ELb1ELb0ELb1ELb1ELb0ELb1ELb1ELb0ELb0ELb0ELb0ELb0EEENS1_21CollectiveEpilogueFwdINS6_IJSA_NS7_ILi512EEESA_EEES9_SC_SE_Li256ELb1ELb0ELb0ELb0EEENS1_36VarlenDynamicPersistentTileSchedulerILi64ELi64ELi256ELi32ELb0ELb0ELb1ELb1ELb1ELb1EEEEEEEEEvNT_6ParamsE,@function
        .size           _ZN7cutlass13device_kernelIN5flash11enable_sm90INS1_16FlashAttnFwdSm90INS1_25CollectiveMainloopFwdSm90ILi2EN4cute5tupleIJNS5_1CILi1EEES8_S8_EEENS6_IJNS7_ILi64EEESA_SA_EEELi512ENS_10bfloat16_tEfNS_4arch4Sm90ELb1ELb0ELb1ELb1ELb0ELb1ELb1ELb0ELb0ELb0ELb0ELb0EEENS1_21CollectiveEpilogueFwdINS6_IJSA_NS7_ILi512EEESA_EEES9_SC_SE_Li256ELb1ELb0ELb0ELb0EEENS1_36VarlenDynamicPersistentTileSchedulerILi64ELi64ELi256ELi32ELb0ELb0ELb1ELb1ELb1ELb1EEEEEEEEEvNT_6ParamsE,(.L_x_4566 - _ZN7cutlass13device_kernelIN5flash11enable_sm90INS1_16FlashAttnFwdSm90INS1_25CollectiveMainloopFwdSm90ILi2EN4cute5tupleIJNS5_1CILi1EEES8_S8_EEENS6_IJNS7_ILi64EEESA_SA_EEELi512ENS_10bfloat16_tEfNS_4arch4Sm90ELb1ELb0ELb1ELb1ELb0ELb1ELb1ELb0ELb0ELb0ELb0ELb0EEENS1_21CollectiveEpilogueFwdINS6_IJSA_NS7_ILi512EEESA_EEES9_SC_SE_Li256ELb1ELb0ELb0ELb0EEENS1_36VarlenDynamicPersistentTileSchedulerILi64ELi64ELi256ELi32ELb0ELb0ELb1ELb1ELb1ELb1EEEEEEEEEvNT_6ParamsE)
        .other          _ZN7cutlass13device_kernelIN5flash11enable_sm90INS1_16FlashAttnFwdSm90INS1_25CollectiveMainloopFwdSm90ILi2EN4cute5tupleIJNS5_1CILi1EEES8_S8_EEENS6_IJNS7_ILi64EEESA_SA_EEELi512ENS_10bfloat16_tEfNS_4arch4Sm90ELb1ELb0ELb1ELb1ELb0ELb1ELb1ELb0ELb0ELb0ELb0ELb0EEENS1_21CollectiveEpilogueFwdINS6_IJSA_NS7_ILi512EEESA_EEES9_SC_SE_Li256ELb1ELb0ELb0ELb0EEENS1_36VarlenDynamicPersistentTileSchedulerILi64ELi64ELi256ELi32ELb0ELb0ELb1ELb1ELb1ELb1EEEEEEEEEvNT_6ParamsE,@"STO_CUDA_ENTRY STV_DEFAULT"
_ZN7cutlass13device_kernelIN5flash11enable_sm90INS1_16FlashAttnFwdSm90INS1_25CollectiveMainloopFwdSm90ILi2EN4cute5tupleIJNS5_1CILi1EEES8_S8_EEENS6_IJNS7_ILi64EEESA_SA_EEELi512ENS_10bfloat16_tEfNS_4arch4Sm90ELb1ELb0ELb1ELb1ELb0ELb1ELb1ELb0ELb0ELb0ELb0ELb0EEENS1_21CollectiveEpilogueFwdINS6_IJSA_NS7_ILi512EEESA_EEES9_SC_SE_Li256ELb1ELb0ELb0ELb0EEENS1_36VarlenDynamicPersistentTileSchedulerILi64ELi64ELi256ELi32ELb0ELb0ELb1ELb1ELb1ELb1EEEEEEEEEvNT_6ParamsE:
        /* <DEDUP_REMOVED lines=29> */
.L_x_4179:
[----:B------:R-:W-:Y:S05]  /*01d0*/  BSYNC B0 ;  /* 0x0000000000007941 */ /* 0x000fea0003800000 */
.L_x_4178:
        /* <DEDUP_REMOVED lines=39> */
.L_x_4180:
        /* <DEDUP_REMOVED lines=22> */
.L_x_4181:
        /* <DEDUP_REMOVED lines=18> */
.L_x_4182:
        /* <DEDUP_REMOVED lines=22> */
.L_x_4183:
        /* <DEDUP_REMOVED lines=22> */
.L_x_4184:
        /* <DEDUP_REMOVED lines=9> */
.L_x_4187:
        /* <DEDUP_REMOVED lines=44> */
[----:B------:R-:W-:Y:S01]  /*0ce0*/  LOP3.LUT R5, R5, 0x7ffffffc, RZ, 0xc0, !PT ;  /* 0x7ffffffc05057812 */ /* 0x000fe200078ec0ff */
[----:B------:R-:W-:Y:S01]  /*0cf0*/  IMAD.IADD R11, R10, 0x1, -R11 ;  /* 0x000000010a0b7824 */ /* 0x000fe200078e0a0b */
[----:B------:R-:W-:Y:S02]  /*0d00*/  SHF.R.S32.HI R223, RZ, 0x7, R4 ;  /* 0x00000007ffdf7819 */ /* 0x000fe40000011404 */
[----:B------:R-:W-:Y:S02]  /*0d10*/  LOP3.LUT R15, R14, 0x3ffffc, RZ, 0xc0, !PT ;  /* 0x003ffffc0e0f7812 */ /* 0x000fe400078ec0ff */
[----:B------:R-:W-:Y:S01]  /*0d20*/  LEA.HI R8, R8, R7, RZ, 0x3 ;  /* 0x0000000708087211 */ /* 0x000fe200078f18ff */
[----:B------:R-:W-:Y:S01]  /*0d30*/  IMAD.IADD R5, R6, 0x1, -R5 ;  /* 0x0000000106057824 */ /* 0x000fe200078e0a05 */
[----:B------:R-:W-:Y:S01]  /*0d40*/  LEA.HI R3, R3, R6, RZ, 0x5 ;  /* 0x0000000603037211 */ /* 0x000fe200078f28ff */
[----:B------:R-:W-:Y:S01]  /*0d50*/  IMAD R14, R223, 0x100, R10 ;  /* 0x00000100df0e7824 */ /* 0x000fe200078e020a */
[----:B------:R-:W-:Y:S01]  /*0d60*/  LOP3.LUT R8, R8, 0xfffffff8, RZ, 0xc0, !PT ;  /* 0xfffffff808087812 */ /* 0x000fe200078ec0ff */
[----:B------:R-:W-:Y:S01]  /*0d70*/  IMAD.IADD R15, R212, 0x1, -R15 ;  /* 0x00000001d40f7824 */ /* 0x000fe200078e0a0f */
[----:B------:R-:W-:Y:S01]  /*0d80*/  LEA.HI R6, R0, R235, RZ, 0x2 ;  /* 0x000000eb00067211 */ /* 0x000fe200078f10ff */
[----:B------:R-:W-:Y:S01]  /*0d90*/  IMAD.IADD R13, R12, 0x1, -R13 ;  /* 0x000000010c0d7824 */ /* 0x000fe200078e0a0d */
[----:B------:R-:W-:Y:S01]  /*0da0*/  SHF.L.U32 R10, R11, 0x6, RZ ;  /* 0x000000060b0a7819 */ /* 0x000fe200000006ff */
[----:B------:R-:W-:Y:S01]  /*0db0*/  IMAD R14, R15, 0x10, R14 ;  /* 0x000000100f0e7824 */ /* 0x000fe200078e020e */
[----:B------:R-:W-:Y:S01]  /*0dc0*/  SHF.R.S32.HI R3, RZ, 0x5, R3 ;  /* 0x00000005ff037819 */ /* 0x000fe20000011403 */
[----:B------:R-:W-:Y:S01]  /*0dd0*/  IMAD.SHL.U32 R13, R13, 0x8, RZ ;  /* 0x000000080d0d7824 */ /* 0x000fe200078e00ff */
[----:B------:R-:W-:Y:S01]  /*0de0*/  SHF.R.S32.HI R19, RZ, 0x2, R6 ;  /* 0x00000002ff137819 */ /* 0x000fe20000011406 */
[----:B------:R-:W-:Y:S01]  /*0df0*/  IMAD.IADD R8, R7, 0x1, -R8 ;  /* 0x0000000107087824 */ /* 0x000fe200078e0a08 */
[----:B------:R-:W-:Y:S01]  /*0e00*/  LOP3.LUT R10, R10, 0x1c0, RZ, 0xc0, !PT ;  /* 0x000001c00a0a7812 */ /* 0x000fe200078ec0ff */
[----:B------:R-:W-:-:S02]  /*0e10*/  IMAD.SHL.U32 R9, R9, 0x40, RZ ;  /* 0x0000004009097824 */ /* 0x000fc400078e00ff */
[--C-:B------:R-:W-:Y:S01]  /*0e20*/  IMAD.U32 R234, R14, 0x40, R13.reuse ;  /* 0x000000400eea7824 */ /* 0x100fe200078e000d */
[----:B------:R-:W-:Y:S01]  /*0e30*/  LOP3.LUT R13, R10, 0x8, R13, 0xf8, !PT ;  /* 0x000000080a0d7812 */ /* 0x000fe200078ef80d */
[----:B------:R-:W-:Y:S01]  /*0e40*/  IMAD R190, R3, 0x10, R8 ;  /* 0x0000001003be7824 */ /* 0x000fe200078e0208 */
[----:B------:R-:W-:Y:S01]  /*0e50*/  LEA.HI R3, R0, R235, RZ, 0x3 ;  /* 0x000000eb00037211 */ /* 0x000fe200078f18ff */
[----:B------:R-:W-:Y:S01]  /*0e60*/  VIADD R236, R19, 0x20 ;  /* 0x0000002013ec7836 */ /* 0x000fe20000000000 */
[----:B------:R-:W-:Y:S02]  /*0e70*/  SHF.R.U32.HI R10, RZ, 0x3, R10 ;  /* 0x00000003ff0a7819 */ /* 0x000fe4000001160a */
[----:B------:R-:W-:Y:S02]  /*0e80*/  LOP3.LUT R9, R9, 0x7ffffe00, RZ, 0xc0, !PT ;  /* 0x7ffffe0009097812 */ /* 0x000fe400078ec0ff */
[----:B------:R-:W-:Y:S02]  /*0e90*/  LOP3.LUT R222, R6, 0xfffffffc, RZ, 0xc0, !PT ;  /* 0xfffffffc06de7812 */ /* 0x000fe400078ec0ff */
[----:B------:R-:W-:-:S02]  /*0ea0*/  SHF.R.S32.HI R214, RZ, 0x3, R3 ;  /* 0x00000003ffd67819 */ /* 0x000fc40000011403 */
[----:B------:R-:W-:Y:S01]  /*0eb0*/  LOP3.LUT R0, R3, 0x1ffffff8, RZ, 0xc0, !PT ;  /* 0x1ffffff803007812 */ /* 0x000fe200078ec0ff */
[----:B------:R-:W-:Y:S01]  /*0ec0*/  IMAD R9, R212, 0x400, R9 ;  /* 0x00000400d4097824 */ /* 0x000fe200078e0209 */
[----:B------:R-:W-:Y:S02]  /*0ed0*/  LOP3.LUT R10, R13, R10, RZ, 0x3c, !PT ;  /* 0x0000000a0d0a7212 */ /* 0x000fe400078e3cff */
[----:B------:R-:W-:Y:S01]  /*0ee0*/  SHF.R.S32.HI R3, RZ, 0x1f, R236 ;  /* 0x0000001fff037819 */ /* 0x000fe200000114ec */
[----:B------:R-:W-:Y:S01]  /*0ef0*/  IMAD.IADD R222, R235, 0x1, -R222 ;  /* 0x00000001ebde7824 */ /* 0x000fe200078e0ade */
[----:B------:R-:W-:Y:S01]  /*0f00*/  R2P PR, R11, 0x6 ;  /* 0x000000060b007804 */ /* 0x000fe20000000000 */
[----:B------:R-:W-:Y:S01]  /*0f10*/  IMAD.SHL.U32 R232, R236, 0x40, RZ ;  /* 0x00000040ece87824 */ /* 0x000fe200078e00ff */
[----:B------:R-:W-:Y:S01]  /*0f20*/  LEA.HI R3, R3, R236, RZ, 0x3 ;  /* 0x000000ec03037211 */ /* 0x000fe200078f18ff */
[----:B------:R-:W-:Y:S01]  /*0f30*/  IMAD.IADD R9, R9, 0x1, R10 ;  /* 0x0000000109097824 */ /* 0x000fe200078e020a */
[----:B------:R-:W-:Y:S01]  /*0f40*/  SHF.R.S32.HI R6, RZ, 0x1f, R6 ;  /* 0x0000001fff067819 */ /* 0x000fe20000011406 */
[----:B------:R-:W-:Y:S01]  /*0f50*/  IMAD.IADD R0, R235, 0x1, -R0 ;  /* 0x00000001eb007824 */ /* 0x000fe200078e0a00 */
[----:B------:R-:W-:Y:S01]  /*0f60*/  LEA.HI R4, R4, R223, RZ, 0x1 ;  /* 0x000000df04047211 */ /* 0x000fe200078f08ff */
[----:B------:R-:W-:Y:S01]  /*0f70*/  IMAD R196, R9, 0x2, R2 ;  /* 0x0000000209c47824 */ /* 0x000fe200078e0202 */
[----:B------:R-:W-:-:S02]  /*0f80*/  LOP3.LUT R232, R232, 0x1c0, RZ, 0xc0, !PT ;  /* 0x000001c0e8e87812 */ /* 0x000fc400078ec0ff */
[----:B------:R-:W-:Y:S01]  /*0f90*/  SHF.L.U32 R3, R3, 0x6, RZ ;  /* 0x0000000603037819 */ /* 0x000fe200000006ff */
[----:B------:R-:W-:Y:S01]  /*0fa0*/  IMAD.MOV.U32 R209, RZ, RZ, 0x40 ;  /* 0x00000040ffd17424 */ /* 0x000fe200078e00ff */
[----:B------:R-:W-:Y:S01]  /*0fb0*/  LEA.HI R6, R6, R19, RZ, 0x3 ;  /* 0x0000001306067211 */ /* 0x000fe200078f18ff */
[----:B------:R-:W-:Y:S01]  /*0fc0*/  IMAD.SHL.U32 R193, R0, 0x8, RZ ;  /* 0x0000000800c17824 */ /* 0x000fe200078e00ff */
[----:B------:R-:W-:Y:S01]  /*0fd0*/  LOP3.LUT R4, R4, 0xfffffe, RZ, 0xc0, !PT ;  /* 0x00fffffe04047812 */ /* 0x000fe200078ec0ff */
[C---:B------:R-:W-:Y:S01]  /*0fe0*/  VIADD R210, R196.reuse, 0x36400 ;  /* 0x00036400c4d27836 */ /* 0x040fe20000000000 */
[----:B------:R-:W-:Y:S02]  /*0ff0*/  SHF.R.U32.HI R237, RZ, 0x3, R232 ;  /* 0x00000003ffed7819 */ /* 0x000fe400000116e8 */
[----:B------:R-:W-:Y:S01]  /*1000*/  LOP3.LUT R233, R3, 0xfffffe00, RZ, 0xc0, !PT ;  /* 0xfffffe0003e97812 */ /* 0x000fe200078ec0ff */
[----:B------:R-:W-:Y:S01]  /*1010*/  VIADD R208, R196, 0x36420 ;  /* 0x00036420c4d07836 */ /* 0x000fe20000000000 */
[----:B------:R-:W-:Y:S01]  /*1020*/  SEL R209, R209, 0xffffffc0, !P2 ;  /* 0xffffffc0d1d17807 */ /* 0x000fe20005000000 */
[----:B------:R-:W-:Y:S01]  /*1030*/  IMAD.IADD R4, R223, 0x1, -R4 ;  /* 0x00000001df047824 */ /* 0x000fe200078e0a04 */
[----:B------:R-:W-:Y:S01]  /*1040*/  LOP3.LUT R6, R6, 0xfffffff8, RZ, 0xc0, !PT ;  /* 0xfffffff806067812 */ /* 0x000fe200078ec0ff */
[C---:B------:R-:W-:Y:S01]  /*1050*/  @P1 VIADD R208, R210.reuse, 0xffffffe0 ;  /* 0xffffffe0d2d01836 */ /* 0x040fe20000000000 */
[----:B------:R-:W-:Y:S01]  /*1060*/  CS2R R22, SRZ ;  /* 0x0000000000167805 */ /* 0x000fe2000001ff00 */
[----:B------:R-:W-:Y:S01]  /*1070*/  IMAD.IADD R210, R210, 0x1, R209 ;  /* 0x00000001d2d27824 */ /* 0x000fe200078e02d1 */
[----:B------:R-:W-:Y:S01]  /*1080*/  MOV R188, RZ ;  /* 0x000000ff00bc7202 */ /* 0x000fe20000000f00 */
[----:B------:R-:W-:Y:S01]  /*1090*/  IMAD.MOV.U32 R18, RZ, RZ, RZ ;  /* 0x000000ffff127224 */ /* 0x000fe200078e00ff */
[----:B------:R-:W-:Y:S01]  /*10a0*/  SHF.R.S32.HI R230, RZ, 0x1f, R19 ;  /* 0x0000001fffe67819 */ /* 0x000fe20000011413 */
[----:B------:R-:W-:-:S02]  /*10b0*/  IMAD.MOV.U32 R219, RZ, RZ, RZ ;  /* 0x000000ffffdb7224 */ /* 0x000fc400078e00ff */
[----:B------:R-:W-:Y:S02]  /*10c0*/  IMAD.IADD R191, R19, 0x1, -R6 ;  /* 0x0000000113bf7824 */ /* 0x000fe400078e0a06 */
[----:B------:R-:W-:Y:S02]  /*10d0*/  IMAD.SHL.U32 R195, R4, 0x100, RZ ;  /* 0x0000010004c37824 */ /* 0x000fe400078e00ff */
[----:B------:R-:W-:Y:S02]  /*10e0*/  IMAD.SHL.U32 R192, R5, 0x2, RZ ;  /* 0x0000000205c07824 */ /* 0x000fe400078e00ff */
[----:B------:R-:W-:Y:S01]  /*10f0*/  IMAD.IADD R209, R209, 0x1, R208 ;  /* 0x00000001d1d17824 */ /* 0x000fe200078e02d0 */
[----:B--2---:R-:W-:Y:S01]  /*1100*/  LOP3.LUT R189, R16, 0x1, RZ, 0xfc, !PT ;  /* 0x0000000110bd7812 */ /* 0x004fe200078efcff */
[----:B------:R-:W-:-:S05]  /*1110*/  IMAD.SHL.U32 R16, R222, 0x8, RZ ;  /* 0x00000008de107824 */ /* 0x000fca00078e00ff */
[----:B------:R-:W-:-:S04]  /*1120*/  LOP3.LUT R0, R232, 0x38, R16, 0xf8, !PT ;  /* 0x00000038e8007812 */ /* 0x000fc800078ef810 */
[----:B------:R-:W-:Y:S02]  /*1130*/  LOP3.LUT R231, R233, R0, R237, 0xf6, !PT ;  /* 0x00000000e9e77212 */ /* 0x000fe400078ef6ed */
[----:B------:R-:W-:-:S03]  /*1140*/  SHF.R.S32.HI R17, RZ, 0x1f, R16 ;  /* 0x0000001fff117819 */ /* 0x000fc60000011410 */
[----:B------:R-:W-:-:S07]  /*1150*/  IMAD R231, R231, 0x2, R2 ;  /* 0x00000002e7e77824 */ /* 0x000fce00078e0202 */
.L_x_4329:
[----:B0----5:R-:W0:Y:S01]  /*1160*/  LDC.64 R4, c[0x0][0xd60] ;  /* 0x00035800ff047b82 */ /* 0x021e220000000a00 */
[----:B------:R-:W-:Y:S01]  /*1170*/  ULDC.64 UR4, c[0x0][0xb20] ;  /* 0x0002c80000047ab9 */ /* 0x000fe20000000a00 */
[----:B------:R-:W-:Y:S01]  /*1180*/  ULDC.64 UR8, c[0x0][0xb10] ;  /* 0x0002c40000087ab9 */ /* 0x000fe20000000a00 */
[----:B------:R-:W-:Y:S01]  /*1190*/  ULDC.64 UR6, c[0x0][0xb00] ;  /* 0x0002c00000067ab9 */ /* 0x000fe20000000a00 */
[----:B0-----:R-:W-:-:S05]  /*11a0*/  IMAD.WIDE R4, R187, 0x4, R4 ;  /* 0x00000004bb047825 */ /* 0x001fca00078e0204 */
[----:B--2---:R-:W2:Y:S01]  /*11b0*/  LDG.E R218, desc[UR54][R4.64] ;  /* 0x0000003604da7981 */ /* 0x004ea2000c1e1900 */
[----:B------:R-:W-:Y:S01]  /*11c0*/  ISETP.NE.U32.AND P2, PT, RZ, UR4, PT ;  /* 0x00000004ff007c0c */ /* 0x000fe2000bf45070 */
[----:B----4-:R-:W-:Y:S01]  /*11d0*/  IMAD.MOV.U32 R27, RZ, RZ, RZ ;  /* 0x000000ffff1b7224 */ /* 0x010fe200078e00ff */
[----:B------:R-:W-:Y:S02]  /*11e0*/  ISETP.NE.U32.AND P1, PT, RZ, UR8, PT ;  /* 0x00000008ff007c0c */ /* 0x000fe4000bf25070 */
[----:B------:R-:W-:Y:S02]  /*11f0*/  ISETP.NE.AND.EX P2, PT, RZ, UR5, PT, P2 ;  /* 0x00000005ff007c0c */ /* 0x000fe4000bf45320 */
[----:B------:R-:W-:Y:S02]  /*1200*/  ISETP.NE.AND.EX P1, PT, RZ, UR9, PT, P1 ;  /* 0x00000009ff007c0c */ /* 0x000fe4000bf25310 */
[----:B------:R-:W-:Y:S02]  /*1210*/  ISETP.NE.U32.AND P0, PT, RZ, UR6, PT ;  /* 0x00000006ff007c0c */ /* 0x000fe4000bf05070 */
[----:B------:R-:W-:-:S02]  /*1220*/  MOV R3, RZ ;  /* 0x000000ff00037202 */ /* 0x000fc40000000f00 */
        /* <DEDUP_REMOVED lines=26> */
[----:B------:R-:W-:Y:S02]  /*13d0*/  IMAD.MOV.U32 R220, RZ, RZ, R185 ;  /* 0x000000ffffdc7224 */ /* 0x000fe400078e00b9 */
[----:B------:R-:W-:Y:S02]  /*13e0*/  IMAD.MOV.U32 R213, RZ, RZ, R186 ;  /* 0x000000ffffd57224 */ /* 0x000fe400078e00ba */
        /* <DEDUP_REMOVED lines=11> */
.L_x_4189:
[----:B------:R-:W-:Y:S02]  /*14a0*/  IMAD.U32 R32, RZ, RZ, UR5 ;  /* 0x00000005ff207e24 */ /* 0x000fe4000f8e00ff */
[----:B------:R-:W-:Y:S01]  /*14b0*/  IMAD.U32 R24, RZ, RZ, UR4 ;  /* 0x00000004ff187e24 */ /* 0x000fe2000f8e00ff */
[----:B------:R-:W-:Y:S06]  /*14c0*/  @!P2 BRA `(.L_x_4190) ;  /* 0x000000000010a947 */ /* 0x000fec0003800000 */
[----:B------:R-:W-:-:S04]  /*14d0*/  IADD3 R4, P0, R216, UR8, RZ ;  /* 0x00000008d8047c10 */ /* 0x000fc8000ff1e0ff */
[----:B------:R-:W-:-:S05]  /*14e0*/  IADD3.X R5, R217, UR9, RZ, P0, !PT ;  /* 0x00000009d9057c10 */ /* 0x000fca00087fe4ff */
[----:B------:R0:W5:Y:S01]  /*14f0*/  LDG.E R24, desc[UR54][R4.64] ;  /* 0x0000003604187981 */ /* 0x000162000c1e1900 */
[----:B------:R-:W-:Y:S05]  /*1500*/  BRA `(.L_x_4191) ;  /* 0x0000000000107947 */ /* 0x000fea0003800000 */
.L_x_4190:
[----:B------:R-:W-:Y:S05]  /*1510*/  @!P0 BRA `(.L_x_4191) ;  /* 0x00000000000c8947 */ /* 0x000fea0003800000 */
[----:B------:R-:W2:Y:S04]  /*1520*/  LDG.E R5, desc[UR54][R8.64] ;  /* 0x0000003608057981 */ /* 0x000ea8000c1e1900 */
[----:B------:R-:W2:Y:S02]  /*1530*/  LDG.E R24, desc[UR54][R8.64+0x4] ;  /* 0x0000043608187981 */ /* 0x000ea4000c1e1900 */
[----:B--2---:R-:W-:-:S07]  /*1540*/  IMAD.IADD R24, R24, 0x1, -R5 ;  /* 0x0000000118187824 */ /* 0x004fce00078e0a05 */
.L_x_4191:
        /* <DEDUP_REMOVED lines=14> */
[----:B------:R-:W-:Y:S02]  /*1630*/  IADD3 R11, -R3, R24, RZ ;  /* 0x00000018030b7210 */ /* 0x000fe40007ffe1ff */
[----:B------:R-:W-:Y:S02]  /*1640*/  LEA R3, R185, 0x7f, 0x6 ;  /* 0x0000007fb9037811 */ /* 0x000fe400078e30ff */
[----:B------:R-:W-:Y:S01]  /*1650*/  PLOP3.LUT P3, PT, PT, PT, PT, 0x80, 0x0 ;  /* 0x000000000000781c */ /* 0x000fe20003f6f070 */
[----:B------:R-:W-:-:S05]  /*1660*/  IMAD.MOV R46, RZ, RZ, -R11 ;  /* 0x000000ffff2e7224 */ /* 0x000fca00078e0a0b */
[----:B------:R-:W-:Y:S01]  /*1670*/  VIMNMX R46, RZ, R46, !PT ;  /* 0x0000002eff2e7248 */ /* 0x000fe20007fe0100 */
[----:B--2---:R-:W-:-:S04]  /*1680*/  @P0 IMAD.IADD R32, R9, 0x1, -R0 ;  /* 0x0000000109200824 */ /* 0x004fc800078e0a00 */
        /* <DEDUP_REMOVED lines=41> */
.L_x_4194:
[----:B------:R-:W-:Y:S05]  /*1920*/  BSYNC B6 ;  /* 0x0000000000067941 */ /* 0x000fea0003800000 */
.L_x_4193:
        /* <DEDUP_REMOVED lines=20> */
.L_x_4196:
[----:B------:R-:W-:Y:S05]  /*1a70*/  BSYNC B6 ;  /* 0x0000000000067941 */ /* 0x000fea0003800000 */
.L_x_4195:
        /* <DEDUP_REMOVED lines=8> */
[----:B------:R-:W2:Y:S06]  /*1b00*/  LDC R63, c[0x0][0x3d4] ;  /* 0x0000f500ff3f7b82 */ /* 0x000eac0000000800 */
[----:B------:R-:W-:Y:S02]  /*1b10*/  @P0 IADD3 R4, P1, R216, UR4, RZ ;  /* 0x00000004d8040c10 */ /* 0x000fe4000ff3e0ff */
[----:B------:R-:W3:Y:S02]  /*1b20*/  LDC.64 R26, c[0x0][0x3d8] ;  /* 0x0000f600ff1a7b82 */ /* 0x000ee40000000a00 */
[----:B------:R-:W-:Y:S01]  /*1b30*/  @P0 IADD3.X R5, R217, UR5, RZ, P1, !PT ;  /* 0x00000005d9050c10 */ /* 0x000fe20008ffe4ff */
[----:B------:R-:W-:-:S04]  /*1b40*/  ULDC.64 UR4, c[0x0][0x2f8] ;  /* 0x0000be0000047ab9 */ /* 0x000fc80000000a00 */
[----:B------:R4:W3:Y:S01]  /*1b50*/  @P0 LDG.E R25, desc[UR54][R4.64] ;  /* 0x0000003604190981 */ /* 0x0008e2000c1e1900 */
[----:B0-----:R-:W-:Y:S01]  /*1b60*/  ISETP.NE.AND P0, PT, R0, 0x1, PT ;  /* 0x000000010000780c */ /* 0x001fe20003f05270 */
[----:B------:R-:W0:Y:S01]  /*1b70*/  LDC.64 R42, c[0x0][0x3e8] ;  /* 0x0000fa00ff2a7b82 */ /* 0x000e220000000a00 */
[----:B------:R-:W-:Y:S01]  /*1b80*/  SHF.R.S32.HI R15, RZ, 0x1f, R44 ;  /* 0x0000001fff0f7819 */ /* 0x000fe2000001142c */
[----:B------:R-:W-:Y:S01]  /*1b90*/  IMAD.SHL.U32 R38, R222, 0x4, RZ ;  /* 0x00000004de267824 */ /* 0x000fe200078e00ff */
[----:B------:R-:W0:Y:S01]  /*1ba0*/  S2R R45, SR_TID.X ;  /* 0x00000000002d7919 */ /* 0x000e220000002100 */
[-C--:B-1----:R-:W-:Y:S01]  /*1bb0*/  IMAD.WIDE.U32 R48, R19, R28.reuse, R16 ;  /* 0x0000001c13307225 */ /* 0x082fe200078e0010 */
[----:B------:R-:W-:Y:S02]  /*1bc0*/  SHF.L.U64.HI R50, R28, 0x6, R29 ;  /* 0x000000061c327819 */ /* 0x000fe4000001021d */
[----:B--2---:R-:W-:Y:S01]  /*1bd0*/  ISETP.GE.AND P2, PT, R16, R63, PT ;  /* 0x0000003f1000720c */ /* 0x004fe20003f46270 */
[-C--:B------:R-:W-:Y:S01]  /*1be0*/  IMAD R3, R15, R28.reuse, RZ ;  /* 0x0000001c0f037224 */ /* 0x080fe200078e02ff */
[----:B------:R-:W-:Y:S01]  /*1bf0*/  SHF.R.S32.HI R39, RZ, 0x1f, R38 ;  /* 0x0000001fff277819 */ /* 0x000fe20000011426 */
[C---:B----4-:R-:W-:Y:S01]  /*1c00*/  IMAD.WIDE.U32 R4, R44.reuse, R28, RZ ;  /* 0x0000001c2c047225 */ /* 0x050fe200078e00ff */
[----:B------:R-:W-:Y:S01]  /*1c10*/  SEL R13, R63, RZ, P2 ;  /* 0x000000ff3f0d7207 */ /* 0x000fe20001000000 */
[----:B------:R-:W1:Y:S01]  /*1c20*/  @P0 LDC R7, c[0x0][0x42c] ;  /* 0x00010b00ff070b82 */ /* 0x000e620000000800 */
[----:B------:R-:W-:Y:S01]  /*1c30*/  P2R R72, PR, RZ, 0x4 ;  /* 0x00000004ff487803 */ /* 0x000fe20000000000 */
[----:B------:R-:W-:Y:S01]  /*1c40*/  IMAD R3, R44, R29, R3 ;  /* 0x0000001d2c037224 */ /* 0x000fe200078e0203 */
[----:B------:R-:W-:Y:S01]  /*1c50*/  IADD3 R44, P2, R19, R44, RZ ;  /* 0x0000002c132c7210 */ /* 0x000fe20007f5e0ff */
[----:B------:R-:W-:Y:S01]  /*1c60*/  IMAD.IADD R13, R16, 0x1, R13 ;  /* 0x00000001100d7824 */ /* 0x000fe200078e020d */
[----:B---3--:R-:W-:Y:S01]  /*1c70*/  SHF.L.U64.HI R52, R26, 0x6, R27 ;  /* 0x000000061a347819 */ /* 0x008fe2000001021b */
[----:B------:R-:W-:-:S02]  /*1c80*/  IMAD.IADD R5, R5, 0x1, R3 ;  /* 0x0000000105057824 */ /* 0x000fc400078e0203 */
[----:B------:R-:W2:Y:S01]  /*1c90*/  @P0 LDC R9, c[0x0][0x430] ;  /* 0x00010c00ff090b82 */ /* 0x000ea20000000800 */
[----:B------:R-:W-:Y:S01]  /*1ca0*/  SHF.R.S32.HI R12, RZ, 0x1f, R13 ;  /* 0x0000001fff0c7819 */ /* 0x000fe2000001140d */
[----:B------:R-:W-:Y:S02]  /*1cb0*/  IMAD.SHL.U32 R58, R191, 0x40, RZ ;  /* 0x00000040bf3a7824 */ /* 0x000fe400078e00ff */
[----:B0-----:R-:W-:Y:S01]  /*1cc0*/  IMAD.WIDE.U32 R10, R19, R42, R16 ;  /* 0x0000002a130a7225 */ /* 0x001fe200078e0010 */
[----:B------:R-:W-:Y:S02]  /*1cd0*/  SHF.L.U64.HI R54, R42, 0x6, R43 ;  /* 0x000000062a367819 */ /* 0x000fe4000001022b */
[----:B------:R-:W-:Y:S01]  /*1ce0*/  LOP3.LUT R58, R58, 0x1c0, RZ, 0xc0, !PT ;  /* 0x000001c03a3a7812 */ /* 0x000fe200078ec0ff */
[----:B------:R-:W-:Y:S01]  /*1cf0*/  IMAD.SHL.U32 R51, R28, 0x40, RZ ;  /* 0x000000401c337824 */ /* 0x000fe200078e00ff */
[----:B------:R-:W0:Y:S01]  /*1d00*/  LDC R61, c[0x0][0x3d4] ;  /* 0x0000f500ff3d7b82 */ /* 0x000e220000000800 */
[----:B------:R-:W-:Y:S01]  /*1d10*/  IMAD.SHL.U32 R55, R42, 0x40, RZ ;  /* 0x000000402a377824 */ /* 0x000fe200078e00ff */
[----:B------:R-:W-:Y:S01]  /*1d20*/  SHF.R.U32.HI R62, RZ, 0x3, R58 ;  /* 0x00000003ff3e7819 */ /* 0x000fe2000001163a */
[----:B------:R-:W-:-:S02]  /*1d30*/  VIADD R80, R16, 0x20 ;  /* 0x0000002010507836 */ /* 0x000fc40000000000 */
[----:B------:R-:W-:Y:S01]  /*1d40*/  IMAD.SHL.U32 R53, R26, 0x40, RZ ;  /* 0x000000401a357824 */ /* 0x000fe200078e00ff */
[----:B------:R-:W-:Y:S01]  /*1d50*/  SHF.R.U32.HI R45, RZ, 0x7, R45 ;  /* 0x00000007ff2d7819 */ /* 0x000fe2000001162d */
[----:B-1----:R-:W-:Y:S01]  /*1d60*/  @P0 IMAD.HI.U32 R0, R186, R7, RZ ;  /* 0x00000007ba000227 */ /* 0x002fe200078e00ff */
[----:B------:R-:W1:Y:S02]  /*1d70*/  LDC R60, c[0x0][0x2e4] ;  /* 0x0000b900ff3c7b82 */ /* 0x000e640000000800 */
[----:B------:R-:W-:Y:S01]  /*1d80*/  IADD3 R59, R45, 0x8, RZ ;  /* 0x000000082d3b7810 */ /* 0x000fe20007ffe0ff */
[----:B------:R-:W-:Y:S02]  /*1d90*/  IMAD.SHL.U32 R63, R63, 0x2, RZ ;  /* 0x000000023f3f7824 */ /* 0x000fe400078e00ff */
[----:B------:R-:W-:Y:S01]  /*1da0*/  IMAD.X R45, R230, 0x1, R15, P2 ;  /* 0x00000001e62d7824 */ /* 0x000fe200010e060f */
[----:B--2---:R-:W-:Y:S02]  /*1db0*/  @P0 SHF.R.U32.HI R186, RZ, R9, R0 ;  /* 0x00000009ffba0219 */ /* 0x004fe40000011600 */
[----:B------:R-:W-:-:S02]  /*1dc0*/  ISETP.NE.U32.AND P0, PT, RZ, UR8, PT ;  /* 0x00000008ff007c0c */ /* 0x000fc4000bf05070 */
        /* <DEDUP_REMOVED lines=20> */
[----:B------:R-:W-:Y:S01]  /*1f10*/  IMAD R4, R0, UR4, RZ ;  /* 0x0000000400047c24 */ /* 0x000fe2000f8e02ff */
[----:B------:R-:W-:Y:S01]  /*1f20*/  IADD3 R0, R41, R3, RZ ;  /* 0x0000000329007210 */ /* 0x000fe20007ffe0ff */
[----:B------:R-:W-:Y:S01]  /*1f30*/  IMAD.WIDE.U32 R36, R9, UR4, R6 ;  /* 0x0000000409247c25 */ /* 0x000fe2000f8e0006 */
[----:B------:R-:W-:Y:S01]  /*1f40*/  IADD3 R3, P0, R40, R48, RZ ;  /* 0x0000003028037210 */ /* 0x000fe20007f1e0ff */
[----:B------:R-:W-:-:S02]  /*1f50*/  ULDC UR4, c[0x0][0x2e4] ;  /* 0x0000b90000047ab9 */ /* 0x000fc40000000800 */
[----:B------:R-:W-:Y:S01]  /*1f60*/  IMAD R75, R9, UR5, R4 ;  /* 0x00000005094b7c24 */ /* 0x000fe2000f8e0204 */
[----:B------:R-:W-:Y:S01]  /*1f70*/  IADD3.X R48, R0, R49, R5, P0, !PT ;  /* 0x0000003100307210 */ /* 0x000fe200007fe405 */
[-C--:B------:R-:W-:Y:S01]  /*1f80*/  IMAD R4, R230, R26.reuse, RZ ;  /* 0x0000001ae6047224 */ /* 0x080fe200078e02ff */
[----:B------:R-:W-:Y:S01]  /*1f90*/  LEA.HI R49, R12, R13, RZ, 0x3 ;  /* 0x0000000d0c317211 */ /* 0x000fe200078f18ff */
[-C--:B------:R-:W-:Y:S01]  /*1fa0*/  IMAD.WIDE.U32 R8, R19, R26.reuse, R16 ;  /* 0x0000001a13087225 */ /* 0x080fe200078e0010 */
[----:B------:R-:W-:Y:S02]  /*1fb0*/  ISETP.GE.AND P0, PT, R16, UR4, PT ;  /* 0x0000000410007c0c */ /* 0x000fe4000bf06270 */
[----:B------:R-:W-:Y:S01]  /*1fc0*/  LOP3.LUT R69, R49, 0xfffffff8, RZ, 0xc0, !PT ;  /* 0xfffffff831457812 */ /* 0x000fe200078ec0ff */
[C---:B------:R-:W-:Y:S01]  /*1fd0*/  IMAD R21, R19.reuse, R27, R4 ;  /* 0x0000001b13157224 */ /* 0x040fe200078e0204 */
[----:B------:R-:W-:Y:S01]  /*1fe0*/  ISETP.GE.AND P1, PT, R80, UR4, PT ;  /* 0x0000000450007c0c */ /* 0x000fe2000bf26270 */
[----:B------:R-:W-:Y:S01]  /*1ff0*/  IMAD.WIDE.U32 R4, R19, R26, R38 ;  /* 0x0000001a13047225 */ /* 0x000fe200078e0026 */
[----:B------:R-:W-:-:S03]  /*2000*/  SHF.R.S32.HI R73, RZ, 0x1f, R69 ;  /* 0x0000001fff497819 */ /* 0x000fc60000011445 */
[-C--:B------:R-:W-:Y:S02]  /*2010*/  IMAD R6, R230, R42.reuse, RZ ;  /* 0x0000002ae6067224 */ /* 0x080fe400078e02ff */
[----:B------:R-:W-:Y:S02]  /*2020*/  IMAD.IADD R9, R21, 0x1, R9 ;  /* 0x0000000115097824 */ /* 0x000fe400078e0209 */
[----:B------:R-:W-:Y:S01]  /*2030*/  IMAD.IADD R5, R5, 0x1, R21 ;  /* 0x0000000105057824 */ /* 0x000fe200078e0215 */
[----:B-----5:R-:W-:Y:S01]  /*2040*/  SHF.R.S32.HI R21, RZ, 0x1f, R33 ;  /* 0x0000001fff157819 */ /* 0x020fe20000011421 */
[C---:B------:R-:W-:Y:S02]  /*2050*/  IMAD R25, R19.reuse, R43, R6 ;  /* 0x0000002b13197224 */ /* 0x040fe400078e0206 */
[----:B------:R-:W-:-:S04]  /*2060*/  IMAD.WIDE.U32 R6, R19, R42, R38 ;  /* 0x0000002a13067225 */ /* 0x000fc800078e0026 */
[----:B------:R-:W-:Y:S02]  /*2070*/  IMAD.IADD R11, R25, 0x1, R11 ;  /* 0x00000001190b7824 */ /* 0x000fe400078e020b */
[----:B------:R-:W-:Y:S02]  /*2080*/  IMAD.IADD R7, R7, 0x1, R25 ;  /* 0x0000000107077824 */ /* 0x000fe400078e0219 */
[C---:B------:R-:W-:Y:S02]  /*2090*/  IMAD R12, R21.reuse, R42, RZ ;  /* 0x0000002a150c7224 */ /* 0x040fe400078e02ff */
[----:B------:R-:W-:Y:S02]  /*20a0*/  IMAD R14, R21, R26, RZ ;  /* 0x0000001a150e7224 */ /* 0x000fe400078e02ff */
[C---:B------:R-:W-:Y:S02]  /*20b0*/  IMAD R71, R33.reuse, R43, R12 ;  /* 0x0000002b21477224 */ /* 0x040fe400078e020c */
[----:B------:R-:W-:-:S04]  /*20c0*/  IMAD.WIDE.U32 R28, R33, R42, R10 ;  /* 0x0000002a211c7225 */ /* 0x000fc800078e000a */
[C---:B------:R-:W-:Y:S02]  /*20d0*/  IMAD.WIDE.U32 R20, R33.reuse, R42, R6 ;  /* 0x0000002a21147225 */ /* 0x040fe400078e0006 */
[----:B------:R-:W2:Y:S02]  /*20e0*/  LDC.64 R42, c[0x0][0x2d8] ;  /* 0x0000b600ff2a7b82 */ /* 0x000ea40000000a00 */
[----:B------:R-:W-:Y:S01]  /*20f0*/  IMAD.WIDE.U32 R30, R33, R26, R4 ;  /* 0x0000001a211e7225 */ /* 0x000fe200078e0004 */
[----:B------:R-:W-:-:S03]  /*2100*/  LOP3.LUT R5, R58, 0x18, R16, 0xf8, !PT ;  /* 0x000000183a057812 */ /* 0x000fc600078ef810 */
[----:B------:R-:W-:Y:S01]  /*2110*/  IMAD R13, R33, R27, R14 ;  /* 0x0000001b210d7224 */ /* 0x000fe200078e020e */
[----:B------:R-:W-:Y:S01]  /*2120*/  LOP3.LUT R5, R5, R62, RZ, 0x3c, !PT ;  /* 0x0000003e05057212 */ /* 0x000fe200078e3cff */
[----:B------:R-:W-:-:S04]  /*2130*/  IMAD.WIDE.U32 R34, R33, R26, R8 ;  /* 0x0000001a21227225 */ /* 0x000fc800078e0008 */
[----:B------:R-:W-:Y:S01]  /*2140*/  IMAD R64, R212, 0x200, R5 ;  /* 0x00000200d4407824 */ /* 0x000fe200078e0205 */
[----:B------:R-:W-:Y:S01]  /*2150*/  LOP3.LUT R5, R58, 0x38, R49, 0xf8, !PT ;  /* 0x000000383a057812 */ /* 0x000fe200078ef831 */
[----:B------:R-:W-:Y:S02]  /*2160*/  IMAD.IADD R67, R71, 0x1, R29 ;  /* 0x0000000147437824 */ /* 0x000fe400078e021d */
[----:B------:R-:W-:Y:S01]  /*2170*/  IMAD.IADD R65, R13, 0x1, R35 ;  /* 0x000000010d417824 */ /* 0x000fe200078e0223 */
[----:B------:R-:W-:Y:S01]  /*2180*/  LOP3.LUT R5, R5, R62, RZ, 0x3c, !PT ;  /* 0x0000003e05057212 */ /* 0x000fe200078e3cff */
[----:B------:R-:W-:Y:S02]  /*2190*/  IMAD.IADD R66, R31, 0x1, R13 ;  /* 0x000000011f427824 */ /* 0x000fe400078e020d */
[----:B------:R-:W-:Y:S02]  /*21a0*/  IMAD.IADD R71, R21, 0x1, R71 ;  /* 0x0000000115477824 */ /* 0x000fe400078e0247 */
[----:B------:R-:W-:-:S02]  /*21b0*/  IMAD R68, R212, 0x200, R5 ;  /* 0x00000200d4447824 */ /* 0x000fc400078e0205 */
[----:B01----:R-:W-:-:S07]  /*21c0*/  IMAD.IADD R75, R37, 0x1, R75 ;  /* 0x00000001254b7824 */ /* 0x003fce00078e024b */
.L_x_4226:
[----:B------:R-:W-:Y:S01]  /*21d0*/  VIADD R47, R47, 0xffffffff ;  /* 0xffffffff2f2f7836 */ /* 0x000fe20000000000 */
[----:B------:R-:W-:Y:S01]  /*21e0*/  ISETP.GE.AND P3, PT, R61, 0x1, PT ;  /* 0x000000013d00780c */ /* 0x000fe20003f66270 */
[----:B--2---:R-:W-:Y:S01]  /*21f0*/  IMAD.SHL.U32 R25, R23, 0x1000, RZ ;  /* 0x0000100017197824 */ /* 0x004fe200078e00ff */
[----:B------:R-:W-:Y:S05]  /*2200*/  YIELD ;  /* 0x0000000000007946 */ /* 0x000fea0003800000 */
[----:B------:R-:W-:Y:S01]  /*2210*/  SHF.R.S32.HI R74, RZ, 0x1f, R47 ;  /* 0x0000001fff4a7819 */ /* 0x000fe2000001142f */
[-C--:B-1----:R-:W-:Y:S01]  /*2220*/  IMAD R4, R50, R47.reuse, RZ ;  /* 0x0000002f32047224 */ /* 0x082fe200078e02ff */
[----:B------:R-:W-:Y:S01]  /*2230*/  BSSY B0, `(.L_x_4197) ;  /* 0x0000189000007945 */ /* 0x000fe20003800000 */
[----:B---3--:R-:W-:-:S04]  /*2240*/  IMAD.WIDE.U32 R14, R51, R47, RZ ;  /* 0x0000002f330e7225 */ /* 0x008fc800078e00ff */
[----:B------:R-:W-:Y:S01]  /*2250*/  IMAD R5, R74, R51, R4 ;  /* 0x000000334a057224 */ /* 0x000fe200078e0204 */
[----:B------:R-:W-:-:S04]  /*2260*/  IADD3 R4, P2, R3, R14, RZ ;  /* 0x0000000e03047210 */ /* 0x000fc80007f5e0ff */
[----:B------:R-:W-:Y:S01]  /*2270*/  IADD3 R77, R15, R5, RZ ;  /* 0x000000050f4d7210 */ /* 0x000fe20007ffe0ff */
[----:B------:R-:W-:Y:S01]  /*2280*/  IMAD.IADD R5, R64, 0x1, R25 ;  /* 0x0000000140057824 */ /* 0x000fe200078e0219 */
[----:B--2---:R-:W-:-:S03]  /*2290*/  LEA R12, P4, R4, R42, 0x1 ;  /* 0x0000002a040c7211 */ /* 0x004fc600078808ff */
        /* <DEDUP_REMOVED lines=43> */
.L_x_4201:
[----:B------:R-:W-:Y:S05]  /*2550*/  BSYNC B1 ;  /* 0x0000000000017941 */ /* 0x000fea0003800000 */
.L_x_4200:
        /* <DEDUP_REMOVED lines=19> */
.L_x_4202:
[----:B------:R-:W-:Y:S01]  /*2690*/  IMAD R70, R23, 0x8, R2 ;  /* 0x0000000817467824 */ /* 0x000fe200078e0202 */
[----:B------:R-:W-:Y:S01]  /*26a0*/  SHF.L.U32 R57, R188, 0x1f, RZ ;  /* 0x0000001fbc397819 */ /* 0x000fe200000006ff */
[----:B------:R-:W-:Y:S03]  /*26b0*/  BSSY B1, `(.L_x_4203) ;  /* 0x0000003000017945 */ /* 0x000fe60003800000 */
[----:B------:R-:W0:Y:S02]  /*26c0*/  SYNCS.PHASECHK.TRANS64.TRYWAIT P5, [R70+URZ+0x38890], R57 ;  /* 0x03889039460075a7 */ /* 0x000e2400080a017f */
[----:B0-----:R-:W-:Y:S05]  /*26d0*/  @!P5 BRA `(.L_x_4204) ;  /* 0x000001ac0008d947 */ /* 0x001fea0003800000 */
.L_x_4431:
[----:B------:R-:W-:Y:S05]  /*26e0*/  BSYNC B1 ;  /* 0x0000000000017941 */ /* 0x000fea0003800000 */
.L_x_4203:
        /* <DEDUP_REMOVED lines=9> */
[--C-:B------:R-:W-:Y:S01]  /*2780*/  SHF.R.U64 R78, R14, 0x10, R15.reuse ;  /* 0x000000100e4e7819 */ /* 0x100fe2000000120f */
[----:B------:R-:W-:Y:S01]  /*2790*/  IMAD.U32 R14, R6, 0x10000, RZ ;  /* 0x00010000060e7824 */ /* 0x000fe200078e00ff */
[----:B------:R-:W-:Y:S02]  /*27a0*/  SHF.R.U32.HI R81, RZ, 0x10, R15 ;  /* 0x00000010ff517819 */ /* 0x000fe4000001160f */
[----:B------:R-:W-:Y:S02]  /*27b0*/  SHF.R.U32.HI R76, RZ, 0x10, R27 ;  /* 0x00000010ff4c7819 */ /* 0x000fe4000001161b */
[----:B------:R-:W-:Y:S02]  /*27c0*/  PRMT R27, R77, 0x5432, R74 ;  /* 0x000054324d1b7816 */ /* 0x000fe4000000004a */
[----:B------:R-:W-:-:S02]  /*27d0*/  PRMT R78, R82, 0x5432, R78 ;  /* 0x00005432524e7816 */ /* 0x000fc4000000004e */
[----:B------:R-:W-:Y:S02]  /*27e0*/  PRMT R81, R77, 0x5410, R81 ;  /* 0x000054104d517816 */ /* 0x000fe40000000051 */
        /* <DEDUP_REMOVED lines=9> */
[----:B------:R-:W-:Y:S01]  /*2880*/  FMUL.FTZ R83, R7, R79 ;  /* 0x0000004f07537220 */ /* 0x000fe20000410000 */
[----:B------:R-:W-:-:S02]  /*2890*/  IMAD.U32 R6, R5, 0x10000, RZ ;  /* 0x0001000005067824 */ /* 0x000fc400078e00ff */
[----:B------:R-:W-:Y:S01]  /*28a0*/  FMUL.FTZ R84, R7, R74 ;  /* 0x0000004a07547220 */ /* 0x000fe20000410000 */
[C---:B------:R-:W-:Y:S01]  /*28b0*/  SHF.L.U32 R5, R4.reuse, 0x10, RZ ;  /* 0x0000001004057819 */ /* 0x040fe200000006ff */
[C---:B------:R-:W-:Y:S01]  /*28c0*/  FMUL.FTZ R7, R15.reuse, R82 ;  /* 0x000000520f077220 */ /* 0x040fe20000410000 */
[-C--:B------:R-:W-:Y:S01]  /*28d0*/  FMUL.FTZ R15, R15, R77.reuse ;  /* 0x0000004d0f0f7220 */ /* 0x080fe20000410000 */
[----:B------:R-:W-:Y:S01]  /*28e0*/  LOP3.LUT R4, R4, 0xffff0000, RZ, 0xc0, !PT ;  /* 0xffff000004047812 */ /* 0x000fe200078ec0ff */
[----:B------:R-:W-:Y:S02]  /*28f0*/  IMAD.U32 R27, R27, 0x10000, RZ ;  /* 0x000100001b1b7824 */ /* 0x000fe400078e00ff */
[----:B------:R-:W-:Y:S01]  /*2900*/  FFMA.FTZ R77, R14, R77, -R7 ;  /* 0x0000004d0e4d7223 */ /* 0x000fe20000010807 */
[----:B------:R-:W-:Y:S01]  /*2910*/  LOP3.LUT R81, R81, 0xffff0000, RZ, 0xc0, !PT ;  /* 0xffff000051517812 */ /* 0x000fe200078ec0ff */
[----:B------:R-:W-:Y:S01]  /*2920*/  FFMA.FTZ R83, R6, R74, -R83 ;  /* 0x0000004a06537223 */ /* 0x000fe20000010853 */
[----:B------:R-:W-:Y:S01]  /*2930*/  LOP3.LUT R7, R76, 0xffff0000, RZ, 0xc0, !PT ;  /* 0xffff00004c077812 */ /* 0x000fe200078ec0ff */
[----:B------:R-:W-:Y:S01]  /*2940*/  FFMA.FTZ R84, R6, R79, R84 ;  /* 0x0000004f06547223 */ /* 0x000fe20000010054 */
[----:B------:R-:W-:Y:S01]  /*2950*/  FFMA.FTZ R14, R14, R82, R15 ;  /* 0x000000520e0e7223 */ /* 0x000fe2000001000f */
[----:B------:R-:W-:Y:S01]  /*2960*/  FMUL.FTZ R79, R26, R81 ;  /* 0x000000511a4f7220 */ /* 0x000fe20000410000 */
        /* <DEDUP_REMOVED lines=11> */
[----:B------:R-:W-:-:S07]  /*2a20*/  F2FP.BF16.F32.PACK_AB R7, R26, R79 ;  /* 0x0000004f1a07723e */ /* 0x000fce00000010ff */
.L_x_4209:
[----:B------:R-:W-:Y:S05]  /*2a30*/  BSYNC B2 ;  /* 0x0000000000027941 */ /* 0x000fea0003800000 */
.L_x_4208:
[----:B--2---:R1:W-:Y:S02]  /*2a40*/  STG.E.128 desc[UR54][R12.64], R4 ;  /* 0x000000040c007986 */ /* 0x0043e4000c101d36 */
.L_x_4207:
[----:B------:R-:W-:Y:S05]  /*2a50*/  BSYNC B1 ;  /* 0x0000000000017941 */ /* 0x000fea0003800000 */
.L_x_4206:
        /* <DEDUP_REMOVED lines=35> */
[----:B------:R-:W-:Y:S01]  /*2c90*/  FMUL.FTZ R9, R9, R25 ;  /* 0x0000001909097220 */ /* 0x000fe20000410000 */
[----:B------:R-:W-:Y:S01]  /*2ca0*/  SHF.L.U32 R6, R5, 0x10, RZ ;  /* 0x0000001005067819 */ /* 0x000fe200000006ff */
[----:B------:R-:W-:-:S02]  /*2cb0*/  IMAD.U32 R5, R4, 0x10000, RZ ;  /* 0x0001000004057824 */ /* 0x000fc400078e00ff */
        /* <DEDUP_REMOVED lines=19> */
.L_x_4211:
[----:B------:R-:W-:Y:S05]  /*2df0*/  BSYNC B1 ;  /* 0x0000000000017941 */ /* 0x000fea0003800000 */
.L_x_4210:
[----:B-1----:R1:W-:Y:S01]  /*2e00*/  STG.E.128 desc[UR54][R12.64+0x40], R4 ;  /* 0x000040040c007986 */ /* 0x0023e2000c101d36 */
[----:B------:R-:W-:Y:S05]  /*2e10*/  BRA `(.L_x_4205) ;  /* 0x0000000c00287947 */ /* 0x000fea0003800000 */
.L_x_4199:
        /* <DEDUP_REMOVED lines=30> */
[----:B---3--:R-:W-:-:S02]  /*3000*/  IMAD.MOV.U32 R12, RZ, RZ, R10 ;  /* 0x000000ffff0c7224 */ /* 0x008fc400078e000a */
[----:B------:R-:W-:Y:S01]  /*3010*/  IMAD.MOV.U32 R13, RZ, RZ, R11 ;  /* 0x000000ffff0d7224 */ /* 0x000fe200078e000b */
[----:B------:R-:W-:Y:S01]  /*3020*/  PRMT R92, R57, 0x5410, R74 ;  /* 0x00005410395c7816 */ /* 0x000fe2000000004a */
[----:B------:R-:W-:Y:S02]  /*3030*/  IMAD.MOV.U32 R24, RZ, RZ, R8 ;  /* 0x000000ffff187224 */ /* 0x000fe400078e0008 */
[----:B------:R-:W-:Y:S01]  /*3040*/  IMAD.MOV.U32 R26, RZ, RZ, R9 ;  /* 0x000000ffff1a7224 */ /* 0x000fe200078e0009 */
[----:B------:R-:W-:-:S04]  /*3050*/  PRMT R91, R12, 0x5410, R13 ;  /* 0x000054100c5b7816 */ /* 0x000fc8000000000d */
[----:B------:R-:W-:Y:S01]  /*3060*/  PRMT R84, R26, 0x5410, R24 ;  /* 0x000054101a547816 */ /* 0x000fe20000000018 */
[----:B------:R-:W-:Y:S06]  /*3070*/  @!P3 BRA `(.L_x_4212) ;  /* 0x000000000004b947 */ /* 0x000fec0003800000 */
[----:B------:R-:W-:Y:S01]  /*3080*/  BPT.TRAP 0x1 ;  /* 0x000000040000795c */ /* 0x000fe20000300000 */
.L_x_4212:
[----:B------:R-:W-:Y:S01]  /*3090*/  IMAD R70, R23, 0x8, R2 ;  /* 0x0000000817467824 */ /* 0x000fe200078e0202 */
[----:B------:R-:W-:Y:S01]  /*30a0*/  SHF.L.U32 R57, R188, 0x1f, RZ ;  /* 0x0000001fbc397819 */ /* 0x000fe200000006ff */
[----:B------:R-:W-:Y:S03]  /*30b0*/  BSSY B1, `(.L_x_4213) ;  /* 0x0000003000017945 */ /* 0x000fe60003800000 */
[----:B------:R-:W0:Y:S02]  /*30c0*/  SYNCS.PHASECHK.TRANS64.TRYWAIT P5, [R70+URZ+0x38890], R57 ;  /* 0x03889039460075a7 */ /* 0x000e2400080a017f */
[----:B0-----:R-:W-:Y:S05]  /*30d0*/  @!P5 BRA `(.L_x_4214) ;  /* 0x000001a0009cd947 */ /* 0x001fea0003800000 */
.L_x_4432:
[----:B------:R-:W-:Y:S05]  /*30e0*/  BSYNC B1 ;  /* 0x0000000000017941 */ /* 0x000fea0003800000 */
.L_x_4213:
[C---:B------:R-:W-:Y:S01]  /*30f0*/  ISETP.GE.OR P5, PT, R19.reuse, R56, P0 ;  /* 0x000000381300720c */ /* 0x040fe200007a6670 */
[----:B------:R-:W-:Y:S01]  /*3100*/  ULDC.64 UR4, c[0x0][0x2f0] ;  /* 0x0000bc0000047ab9 */ /* 0x000fe20000000a00 */
[----:B------:R-:W-:Y:S02]  /*3110*/  IMAD.MOV.U32 R76, RZ, RZ, R14 ;  /* 0x000000ffff4c7224 */ /* 0x000fe400078e000e */
[----:B------:R-:W-:Y:S02]  /*3120*/  IMAD R12, R230, UR4, RZ ;  /* 0x00000004e60c7c24 */ /* 0x000fe4000f8e02ff */
[----:B------:R-:W-:-:S04]  /*3130*/  IMAD.WIDE.U32 R76, R19, UR4, R76 ;  /* 0x00000004134c7c25 */ /* 0x000fc8000f8e004c */
[----:B------:R-:W-:-:S03]  /*3140*/  IMAD R95, R19, UR5, R12 ;  /* 0x00000005135f7c24 */ /* 0x000fc6000f8e020c */
[----:B------:R-:W-:Y:S05]  /*3150*/  @P5 BRA `(.L_x_4205) ;  /* 0x0000000800585947 */ /* 0x000fea0003800000 */
[----:B------:R-:W-:Y:S01]  /*3160*/  IADD3 R95, R95, R77, RZ ;  /* 0x0000004d5f5f7210 */ /* 0x000fe20007ffe0ff */
[----:B------:R-:W-:Y:S01]  /*3170*/  IMAD.IADD R12, R60, 0x1, -R63 ;  /* 0x000000013c0c7824 */ /* 0x000fe200078e0a3f */
[----:B------:R-:W-:Y:S01]  /*3180*/  IADD3 R74, P5, P6, R40, R76, R69 ;  /* 0x0000004c284a7210 */ /* 0x000fe20007ebe045 */
[----:B------:R-:W-:Y:S03]  /*3190*/  BSSY B1, `(.L_x_4215) ;  /* 0x0000070000017945 */ /* 0x000fe60003800000 */
[----:B------:R-:W-:Y:S02]  /*31a0*/  IADD3.X R79, R0, R95, R73, P5, P6 ;  /* 0x0000005f004f7210 */ /* 0x000fe40002fec449 */
[----:B------:R-:W-:Y:S02]  /*31b0*/  ISETP.NE.AND P6, PT, R72, RZ, PT ;  /* 0x000000ff4800720c */ /* 0x000fe40003fc5270 */
[----:B------:R-:W-:-:S02]  /*31c0*/  LEA R78, P5, R74, R42, 0x1 ;  /* 0x0000002a4a4e7211 */ /* 0x000fc400078a08ff */
[----:B------:R-:W-:Y:S02]  /*31d0*/  SEL R12, R63, R12, !P6 ;  /* 0x0000000c3f0c7207 */ /* 0x000fe40007000000 */
        /* <DEDUP_REMOVED lines=9> */
[----:B------:R-:W-:Y:S02]  /*3270*/  IMAD.IADD R13, R68, 0x1, R25 ;  /* 0x00000001440d7824 */ /* 0x000fe400078e0219 */
        /* <DEDUP_REMOVED lines=21> */
[C---:B------:R-:W-:Y:S02]  /*33d0*/  PRMT R74, R88.reuse, 0x5432, R74 ;  /* 0x00005432584a7816 */ /* 0x040fe4000000004a */
        /* <DEDUP_REMOVED lines=41> */
[----:B------:R-:W-:Y:S01]  /*3670*/  IMAD.U32 R15, R26, 0x10000, RZ ;  /* 0x000100001a0f7824 */ /* 0x000fe200078e00ff */
[----:B------:R-:W-:Y:S01]  /*3680*/  LOP3.LUT R12, R12, 0xffff0000, RZ, 0xc0, !PT ;  /* 0xffff00000c0c7812 */ /* 0x000fe200078ec0ff */
[----:B------:R-:W-:Y:S01]  /*3690*/  FFMA.FTZ R85, R9, R90, R88 ;  /* 0x0000005a09557223 */ /* 0x000fe20000010058 */
[C---:B------:R-:W-:Y:S01]  /*36a0*/  FFMA.FTZ R27, R4.reuse, R5, -R27 ;  /* 0x00000005041b7223 */ /* 0x040fe2000001081b */
[----:B------:R-:W-:Y:S01]  /*36b0*/  FFMA.FTZ R10, R4, R13, R10 ;  /* 0x0000000d040a7223 */ /* 0x000fe2000001000a */
[----:B------:R-:W-:Y:S01]  /*36c0*/  SHF.L.U32 R6, R89, 0x10, RZ ;  /* 0x0000001059067819 */ /* 0x000fe200000006ff */
[----:B------:R-:W-:Y:S01]  /*36d0*/  FMUL.FTZ R9, R24, R25 ;  /* 0x0000001918097220 */ /* 0x000fe20000410000 */
[----:B------:R-:W-:Y:S01]  /*36e0*/  LOP3.LUT R26, R26, 0xffff0000, RZ, 0xc0, !PT ;  /* 0xffff00001a1a7812 */ /* 0x000fe200078ec0ff */
        /* <DEDUP_REMOVED lines=26> */
.L_x_4216:
[----:B------:R-:W-:Y:S05]  /*3890*/  BSYNC B1 ;  /* 0x0000000000017941 */ /* 0x000fea0003800000 */
.L_x_4215:
        /* <DEDUP_REMOVED lines=10> */
.L_x_4198:
[----:B------:R-:W-:-:S13]  /*3940*/  ISETP.NE.AND P3, PT, R189, 0x3, PT ;  /* 0x00000003bd00780c */ /* 0x000fda0003f65270 */
[----:B------:R-:W-:Y:S05]  /*3950*/  @!P3 BRA `(.L_x_4217) ;  /* 0x000000000004b947 */ /* 0x000fea0003800000 */
[----:B------:R-:W-:Y:S01]  /*3960*/  BPT.TRAP 0x1 ;  /* 0x000000040000795c */ /* 0x000fe20000300000 */
.L_x_4217:
        /* <DEDUP_REMOVED lines=8> */
.L_x_4433:
[----:B------:R-:W-:Y:S05]  /*39f0*/  BSYNC B1 ;  /* 0x0000000000017941 */ /* 0x000fea0003800000 */
.L_x_4218:
[----:B------:R-:W-:Y:S05]  /*3a00*/  @P4 BRA `(.L_x_4205) ;  /* 0x00000000002c4947 */ /* 0x000fea0003800000 */
[----:B------:R-:W-:Y:S01]  /*3a10*/  @!P1 LOP3.LUT P4, RZ, R191, 0x4, RZ, 0xc0, !PT ;  /* 0x00000004bfff9812 */ /* 0x000fe2000788c0ff */
[----:B------:R-:W-:Y:S01]  /*3a20*/  @!P1 VIADD R4, R64, 0x20 ;  /* 0x0000002040049836 */ /* 0x000fe20000000000 */
[----:B------:R-:W-:Y:S02]  /*3a30*/  PLOP3.LUT P5, PT, PT, PT, PT, 0x8, 0x0 ;  /* 0x000000000000781c */ /* 0x000fe40003fae170 */
[----:B------:R-:W-:-:S13]  /*3a40*/  @!P1 PLOP3.LUT P5, PT, P4, PT, PT, 0x80, 0x0 ;  /* 0x000000000000981c */ /* 0x000fda00027af070 */
[----:B------:R-:W-:-:S04]  /*3a50*/  @P5 VIADD R4, R64, 0xffffffe0 ;  /* 0xffffffe040045836 */ /* 0x000fc80000000000 */
[----:B------:R-:W-:Y:S02]  /*3a60*/  @!P1 IMAD.IADD R25, R25, 0x1, R4 ;  /* 0x0000000119199824 */ /* 0x000fe400078e0204 */
[----:B------:R-:W1:Y:S02]  /*3a70*/  @!P0 LDS.128 R4, [R24+0x22400] ;  /* 0x0224000018048984 */ /* 0x000e640000000c00 */
[----:B------:R-:W-:-:S06]  /*3a80*/  @!P1 IMAD R8, R25, 0x2, R2 ;  /* 0x0000000219089824 */ /* 0x000fcc00078e0202 */
[----:B------:R-:W2:Y:S04]  /*3a90*/  @!P1 LDS.128 R8, [R8+0x22400] ;  /* 0x0224000008089984 */ /* 0x000ea80000000c00 */
[----:B-1----:R1:W-:Y:S04]  /*3aa0*/  @!P0 STG.E.128 desc[UR54][R12.64], R4 ;  /* 0x000000040c008986 */ /* 0x0023e8000c101d36 */
[----:B--2---:R1:W-:Y:S02]  /*3ab0*/  @!P1 STG.E.128 desc[UR54][R12.64+0x40], R8 ;  /* 0x000040080c009986 */ /* 0x0043e4000c101d36 */
.L_x_4205:
[----:B------:R-:W-:Y:S05]  /*3ac0*/  BSYNC B0 ;  /* 0x0000000000007941 */ /* 0x000fea0003800000 */
.L_x_4197:
        /* <DEDUP_REMOVED lines=17> */
.L_x_4221:
[----:B------:R-:W-:Y:S05]  /*3be0*/  BSYNC B0 ;  /* 0x0000000000007941 */ /* 0x000fea0003800000 */
.L_x_4220:
[----:B------:R-:W4:Y:S01]  /*3bf0*/  SYNCS.PHASECHK.TRANS64.TRYWAIT P5, [R70+URZ+0x388b0], R57 ;  /* 0x0388b039460075a7 */ /* 0x000f2200080a017f */
[----:B------:R-:W-:Y:S01]  /*3c00*/  BSSY B0, `(.L_x_4222) ;  /* 0x0000003000007945 */ /* 0x000fe20003800000 */
[----:B------:R-:W-:-:S03]  /*3c10*/  ISETP.GE.AND P3, PT, R19, R56, PT ;  /* 0x000000381300720c */ /* 0x000fc60003f66270 */
[----:B----4-:R-:W-:Y:S10]  /*3c20*/  @!P5 BRA `(.L_x_4223) ;  /* 0x0000019400f0d947 */ /* 0x010ff40003800000 */
.L_x_4434:
[----:B------:R-:W-:Y:S05]  /*3c30*/  BSYNC B0 ;  /* 0x0000000000007941 */ /* 0x000fea0003800000 */
.L_x_4222:
[----:B------:R-:W-:Y:S04]  /*3c40*/  BSSY B0, `(.L_x_4224) ;  /* 0x0000051000007945 */ /* 0x000fe80003800000 */
[----:B------:R-:W-:Y:S05]  /*3c50*/  @P3 BRA `(.L_x_4225) ;  /* 0x00000004003c3947 */ /* 0x000fea0003800000 */
[----:B-1----:R-:W-:Y:S01]  /*3c60*/  IMAD.WIDE R4, R47, 0x40, R44 ;  /* 0x000000402f047825 */ /* 0x002fe200078e022c */
[----:B------:R-:W-:Y:S01]  /*3c70*/  ULDC.64 UR4, c[0x0][0x318] ;  /* 0x0000c60000047ab9 */ /* 0x000fe20000000a00 */
[----:B------:R-:W-:Y:S02]  /*3c80*/  MOV R74, R36 ;  /* 0x00000024004a7202 */ /* 0x000fe40000000f00 */
[----:B------:R-:W-:Y:S01]  /*3c90*/  IMAD R5, R5, UR4, RZ ;  /* 0x0000000405057c24 */ /* 0x000fe2000f8e02ff */
[----:B------:R-:W-:Y:S01]  /*3ca0*/  LOP3.LUT P3, RZ, R191, 0x4, RZ, 0xc0, !PT ;  /* 0x00000004bfff7812 */ /* 0x000fe2000786c0ff */
[----:B------:R-:W-:Y:S02]  /*3cb0*/  IMAD R9, R23, 0x8000, R64 ;  /* 0x0000800017097824 */ /* 0x000fe400078e0240 */
[----:B------:R-:W-:-:S04]  /*3cc0*/  IMAD.WIDE.U32 R6, R4, UR4, R74 ;  /* 0x0000000404067c25 */ /* 0x000fc8000f8e004a */
[----:B------:R-:W-:Y:S01]  /*3cd0*/  IMAD R5, R4, UR5, R5 ;  /* 0x0000000504057c24 */ /* 0x000fe2000f8e0205 */
[----:B------:R-:W-:Y:S01]  /*3ce0*/  ULDC.64 UR4, c[0x0][0x308] ;  /* 0x0000c20000047ab9 */ /* 0x000fe20000000a00 */
[----:B------:R-:W-:Y:S01]  /*3cf0*/  VIADD R4, R16, 0x40 ;  /* 0x0000004010047836 */ /* 0x000fe20000000000 */
[C---:B------:R-:W-:Y:S01]  /*3d00*/  LEA R56, P5, R6.reuse, UR4, 0x1 ;  /* 0x0000000406387c11 */ /* 0x040fe2000f8a08ff */
[----:B------:R-:W-:Y:S01]  /*3d10*/  IMAD.IADD R5, R7, 0x1, R5 ;  /* 0x0000000107057824 */ /* 0x000fe200078e0205 */
[----:B------:R-:W-:Y:S01]  /*3d20*/  ULDC UR4, c[0x0][0x310] ;  /* 0x0000c40000047ab9 */ /* 0x000fe20000000800 */
[C---:B------:R-:W-:Y:S02]  /*3d30*/  VIADD R77, R9.reuse, 0x20 ;  /* 0x00000020094d7836 */ /* 0x040fe40000000000 */
[C---:B------:R-:W-:Y:S01]  /*3d40*/  @P3 VIADD R77, R9.reuse, 0xffffffe0 ;  /* 0xffffffe0094d3836 */ /* 0x040fe20000000000 */
[----:B0---4-:R-:W-:Y:S01]  /*3d50*/  LEA.HI.X R57, R6, UR5, R5, 0x1, P5 ;  /* 0x0000000506397c11 */ /* 0x011fe2000a8f0c05 */
[----:B---3--:R-:W-:Y:S01]  /*3d60*/  IMAD R78, R9, 0x2, R2 ;  /* 0x00000002094e7824 */ /* 0x008fe200078e0202 */
[C---:B------:R-:W-:Y:S01]  /*3d70*/  ISETP.GE.AND P5, PT, R16.reuse, UR4, PT ;  /* 0x0000000410007c0c */ /* 0x040fe2000bfa6270 */
[----:B------:R-:W-:Y:S01]  /*3d80*/  VIADD R12, R16, 0x80 ;  /* 0x00000080100c7836 */ /* 0x000fe20000000000 */
[----:B------:R-:W-:Y:S01]  /*3d90*/  ISETP.GE.AND P3, PT, R4, UR4, PT ;  /* 0x0000000404007c0c */ /* 0x000fe2000bf66270 */
[----:B------:R-:W-:-:S02]  /*3da0*/  VIADD R13, R16, 0xc0 ;  /* 0x000000c0100d7836 */ /* 0x000fc40000000000 */
[C---:B------:R-:W-:Y:S02]  /*3db0*/  VIADD R74, R16.reuse, 0x100 ;  /* 0x00000100104a7836 */ /* 0x040fe40000000000 */
[----:B------:R-:W-:Y:S02]  /*3dc0*/  VIADD R76, R16, 0x140 ;  /* 0x00000140104c7836 */ /* 0x000fe40000000000 */
[----:B------:R-:W-:-:S04]  /*3dd0*/  IMAD R77, R77, 0x2, R2 ;  /* 0x000000024d4d7824 */ /* 0x000fc800078e0202 */
        /* <DEDUP_REMOVED lines=55> */
.L_x_4225:
[----:B------:R-:W-:Y:S05]  /*4150*/  BSYNC B0 ;  /* 0x0000000000007941 */ /* 0x000fea0003800000 */
.L_x_4224:
[----:B------:R-:W-:Y:S01]  /*4160*/  @!PT LDS RZ, [RZ] ;  /* 0x00000000fffff984 */ /* 0x000fe20000000800 */
[----:B------:R-:W-:Y:S01]  /*4170*/  @!PT LDS RZ, [RZ] ;  /* 0x00000000fffff984 */ /* 0x000fe20000000800 */
[----:B------:R-:W-:Y:S01]  /*4180*/  @!PT LDS RZ, [RZ] ;  /* 0x00000000fffff984 */ /* 0x000fe20000000800 */
[----:B------:R-:W-:Y:S01]  /*4190*/  @!PT LDS RZ, [RZ] ;  /* 0x00000000fffff984 */ /* 0x000fe20000000800 */
[----:B------:R5:W-:Y:S06]  /*41a0*/  MEMBAR.ALL.CTA ;  /* 0x0000000000007992 */ /* 0x000bec0000008000 */
[----:B-----5:R-:W5:Y:S01]  /*41b0*/  FENCE.VIEW.ASYNC.S ;  /* 0x00000000000073c6 */ /* 0x020f620000000000 */
[----:B0---4-:R-:W-:Y:S01]  /*41c0*/  @!P4 VIADD R70, R70, 0x388c0 ;  /* 0x000388c04646c836 */ /* 0x011fe20000000000 */
[----:B------:R-:W-:Y:S01]  /*41d0*/  IADD3 R23, R23, 0x1, RZ ;  /* 0x0000000117177810 */ /* 0x000fe20007ffe0ff */
[----:B-----5:R0:W-:Y:S03]  /*41e0*/  BAR.SYNC.DEFER_BLOCKING R59, 0x80 ;  /* 0x0002003b0000751d */ /* 0x0201e60000010000 */
[----:B------:R-:W-:-:S02]  /*41f0*/  @!P4 PRMT R70, RZ, 0x654, R70 ;  /* 0x00000654ff46c816 */ /* 0x000fc40000000046 */
[----:B------:R-:W-:Y:S02]  /*4200*/  PLOP3.LUT P3, PT, PT, PT, PT, 0x8, 0x0 ;  /* 0x000000000000781c */ /* 0x000fe40003f6e170 */
[----:B------:R0:W-:Y:S01]  /*4210*/  @!P4 SYNCS.ARRIVE.TRANS64.RED.A1T0 RZ, [R70+URZ], RZ ;  /* 0x000000ff46ffc9a7 */ /* 0x0001e2000810043f */
[----:B------:R-:W-:-:S04]  /*4220*/  ISETP.NE.AND P4, PT, R23, 0x2, PT ;  /* 0x000000021700780c */ /* 0x000fc80003f85270 */
[----:B------:R-:W-:Y:S02]  /*4230*/  SEL R5, RZ, 0x1, P4 ;  /* 0x00000001ff057807 */ /* 0x000fe40002000000 */
[----:B------:R-:W-:Y:S02]  /*4240*/  SEL R23, R23, RZ, P4 ;  /* 0x000000ff17177207 */ /* 0x000fe40002000000 */
[----:B------:R-:W-:Y:S01]  /*4250*/  LOP3.LUT R188, R188, R5, RZ, 0x3c, !PT ;  /* 0x00000005bcbc7212 */ /* 0x000fe200078e3cff */
[----:B0-----:R-:W-:Y:S06]  /*4260*/  @P2 BRA `(.L_x_4226) ;  /* 0xffffffdc00d82947 */ /* 0x001fec000383ffff */
.L_x_4192:
        /* <DEDUP_REMOVED lines=44> */
[----:B---3--:R-:W-:-:S02]  /*4530*/  CS2R R78, SRZ ;  /* 0x00000000004e7805 */ /* 0x008fc4000001ff00 */
        /* <DEDUP_REMOVED lines=18> */
[----:B--2---:R-:W-:Y:S01]  /*4660*/  CS2R R24, SRZ ;  /* 0x0000000000187805 */ /* 0x004fe2000001ff00 */
[----:B------:R-:W-:Y:S02]  /*4670*/  IMAD.MOV.U32 R176, RZ, RZ, RZ ;  /* 0x000000ffffb07224 */ /* 0x000fe400078e00ff */
        /* <DEDUP_REMOVED lines=9> */
.L_x_4228:
[----:B------:R-:W-:Y:S05]  /*4710*/  BSYNC B0 ;  /* 0x0000000000007941 */ /* 0x000fea0003800000 */
.L_x_4227:
        /* <DEDUP_REMOVED lines=9> */
[----:B------:R-:W-:Y:S01]  /*47b0*/  ISETP.GE.AND P0, PT, R168, 0x2, PT ;  /* 0x00000002a800780c */ /* 0x000fe20003f06270 */
[----:B------:R-:W-:Y:S01]  /*47c0*/  IMAD.MOV.U32 R7, RZ, RZ, 0x40000040 ;  /* 0x40000040ff077424 */ /* 0x000fe200078e00ff */
[----:B------:R-:W-:Y:S01]  /*47d0*/  BAR.SYNC.DEFER_BLOCKING 0xe, 0x100 ;  /* 0x0384000000007b1d */ /* 0x000fe20000010000 */
[----:B------:R-:W-:Y:S01]  /*47e0*/  IMAD.MOV.U32 R11, RZ, RZ, 0x40000040 ;  /* 0x40000040ff0b7424 */ /* 0x000fe200078e00ff */
[----:B------:R-:W-:Y:S01]  /*47f0*/  R2UR UR5, R5 ;  /* 0x00000000050572ca */ /* 0x000fe200000e0000 */
[----:B------:R-:W-:Y:S01]  /*4800*/  IMAD.MOV.U32 R9, RZ, RZ, 0x40000040 ;  /* 0x40000040ff097424 */ /* 0x000fe200078e00ff */
[----:B------:R-:W-:Y:S01]  /*4810*/  R2UR UR7, R7 ;  /* 0x00000000070772ca */ /* 0x000fe200000e0000 */
[----:B------:R-:W-:Y:S01]  /*4820*/  IMAD.MOV.U32 R13, RZ, RZ, 0x40000040 ;  /* 0x40000040ff0d7424 */ /* 0x000fe200078e00ff */
[----:B------:R-:W-:Y:S01]  /*4830*/  BSSY B0, `(.L_x_4232) ;  /* 0x00000f5000007945 */ /* 0x000fe20003800000 */
[----:B------:R-:W-:Y:S01]  /*4840*/  IMAD.MOV.U32 R7, RZ, RZ, 0x40000040 ;  /* 0x40000040ff077424 */ /* 0x000fe200078e00ff */
[----:B------:R-:W1:Y:S01]  /*4850*/  S2R R20, SR_TID.X ;  /* 0x0000000000147919 */ /* 0x000e620000002100 */
[----:B0-----:R-:W-:-:S04]  /*4860*/  LEA.HI R3, R0, R0, RZ, 0x1 ;  /* 0x0000000000037211 */ /* 0x001fc800078f08ff */
[----:B------:R-:W-:Y:S01]  /*4870*/  LOP3.LUT R3, R3, 0x1fffe, RZ, 0xc0, !PT ;  /* 0x0001fffe03037812 */ /* 0x000fe200078ec0ff */
[----:B-----5:R-:W-:-:S03]  /*4880*/  WARPGROUP.ARRIVE ;  /* 0x00000000000079c5 */ /* 0x020fc60000000000 */
[----:B------:R-:W-:Y:S01]  /*4890*/  IADD3 R3, R0, -R3, RZ ;  /* 0x8000000300037210 */ /* 0x000fe20007ffe0ff */
[----:B------:R-:W-:-:S04]  /*48a0*/  VIADD R0, R2, 0x36400 ;  /* 0x0003640002007836 */ /* 0x000fc80000000000 */
[----:B------:R-:W-:Y:S01]  /*48b0*/  IMAD R3, R3, 0x8000, R2 ;  /* 0x0000800003037824 */ /* 0x000fe200078e0202 */
[----:B------:R-:W-:-:S03]  /*48c0*/  SHF.R.U32.HI R0, RZ, 0x4, R0 ;  /* 0x00000004ff007819 */ /* 0x000fc60000011600 */
[----:B------:R-:W-:Y:S01]  /*48d0*/  VIADD R3, R3, 0x400 ;  /* 0x0000040003037836 */ /* 0x000fe20000000000 */
[----:B------:R-:W-:Y:S02]  /*48e0*/  LOP3.LUT R0, R0, 0x3fff, RZ, 0xc0, !PT ;  /* 0x00003fff00007812 */ /* 0x000fe400078ec0ff */
[----:B-1----:R-:W-:Y:S02]  /*48f0*/  LOP3.LUT R20, R20, 0x7f, RZ, 0xc0, !PT ;  /* 0x0000007f14147812 */ /* 0x002fe400078ec0ff */
[----:B------:R-:W-:Y:S02]  /*4900*/  SHF.R.U32.HI R3, RZ, 0x4, R3 ;  /* 0x00000004ff037819 */ /* 0x000fe40000011603 */
[----:B------:R-:W-:Y:S02]  /*4910*/  LOP3.LUT R4, R0, 0x10000, RZ, 0xfc, !PT ;  /* 0x0001000000047812 */ /* 0x000fe400078efcff */
[----:B------:R-:W-:Y:S02]  /*4920*/  LOP3.LUT R3, R3, 0x3fff, RZ, 0xc0, !PT ;  /* 0x00003fff03037812 */ /* 0x000fe400078ec0ff */
[C---:B------:R-:W-:Y:S01]  /*4930*/  R2UR UR4, R4.reuse ;  /* 0x00000000040472ca */ /* 0x040fe200000e0000 */
[----:B------:R-:W-:Y:S01]  /*4940*/  VIADD R10, R4, 0x2 ;  /* 0x00000002040a7836 */ /* 0x000fe20000000000 */
[----:B------:R-:W-:-:S02]  /*4950*/  LOP3.LUT R15, R3, 0x2000000, RZ, 0xfc, !PT ;  /* 0x02000000030f7812 */ /* 0x000fc400078efcff */
[----:B------:R-:W-:-:S03]  /*4960*/  ISETP.NE.AND P2, PT, R20, RZ, PT ;  /* 0x000000ff1400720c */ /* 0x000fc60003f45270 */
[----:B------:R-:W-:-:S04]  /*4970*/  IMAD R6, R18, 0x1000, R15 ;  /* 0x0000100012067824 */ /* 0x000fc800078e020f */
[C---:B------:R-:W-:Y:S01]  /*4980*/  VIADD R8, R6.reuse, 0x80 ;  /* 0x0000008006087836 */ /* 0x040fe20000000000 */
[C---:B------:R-:W-:Y:S01]  /*4990*/  R2UR UR6, R6.reuse ;  /* 0x00000000060672ca */ /* 0x040fe200000e0000 */
[C---:B------:R-:W-:Y:S02]  /*49a0*/  VIADD R12, R6.reuse, 0x100 ;  /* 0x00000100060c7836 */ /* 0x040fe40000000000 */
[----:B------:R-:W-:Y:S02]  /*49b0*/  VIADD R6, R6, 0x180 ;  /* 0x0000018006067836 */ /* 0x000fe40000000000 */
[----:B------:R-:W-:-:S04]  /*49c0*/  @!P2 IMAD R0, R18, 0x8, R2 ;  /* 0x000000081200a824 */ /* 0x000fc800078e0202 */
[----:B------:R-:W-:-:S04]  /*49d0*/  @!P2 VIADD R0, R0, 0x38860 ;  /* 0x000388600000a836 */ /* 0x000fc80000000000 */
[----:B------:R-:W-:Y:S01]  /*49e0*/  HGMMA.64x256x16.F32.BF16 R24, gdesc[UR4].tnspB, RZ, !UPT, gsb0 ;  /* 0x43e00000041879f0 */ /* 0x000fe2000c0018ff */
[----:B------:R-:W-:Y:S02]  /*49f0*/  R2UR UR4, R10 ;  /* 0x000000000a0472ca */ /* 0x000fe400000e0000 */
[----:B------:R-:W-:Y:S02]  /*4a00*/  R2UR UR5, R11 ;  /* 0x000000000b0572ca */ /* 0x000fe400000e0000 */
[----:B------:R-:W-:Y:S02]  /*4a10*/  R2UR UR6, R8 ;  /* 0x00000000080672ca */ /* 0x000fe400000e0000 */
[----:B------:R-:W-:Y:S01]  /*4a20*/  R2UR UR7, R9 ;  /* 0x00000000090772ca */ /* 0x000fe200000e0000 */
[----:B------:R-:W-:Y:S01]  /*4a30*/  IMAD.MOV.U32 R9, RZ, RZ, 0x40000040 ;  /* 0x40000040ff097424 */ /* 0x000fe200078e00ff */
[----:B------:R-:W-:Y:S02]  /*4a40*/  IADD3 R8, R4, 0x4, RZ ;  /* 0x0000000404087810 */ /* 0x000fe40007ffe0ff */
[----:B------:R-:W-:Y:S01]  /*4a50*/  @!P2 PRMT R0, RZ, 0x654, R0 ;  /* 0x00000654ff00a816 */ /* 0x000fe20000000000 */
[----:B------:R-:W-:-:S02]  /*4a60*/  WARPGROUP.DEPBAR.LE gsb0, 0x0 ;  /* 0x00008000000079c5 */ /* 0x000fc40000010000 */
[----:B------:R-:W-:-:S14]  /*4a70*/  WARPGROUP.ARRIVE ;  /* 0x00000000000079c5 */ /* 0x000fdc0000000000 */
[----:B------:R-:W-:Y:S01]  /*4a80*/  HGMMA.64x256x16.F32.BF16 R24, gdesc[UR4].tnspB, R24, gsb0 ;  /* 0x43e00000041879f0 */ /* 0x000fe20008001818 */
[----:B------:R-:W-:Y:S02]  /*4a90*/  R2UR UR4, R8 ;  /* 0x00000000080472ca */ /* 0x000fe400000e0000 */
[----:B------:R-:W-:Y:S02]  /*4aa0*/  R2UR UR5, R9 ;  /* 0x00000000090572ca */ /* 0x000fe400000e0000 */
[----:B------:R-:W-:Y:S01]  /*4ab0*/  R2UR UR6, R12 ;  /* 0x000000000c0672ca */ /* 0x000fe200000e0000 */
[----:B------:R-:W-:Y:S01]  /*4ac0*/  VIADD R12, R4, 0x6 ;  /* 0x00000006040c7836 */ /* 0x000fe20000000000 */
[----:B------:R-:W-:Y:S01]  /*4ad0*/  R2UR UR7, R13 ;  /* 0x000000000d0772ca */ /* 0x000fe200000e0000 */
[----:B------:R-:W-:Y:S01]  /*4ae0*/  IMAD.MOV.U32 R13, RZ, RZ, 0x40000040 ;  /* 0x40000040ff0d7424 */ /* 0x000fe200078e00ff */
[----:B------:R-:W-:Y:S02]  /*4af0*/  WARPGROUP.DEPBAR.LE gsb0, 0x0 ;  /* 0x00008000000079c5 */ /* 0x000fe40000010000 */
[----:B------:R-:W-:-:S15]  /*4b00*/  WARPGROUP.ARRIVE ;  /* 0x00000000000079c5 */ /* 0x000fde0000000000 */
[----:B------:R-:W-:-:S02]  /*4b10*/  NOP ;  /* 0x0000000000007918 */ /* 0x000fc40000000000 */
        /* <DEDUP_REMOVED lines=14> */
.L_x_4234:
[----:B------:R-:W-:Y:S01]  /*4c00*/  BAR.SYNC.DEFER_BLOCKING 0xe, 0x100 ;  /* 0x0384000000007b1d */ /* 0x000fe20000010000 */
[C---:B------:R-:W-:Y:S01]  /*4c10*/  LEA R3, R18.reuse, R190, 0x6 ;  /* 0x000000be12037211 */ /* 0x040fe200078e30ff */
[----:B------:R-:W-:Y:S01]  /*4c20*/  VIADD R18, R18, 0x1 ;  /* 0x0000000112127836 */ /* 0x000fe20000000000 */
[----:B------:R-:W-:Y:S01]  /*4c30*/  R2UR UR4, R4 ;  /* 0x00000000040472ca */ /* 0x000fe200000e0000 */
[----:B------:R-:W-:Y:S01]  /*4c40*/  IMAD.MOV.U32 R7, RZ, RZ, 0x40000040 ;  /* 0x40000040ff077424 */ /* 0x000fe200078e00ff */
[----:B------:R-:W-:Y:S01]  /*4c50*/  R2UR UR5, R5 ;  /* 0x00000000050572ca */ /* 0x000fe200000e0000 */
[----:B------:R-:W-:Y:S01]  /*4c60*/  IMAD R3, R3, 0x4, R2 ;  /* 0x0000000403037824 */ /* 0x000fe200078e0202 */
[C---:B------:R-:W-:Y:S01]  /*4c70*/  ISETP.NE.AND P0, PT, R18.reuse, 0x2, PT ;  /* 0x000000021200780c */ /* 0x040fe20003f05270 */
[----:B------:R-:W-:Y:S01]  /*4c80*/  IMAD.MOV.U32 R21, RZ, RZ, 0x40000040 ;  /* 0x40000040ff157424 */ /* 0x000fe200078e00ff */
[----:B------:R-:W-:Y:S01]  /*4c90*/  R2UR UR7, R7 ;  /* 0x00000000070772ca */ /* 0x000fe200000e0000 */
[----:B------:R-:W-:Y:S01]  /*4ca0*/  IMAD.MOV.U32 R7, RZ, RZ, 0x40000040 ;  /* 0x40000040ff077424 */ /* 0x000fe200078e00ff */
[----:B------:R-:W-:-:S02]  /*4cb0*/  SEL R18, R18, RZ, P0 ;  /* 0x000000ff12127207 */ /* 0x000fc40000000000 */
[C---:B------:R-:W-:Y:S01]  /*4cc0*/  ISETP.GT.AND P1, PT, R168.reuse, RZ, PT ;  /* 0x000000ffa800720c */ /* 0x040fe20003f24270 */
[----:B------:R-:W-:Y:S02]  /*4cd0*/  VIADD R168, R168, 0xffffffff ;  /* 0xffffffffa8a87836 */ /* 0x000fe40000000000 */
[----:B------:R-:W-:-:S04]  /*4ce0*/  IMAD R6, R18, 0x1000, R15 ;  /* 0x0000100012067824 */ /* 0x000fc800078e020f */
[C---:B------:R-:W-:Y:S01]  /*4cf0*/  VIADD R20, R6.reuse, 0x80 ;  /* 0x0000008006147836 */ /* 0x040fe20000000000 */
[----:B------:R-:W-:Y:S01]  /*4d00*/  R2UR UR6, R6 ;  /* 0x00000000060672ca */ /* 0x000fe200000e0000 */
[----:B01----:R-:W0:Y:S04]  /*4d10*/  LDS R0, [R3+0x38400] ;  /* 0x0384000003007984 */ /* 0x003e280000000800 */
[----:B------:R1:W2:Y:S02]  /*4d20*/  LDS R14, [R3+0x38420] ;  /* 0x03842000030e7984 */ /* 0x0002a40000000800 */
[----:B-1----:R-:W-:-:S04]  /*4d30*/  SEL R3, RZ, 0x1, P0 ;  /* 0x00000001ff037807 */ /* 0x002fc80000000000 */
[----:B------:R-:W-:Y:S01]  /*4d40*/  LOP3.LUT R22, R22, R3, RZ, 0x3c, !PT ;  /* 0x0000000316167212 */ /* 0x000fe200078e3cff */
        /* <DEDUP_REMOVED lines=128> */
[----:B------:R-:W-:-:S05]  /*5550*/  @!P2 LEA R0, R18, R2, 0x3 ;  /* 0x000000021200a211 */ /* 0x000fca00078e18ff */
[----:B------:R-:W-:Y:S01]  /*5560*/  WARPGROUP.ARRIVE ;  /* 0x00000000000079c5 */ /* 0x000fe20000000000 */
[----:B------:R-:W-:-:S05]  /*5570*/  @!P2 VIADD R0, R0, 0x38860 ;  /* 0x000388600000a836 */ /* 0x000fca0000000000 */
[----:B------:R-:W-:Y:S01]  /*5580*/  HGMMA.64x256x16.F32.BF16 R24, gdesc[UR4].tnspB, R24, gsb0 ;  /* 0x43e00000041879f0 */ /* 0x000fe20008001818 */
[----:B------:R-:W-:Y:S02]  /*5590*/  R2UR UR4, R10 ;  /* 0x000000000a0472ca */ /* 0x000fe400000e0000 */
        /* <DEDUP_REMOVED lines=30> */
.L_x_4233:
[----:B------:R-:W-:Y:S05]  /*5780*/  BSYNC B0 ;  /* 0x0000000000007941 */ /* 0x000fea0003800000 */
.L_x_4232:
        /* <DEDUP_REMOVED lines=141> */
.L_x_4230:
        /* <DEDUP_REMOVED lines=32> */
.L_x_4236:
[----:B------:R-:W-:Y:S05]  /*6260*/  BSYNC B6 ;  /* 0x0000000000067941 */ /* 0x000fea0003800000 */
.L_x_4235:
        /* <DEDUP_REMOVED lines=12> */
.L_x_4240:
[----:B-1----:R1:W2:Y:S02]  /*6330*/  SYNCS.PHASECHK.TRANS64.TRYWAIT P0, [R2+URZ+0x38800], R3 ;  /* 0x03880003020075a7 */ /* 0x0022a4000800017f */
[----:B--2---:R-:W-:Y:S05]  /*6340*/  @!P0 NANOSLEEP.SYNCS 0x989680 ;  /* 0x009896800000895d */ /* 0x004fea0003900000 */
[----:B------:R-:W2:Y:S02]  /*6350*/  @!P0 SYNCS.PHASECHK.TRANS64 P0, [R2+URZ+0x38800], R3 ;  /* 0x03880003020085a7 */ /* 0x000ea4000800007f */
[----:B--2---:R-:W-:Y:S05]  /*6360*/  @!P0 BRA `(.L_x_4240) ;  /* 0xfffffffc00f08947 */ /* 0x004fea000383ffff */
.L_x_4239:
[----:B------:R-:W-:Y:S05]  /*6370*/  BSYNC B0 ;  /* 0x0000000000007941 */ /* 0x000fea0003800000 */
.L_x_4238:
[----:B------:R-:W-:Y:S05]  /*6380*/  BRA `(.L_x_4241) ;  /* 0x0000003000047947 */ /* 0x000fea0003800000 */
.L_x_4237:
        /* <DEDUP_REMOVED lines=55> */
.L_x_4243:
[----:B------:R-:W-:Y:S05]  /*6700*/  BSYNC B6 ;  /* 0x0000000000067941 */ /* 0x000fea0003800000 */
.L_x_4242:
        /* <DEDUP_REMOVED lines=27> */
[----:B------:R-:W-:Y:S01]  /*68c0*/  MOV R11, R49 ;  /* 0x00000031000b7202 */ /* 0x000fe20000000f00 */
        /* <DEDUP_REMOVED lines=27> */
[----:B------:R-:W-:Y:S01]  /*6a80*/  LEA R14, P4, R15, UR6, 0x1 ;  /* 0x000000060f0e7c11 */ /* 0x000fe2000f8808ff */
[----:B------:R-:W-:Y:S01]  /*6a90*/  IMAD.X R31, R59, 0x1, R50, P5 ;  /* 0x000000013b1f7824 */ /* 0x000fe200028e0632 */
[----:B------:R-:W-:-:S02]  /*6aa0*/  LEA R38, P5, R0, UR8, 0x1 ;  /* 0x0000000800267c11 */ /* 0x000fc4000f8a08ff */
[----:B------:R-:W-:Y:S02]  /*6ab0*/  CS2R R36, SRZ ;  /* 0x0000000000247805 */ /* 0x000fe4000001ff00 */
[----:B------:R-:W-:Y:S02]  /*6ac0*/  LEA.HI.X R15, R15, UR7, R30, 0x1, P4 ;  /* 0x000000070f0f7c11 */ /* 0x000fe4000a0f0c1e */
[----:B------:R-:W-:Y:S02]  /*6ad0*/  CS2R R32, SRZ ;  /* 0x0000000000207805 */ /* 0x000fe4000001ff00 */
[----:B------:R-:W-:Y:S02]  /*6ae0*/  LEA.HI.X R39, R0, UR9, R31, 0x1, P5 ;  /* 0x0000000900277c11 */ /* 0x000fe4000a8f0c1f */
[----:B------:R-:W-:Y:S02]  /*6af0*/  CS2R R34, SRZ ;  /* 0x0000000000227805 */ /* 0x000fe4000001ff00 */
[----:B------:R-:W-:Y:S01]  /*6b00*/  CS2R R30, SRZ ;  /* 0x00000000001e7805 */ /* 0x000fe2000001ff00 */
[----:B------:R0:W5:Y:S04]  /*6b10*/  @!P3 LDG.E.64 R36, desc[UR54][R14.64] ;  /* 0x000000360e24b981 */ /* 0x000168000c1e1b00 */
[----:B------:R0:W5:Y:S04]  /*6b20*/  @!P2 LDG.E.64 R32, desc[UR54][R14.64+0x20] ;  /* 0x000020360e20a981 */ /* 0x000168000c1e1b00 */
[----:B------:R0:W5:Y:S04]  /*6b30*/  @!P3 LDG.E.64 R34, desc[UR54][R38.64] ;  /* 0x000000362622b981 */ /* 0x000168000c1e1b00 */
[----:B------:R0:W5:Y:S02]  /*6b40*/  @!P2 LDG.E.64 R30, desc[UR54][R38.64+0x20] ;  /* 0x00002036261ea981 */ /* 0x000164000c1e1b00 */
.L_x_4247:
[----:B------:R-:W-:Y:S05]  /*6b50*/  BSYNC B1 ;  /* 0x0000000000017941 */ /* 0x000fea0003800000 */
.L_x_4246:
        /* <DEDUP_REMOVED lines=24> */
.L_x_4249:
[----:B------:R-:W-:Y:S05]  /*6ce0*/  BSYNC B1 ;  /* 0x0000000000017941 */ /* 0x000fea0003800000 */
.L_x_4248:
[----:B------:R-:W-:Y:S01]  /*6cf0*/  IMAD.WIDE.U32 R10, R3, R4, R10 ;  /* 0x00000004030a7225 */ /* 0x000fe200078e000a */
[----:B------:R-:W-:Y:S01]  /*6d00*/  LEA.HI R0, R219, R219, RZ, 0x1 ;  /* 0x000000dbdb007211 */ /* 0x000fe200078f08ff */
[----:B------:R-:W-:Y:S01]  /*6d10*/  ULDC.64 UR4, c[0x0][0x3c8] ;  /* 0x0000f20000047ab9 */ /* 0x000fe20000000a00 */
[----:B------:R-:W-:Y:S01]  /*6d20*/  ULDC.64 UR6, c[0x0][0x3e0] ;  /* 0x0000f80000067ab9 */ /* 0x000fe20000000a00 */
[----:B------:R-:W-:Y:S01]  /*6d30*/  IMAD.WIDE.U32 R12, R3, R6, R12 ;  /* 0x00000006030c7225 */ /* 0x000fe200078e000c */
[----:B------:R-:W-:-:S03]  /*6d40*/  LOP3.LUT R56, R0, 0xfffffffe, RZ, 0xc0, !PT ;  /* 0xfffffffe00387812 */ /* 0x000fc600078ec0ff */
[C---:B------:R-:W-:Y:S01]  /*6d50*/  IMAD R4, R41.reuse, R4, RZ ;  /* 0x0000000429047224 */ /* 0x040fe200078e02ff */
[----:B------:R-:W-:Y:S01]  /*6d60*/  LEA R0, P3, R12, UR6, 0x1 ;  /* 0x000000060c007c11 */ /* 0x000fe2000f8608ff */
[----:B------:R-:W-:Y:S02]  /*6d70*/  IMAD R6, R41, R6, RZ ;  /* 0x0000000629067224 */ /* 0x000fe400078e02ff */
[----:B01----:R-:W-:Y:S02]  /*6d80*/  IMAD.SHL.U32 R14, R191, 0x40, RZ ;  /* 0x00000040bf0e7824 */ /* 0x003fe400078e00ff */
[C---:B------:R-:W-:Y:S01]  /*6d90*/  IMAD R5, R3.reuse, R5, R4 ;  /* 0x0000000503057224 */ /* 0x040fe200078e0204 */
[----:B------:R-:W-:Y:S01]  /*6da0*/  LEA R4, P2, R10, UR4, 0x1 ;  /* 0x000000040a047c11 */ /* 0x000fe2000f8408ff */
[----:B------:R-:W-:Y:S01]  /*6db0*/  IMAD R3, R3, R7, R6 ;  /* 0x0000000703037224 */ /* 0x000fe200078e0206 */
[----:B------:R-:W-:Y:S01]  /*6dc0*/  LOP3.LUT R15, R14, 0x1c0, RZ, 0xc0, !PT ;  /* 0x000001c00e0f7812 */ /* 0x000fe200078ec0ff */
[----:B------:R-:W-:Y:S01]  /*6dd0*/  IMAD.IADD R5, R11, 0x1, R5 ;  /* 0x000000010b057824 */ /* 0x000fe200078e0205 */
[----:B------:R-:W-:Y:S01]  /*6de0*/  UMOV UR4, 0xffffffff ;  /* 0xffffffff00047882 */ /* 0x000fe20000000000 */
[----:B------:R-:W-:Y:S01]  /*6df0*/  IMAD.IADD R3, R13, 0x1, R3 ;  /* 0x000000010d037824 */ /* 0x000fe200078e0203 */
[----:B------:R-:W-:Y:S01]  /*6e00*/  LOP3.LUT R6, R15, 0x18, R16, 0xf8, !PT ;  /* 0x000000180f067812 */ /* 0x000fe200078ef810 */
[----:B------:R-:W-:Y:S01]  /*6e10*/  IMAD.IADD R56, R219, 0x1, -R56 ;  /* 0x00000001db387824 */ /* 0x000fe200078e0a38 */
[----:B------:R-:W-:-:S02]  /*6e20*/  SHF.R.U32.HI R15, RZ, 0x3, R15 ;  /* 0x00000003ff0f7819 */ /* 0x000fc4000001160f */
[----:B------:R-:W-:Y:S02]  /*6e30*/  LEA.HI.X R5, R10, UR5, R5, 0x1, P2 ;  /* 0x000000050a057c11 */ /* 0x000fe400090f0c05 */
[----:B------:R-:W-:Y:S02]  /*6e40*/  LEA.HI.X R3, R12, UR7, R3, 0x1, P3 ;  /* 0x000000070c037c11 */ /* 0x000fe400098f0c03 */
[----:B------:R-:W-:Y:S02]  /*6e50*/  LOP3.LUT R39, R6, R15, RZ, 0x3c, !PT ;  /* 0x0000000f06277212 */ /* 0x000fe400078e3cff */
[----:B------:R-:W-:Y:S01]  /*6e60*/  SHF.L.U32 R7, R56, 0x1f, RZ ;  /* 0x0000001f38077819 */ /* 0x000fe200000006ff */
[----:B------:R-:W-:Y:S06]  /*6e70*/  BRA.DIV UR4, `(.L_x_4250) ;  /* 0x0000016604707947 */ /* 0x000fec000b800000 */
.L_x_4437:
[----:B------:R-:W-:-:S03]  /*6e80*/  UMOV UR4, 0xffffffff ;  /* 0xffffffff00047882 */ /* 0x000fc60000000000 */
[----:B------:R-:W-:Y:S05]  /*6e90*/  BRA.DIV UR4, `(.L_x_4251) ;  /* 0x0000016604907947 */ /* 0x000fea000b800000 */
.L_x_4440:
[----:B------:R-:W-:-:S03]  /*6ea0*/  UMOV UR4, 0xffffffff ;  /* 0xffffffff00047882 */ /* 0x000fc60000000000 */
[----:B------:R-:W-:Y:S05]  /*6eb0*/  BRA.DIV UR4, `(.L_x_4252) ;  /* 0x0000016604b07947 */ /* 0x000fea000b800000 */
.L_x_4443:
[----:B------:R-:W-:-:S03]  /*6ec0*/  UMOV UR4, 0xffffffff ;  /* 0xffffffff00047882 */ /* 0x000fc60000000000 */
[----:B------:R-:W-:Y:S05]  /*6ed0*/  BRA.DIV UR4, `(.L_x_4253) ;  /* 0x0000016604d07947 */ /* 0x000fea000b800000 */
.L_x_4446:
[----:B------:R-:W-:-:S03]  /*6ee0*/  UMOV UR4, 0xffffffff ;  /* 0xffffffff00047882 */ /* 0x000fc60000000000 */
[----:B------:R-:W-:Y:S05]  /*6ef0*/  BRA.DIV UR4, `(.L_x_4254) ;  /* 0x0000016604f07947 */ /* 0x000fea000b800000 */
.L_x_4449:
[----:B------:R-:W-:-:S03]  /*6f00*/  UMOV UR4, 0xffffffff ;  /* 0xffffffff00047882 */ /* 0x000fc60000000000 */
[----:B------:R-:W-:Y:S05]  /*6f10*/  BRA.DIV UR4, `(.L_x_4255) ;  /* 0x0000016a04107947 */ /* 0x000fea000b800000 */
.L_x_4452:
[----:B------:R-:W-:-:S03]  /*6f20*/  UMOV UR4, 0xffffffff ;  /* 0xffffffff00047882 */ /* 0x000fc60000000000 */
[----:B------:R-:W-:Y:S05]  /*6f30*/  BRA.DIV UR4, `(.L_x_4256) ;  /* 0x0000016a04307947 */ /* 0x000fea000b800000 */
.L_x_4455:
[----:B------:R-:W-:-:S03]  /*6f40*/  UMOV UR4, 0xffffffff ;  /* 0xffffffff00047882 */ /* 0x000fc60000000000 */
[----:B------:R-:W-:Y:S05]  /*6f50*/  BRA.DIV UR4, `(.L_x_4257) ;  /* 0x0000016a04507947 */ /* 0x000fea000b800000 */
.L_x_4458:
[----:B------:R-:W0:Y:S01]  /*6f60*/  SYNCS.PHASECHK.TRANS64.TRYWAIT P2, [R2+URZ+0x38800], R7 ;  /* 0x03880007020075a7 */ /* 0x000e22000804017f */
[----:B-----5:R-:W-:Y:S01]  /*6f70*/  IMAD.MOV.U32 R3, RZ, RZ, R31 ;  /* 0x000000ffff037224 */ /* 0x020fe200078e001f */
[----:B------:R-:W-:Y:S01]  /*6f80*/  LOP3.LUT P3, RZ, R191, 0x4, RZ, 0xc0, !PT ;  /* 0x00000004bfff7812 */ /* 0x000fe2000786c0ff */
[----:B------:R-:W-:Y:S01]  /*6f90*/  IMAD.MOV.U32 R5, RZ, RZ, R35 ;  /* 0x000000ffff057224 */ /* 0x000fe200078e0023 */
[----:B------:R-:W-:Y:S01]  /*6fa0*/  MOV R0, R30 ;  /* 0x0000001e00007202 */ /* 0x000fe20000000f00 */
[----:B------:R-:W-:Y:S01]  /*6fb0*/  IMAD.MOV.U32 R4, RZ, RZ, R34 ;  /* 0x000000ffff047224 */ /* 0x000fe200078e0022 */
[----:B------:R-:W-:Y:S01]  /*6fc0*/  PRMT R42, R42, 0x5410, R3 ;  /* 0x000054102a2a7816 */ /* 0x000fe20000000003 */
[----:B------:R-:W-:Y:S01]  /*6fd0*/  IMAD R3, R212, 0x200, R39 ;  /* 0x00000200d4037824 */ /* 0x000fe200078e0227 */
[----:B------:R-:W-:Y:S01]  /*6fe0*/  PRMT R12, R12, 0x5410, R5 ;  /* 0x000054100c0c7816 */ /* 0x000fe20000000005 */
[----:B------:R-:W-:Y:S01]  /*6ff0*/  IMAD.MOV.U32 R5, RZ, RZ, R32 ;  /* 0x000000ffff057224 */ /* 0x000fe200078e0020 */
[----:B------:R-:W-:Y:S01]  /*7000*/  PRMT R11, R11, 0x5410, R4 ;  /* 0x000054100b0b7816 */ /* 0x000fe20000000004 */
[----:B------:R-:W-:Y:S01]  /*7010*/  IMAD.MOV.U32 R4, RZ, RZ, R37 ;  /* 0x000000ffff047224 */ /* 0x000fe200078e0025 */
[----:B------:R-:W-:Y:S01]  /*7020*/  PRMT R40, R40, 0x5410, R0 ;  /* 0x0000541028287816 */ /* 0x000fe20000000000 */
[----:B------:R-:W-:Y:S01]  /*7030*/  IMAD R3, R3, 0x2, R2 ;  /* 0x0000000203037824 */ /* 0x000fe200078e0202 */
[----:B------:R-:W-:Y:S01]  /*7040*/  PRMT R43, R43, 0x5410, R5 ;  /* 0x000054102b2b7816 */ /* 0x000fe20000000005 */
[----:B------:R-:W-:Y:S01]  /*7050*/  IMAD.MOV.U32 R0, RZ, RZ, R36 ;  /* 0x000000ffff007224 */ /* 0x000fe200078e0024 */
[----:B------:R-:W-:Y:S01]  /*7060*/  PRMT R11, R4, 0x7610, R11 ;  /* 0x00007610040b7816 */ /* 0x000fe2000000000b */
[----:B------:R-:W-:Y:S01]  /*7070*/  IMAD.MOV.U32 R5, RZ, RZ, R33 ;  /* 0x000000ffff057224 */ /* 0x000fe200078e0021 */
[----:B------:R-:W-:Y:S01]  /*7080*/  BSSY B1, `(.L_x_4258) ;  /* 0x0000015000017945 */ /* 0x000fe20003800000 */
[----:B------:R-:W-:Y:S01]  /*7090*/  VIADD R4, R3, 0x20400 ;  /* 0x0002040003047836 */ /* 0x000fe20000000000 */
[----:B------:R-:W-:Y:S01]  /*70a0*/  PRMT R13, R13, 0x5410, R0 ;  /* 0x000054100d0d7816 */ /* 0x000fe20000000000 */
[----:B------:R-:W-:Y:S01]  /*70b0*/  IMAD.MOV.U32 R6, RZ, RZ, R26 ;  /* 0x000000ffff067224 */ /* 0x000fe200078e001a */
[----:B------:R-:W-:Y:S01]  /*70c0*/  IADD3 R0, R3, 0x20440, RZ ;  /* 0x0002044003007810 */ /* 0x000fe20007ffe0ff */
[----:B------:R-:W-:Y:S01]  /*70d0*/  IMAD.MOV.U32 R10, RZ, RZ, R27 ;  /* 0x000000ffff0a7224 */ /* 0x000fe200078e001b */
[----:B------:R-:W-:Y:S01]  /*70e0*/  PRMT R40, R5, 0x7610, R40 ;  /* 0x0000761005287816 */ /* 0x000fe20000000028 */
[----:B------:R-:W-:Y:S01]  /*70f0*/  @P3 VIADD R0, R4, 0xffffffc0 ;  /* 0xffffffc004003836 */ /* 0x000fe20000000000 */
[----:B------:R-:W-:Y:S01]  /*7100*/  PRMT R42, R6, 0x7610, R42 ;  /* 0x00007610062a7816 */ /* 0x000fe2000000002a */
[----:B------:R-:W-:Y:S01]  /*7110*/  IMAD.MOV.U32 R4, RZ, RZ, R8 ;  /* 0x000000ffff047224 */ /* 0x000fe200078e0008 */
[----:B------:R-:W-:Y:S01]  /*7120*/  PRMT R44, R44, 0x5410, R10 ;  /* 0x000054102c2c7816 */ /* 0x000fe2000000000a */
[----:B------:R-:W-:-:S02]  /*7130*/  IMAD.MOV.U32 R5, RZ, RZ, R9 ;  /* 0x000000ffff057224 */ /* 0x000fc400078e0009 */
        /* <DEDUP_REMOVED lines=9> */
.L_x_4459:
[----:B------:R-:W-:Y:S05]  /*71d0*/  BSYNC B1 ;  /* 0x0000000000017941 */ /* 0x000fea0003800000 */
.L_x_4258:
        /* <DEDUP_REMOVED lines=56> */
.L_x_4263:
[----:B------:R-:W-:Y:S05]  /*7560*/  BSYNC B2 ;  /* 0x0000000000027941 */ /* 0x000fea0003800000 */
.L_x_4262:
        /* <DEDUP_REMOVED lines=47> */
.L_x_4261:
[----:B------:R-:W-:Y:S05]  /*7860*/  BSYNC B1 ;  /* 0x0000000000017941 */ /* 0x000fea0003800000 */
.L_x_4260:
        /* <DEDUP_REMOVED lines=53> */
.L_x_4266:
[----:B------:R-:W-:Y:S05]  /*7bc0*/  BSYNC B1 ;  /* 0x0000000000017941 */ /* 0x000fea0003800000 */
.L_x_4265:
        /* <DEDUP_REMOVED lines=48> */
.L_x_4245:
        /* <DEDUP_REMOVED lines=13> */
[----:B------:R-:W-:Y:S01]  /*7fa0*/  @!P1 IADD3.X R10, R57, R26, RZ, P4, !PT ;  /* 0x0000001a390a9210 */ /* 0x000fe200027fe4ff */
[----:B------:R-:W1:Y:S01]  /*7fb0*/  @!P0 LDC.64 R30, c[0x0][0x3e0] ;  /* 0x0000f800ff1e8b82 */ /* 0x000e620000000a00 */
[----:B------:R-:W-:Y:S02]  /*7fc0*/  @!P1 LEA R8, P4, R9, UR4, 0x1 ;  /* 0x0000000409089c11 */ /* 0x000fe4000f8808ff */
[----:B------:R-:W-:-:S02]  /*7fd0*/  @!P0 IADD3.X R3, R28, R45, R59, P2, P3 ;  /* 0x0000002d1c038210 */ /* 0x000fc400017e643b */
        /* <DEDUP_REMOVED lines=21> */
[----:B------:R-:W-:-:S04]  /*8130*/  IMAD R3, R185, 0x40, R19 ;  /* 0x00000040b9037824 */ /* 0x000fc800078e0213 */
[----:B------:R-:W-:Y:S01]  /*8140*/  IMAD R3, R222, 0x20, R3 ;  /* 0x00000020de037824 */ /* 0x000fe200078e0203 */
        /* <DEDUP_REMOVED lines=18> */
[----:B------:R-:W-:Y:S01]  /*8270*/  LEA R0, P1, R10, UR6, 0x1 ;  /* 0x000000060a007c11 */ /* 0x000fe2000f8208ff */
[----:B------:R-:W-:Y:S01]  /*8280*/  IMAD.IADD R3, R11, 0x1, R3 ;  /* 0x000000010b037824 */ /* 0x000fe200078e0203 */
[----:B------:R-:W-:Y:S02]  /*8290*/  UMOV UR4, 0xffffffff ;  /* 0xffffffff00047882 */ /* 0x000fe40000000000 */
[----:B------:R-:W-:Y:S02]  /*82a0*/  LEA.HI.X R5, R8, UR5, R5, 0x1, P0 ;  /* 0x0000000508057c11 */ /* 0x000fe400080f0c05 */
[----:B------:R-:W-:-:S02]  /*82b0*/  LEA.HI.X R3, R10, UR7, R3, 0x1, P1 ;  /* 0x000000070a037c11 */ /* 0x000fc400088f0c03 */
[----:B------:R-:W-:Y:S01]  /*82c0*/  LEA.HI R6, R219, R219, RZ, 0x1 ;  /* 0x000000dbdb067211 */ /* 0x000fe200078f08ff */
[----:B------:R-:W-:Y:S06]  /*82d0*/  BRA.DIV UR4, `(.L_x_4267) ;  /* 0x0000015604ac7947 */ /* 0x000fec000b800000 */
.L_x_4462:
[----:B------:R-:W-:-:S03]  /*82e0*/  UMOV UR4, 0xffffffff ;  /* 0xffffffff00047882 */ /* 0x000fc60000000000 */
[----:B------:R-:W-:Y:S05]  /*82f0*/  BRA.DIV UR4, `(.L_x_4268) ;  /* 0x0000015604cc7947 */ /* 0x000fea000b800000 */
.L_x_4465:
[----:B------:R-:W-:-:S03]  /*8300*/  UMOV UR4, 0xffffffff ;  /* 0xffffffff00047882 */ /* 0x000fc60000000000 */
[----:B------:R-:W-:Y:S05]  /*8310*/  BRA.DIV UR4, `(.L_x_4269) ;  /* 0x0000015604ec7947 */ /* 0x000fea000b800000 */
.L_x_4468:
[----:B------:R-:W-:-:S03]  /*8320*/  UMOV UR4, 0xffffffff ;  /* 0xffffffff00047882 */ /* 0x000fc60000000000 */
[----:B------:R-:W-:Y:S05]  /*8330*/  BRA.DIV UR4, `(.L_x_4270) ;  /* 0x0000015a040c7947 */ /* 0x000fea000b800000 */
.L_x_4471:
[----:B------:R-:W-:-:S03]  /*8340*/  UMOV UR4, 0xffffffff ;  /* 0xffffffff00047882 */ /* 0x000fc60000000000 */
[----:B------:R-:W-:Y:S05]  /*8350*/  BRA.DIV UR4, `(.L_x_4271) ;  /* 0x0000015a042c7947 */ /* 0x000fea000b800000 */
.L_x_4474:
[----:B------:R-:W-:Y:S01]  /*8360*/  UMOV UR4, 0xffffffff ;  /* 0xffffffff00047882 */ /* 0x000fe20000000000 */
[----:B------:R-:W-:Y:S02]  /*8370*/  LOP3.LUT R6, R6, 0xfffffffe, RZ, 0xc0, !PT ;  /* 0xfffffffe06067812 */ /* 0x000fe400078ec0ff */
[----:B------:R-:W-:Y:S05]  /*8380*/  BRA.DIV UR4, `(.L_x_4272) ;  /* 0x0000015a04487947 */ /* 0x000fea000b800000 */
.L_x_4477:
[----:B------:R-:W-:Y:S01]  /*8390*/  UMOV UR4, 0xffffffff ;  /* 0xffffffff00047882 */ /* 0x000fe20000000000 */
[----:B------:R-:W-:Y:S02]  /*83a0*/  IMAD.IADD R56, R219, 0x1, -R6 ;  /* 0x00000001db387824 */ /* 0x000fe400078e0a06 */
[----:B------:R-:W-:Y:S05]  /*83b0*/  BRA.DIV UR4, `(.L_x_4273) ;  /* 0x0000015a04647947 */ /* 0x000fea000b800000 */
.L_x_4480:
[----:B------:R-:W-:Y:S01]  /*83c0*/  UMOV UR4, 0xffffffff ;  /* 0xffffffff00047882 */ /* 0x000fe20000000000 */
[----:B------:R-:W-:Y:S02]  /*83d0*/  SHF.L.U32 R3, R56, 0x1f, RZ ;  /* 0x0000001f38037819 */ /* 0x000fe400000006ff */
[----:B------:R-:W-:Y:S05]  /*83e0*/  BRA.DIV UR4, `(.L_x_4274) ;  /* 0x0000015a04807947 */ /* 0x000fea000b800000 */
.L_x_4483:
[----:B------:R-:W0:Y:S01]  /*83f0*/  SYNCS.PHASECHK.TRANS64.TRYWAIT P1, [R2+URZ+0x38800], R3 ;  /* 0x03880003020075a7 */ /* 0x000e22000802017f */
[----:B-----5:R-:W-:Y:S01]  /*8400*/  IMAD.MOV.U32 R4, RZ, RZ, R33 ;  /* 0x000000ffff047224 */ /* 0x020fe200078e0021 */
[----:B------:R-:W-:Y:S01]  /*8410*/  MOV R0, R32 ;  /* 0x0000002000007202 */ /* 0x000fe20000000f00 */
[----:B------:R-:W-:Y:S01]  /*8420*/  IMAD.MOV.U32 R5, RZ, RZ, R34 ;  /* 0x000000ffff057224 */ /* 0x000fe200078e0022 */
[----:B------:R-:W-:Y:S01]  /*8430*/  ISETP.GE.AND P0, PT, R16, R21, PT ;  /* 0x000000151000720c */ /* 0x000fe20003f06270 */
        /* <DEDUP_REMOVED lines=20> */
[----:B------:R-:W-:Y:S01]  /*8580*/  BSSY B1, `(.L_x_4275) ;  /* 0x000000a000017945 */ /* 0x000fe20003800000 */
[-C--:B------:R-:W-:Y:S01]  /*8590*/  ISETP.GE.OR P2, PT, R19, R58.reuse, P0 ;  /* 0x0000003a1300720c */ /* 0x080fe20000746670 */
        /* <DEDUP_REMOVED lines=8> */
.L_x_4484:
[----:B------:R-:W-:Y:S05]  /*8620*/  BSYNC B1 ;  /* 0x0000000000017941 */ /* 0x000fea0003800000 */
.L_x_4275:
        /* <DEDUP_REMOVED lines=8> */
[----:B------:R-:W-:Y:S02]  /*86b0*/  LOP3.LUT R0, R5, 0x38, R16, 0xf8, !PT ;  /* 0x0000003805007812 */ /* 0x000fe400078ef810 */
[----:B------:R-:W-:-:S02]  /*86c0*/  SHF.R.U32.HI R7, RZ, 0x3, R5 ;  /* 0x00000003ff077819 */ /* 0x000fc40000011605 */
[----:B------:R-:W-:Y:S02]  /*86d0*/  LOP3.LUT R4, R5, 0x38, R4, 0xf8, !PT ;  /* 0x0000003805047812 */ /* 0x000fe400078ef804 */
[-C--:B0-----:R-:W-:Y:S02]  /*86e0*/  LOP3.LUT R3, R0, R7.reuse, RZ, 0x3c, !PT ;  /* 0x0000000700037212 */ /* 0x081fe400078e3cff */
[----:B------:R-:W-:Y:S02]  /*86f0*/  LOP3.LUT R5, R4, R7, RZ, 0x3c, !PT ;  /* 0x0000000704057212 */ /* 0x000fe400078e3cff */
[----:B------:R-:W-:Y:S01]  /*8700*/  SHF.R.U64 R0, R36, 0x10, R37 ;  /* 0x0000001024007819 */ /* 0x000fe20000001225 */
[----:B------:R-:W-:Y:S01]  /*8710*/  IMAD R3, R212, 0x200, R3 ;  /* 0x00000200d4037824 */ /* 0x000fe200078e0203 */
[----:B------:R-:W-:Y:S02]  /*8720*/  SHF.R.U32.HI R40, RZ, 0x10, R37 ;  /* 0x00000010ff287819 */ /* 0x000fe40000011625 */
[----:B------:R-:W-:Y:S01]  /*8730*/  PRMT R33, R20, 0x5432, R12 ;  /* 0x0000543214217816 */ /* 0x000fe2000000000c */
[----:B------:R-:W-:Y:S01]  /*8740*/  IMAD R46, R3, 0x2, R2 ;  /* 0x00000002032e7824 */ /* 0x000fe200078e0202 */
[----:B------:R-:W-:Y:S01]  /*8750*/  PRMT R38, R13, 0x5432, R0 ;  /* 0x000054320d267816 */ /* 0x000fe20000000000 */
[----:B------:R-:W-:Y:S01]  /*8760*/  IMAD R3, R212, 0x200, R5 ;  /* 0x00000200d4037824 */ /* 0x000fe200078e0205 */
[----:B------:R-:W-:-:S02]  /*8770*/  SHF.R.U32.HI R42, RZ, 0x10, R39 ;  /* 0x00000010ff2a7819 */ /* 0x000fc40000011627 */
[----:B------:R-:W0:Y:S01]  /*8780*/  LDS.128 R4, [R46+0x20400] ;  /* 0x020400002e047984 */ /* 0x000e220000000c00 */
[----:B------:R-:W-:Y:S01]  /*8790*/  IMAD R47, R3, 0x2, R2 ;  /* 0x00000002032f7824 */ /* 0x000fe200078e0202 */
[--C-:B------:R-:W-:Y:S01]  /*87a0*/  SHF.R.U64 R3, R34, 0x10, R35.reuse ;  /* 0x0000001022037819 */ /* 0x100fe20000001223 */
[----:B------:R-:W-:Y:S01]  /*87b0*/  IMAD.U32 R39, R38, 0x10000, RZ ;  /* 0x0001000026277824 */ /* 0x000fe200078e00ff */
[----:B------:R-:W-:Y:S02]  /*87c0*/  SHF.R.U32.HI R35, RZ, 0x10, R35 ;  /* 0x00000010ff237819 */ /* 0x000fe40000011623 */
[----:B------:R-:W1:Y:S01]  /*87d0*/  LDS.128 R8, [R47+0x20400] ;  /* 0x020400002f087984 */ /* 0x000e620000000c00 */
[C---:B------:R-:W-:Y:S02]  /*87e0*/  PRMT R36, R14.reuse, 0x5410, R3 ;  /* 0x000054100e247816 */ /* 0x040fe40000000003 */
[----:B------:R-:W-:Y:S01]  /*87f0*/  PRMT R37, R15, 0x5410, R35 ;  /* 0x000054100f257816 */ /* 0x000fe20000000023 */
[----:B------:R-:W-:Y:S01]  /*8800*/  IMAD.U32 R35, R33, 0x10000, RZ ;  /* 0x0001000021237824 */ /* 0x000fe200078e00ff */
[----:B------:R-:W-:-:S02]  /*8810*/  PRMT R40, R14, 0x5432, R40 ;  /* 0x000054320e287816 */ /* 0x000fc40000000028 */
[----:B------:R-:W-:Y:S02]  /*8820*/  PRMT R34, R43, 0x5432, R32 ;  /* 0x000054322b227816 */ /* 0x000fe40000000020 */
[----:B------:R-:W-:Y:S02]  /*8830*/  LOP3.LUT R38, R38, 0xffff0000, RZ, 0xc0, !PT ;  /* 0xffff000026267812 */ /* 0x000fe400078ec0ff */
[----:B------:R-:W-:Y:S02]  /*8840*/  LOP3.LUT R33, R33, 0xffff0000, RZ, 0xc0, !PT ;  /* 0xffff000021217812 */ /* 0x000fe400078ec0ff */
[----:B------:R-:W-:Y:S02]  /*8850*/  PRMT R42, R15, 0x5432, R42 ;  /* 0x000054320f2a7816 */ /* 0x000fe4000000002a */
[----:B------:R-:W-:Y:S02]  /*8860*/  PRMT R41, R13, 0x5410, R41 ;  /* 0x000054100d297816 */ /* 0x000fe40000000029 */
        /* <DEDUP_REMOVED lines=17> */
[----:B------:R-:W-:Y:S01]  /*8980*/  SHF.L.U32 R0, R34, 0x10, RZ ;  /* 0x0000001022007819 */ /* 0x000fe200000006ff */
        /* <DEDUP_REMOVED lines=11> */
[C---:B------:R-:W-:Y:S01]  /*8a40*/  IMAD.U32 R20, R10.reuse, 0x10000, RZ ;  /* 0x000100000a147824 */ /* 0x040fe200078e00ff */
[----:B------:R-:W-:Y:S01]  /*8a50*/  LOP3.LUT R10, R10, 0xffff0000, RZ, 0xc0, !PT ;  /* 0xffff00000a0a7812 */ /* 0x000fe200078ec0ff */
        /* <DEDUP_REMOVED lines=8> */
[----:B------:R-:W-:Y:S02]  /*8ae0*/  IMAD.U32 R0, R37, 0x10000, RZ ;  /* 0x0001000025007824 */ /* 0x000fe400078e00ff */
[----:B------:R-:W-:Y:S01]  /*8af0*/  FMUL.FTZ R38, R32, R4 ;  /* 0x0000000420267220 */ /* 0x000fe20000410000 */
[----:B------:R-:W-:Y:S01]  /*8b00*/  LOP3.LUT R11, R11, 0xffff0000, RZ, 0xc0, !PT ;  /* 0xffff00000b0b7812 */ /* 0x000fe200078ec0ff */
[-C--:B------:R-:W-:Y:S01]  /*8b10*/  FMUL.FTZ R20, R20, R3.reuse ;  /* 0x0000000314147220 */ /* 0x080fe20000410000 */
        /* <DEDUP_REMOVED lines=27> */
.L_x_4278:
[----:B------:R-:W-:Y:S05]  /*8cd0*/  BSYNC B1 ;  /* 0x0000000000017941 */ /* 0x000fea0003800000 */
.L_x_4277:
[----:B------:R-:W-:Y:S01]  /*8ce0*/  PRMT R14, R54, 0x5410, R53 ;  /* 0x00005410360e7816 */ /* 0x000fe20000000035 */
[----:B------:R-:W-:Y:S06]  /*8cf0*/  @P0 BRA `(.L_x_4264) ;  /* 0x0000000400840947 */ /* 0x000fec0003800000 */
[----:B------:R-:W-:Y:S01]  /*8d00*/  IMAD.IADD R21, R16, 0x1, R21 ;  /* 0x0000000110157824 */ /* 0x000fe200078e0215 */
[----:B-1----:R-:W1:Y:S01]  /*8d10*/  LDS.128 R4, [R231+0x20400] ;  /* 0x02040000e7047984 */ /* 0x002e620000000c00 */
[----:B------:R-:W-:Y:S02]  /*8d20*/  SHF.R.U64 R13, R24, 0x10, R25 ;  /* 0x00000010180d7819 */ /* 0x000fe40000001219 */
[----:B------:R-:W-:Y:S02]  /*8d30*/  SHF.R.U64 R34, R30, 0x10, R31 ;  /* 0x000000101e227819 */ /* 0x000fe4000000121f */
[----:B------:R-:W-:Y:S02]  /*8d40*/  LOP3.LUT R0, R232, 0x38, R21, 0xf8, !PT ;  /* 0x00000038e8007812 */ /* 0x000fe400078ef815 */
[----:B------:R-:W-:Y:S02]  /*8d50*/  SHF.R.U32.HI R32, RZ, 0x10, R29 ;  /* 0x00000010ff207819 */ /* 0x000fe4000001161d */
[----:B------:R-:W-:-:S02]  /*8d60*/  LOP3.LUT R0, R0, R237, RZ, 0x3c, !PT ;  /* 0x000000ed00007212 */ /* 0x000fc400078e3cff */
[----:B------:R-:W-:Y:S02]  /*8d70*/  SHF.R.U32.HI R24, RZ, 0x10, R25 ;  /* 0x00000010ff187819 */ /* 0x000fe40000011619 */
[----:B------:R-:W-:Y:S01]  /*8d80*/  SHF.R.U64 R12, R26, 0x10, R27 ;  /* 0x000000101a0c7819 */ /* 0x000fe2000000121b */
[----:B0-----:R-:W-:Y:S01]  /*8d90*/  IMAD.IADD R3, R233, 0x1, R0 ;  /* 0x00000001e9037824 */ /* 0x001fe200078e0200 */
[----:B------:R-:W-:Y:S02]  /*8da0*/  SHF.R.U64 R0, R28, 0x10, R29 ;  /* 0x000000101c007819 */ /* 0x000fe4000000121d */
[----:B------:R-:W-:Y:S01]  /*8db0*/  SHF.R.U32.HI R26, RZ, 0x10, R27 ;  /* 0x00000010ff1a7819 */ /* 0x000fe2000001161b */
[----:B------:R-:W-:Y:S01]  /*8dc0*/  IMAD R3, R3, 0x2, R2 ;  /* 0x0000000203037824 */ /* 0x000fe200078e0202 */
[C---:B------:R-:W-:Y:S02]  /*8dd0*/  PRMT R30, R48.reuse, 0x5432, R0 ;  /* 0x00005432301e7816 */ /* 0x040fe40000000000 */
[----:B------:R-:W-:-:S02]  /*8de0*/  PRMT R25, R48, 0x5410, R13 ;  /* 0x0000541030197816 */ /* 0x000fc4000000000d */
[----:B------:R-:W0:Y:S01]  /*8df0*/  LDS.128 R8, [R3+0x20400] ;  /* 0x0204000003087984 */ /* 0x000e220000000c00 */
[----:B------:R-:W-:Y:S01]  /*8e00*/  SHF.R.U32.HI R35, RZ, 0x10, R31 ;  /* 0x00000010ff237819 */ /* 0x000fe2000001161f */
[----:B------:R-:W-:Y:S01]  /*8e10*/  IMAD.U32 R31, R30, 0x10000, RZ ;  /* 0x000100001e1f7824 */ /* 0x000fe200078e00ff */
[----:B------:R-:W-:Y:S02]  /*8e20*/  PRMT R32, R49, 0x5432, R32 ;  /* 0x0000543231207816 */ /* 0x000fe40000000020 */
[----:B------:R-:W-:Y:S01]  /*8e30*/  PRMT R29, R52, 0x5432, R26 ;  /* 0x00005432341d7816 */ /* 0x000fe2000000001a */
[----:B------:R-:W-:Y:S01]  /*8e40*/  IMAD.U32 R26, R25, 0x10000, RZ ;  /* 0x00010000191a7824 */ /* 0x000fe200078e00ff */
[----:B------:R-:W-:Y:S01]  /*8e50*/  PRMT R27, R50, 0x5432, R24 ;  /* 0x00005432321b7816 */ /* 0x000fe20000000018 */
[----:B------:R-:W-:Y:S01]  /*8e60*/  IMAD.U32 R33, R32, 0x10000, RZ ;  /* 0x0001000020217824 */ /* 0x000fe200078e00ff */
[----:B------:R-:W-:Y:S02]  /*8e70*/  PRMT R35, R14, 0x5410, R35 ;  /* 0x000054100e237816 */ /* 0x000fe40000000023 */
[----:B------:R-:W-:-:S02]  /*8e80*/  PRMT R28, R51, 0x5432, R12 ;  /* 0x00005432331c7816 */ /* 0x000fc4000000000c */
[----:B------:R-:W-:Y:S02]  /*8e90*/  PRMT R34, R14, 0x5432, R34 ;  /* 0x000054320e227816 */ /* 0x000fe40000000022 */
[----:B------:R-:W-:Y:S01]  /*8ea0*/  LOP3.LUT R25, R25, 0xffff0000, RZ, 0xc0, !PT ;  /* 0xffff000019197812 */ /* 0x000fe200078ec0ff */
[----:B-1----:R-:W-:Y:S01]  /*8eb0*/  IMAD.U32 R0, R4, 0x10000, RZ ;  /* 0x0001000004007824 */ /* 0x002fe200078e00ff */
[----:B------:R-:W-:Y:S01]  /*8ec0*/  LOP3.LUT R32, R32, 0xffff0000, RZ, 0xc0, !PT ;  /* 0xffff000020207812 */ /* 0x000fe200078ec0ff */
[----:B------:R-:W-:Y:S01]  /*8ed0*/  IMAD.U32 R12, R5, 0x10000, RZ ;  /* 0x00010000050c7824 */ /* 0x000fe200078e00ff */
[----:B------:R-:W-:Y:S01]  /*8ee0*/  LOP3.LUT R4, R4, 0xffff0000, RZ, 0xc0, !PT ;  /* 0xffff000004047812 */ /* 0x000fe200078ec0ff */
[----:B------:R-:W-:Y:S01]  /*8ef0*/  IMAD.U32 R14, R7, 0x10000, RZ ;  /* 0x00010000070e7824 */ /* 0x000fe200078e00ff */
[----:B------:R-:W-:Y:S02]  /*8f00*/  LOP3.LUT R5, R5, 0xffff0000, RZ, 0xc0, !PT ;  /* 0xffff000005057812 */ /* 0x000fe400078ec0ff */
[----:B------:R-:W-:-:S02]  /*8f10*/  SHF.L.U32 R13, R6, 0x10, RZ ;  /* 0x00000010060d7819 */ /* 0x000fc400000006ff */
        /* <DEDUP_REMOVED lines=15> */
[----:B------:R-:W-:Y:S01]  /*9010*/  FFMA.FTZ R41, R12, R15, -R41 ;  /* 0x0000000f0c297223 */ /* 0x000fe20000010829 */
[----:B------:R-:W-:Y:S02]  /*9020*/  IMAD.U32 R31, R29, 0x10000, RZ ;  /* 0x000100001d1f7824 */ /* 0x000fe400078e00ff */
[----:B------:R-:W-:Y:S01]  /*9030*/  FMUL.FTZ R45, R24, R37 ;  /* 0x00000025182d7220 */ /* 0x000fe20000410000 */
[----:B------:R-:W-:Y:S01]  /*9040*/  LOP3.LUT R15, R30, 0xffff0000, RZ, 0xc0, !PT ;  /* 0xffff00001e0f7812 */ /* 0x000fe200078ec0ff */
[----:B------:R-:W-:Y:S01]  /*9050*/  FFMA.FTZ R43, R12, R33, R43 ;  /* 0x000000210c2b7223 */ /* 0x000fe2000001002b */
[-C--:B------:R-:W-:Y:S01]  /*9060*/  FMUL.FTZ R24, R24, R31.reuse ;  /* 0x0000001f18187220 */ /* 0x080fe20000410000 */
[----:B------:R-:W-:Y:S01]  /*9070*/  FFMA.FTZ R45, R14, R31, -R45 ;  /* 0x0000001f0e2d7223 */ /* 0x000fe2000001082d */
[----:B------:R-:W-:Y:S01]  /*9080*/  LOP3.LUT R0, R27, 0xffff0000, RZ, 0xc0, !PT ;  /* 0xffff00001b007812 */ /* 0x000fe200078ec0ff */
[C---:B------:R-:W-:Y:S01]  /*9090*/  FMUL.FTZ R31, R8.reuse, R15 ;  /* 0x0000000f081f7220 */ /* 0x040fe20000410000 */
[----:B------:R-:W-:Y:S01]  /*90a0*/  FMUL.FTZ R27, R8, R25 ;  /* 0x00000019081b7220 */ /* 0x000fe20000410000 */
[----:B------:R-:W-:Y:S01]  /*90b0*/  SHF.L.U32 R12, R34, 0x10, RZ ;  /* 0x00000010220c7819 */ /* 0x000fe200000006ff */
[----:B------:R-:W-:-:S02]  /*90c0*/  IMAD.U32 R21, R10, 0x10000, RZ ;  /* 0x000100000a157824 */ /* 0x000fc400078e00ff */
[----:B------:R-:W-:Y:S01]  /*90d0*/  FFMA.FTZ R37, R14, R37, R24 ;  /* 0x000000250e257223 */ /* 0x000fe20000010018 */
[C---:B------:R-:W-:Y:S01]  /*90e0*/  FMUL.FTZ R20, R9.reuse, R32 ;  /* 0x0000002009147220 */ /* 0x040fe20000410000 */
[C---:B------:R-:W-:Y:S01]  /*90f0*/  FFMA.FTZ R31, R4.reuse, R25, -R31 ;  /* 0x00000019041f7223 */ /* 0x040fe2000001081f */
[----:B------:R-:W-:Y:S01]  /*9100*/  FMUL.FTZ R9, R9, R0 ;  /* 0x0000000009097220 */ /* 0x000fe20000410000 */
[----:B------:R-:W-:Y:S01]  /*9110*/  FFMA.FTZ R14, R4, R15, R27 ;  /* 0x0000000f040e7223 */ /* 0x000fe2000001001b */
[----:B------:R-:W-:Y:S02]  /*9120*/  IMAD.U32 R8, R28, 0x10000, RZ ;  /* 0x000100001c087824 */ /* 0x000fe400078e00ff */
[----:B------:R-:W-:Y:S01]  /*9130*/  FMUL.FTZ R4, R21, R12 ;  /* 0x0000000c15047220 */ /* 0x000fe20000410000 */
[C---:B------:R-:W-:Y:S01]  /*9140*/  FFMA.FTZ R32, R5.reuse, R32, R9 ;  /* 0x0000002005207223 */ /* 0x040fe20000010009 */
[----:B------:R-:W-:Y:S01]  /*9150*/  LOP3.LUT R10, R10, 0xffff0000, RZ, 0xc0, !PT ;  /* 0xffff00000a0a7812 */ /* 0x000fe200078ec0ff */
[----:B------:R-:W-:Y:S01]  /*9160*/  FFMA.FTZ R20, R5, R0, -R20 ;  /* 0x0000000005147223 */ /* 0x000fe20000010814 */
[-C--:B------:R-:W-:Y:S01]  /*9170*/  FMUL.FTZ R24, R21, R8.reuse ;  /* 0x0000000815187220 */ /* 0x080fe20000410000 */
[----:B------:R-:W-:Y:S01]  /*9180*/  FFMA.FTZ R15, R13, R8, -R4 ;  /* 0x000000080d0f7223 */ /* 0x000fe20000010804 */
[----:B------:R-:W-:-:S02]  /*9190*/  LOP3.LUT R9, R34, 0xffff0000, RZ, 0xc0, !PT ;  /* 0xffff000022097812 */ /* 0x000fc400078ec0ff */
[----:B------:R-:W-:Y:S01]  /*91a0*/  LOP3.LUT R11, R11, 0xffff0000, RZ, 0xc0, !PT ;  /* 0xffff00000b0b7812 */ /* 0x000fe200078ec0ff */
[----:B------:R-:W-:Y:S01]  /*91b0*/  FFMA.FTZ R24, R13, R12, R24 ;  /* 0x0000000c0d187223 */ /* 0x000fe20000010018 */
[----:B------:R-:W-:Y:S01]  /*91c0*/  LOP3.LUT R5, R28, 0xffff0000, RZ, 0xc0, !PT ;  /* 0xffff00001c057812 */ /* 0x000fe200078ec0ff */
[C---:B------:R-:W-:Y:S01]  /*91d0*/  FMUL.FTZ R13, R10.reuse, R9 ;  /* 0x000000090a0d7220 */ /* 0x040fe20000410000 */
[----:B------:R-:W-:Y:S02]  /*91e0*/  LOP3.LUT R4, R35, 0xffff0000, RZ, 0xc0, !PT ;  /* 0xffff000023047812 */ /* 0x000fe400078ec0ff */
[----:B------:R-:W-:Y:S01]  /*91f0*/  LOP3.LUT R0, R29, 0xffff0000, RZ, 0xc0, !PT ;  /* 0xffff00001d007812 */ /* 0x000fe200078ec0ff */
[-C--:B------:R-:W-:Y:S01]  /*9200*/  FMUL.FTZ R8, R10, R5.reuse ;  /* 0x000000050a087220 */ /* 0x080fe20000410000 */
[----:B------:R-:W-:Y:S01]  /*9210*/  FFMA.FTZ R10, R6, R5, -R13 ;  /* 0x00000005060a7223 */ /* 0x000fe2000001080d */
[C---:B------:R-:W-:Y:S01]  /*9220*/  FMUL.FTZ R12, R11.reuse, R4 ;  /* 0x000000040b0c7220 */ /* 0x040fe20000410000 */
[----:B------:R-:W-:Y:S01]  /*9230*/  F2FP.BF16.F32.PACK_AB R5, R20, R41 ;  /* 0x000000291405723e */ /* 0x000fe200000010ff */
        /* <DEDUP_REMOVED lines=13> */
.L_x_4264:
[----:B------:R-:W-:Y:S05]  /*9310*/  BSYNC B0 ;  /* 0x0000000000007941 */ /* 0x000fea0003800000 */
.L_x_4244:
        /* <DEDUP_REMOVED lines=8> */
.L_x_4241:
[----:B------:R-:W-:-:S13]  /*93a0*/  ISETP.NE.AND P0, PT, R189, 0x3, PT ;  /* 0x00000003bd00780c */ /* 0x000fda0003f05270 */
[----:B------:R-:W-:Y:S05]  /*93b0*/  @!P0 BRA `(.L_x_4279) ;  /* 0x0000000000048947 */ /* 0x000fea0003800000 */
[----:B------:R-:W-:Y:S01]  /*93c0*/  BPT.TRAP 0x1 ;  /* 0x000000040000795c */ /* 0x000fe20000300000 */
.L_x_4279:
[----:B------:R-:W-:Y:S01]  /*93d0*/  IMAD R172, R18, 0x8, R2 ;  /* 0x0000000812ac7824 */ /* 0x000fe200078e0202 */
[----:B---3--:R-:W-:-:S04]  /*93e0*/  SHF.L.U32 R15, R22, 0x1f, RZ ;  /* 0x0000001f160f7819 */ /* 0x008fc800000006ff */
[----:B------:R3:W0:Y:S01]  /*93f0*/  SYNCS.PHASECHK.TRANS64.TRYWAIT P1, [R172+URZ+0x38830], R15 ;  /* 0x0388300fac0075a7 */ /* 0x000622000802017f */
[----:B------:R-:W-:Y:S05]  /*9400*/  @!P0 BRA `(.L_x_4280) ;  /* 0x0000000000048947 */ /* 0x000fea0003800000 */
[----:B------:R-:W-:Y:S01]  /*9410*/  BPT.TRAP 0x1 ;  /* 0x000000040000795c */ /* 0x000fe20000300000 */
.L_x_4280:
[C---:B--2---:R-:W-:Y:S02]  /*9420*/  VIADD R0, R2.reuse, 0x22400 ;  /* 0x0002240002007836 */ /* 0x044fe40000000000 */
        /* <DEDUP_REMOVED lines=9> */
.L_x_4281:
        /* <DEDUP_REMOVED lines=13> */
[----:B------:R-:W-:Y:S01]  /*9590*/  MOV R9, 0x40000040 ;  /* 0x4000004000097802 */ /* 0x000fe20000000f00 */
[----:B------:R-:W-:Y:S01]  /*95a0*/  VIADD R10, R6, 0x4 ;  /* 0x00000004060a7836 */ /* 0x000fe20000000000 */
[----:B------:R-:W-:Y:S01]  /*95b0*/  SHF.L.U32 R3, R56, 0x1f, RZ ;  /* 0x0000001f38037819 */ /* 0x000fe200000006ff */
[----:B------:R-:W-:Y:S01]  /*95c0*/  IMAD.MOV.U32 R11, RZ, RZ, 0x40000040 ;  /* 0x40000040ff0b7424 */ /* 0x000fe200078e00ff */
[----:B------:R-:W-:Y:S01]  /*95d0*/  BSSY B0, `(.L_x_4283) ;  /* 0x0000020000007945 */ /* 0x000fe20003800000 */
[----:B------:R-:W-:-:S06]  /*95e0*/  IMAD.MOV.U32 R5, RZ, RZ, 0x40000040 ;  /* 0x40000040ff057424 */ /* 0x000fcc00078e00ff */
        /* <DEDUP_REMOVED lines=30> */
.L_x_4485:
[----:B------:R-:W-:Y:S05]  /*97d0*/  BSYNC B0 ;  /* 0x0000000000007941 */ /* 0x000fea0003800000 */
.L_x_4283:
[----:B------:R-:W-:Y:S05]  /*97e0*/  @!P0 BRA `(.L_x_4285) ;  /* 0x0000000000048947 */ /* 0x000fea0003800000 */
[----:B------:R-:W-:Y:S01]  /*97f0*/  BPT.TRAP 0x1 ;  /* 0x000000040000795c */ /* 0x000fe20000300000 */
.L_x_4285:
[----:B------:R2:W4:Y:S01]  /*9800*/  SYNCS.PHASECHK.TRANS64.TRYWAIT P1, [R172+URZ+0x38850], R15 ;  /* 0x0388500fac0075a7 */ /* 0x000522000802017f */
[----:B------:R-:W-:Y:S05]  /*9810*/  @!P0 BRA `(.L_x_4286) ;  /* 0x0000000000048947 */ /* 0x000fea0003800000 */
[----:B------:R-:W-:Y:S01]  /*9820*/  BPT.TRAP 0x1 ;  /* 0x000000040000795c */ /* 0x000fe20000300000 */
.L_x_4286:
        /* <DEDUP_REMOVED lines=8> */
[----:B----4-:R-:W-:Y:S06]  /*98b0*/  @P1 BRA `(.L_x_4288) ;  /* 0x0000000000081947 */ /* 0x010fec0003800000 */
[----:B------:R-:W1:Y:S02]  /*98c0*/  SYNCS.PHASECHK.TRANS64.TRYWAIT P1, [R172+URZ+0x38850], R15 ;  /* 0x0388500fac0075a7 */ /* 0x000e64000802017f */
[----:B-1----:R-:W-:Y:S05]  /*98d0*/  @!P1 BRA `(.L_x_4289) ;  /* 0x0000014400a89947 */ /* 0x002fea0003800000 */
.L_x_4288:
[----:B------:R-:W-:Y:S05]  /*98e0*/  BSYNC B0 ;  /* 0x0000000000007941 */ /* 0x000fea0003800000 */
.L_x_4287:
[----:B------:R-:W-:Y:S01]  /*98f0*/  IMAD.MOV.U32 R5, RZ, RZ, 0x40000040 ;  /* 0x40000040ff057424 */ /* 0x000fe200078e00ff */
[----:B------:R-:W-:Y:S01]  /*9900*/  LOP3.LUT R4, R4, 0x10000, RZ, 0xfc, !PT ;  /* 0x0001000004047812 */ /* 0x000fe200078efcff */
[----:B0123--:R-:W-:Y:S01]  /*9910*/  IMAD.MOV.U32 R15, RZ, RZ, 0x40000040 ;  /* 0x40000040ff0f7424 */ /* 0x00ffe200078e00ff */
[----:B------:R-:W-:Y:S01]  /*9920*/  LEA R14, R18, R3, 0xc ;  /* 0x00000003120e7211 */ /* 0x000fe200078e60ff */
[----:B------:R-:W-:Y:S05]  /*9930*/  WARPSYNC.ALL ;  /* 0x0000000000007948 */ /* 0x000fea0003800000 */
[C---:B------:R-:W-:Y:S01]  /*9940*/  R2UR UR4, R4.reuse ;  /* 0x00000000040472ca */ /* 0x040fe200000e0000 */
[----:B------:R-:W-:Y:S01]  /*9950*/  WARPGROUP.ARRIVE ;  /* 0x00000000000079c5 */ /* 0x000fe20000000000 */
[----:B------:R-:W-:Y:S01]  /*9960*/  R2UR UR5, R5 ;  /* 0x00000000050572ca */ /* 0x000fe200000e0000 */
[----:B------:R-:W-:Y:S01]  /*9970*/  VIADD R56, R4, 0x2 ;  /* 0x0000000204387836 */ /* 0x000fe20000000000 */
[C---:B------:R-:W-:Y:S01]  /*9980*/  R2UR UR6, R14.reuse ;  /* 0x000000000e0672ca */ /* 0x040fe200000e0000 */
        /* <DEDUP_REMOVED lines=8> */
[----:B------:R-:W-:-:S02]  /*9a10*/  IMAD.MOV.U32 R61, RZ, RZ, 0x4 ;  /* 0x00000004ff3d7424 */ /* 0x000fc400078e00ff */
        /* <DEDUP_REMOVED lines=172> */
[----:B------:R-:W-:Y:S01]  /*a4e0*/  IADD3 R20, R15, R58, RZ ;  /* 0x0000003a0f147210 */ /* 0x000fe20007ffe0ff */
        /* <DEDUP_REMOVED lines=16> */
[----:B------:R-:W-:Y:S02]  /*a5f0*/  R2UR UR7, R57 ;  /* 0x00000000390772ca */ /* 0x000fe400000e0000 */
[----:B------:R-:W-:Y:S01]  /*a600*/  R2UR UR4, R20 ;  /* 0x00000000140472ca */ /* 0x000fe200000e0000 */
[----:B------:R-:W-:Y:S01]  /*a610*/  IMAD.IADD R20, R58, 0x1, R61 ;  /* 0x000000013a147824 */ /* 0x000fe200078e023d */
[----:B------:R-:W-:Y:S01]  /*a620*/  R2UR UR5, R21 ;  /* 0x00000000150572ca */ /* 0x000fe200000e0000 */
[----:B------:R-:W-:Y:S01]  /*a630*/  IMAD.MOV.U32 R21, RZ, RZ, 0x40000040 ;  /* 0x40000040ff157424 */ /* 0x000fe200078e00ff */
[----:B------:R-:W-:Y:S01]  /*a640*/  MOV R57, 0x40000040 ;  /* 0x4000004000397802 */ /* 0x000fe20000000f00 */
[----:B------:R-:W-:Y:S01]  /*a650*/  VIADD R58, R14, 0xe00 ;  /* 0x00000e000e3a7836 */ /* 0x000fe20000000000 */
[----:B------:R-:W-:-:S02]  /*a660*/  WARPGROUP.DEPBAR.LE gsb0, 0x0 ;  /* 0x00008000000079c5 */ /* 0x000fc40000010000 */
[----:B------:R-:W-:-:S07]  /*a670*/  WARPGROUP.ARRIVE ;  /* 0x00000000000079c5 */ /* 0x000fce0000000000 */
[----:B------:R-:W-:Y:S01]  /*a680*/  HGMMA.64x64x16.F32.BF16 R24, gdesc[UR4], R24, gsb0 ;  /* 0x00e00000041879f0 */ /* 0x000fe20008001818 */
[----:B------:R-:W-:Y:S01]  /*a690*/  R2UR UR4, R20 ;  /* 0x00000000140472ca */ /* 0x000fe200000e0000 */
[----:B------:R-:W-:Y:S01]  /*a6a0*/  IMAD.MOV.U32 R20, RZ, RZ, 0x28 ;  /* 0x00000028ff147424 */ /* 0x000fe200078e00ff */
[----:B------:R-:W-:Y:S02]  /*a6b0*/  R2UR UR5, R21 ;  /* 0x00000000150572ca */ /* 0x000fe400000e0000 */
[----:B------:R-:W-:Y:S01]  /*a6c0*/  R2UR UR6, R56 ;  /* 0x00000000380672ca */ /* 0x000fe200000e0000 */
[----:B------:R-:W-:Y:S01]  /*a6d0*/  IMAD.MOV.U32 R56, RZ, RZ, 0xa00 ;  /* 0x00000a00ff387424 */ /* 0x000fe200078e00ff */
        /* <DEDUP_REMOVED lines=8> */
[----:B------:R-:W-:Y:S02]  /*a760*/  IMAD.MOV.U32 R21, RZ, RZ, 0x40000040 ;  /* 0x40000040ff157424 */ /* 0x000fe400078e00ff */
[----:B------:R-:W-:-:S04]  /*a770*/  VIADD R56, R14, 0xa00 ;  /* 0x00000a000e387836 */ /* 0x000fc80000000000 */
[----:B------:R-:W-:Y:S01]  /*a780*/  IMAD.IADD R64, R15, 0x1, R56 ;  /* 0x000000010f407824 */ /* 0x000fe200078e0238 */
        /* <DEDUP_REMOVED lines=9> */
[----:B------:R-:W-:Y:S02]  /*a820*/  IMAD.MOV.U32 R21, RZ, RZ, 0x40000040 ;  /* 0x40000040ff157424 */ /* 0x000fe400078e00ff */
[----:B------:R-:W-:Y:S01]  /*a830*/  IMAD.IADD R62, R15, 0x1, R20 ;  /* 0x000000010f3e7824 */ /* 0x000fe200078e0214 */
[----:B------:R-:W-:-:S02]  /*a840*/  WARPGROUP.DEPBAR.LE gsb0, 0x0 ;  /* 0x00008000000079c5 */ /* 0x000fc40000010000 */
[----:B------:R-:W-:-:S07]  /*a850*/  WARPGROUP.ARRIVE ;  /* 0x00000000000079c5 */ /* 0x000fce0000000000 */
[----:B------:R-:W-:Y:S01]  /*a860*/  HGMMA.64x64x16.F32.BF16 R24, gdesc[UR4], R24, gsb0 ;  /* 0x00e00000041879f0 */ /* 0x000fe20008001818 */
[----:B------:R-:W-:Y:S02]  /*a870*/  R2UR UR4, R62 ;  /* 0x000000003e0472ca */ /* 0x000fe400000e0000 */
[----:B------:R-:W-:Y:S01]  /*a880*/  R2UR UR5, R63 ;  /* 0x000000003f0572ca */ /* 0x000fe200000e0000 */
[----:B------:R-:W-:Y:S01]  /*a890*/  IMAD.MOV.U32 R63, RZ, RZ, 0x40000040 ;  /* 0x40000040ff3f7424 */ /* 0x000fe200078e00ff */
[----:B------:R-:W-:Y:S01]  /*a8a0*/  R2UR UR6, R64 ;  /* 0x00000000400672ca */ /* 0x000fe200000e0000 */
[----:B------:R-:W-:Y:S01]  /*a8b0*/  IMAD.IADD R64, R59, 0x1, R56 ;  /* 0x000000013b407824 */ /* 0x000fe200078e0238 */
[----:B------:R-:W-:Y:S01]  /*a8c0*/  R2UR UR7, R65 ;  /* 0x00000000410772ca */ /* 0x000fe200000e0000 */
[----:B------:R-:W-:Y:S01]  /*a8d0*/  IMAD.MOV.U32 R65, RZ, RZ, 0x40000040 ;  /* 0x40000040ff417424 */ /* 0x000fe200078e00ff */
[----:B------:R-:W-:Y:S01]  /*a8e0*/  IADD3 R62, R59, R20, RZ ;  /* 0x000000143b3e7210 */ /* 0x000fe20007ffe0ff */
[----:B------:R-:W-:-:S02]  /*a8f0*/  IMAD.IADD R20, R61, 0x1, R20 ;  /* 0x000000013d147824 */ /* 0x000fc400078e0214 */
[----:B------:R-:W-:Y:S01]  /*a900*/  IMAD.IADD R56, R61, 0x1, R56 ;  /* 0x000000013d387824 */ /* 0x000fe200078e0238 */
        /* <DEDUP_REMOVED lines=25> */
[----:B------:R-:W-:Y:S01]  /*aaa0*/  VIADD R56, R14, 0xc00 ;  /* 0x00000c000e387836 */ /* 0x000fe20000000000 */
[----:B------:R-:W-:-:S03]  /*aab0*/  MOV R21, 0x40000040 ;  /* 0x4000004000157802 */ /* 0x000fc60000000f00 */
        /* <DEDUP_REMOVED lines=15> */
[----:B------:R-:W-:Y:S01]  /*abb0*/  R2UR UR4, R62 ;  /* 0x000000003e0472ca */ /* 0x000fe200000e0000 */
[----:B------:R-:W-:Y:S01]  /*abc0*/  IMAD.IADD R62, R59, 0x1, R20 ;  /* 0x000000013b3e7824 */ /* 0x000fe200078e0214 */
[----:B------:R-:W-:Y:S01]  /*abd0*/  R2UR UR5, R63 ;  /* 0x000000003f0572ca */ /* 0x000fe200000e0000 */
[----:B------:R-:W-:Y:S01]  /*abe0*/  IMAD.MOV.U32 R63, RZ, RZ, 0x40000040 ;  /* 0x40000040ff3f7424 */ /* 0x000fe200078e00ff */
[----:B------:R-:W-:Y:S01]  /*abf0*/  R2UR UR6, R64 ;  /* 0x00000000400672ca */ /* 0x000fe200000e0000 */
[--C-:B------:R-:W-:Y:S01]  /*ac00*/  IMAD.IADD R64, R59, 0x1, R56.reuse ;  /* 0x000000013b407824 */ /* 0x100fe200078e0238 */
[----:B------:R-:W-:Y:S01]  /*ac10*/  R2UR UR7, R65 ;  /* 0x00000000410772ca */ /* 0x000fe200000e0000 */
[----:B------:R-:W-:Y:S01]  /*ac20*/  IMAD.MOV.U32 R65, RZ, RZ, 0x40000040 ;  /* 0x40000040ff417424 */ /* 0x000fe200078e00ff */
[C---:B------:R-:W-:Y:S01]  /*ac30*/  IADD3 R20, R61.reuse, R20, RZ ;  /* 0x000000143d147210 */ /* 0x040fe20007ffe0ff */
        /* <DEDUP_REMOVED lines=9> */
[----:B------:R-:W-:Y:S02]  /*acd0*/  WARPGROUP.DEPBAR.LE gsb0, 0x0 ;  /* 0x00008000000079c5 */ /* 0x000fe40000010000 */
[----:B------:R-:W-:-:S10]  /*ace0*/  WARPGROUP.ARRIVE ;  /* 0x00000000000079c5 */ /* 0x000fd40000000000 */
        /* <DEDUP_REMOVED lines=51> */
[----:B------:R-:W-:Y:S01]  /*b020*/  R2UR UR4, R20 ;  /* 0x00000000140472ca */ /* 0x000fe200000e0000 */
[----:B------:R-:W-:Y:S01]  /*b030*/  IMAD.MOV.U32 R20, RZ, RZ, 0x1000 ;  /* 0x00001000ff147424 */ /* 0x000fe200078e00ff */
[----:B------:R-:W-:Y:S02]  /*b040*/  R2UR UR5, R21 ;  /* 0x00000000150572ca */ /* 0x000fe400000e0000 */
        /* <DEDUP_REMOVED lines=18> */
[----:B------:R-:W-:Y:S02]  /*b170*/  IMAD R15, R168, -0x40, R21 ;  /* 0xffffffc0a80f7824 */ /* 0x000fe400078e0215 */
[----:B------:R-:W-:-:S03]  /*b180*/  IMAD R21, R185, 0x40, R190 ;  /* 0x00000040b9157824 */ /* 0x000fc600078e02be */
[----:B------:R-:W-:Y:S02]  /*b190*/  IADD3 R14, R194, 0x1, R15 ;  /* 0x00000001c20e7810 */ /* 0x000fe40007ffe00f */
[C---:B------:R-:W-:Y:S02]  /*b1a0*/  IADD3 R15, -R192.reuse, R15, R194 ;  /* 0x0000000fc00f7210 */ /* 0x040fe40007ffe1c2 */
[----:B------:R-:W-:-:S04]  /*b1b0*/  IADD3 R14, -R192, R14, -R187 ;  /* 0x0000000ec00e7210 */ /* 0x000fc80007ffe9bb */
[----:B------:R-:W-:Y:S02]  /*b1c0*/  VIADDMNMX R20, R21, R14, R15, PT ;  /* 0x0000000e15147246 */ /* 0x000fe4000380010f */
[----:B------:R-:W-:Y:S02]  /*b1d0*/  IADD3 R14, R14, 0x8, R21 ;  /* 0x000000080e0e7810 */ /* 0x000fe40007ffe015 */
[C---:B------:R-:W-:Y:S02]  /*b1e0*/  ISETP.GT.AND P1, PT, R20.reuse, RZ, PT ;  /* 0x000000ff1400720c */ /* 0x040fe40003f24270 */
[C---:B------:R-:W-:Y:S02]  /*b1f0*/  ISETP.GT.AND P2, PT, R20.reuse, 0x1, PT ;  /* 0x000000011400780c */ /* 0x040fe40003f44270 */
[----:B------:R-:W-:Y:S02]  /*b200*/  ISETP.GT.AND P3, PT, R20, 0x8, PT ;  /* 0x000000081400780c */ /* 0x000fe40003f64270 */
[----:B------:R-:W-:-:S04]  /*b210*/  VIMNMX R14, R15, R14, PT ;  /* 0x0000000e0f0e7248 */ /* 0x000fc80003fe0100 */
[----:B------:R-:W-:Y:S01]  /*b220*/  ISETP.GT.AND P4, PT, R14, 0x29, PT ;  /* 0x000000290e00780c */ /* 0x000fe20003f84270 */
        /* <DEDUP_REMOVED lines=50> */
[----:B------:R-:W-:Y:S01]  /*b550*/  ULDC UR4, c[0x0][0xa80] ;  /* 0x0002a00000047ab9 */ /* 0x000fe20000000800 */
[----:B------:R-:W2:Y:S01]  /*b560*/  MUFU.TANH R33, R33 ;  /* 0x0000002100217308 */ /* 0x000ea20000002400 */
[----:B0-----:R-:W-:Y:S01]  /*b570*/  FSEL R29, R29, -INF , P1 ;  /* 0xff8000001d1d7808 */ /* 0x001fe20000800000 */
[----:B------:R-:W-:Y:S01]  /*b580*/  IMAD.U32 R170, RZ, RZ, UR4 ;  /* 0x00000004ffaa7e24 */ /* 0x000fe2000f8e00ff */
[----:B------:R-:W-:-:S02]  /*b590*/  ISETP.GT.AND P1, PT, R20, 0x11, PT ;  /* 0x000000111400780c */ /* 0x000fc40003f24270 */
        /* <DEDUP_REMOVED lines=47> */
[----:B------:R-:W-:Y:S02]  /*b890*/  ISETP.GT.AND P1, PT, R14, RZ, PT ;  /* 0x000000ff0e00720c */ /* 0x000fe40003f24270 */
[----:B------:R-:W-:-:S03]  /*b8a0*/  FMNMX.FTZ R24, R53, R24, !PT ;  /* 0x0000001835187209 */ /* 0x000fc60007810000 */
[----:B------:R-:W0:Y:S01]  /*b8b0*/  MUFU.TANH R30, R30 ;  /* 0x0000001e001e7308 */ /* 0x000e220000002400 */
[----:B-1----:R-:W-:Y:S01]  /*b8c0*/  FSEL R15, R26, -INF , P1 ;  /* 0xff8000001a0f7808 */ /* 0x002fe20000800000 */
[----:B------:R-:W1:Y:S01]  /*b8d0*/  SHFL.BFLY PT, R73, R24, 0x2, 0x1f ;  /* 0x0c401f0018497f89 */ /* 0x000e6200000e0000 */
[----:B------:R-:W-:-:S05]  /*b8e0*/  ISETP.GT.AND P1, PT, R14, 0x9, PT ;  /* 0x000000090e00780c */ /* 0x000fca0003f24270 */
[----:B------:R-:W3:Y:S01]  /*b8f0*/  MUFU.TANH R31, R31 ;  /* 0x0000001f001f7308 */ /* 0x000ee20000002400 */
[----:B--2---:R-:W-:Y:S02]  /*b900*/  FSEL R27, R27, -INF , P2 ;  /* 0xff8000001b1b7808 */ /* 0x004fe40001000000 */
[----:B------:R-:W-:-:S05]  /*b910*/  ISETP.GT.AND P2, PT, R14, 0x10, PT ;  /* 0x000000100e00780c */ /* 0x000fca0003f44270 */
[----:B------:R-:W-:Y:S01]  /*b920*/  MUFU.TANH R34, R34 ;  /* 0x0000002200227308 */ /* 0x000fe20000002400 */
[----:B0-----:R-:W-:Y:S02]  /*b930*/  FSEL R21, R30, -INF , P3 ;  /* 0xff8000001e157808 */ /* 0x001fe40001800000 */
[----:B------:R-:W-:-:S05]  /*b940*/  ISETP.GT.AND P3, PT, R14, 0x20, PT ;  /* 0x000000200e00780c */ /* 0x000fca0003f64270 */
[----:B------:R-:W0:Y:S01]  /*b950*/  MUFU.TANH R35, R35 ;  /* 0x0000002300237308 */ /* 0x000e220000002400 */
[----:B---3--:R-:W-:Y:S02]  /*b960*/  FSEL R31, R31, -INF , P1 ;  /* 0xff8000001f1f7808 */ /* 0x008fe40000800000 */
[----:B-1----:R-:W-:Y:S02]  /*b970*/  FMNMX.FTZ R73, R24, R73, !PT ;  /* 0x0000004918497209 */ /* 0x002fe40007810000 */
[----:B------:R-:W-:-:S03]  /*b980*/  ISETP.GT.AND P1, PT, R14, 0x11, PT ;  /* 0x000000110e00780c */ /* 0x000fc60003f24270 */
[----:B------:R-:W1:Y:S01]  /*b990*/  SHFL.BFLY PT, R20, R73, 0x1, 0x1f ;  /* 0x0c201f0049147f89 */ /* 0x000e6200000e0000 */
[----:B------:R-:W2:Y:S08]  /*b9a0*/  MUFU.TANH R38, R38 ;  /* 0x0000002600267308 */ /* 0x000eb00000002400 */
[----:B------:R-:W3:Y:S01]  /*b9b0*/  MUFU.TANH R39, R39 ;  /* 0x0000002700277308 */ /* 0x000ee20000002400 */
[----:B0-----:R-:W-:-:S02]  /*b9c0*/  FSEL R35, R35, -INF , P1 ;  /* 0xff80000023237808 */ /* 0x001fc40000800000 */
[----:B------:R-:W-:-:S05]  /*b9d0*/  ISETP.GT.AND P1, PT, R14, 0x19, PT ;  /* 0x000000190e00780c */ /* 0x000fca0003f24270 */
[----:B------:R-:W0:Y:S01]  /*b9e0*/  MUFU.TANH R42, R42 ;  /* 0x0000002a002a7308 */ /* 0x000e220000002400 */
[----:B-1----:R-:W-:-:S07]  /*b9f0*/  FMNMX.FTZ R169, R73, R20, !PT ;  /* 0x0000001449a97209 */ /* 0x002fce0007810000 */
[----:B------:R-:W1:Y:S01]  /*ba00*/  MUFU.TANH R43, R43 ;  /* 0x0000002b002b7308 */ /* 0x000e620000002400 */
[----:B------:R-:W-:Y:S02]  /*ba10*/  FMNMX.FTZ R20, R15, R27, !PT ;  /* 0x0000001b0f147209 */ /* 0x000fe40007810000 */
[----:B------:R-:W-:Y:S01]  /*ba20*/  FSEL R73, R34, -INF , P2 ;  /* 0xff80000022497808 */ /* 0x000fe20001000000 */
[----:B------:R-:W-:Y:S01]  /*ba30*/  FMUL.FTZ R24, R169, R170 ;  /* 0x000000aaa9187220 */ /* 0x000fe20000410000 */
[----:B------:R-:W-:Y:S02]  /*ba40*/  FMNMX.FTZ R20, R21, R20, !PT ;  /* 0x0000001415147209 */ /* 0x000fe40007810000 */
[----:B------:R-:W-:Y:S01]  /*ba50*/  ISETP.GT.AND P2, PT, R14, 0x18, PT ;  /* 0x000000180e00780c */ /* 0x000fe20003f44270 */
[----:B------:R-:W4:Y:S01]  /*ba60*/  MUFU.TANH R46, R46 ;  /* 0x0000002e002e7308 */ /* 0x000f220000002400 */
[----:B------:R-:W-:Y:S02]  /*ba70*/  FMNMX.FTZ R20, R31, R20, !PT ;  /* 0x000000141f147209 */ /* 0x000fe40007810000 */
[----:B--2---:R-:W-:-:S02]  /*ba80*/  FSEL R75, R38, -INF , P2 ;  /* 0xff800000264b7808 */ /* 0x004fc40001000000 */
[----:B------:R-:W-:Y:S02]  /*ba90*/  FMNMX.FTZ R20, R73, R20, !PT ;  /* 0x0000001449147209 */ /* 0x000fe40007810000 */
[----:B---3--:R-:W-:Y:S01]  /*baa0*/  FSEL R39, R39, -INF , P1 ;  /* 0xff80000027277808 */ /* 0x008fe20000800000 */
[----:B------:R-:W2:Y:S01]  /*bab0*/  MUFU.TANH R47, R47 ;  /* 0x0000002f002f7308 */ /* 0x000ea20000002400 */
[----:B------:R-:W-:Y:S02]  /*bac0*/  FMNMX.FTZ R20, R35, R20, !PT ;  /* 0x0000001423147209 */ /* 0x000fe40007810000 */
[----:B------:R-:W-:Y:S02]  /*bad0*/  ISETP.GT.AND P2, PT, R14, 0x21, PT ;  /* 0x000000210e00780c */ /* 0x000fe40003f44270 */
[----:B------:R-:W-:Y:S02]  /*bae0*/  FMNMX.FTZ R20, R75, R20, !PT ;  /* 0x000000144b147209 */ /* 0x000fe40007810000 */
[----:B0-----:R-:W-:Y:S01]  /*baf0*/  FSEL R77, R42, -INF , P3 ;  /* 0xff8000002a4d7808 */ /* 0x001fe20001800000 */
[----:B------:R-:W0:Y:S01]  /*bb00*/  MUFU.TANH R50, R50 ;  /* 0x0000003200327308 */ /* 0x000e220000002400 */
[----:B------:R-:W-:-:S02]  /*bb10*/  FMNMX.FTZ R20, R39, R20, !PT ;  /* 0x0000001427147209 */ /* 0x000fc40007810000 */
[----:B------:R-:W-:Y:S02]  /*bb20*/  ISETP.GT.AND P1, PT, R14, 0x28, PT ;  /* 0x000000280e00780c */ /* 0x000fe40003f24270 */
[----:B-1----:R-:W-:Y:S02]  /*bb30*/  FSEL R43, R43, -INF , P2 ;  /* 0xff8000002b2b7808 */ /* 0x002fe40001000000 */
[----:B------:R-:W-:Y:S01]  /*bb40*/  FMNMX.FTZ R20, R77, R20, !PT ;  /* 0x000000144d147209 */ /* 0x000fe20007810000 */
[----:B------:R-:W1:Y:S01]  /*bb50*/  MUFU.TANH R51, R51 ;  /* 0x0000003300337308 */ /* 0x000e620000002400 */
[----:B----4-:R-:W-:Y:S02]  /*bb60*/  FSEL R79, R46, -INF , P1 ;  /* 0xff8000002e4f7808 */ /* 0x010fe40000800000 */
[----:B------:R-:W-:Y:S02]  /*bb70*/  FMNMX.FTZ R20, R43, R20, !PT ;  /* 0x000000142b147209 */ /* 0x000fe40007810000 */
[----:B------:R-:W-:-:S02]  /*bb80*/  ISETP.GT.AND P3, PT, R14, 0x30, PT ;  /* 0x000000300e00780c */ /* 0x000fc40003f64270 */
[----:B--2---:R-:W-:Y:S01]  /*bb90*/  FSEL R47, R47, -INF , P4 ;  /* 0xff8000002f2f7808 */ /* 0x004fe20002000000 */
[----:B------:R-:W2:Y:S01]  /*bba0*/  MUFU.TANH R54, R54 ;  /* 0x0000003600367308 */ /* 0x000ea20000002400 */
[----:B------:R-:W-:Y:S02]  /*bbb0*/  FMNMX.FTZ R20, R79, R20, !PT ;  /* 0x000000144f147209 */ /* 0x000fe40007810000 */
[----:B------:R-:W-:Y:S02]  /*bbc0*/  FSETP.NEU.FTZ.AND P2, PT, R169, -INF , PT ;  /* 0xff800000a900780b */ /* 0x000fe40003f5d000 */
[----:B------:R-:W-:Y:S02]  /*bbd0*/  ISETP.GT.AND P1, PT, R14, 0x31, PT ;  /* 0x000000310e00780c */ /* 0x000fe40003f24270 */
[----:B0-----:R-:W-:Y:S01]  /*bbe0*/  FSEL R81, R50, -INF , P3 ;  /* 0xff80000032517808 */ /* 0x001fe20001800000 */
[----:B------:R-:W0:Y:S01]  /*bbf0*/  MUFU.TANH R55, R55 ;  /* 0x0000003700377308 */ /* 0x000e220000002400 */
[----:B------:R-:W-:-:S02]  /*bc00*/  FMNMX.FTZ R20, R47, R20, !PT ;  /* 0x000000142f147209 */ /* 0x000fc40007810000 */
[----:B------:R-:W-:Y:S02]  /*bc10*/  FSEL R24, R24, RZ, P2 ;  /* 0x000000ff18187208 */ /* 0x000fe40001000000 */
[C---:B------:R-:W-:Y:S02]  /*bc20*/  ISETP.GT.AND P2, PT, R14.reuse, 0x38, PT ;  /* 0x000000380e00780c */ /* 0x040fe40003f44270 */
[----:B-1----:R-:W-:Y:S01]  /*bc30*/  FSEL R51, R51, -INF , P1 ;  /* 0xff80000033337808 */ /* 0x002fe20000800000 */
[--C-:B------:R-:W-:Y:S01]  /*bc40*/  FFMA.FTZ R26, R57, R170, -R24.reuse ;  /* 0x000000aa391a7223 */ /* 0x100fe20000010818 */
[----:B------:R-:W-:Y:S01]  /*bc50*/  FMNMX.FTZ R20, R81, R20, !PT ;  /* 0x0000001451147209 */ /* 0x000fe20007810000 */
[-CC-:B------:R-:W-:Y:S01]  /*bc60*/  FFMA.FTZ R179, R59, R170.reuse, -R24.reuse ;  /* 0x000000aa3bb37223 */ /* 0x180fe20000010818 */
[----:B------:R-:W-:Y:S01]  /*bc70*/  ISETP.GT.AND P1, PT, R14, 0x39, PT ;  /* 0x000000390e00780c */ /* 0x000fe20003f24270 */
[-CC-:B------:R-:W-:Y:S01]  /*bc80*/  FFMA.FTZ R14, R25, R170.reuse, -R24.reuse ;  /* 0x000000aa190e7223 */ /* 0x180fe20000010818 */
[----:B--2---:R-:W-:Y:S01]  /*bc90*/  FSEL R57, R54, -INF , P2 ;  /* 0xff80000036397808 */ /* 0x004fe20001000000 */
[--C-:B------:R-:W-:Y:S01]  /*bca0*/  FFMA.FTZ R180, R29, R170, -R24.reuse ;  /* 0x000000aa1db47223 */ /* 0x100fe20000010818 */
[----:B------:R-:W-:Y:S01]  /*bcb0*/  FMNMX.FTZ R20, R51, R20, !PT ;  /* 0x0000001433147209 */ /* 0x000fe20007810000 */
[----:B------:R-:W-:Y:S01]  /*bcc0*/  MUFU.EX2 R83, R14 ;  /* 0x0000000e00537308 */ /* 0x000fe20000000800 */
[----:B0-----:R-:W-:Y:S01]  /*bcd0*/  FSEL R55, R55, -INF , P1 ;  /* 0xff80000037377808 */ /* 0x001fe20000800000 */
        /* <DEDUP_REMOVED lines=13> */
[-CC-:B------:R-:W-:Y:S01]  /*bdb0*/  FFMA.FTZ R176, R71, R170.reuse, -R24.reuse ;  /* 0x000000aa47b07223 */ /* 0x180fe20000010818 */
[----:B------:R-:W-:Y:S01]  /*bdc0*/  FFMA.FTZ R178, R53, R170, -R24 ;  /* 0x000000aa35b27223 */ /* 0x000fe20000010818 */
[----:B------:R-:W1:Y:S08]  /*bdd0*/  MUFU.EX2 R26, R26 ;  /* 0x0000001a001a7308 */ /* 0x000e700000000800 */
[----:B------:R-:W-:Y:S08]  /*bde0*/  MUFU.EX2 R179, R179 ;  /* 0x000000b300b37308 */ /* 0x000ff00000000800 */
[----:B------:R-:W2:Y:S01]  /*bdf0*/  MUFU.EX2 R180, R180 ;  /* 0x000000b400b47308 */ /* 0x000ea20000000800 */
[----:B-1----:R-:W-:Y:S01]  /*be00*/  F2FP.BF16.F32.PACK_AB R152, R83, R26 ;  /* 0x0000001a5398723e */ /* 0x002fe200000010ff */
[----:B------:R-:W-:Y:S01]  /*be10*/  FADD.FTZ R228, R26, R83 ;  /* 0x000000531ae47221 */ /* 0x000fe20000010000 */
[----:B0-----:R-:W-:-:S05]  /*be20*/  FMNMX.FTZ R25, R20, R25, !PT ;  /* 0x0000001914197209 */ /* 0x001fca0007810000 */
[----:B------:R-:W0:Y:S01]  /*be30*/  SHFL.BFLY PT, R14, R25, 0x1, 0x1f ;  /* 0x0c201f00190e7f89 */ /* 0x000e2200000e0000 */
[----:B------:R-:W-:Y:S08]  /*be40*/  MUFU.EX2 R181, R181 ;  /* 0x000000b500b57308 */ /* 0x000ff00000000800 */
[----:B------:R-:W1:Y:S01]  /*be50*/  MUFU.EX2 R182, R182 ;  /* 0x000000b600b67308 */ /* 0x000e620000000800 */
[----:B--2---:R-:W-:Y:S01]  /*be60*/  F2FP.BF16.F32.PACK_AB R154, R180, R179 ;  /* 0x000000b3b49a723e */ /* 0x004fe200000010ff */
[----:B------:R-:W-:-:S04]  /*be70*/  FADD.FTZ R179, R179, R228 ;  /* 0x000000e4b3b37221 */ /* 0x000fc80000010000 */
[----:B------:R-:W-:Y:S02]  /*be80*/  FADD.FTZ R180, R180, R179 ;  /* 0x000000b3b4b47221 */ /* 0x000fe40000010000 */
[----:B------:R-:W-:Y:S01]  /*be90*/  MUFU.EX2 R183, R183 ;  /* 0x000000b700b77308 */ /* 0x000fe20000000800 */
[----:B0-----:R-:W-:-:S07]  /*bea0*/  FMNMX.FTZ R171, R25, R14, !PT ;  /* 0x0000000e19ab7209 */ /* 0x001fce0007810000 */
[----:B------:R-:W0:Y:S01]  /*beb0*/  MUFU.EX2 R186, R186 ;  /* 0x000000ba00ba7308 */ /* 0x000e220000000800 */
[C---:B-1----:R-:W-:Y:S01]  /*bec0*/  F2FP.BF16.F32.PACK_AB R156, R182.reuse, R181 ;  /* 0x000000b5b69c723e */ /* 0x042fe200000010ff */
[----:B------:R-:W-:Y:S01]  /*bed0*/  FADD.FTZ R181, R181, R180 ;  /* 0x000000b4b5b57221 */ /* 0x000fe20000010000 */
[C---:B------:R-:W-:Y:S01]  /*bee0*/  FSETP.NEU.FTZ.AND P1, PT, R171.reuse, -INF , PT ;  /* 0xff800000ab00780b */ /* 0x040fe20003f3d000 */
[----:B------:R-:W-:Y:S02]  /*bef0*/  FMUL.FTZ R14, R171, R170 ;  /* 0x000000aaab0e7220 */ /* 0x000fe40000410000 */
[----:B------:R-:W-:Y:S02]  /*bf00*/  FADD.FTZ R182, R182, R181 ;  /* 0x000000b5b6b67221 */ /* 0x000fe40000010000 */
[----:B------:R-:W-:Y:S01]  /*bf10*/  MUFU.EX2 R197, R197 ;  /* 0x000000c500c57308 */ /* 0x000fe20000000800 */
[----:B------:R-:W-:Y:S01]  /*bf20*/  FSEL R24, R14, RZ, P1 ;  /* 0x000000ff0e187208 */ /* 0x000fe20000800000 */
[----:B------:R-:W-:Y:S01]  /*bf30*/  IMAD R14, R18, 0x1000, R184 ;  /* 0x00001000120e7824 */ /* 0x000fe200078e02b8 */
[----:B------:R-:W-:-:S03]  /*bf40*/  ISETP.NE.AND P1, PT, R66, RZ, PT ;  /* 0x000000ff4200720c */ /* 0x000fc60003f25270 */
        /* <DEDUP_REMOVED lines=13> */
[----:B-1----:R-:W-:-:S02]  /*c020*/  @!P1 VIADD R15, R172, 0x38840 ;  /* 0x00038840ac0f9836 */ /* 0x002fc40000000000 */
[-CC-:B------:R-:W-:Y:S01]  /*c030*/  FFMA.FTZ R227, R81, R170.reuse, -R24.reuse ;  /* 0x000000aa51e37223 */ /* 0x180fe20000010818 */
[-CC-:B------:R-:W-:Y:S01]  /*c040*/  FFMA.FTZ R175, R51, R170.reuse, -R24.reuse ;  /* 0x000000aa33af7223 */ /* 0x180fe20000010818 */
[-CC-:B------:R-:W-:Y:S01]  /*c050*/  FFMA.FTZ R177, R57, R170.reuse, -R24.reuse ;  /* 0x000000aa39b17223 */ /* 0x180fe20000010818 */
[----:B------:R-:W-:Y:S01]  /*c060*/  FFMA.FTZ R173, R55, R170, -R24 ;  /* 0x000000aa37ad7223 */ /* 0x000fe20000010818 */
[----:B------:R-:W-:Y:S01]  /*c070*/  @!P1 PRMT R15, RZ, 0x654, R15 ;  /* 0x00000654ff0f9816 */ /* 0x000fe2000000000f */
[----:B------:R-:W1:Y:S01]  /*c080*/  MUFU.EX2 R28, R27 ;  /* 0x0000001b001c7308 */ /* 0x000e620000000800 */
[----:B0-----:R-:W-:Y:S01]  /*c090*/  F2FP.BF16.F32.PACK_AB R158, R186, R183 ;  /* 0x000000b7ba9e723e */ /* 0x001fe200000010ff */
[C---:B------:R-:W-:Y:S01]  /*c0a0*/  VIADD R20, R14.reuse, 0x80 ;  /* 0x000000800e147836 */ /* 0x040fe20000000000 */
[----:B------:R0:W-:Y:S01]  /*c0b0*/  @!P1 SYNCS.ARRIVE.TRANS64.RED.A1T0 RZ, [R15+URZ], RZ ;  /* 0x000000ff0fff99a7 */ /* 0x0001e2000810043f */
[----:B------:R-:W-:Y:S01]  /*c0c0*/  R2UR UR6, R14 ;  /* 0x000000000e0672ca */ /* 0x000fe200000e0000 */
[----:B------:R-:W-:-:S02]  /*c0d0*/  IMAD.MOV.U32 R21, RZ, RZ, 0x40000040 ;  /* 0x40000040ff157424 */ /* 0x000fc400078e00ff */
[----:B------:R-:W-:Y:S01]  /*c0e0*/  FADD.FTZ R183, R183, R182 ;  /* 0x000000b6b7b77221 */ /* 0x000fe20000010000 */
[----:B------:R-:W-:Y:S01]  /*c0f0*/  R2UR UR10, R20 ;  /* 0x00000000140a72ca */ /* 0x000fe200000e0000 */
[----:B------:R-:W-:Y:S01]  /*c100*/  MUFU.EX2 R202, R202 ;  /* 0x000000ca00ca7308 */ /* 0x000fe20000000800 */
[C---:B------:R-:W-:Y:S01]  /*c110*/  IADD3 R20, R14.reuse, 0x100, RZ ;  /* 0x000001000e147810 */ /* 0x040fe20007ffe0ff */
[----:B------:R-:W-:Y:S01]  /*c120*/  VIADD R14, R14, 0x180 ;  /* 0x000001800e0e7836 */ /* 0x000fe20000000000 */
[----:B------:R-:W-:Y:S01]  /*c130*/  R2UR UR11, R21 ;  /* 0x00000000150b72ca */ /* 0x000fe200000e0000 */
[----:B0-----:R-:W-:Y:S02]  /*c140*/  IMAD.MOV.U32 R15, RZ, RZ, 0x40000040 ;  /* 0x40000040ff0f7424 */ /* 0x001fe400078e00ff */
[----:B------:R-:W-:Y:S01]  /*c150*/  FADD.FTZ R186, R186, R183 ;  /* 0x000000b7baba7221 */ /* 0x000fe20000010000 */
[----:B------:R-:W-:Y:S01]  /*c160*/  IMAD.MOV.U32 R21, RZ, RZ, 0x40000040 ;  /* 0x40000040ff157424 */ /* 0x000fe200078e00ff */
[----:B------:R-:W0:Y:S01]  /*c170*/  MUFU.EX2 R203, R203 ;  /* 0x000000cb00cb7308 */ /* 0x000e220000000800 */
[----:B-1----:R-:W-:Y:S01]  /*c180*/  FADD.FTZ R229, R153, R28 ;  /* 0x0000001c99e57221 */ /* 0x002fe20000010000 */
[----:B------:R-:W-:Y:S01]  /*c190*/  F2FP.BF16.F32.PACK_AB R153, R28, R153 ;  /* 0x000000991c99723e */ /* 0x000fe200000010ff */
[----:B------:R-:W-:Y:S01]  /*c1a0*/  @!P1 VIADD R172, R172, 0x38860 ;  /* 0x00038860acac9836 */ /* 0x000fe20000000000 */
[----:B------:R-:W-:Y:S01]  /*c1b0*/  R2UR UR7, R15 ;  /* 0x000000000f0772ca */ /* 0x000fe200000e0000 */
[----:B------:R-:W-:-:S03]  /*c1c0*/  IMAD.MOV.U32 R15, RZ, RZ, 0x40000040 ;  /* 0x40000040ff0f7424 */ /* 0x000fc600078e00ff */
[----:B------:R-:W-:Y:S01]  /*c1d0*/  MUFU.EX2 R204, R204 ;  /* 0x000000cc00cc7308 */ /* 0x000fe20000000800 */
[----:B------:R-:W-:-:S07]  /*c1e0*/  @!P1 PRMT R172, RZ, 0x654, R172 ;  /* 0x00000654ffac9816 */ /* 0x000fce00000000ac */
[----:B------:R-:W1:Y:S01]  /*c1f0*/  MUFU.EX2 R205, R205 ;  /* 0x000000cd00cd7308 */ /* 0x000e620000000800 */
[----:B0-----:R-:W-:Y:S01]  /*c200*/  F2FP.BF16.F32.PACK_AB R155, R203, R202 ;  /* 0x000000cacb9b723e */ /* 0x001fe200000010ff */
[----:B------:R-:W-:Y:S01]  /*c210*/  BAR.SYNC.DEFER_BLOCKING 0xf, 0x100 ;  /* 0x03c4000000007b1d */ /* 0x000fe20000010000 */
[----:B------:R-:W-:-:S04]  /*c220*/  FADD.FTZ R202, R202, R229 ;  /* 0x000000e5caca7221 */ /* 0x000fc80000010000 */
[----:B------:R-:W-:Y:S01]  /*c230*/  FADD.FTZ R203, R203, R202 ;  /* 0x000000cacbcb7221 */ /* 0x000fe20000010000 */
[----:B------:R-:W-:Y:S08]  /*c240*/  MUFU.EX2 R206, R206 ;  /* 0x000000ce00ce7308 */ /* 0x000ff00000000800 */
[----:B------:R-:W0:Y:S01]  /*c250*/  MUFU.EX2 R207, R207 ;  /* 0x000000cf00cf7308 */ /* 0x000e220000000800 */
[----:B-1----:R-:W-:Y:S01]  /*c260*/  F2FP.BF16.F32.PACK_AB R157, R205, R204 ;  /* 0x000000cccd9d723e */ /* 0x002fe200000010ff */
[----:B------:R-:W-:-:S04]  /*c270*/  FADD.FTZ R204, R204, R203 ;  /* 0x000000cbcccc7221 */ /* 0x000fc80000010000 */
[----:B------:R-:W-:Y:S02]  /*c280*/  FADD.FTZ R205, R205, R204 ;  /* 0x000000cccdcd7221 */ /* 0x000fe40000010000 */
[----:B------:R-:W1:Y:S01]  /*c290*/  MUFU.EX2 R198, R198 ;  /* 0x000000c600c67308 */ /* 0x000e620000000800 */
[----:B------:R2:W-:Y:S07]  /*c2a0*/  STSM.16.M88.4 [R196+0x36400], R152 ;  /* 0x03640098c4007844 */ /* 0x0005ee0000000200 */
[----:B------:R-:W-:Y:S01]  /*c2b0*/  MUFU.EX2 R199, R199 ;  /* 0x000000c700c77308 */ /* 0x000fe20000000800 */
[----:B0-----:R-:W-:Y:S01]  /*c2c0*/  F2FP.BF16.F32.PACK_AB R159, R207, R206 ;  /* 0x000000cecf9f723e */ /* 0x001fe200000010ff */
[----:B------:R-:W-:-:S04]  /*c2d0*/  FADD.FTZ R206, R206, R205 ;  /* 0x000000cdcece7221 */ /* 0x000fc80000010000 */
[----:B------:R2:W-:Y:S01]  /*c2e0*/  STSM.16.M88.4 [R208], R156 ;  /* 0x0000009cd0007844 */ /* 0x0005e20000000200 */
[----:B------:R-:W-:Y:S01]  /*c2f0*/  FADD.FTZ R206, R207, R206 ;  /* 0x000000cecfce7221 */ /* 0x000fe20000010000 */
[----:B------:R-:W0:Y:S01]  /*c300*/  MUFU.EX2 R200, R200 ;  /* 0x000000c800c87308 */ /* 0x000e220000000800 */
[----:B-1----:R-:W-:Y:S01]  /*c310*/  F2FP.BF16.F32.PACK_AB R160, R198, R197 ;  /* 0x000000c5c6a0723e */ /* 0x002fe200000010ff */
[----:B------:R-:W-:-:S04]  /*c320*/  FADD.FTZ R197, R197, R186 ;  /* 0x000000bac5c57221 */ /* 0x000fc80000010000 */
[----:B------:R-:W-:Y:S02]  /*c330*/  FADD.FTZ R198, R198, R197 ;  /* 0x000000c5c6c67221 */ /* 0x000fe40000010000 */
[----:B------:R-:W-:Y:S08]  /*c340*/  MUFU.EX2 R211, R211 ;  /* 0x000000d300d37308 */ /* 0x000ff00000000800 */
[----:B------:R-:W1:Y:S01]  /*c350*/  MUFU.EX2 R224, R224 ;  /* 0x000000e000e07308 */ /* 0x000e620000000800 */
[----:B0-----:R-:W-:Y:S01]  /*c360*/  F2FP.BF16.F32.PACK_AB R162, R200, R199 ;  /* 0x000000c7c8a2723e */ /* 0x001fe200000010ff */
[----:B------:R-:W-:-:S04]  /*c370*/  FADD.FTZ R199, R199, R198 ;  /* 0x000000c6c7c77221 */ /* 0x000fc80000010000 */
[----:B------:R-:W-:Y:S02]  /*c380*/  FADD.FTZ R200, R200, R199 ;  /* 0x000000c7c8c87221 */ /* 0x000fe40000010000 */
[----:B------:R-:W-:Y:S08]  /*c390*/  MUFU.EX2 R225, R225 ;  /* 0x000000e100e17308 */ /* 0x000ff00000000800 */
        /* <DEDUP_REMOVED lines=8> */
[----:B------:R2:W-:Y:S01]  /*c420*/  STSM.16.M88.4 [R210], R160 ;  /* 0x000000a0d2007844 */ /* 0x0005e20000000200 */
[----:B------:R-:W-:Y:S01]  /*c430*/  FADD.FTZ R226, R226, R225 ;  /* 0x000000e1e2e27221 */ /* 0x000fe20000010000 */
[----:B------:R-:W0:Y:S08]  /*c440*/  MUFU.EX2 R176, R176 ;  /* 0x000000b000b07308 */ /* 0x000e300000000800 */
[----:B------:R-:W3:Y:S01]  /*c450*/  MUFU.EX2 R178, R178 ;  /* 0x000000b200b27308 */ /* 0x000ee20000000800 */
[----:B-1----:R-:W-:Y:S01]  /*c460*/  F2FP.BF16.F32.PACK_AB R164, R174, R201 ;  /* 0x000000c9aea4723e */ /* 0x002fe200000010ff */
[----:B------:R-:W-:-:S04]  /*c470*/  FADD.FTZ R201, R201, R200 ;  /* 0x000000c8c9c97221 */ /* 0x000fc80000010000 */
[----:B------:R-:W-:Y:S02]  /*c480*/  FADD.FTZ R201, R174, R201 ;  /* 0x000000c9aec97221 */ /* 0x000fe40000010000 */
[----:B------:R-:W1:Y:S02]  /*c490*/  MUFU.EX2 R227, R227 ;  /* 0x000000e300e37308 */ /* 0x000e640000000800 */
[----:B0-----:R-:W-:-:S06]  /*c4a0*/  FADD.FTZ R201, R176, R201 ;  /* 0x000000c9b0c97221 */ /* 0x001fcc0000010000 */
[----:B------:R-:W0:Y:S01]  /*c4b0*/  MUFU.EX2 R175, R175 ;  /* 0x000000af00af7308 */ /* 0x000e220000000800 */
[----:B---3--:R-:W-:-:S07]  /*c4c0*/  F2FP.BF16.F32.PACK_AB R166, R178, R176 ;  /* 0x000000b0b2a6723e */ /* 0x008fce00000010ff */
[----:B------:R-:W3:Y:S01]  /*c4d0*/  MUFU.EX2 R177, R177 ;  /* 0x000000b100b17308 */ /* 0x000ee20000000800 */
[----:B-1----:R-:W-:-:S07]  /*c4e0*/  FADD.FTZ R226, R227, R226 ;  /* 0x000000e2e3e27221 */ /* 0x002fce0000010000 */
[----:B------:R-:W1:Y:S01]  /*c4f0*/  MUFU.EX2 R173, R173 ;  /* 0x000000ad00ad7308 */ /* 0x000e620000000800 */
[C---:B0-----:R-:W-:Y:S01]  /*c500*/  F2FP.BF16.F32.PACK_AB R165, R175.reuse, R227 ;  /* 0x000000e3afa5723e */ /* 0x041fe200000010ff */
[----:B------:R-:W-:-:S04]  /*c510*/  FADD.FTZ R226, R175, R226 ;  /* 0x000000e2afe27221 */ /* 0x000fc80000010000 */
[----:B---3--:R-:W-:Y:S01]  /*c520*/  FADD.FTZ R226, R177, R226 ;  /* 0x000000e2b1e27221 */ /* 0x008fe20000010000 */
[----:B-1----:R-:W-:-:S05]  /*c530*/  F2FP.BF16.F32.PACK_AB R167, R173, R177 ;  /* 0x000000b1ada7723e */ /* 0x002fca00000010ff */
[----:B------:R2:W-:Y:S01]  /*c540*/  STSM.16.M88.4 [R209], R164 ;  /* 0x000000a4d1007844 */ /* 0x0005e20000000200 */
[----:B------:R-:W-:-:S06]  /*c550*/  WARPGROUP.ARRIVE ;  /* 0x00000000000079c5 */ /* 0x000fcc0000000000 */
[----:B------:R-:W-:Y:S01]  /*c560*/  HGMMA.64x256x16.F32.BF16 R24, R152, gdesc[UR4].tnspB, RZ, !UPT, gsb0 ;  /* 0x43e0000498187df0 */ /* 0x000fe2000c0018ff */
[----:B------:R-:W-:Y:S02]  /*c570*/  R2UR UR6, R20 ;  /* 0x00000000140672ca */ /* 0x000fe400000e0000 */
[----:B------:R-:W-:Y:S01]  /*c580*/  R2UR UR7, R21 ;  /* 0x00000000150772ca */ /* 0x000fe200000e0000 */
[----:B------:R-:W-:Y:S01]  /*c590*/  VIADD R21, R168, 0xfffffffe ;  /* 0xfffffffea8157836 */ /* 0x000fe20000000000 */
[----:B------:R-:W-:Y:S02]  /*c5a0*/  WARPGROUP.DEPBAR.LE gsb0, 0x0 ;  /* 0x00008000000079c5 */ /* 0x000fe40000010000 */
[----:B------:R-:W-:-:S15]  /*c5b0*/  WARPGROUP.ARRIVE ;  /* 0x00000000000079c5 */ /* 0x000fde0000000000 */
[----:B------:R-:W-:-:S06]  /*c5c0*/  NOP ;  /* 0x0000000000007918 */ /* 0x000fcc0000000000 */
[----:B------:R-:W-:Y:S03]  /*c5d0*/  HGMMA.64x256x16.F32.BF16 R24, R156, gdesc[UR8].tnspB, R24, gsb0 ;  /* 0x43e000089c187df0 */ /* 0x000fe60008001818 */
[----:B------:R-:W-:Y:S02]  /*c5e0*/  WARPGROUP.DEPBAR.LE gsb0, 0x0 ;  /* 0x00008000000079c5 */ /* 0x000fe40000010000 */
[----:B------:R-:W-:-:S15]  /*c5f0*/  WARPGROUP.ARRIVE ;  /* 0x00000000000079c5 */ /* 0x000fde0000000000 */
[----:B------:R-:W-:-:S08]  /*c600*/  NOP ;  /* 0x0000000000007918 */ /* 0x000fd00000000000 */
[----:B------:R-:W-:Y:S01]  /*c610*/  HGMMA.64x256x16.F32.BF16 R24, R160, gdesc[UR4].tnspB, R24, gsb0 ;  /* 0x43e00004a0187df0 */ /* 0x000fe20008001818 */
[----:B------:R-:W-:Y:S01]  /*c620*/  R2UR UR6, R14 ;  /* 0x000000000e0672ca */ /* 0x000fe200000e0000 */
[----:B------:R-:W-:Y:S01]  /*c630*/  IMAD.IADD R14, R194, 0x1, -R187 ;  /* 0x00000001c20e7824 */ /* 0x000fe200078e0abb */
[----:B------:R-:W-:-:S03]  /*c640*/  R2UR UR7, R15 ;  /* 0x000000000f0772ca */ /* 0x000fc600000e0000 */
[----:B------:R-:W-:-:S05]  /*c650*/  IMAD R14, R185, 0x40, R14 ;  /* 0x00000040b90e7824 */ /* 0x000fca00078e020e */
[----:B------:R-:W-:-:S04]  /*c660*/  SHF.R.S32.HI R15, RZ, 0x1f, R14 ;  /* 0x0000001fff0f7819 */ /* 0x000fc8000001140e */
[----:B------:R-:W-:Y:S01]  /*c670*/  LEA.HI R15, R15, R14, RZ, 0x6 ;  /* 0x0000000e0f0f7211 */ /* 0x000fe200078f30ff */
[----:B------:R-:W-:-:S03]  /*c680*/  FADD.FTZ R14, R173, R226 ;  /* 0x000000e2ad0e7221 */ /* 0x000fc60000010000 */
[----:B------:R-:W-:-:S04]  /*c690*/  SHF.R.S32.HI R15, RZ, 0x6, R15 ;  /* 0x00000006ff0f7819 */ /* 0x000fc8000001140f */
[----:B------:R-:W-:Y:S01]  /*c6a0*/  VIMNMX R211, RZ, R15, !PT ;  /* 0x0000000fffd37248 */ /* 0x000fe20007fe0100 */
[----:B------:R-:W-:-:S03]  /*c6b0*/  FADD.FTZ R15, R178, R201 ;  /* 0x000000c9b20f7221 */ /* 0x000fc60000010000 */
        /* <DEDUP_REMOVED lines=19> */
.L_x_4303:
[----:B------:R-:W-:-:S04]  /*c7f0*/  IADD3 R18, R197, 0x1, RZ ;  /* 0x00000001c5127810 */ /* 0x000fc80007ffe0ff */
[----:B------:R-:W-:-:S04]  /*c800*/  ISETP.NE.AND P2, PT, R18, 0x2, PT ;  /* 0x000000021200780c */ /* 0x000fc80003f45270 */
[----:B--2---:R-:W-:Y:S02]  /*c810*/  SEL R153, RZ, 0x1, P2 ;  /* 0x00000001ff997807 */ /* 0x004fe40001000000 */
[----:B------:R-:W-:Y:S02]  /*c820*/  SEL R18, R18, RZ, P2 ;  /* 0x000000ff12127207 */ /* 0x000fe40001000000 */
[----:B------:R-:W-:Y:S01]  /*c830*/  LOP3.LUT R22, R22, R153, RZ, 0x3c, !PT ;  /* 0x0000009916167212 */ /* 0x000fe200078e3cff */
[----:B------:R-:W-:Y:S06]  /*c840*/  @!P0 BRA `(.L_x_4293) ;  /* 0x0000000000048947 */ /* 0x000fec0003800000 */
[----:B------:R-:W-:Y:S01]  /*c850*/  BPT.TRAP 0x1 ;  /* 0x000000040000795c */ /* 0x000fe20000300000 */
.L_x_4293:
[----:B------:R-:W-:Y:S01]  /*c860*/  IMAD R20, R18, 0x8, R2 ;  /* 0x0000000812147824 */ /* 0x000fe200078e0202 */
[----:B------:R-:W-:-:S04]  /*c870*/  SHF.L.U32 R201, R22, 0x1f, RZ ;  /* 0x0000001f16c97819 */ /* 0x000fc800000006ff */
[----:B------:R0:W1:Y:S01]  /*c880*/  SYNCS.PHASECHK.TRANS64.TRYWAIT P2, [R20+URZ+0x38830], R201 ;  /* 0x038830c9140075a7 */ /* 0x000062000804017f */
[----:B------:R-:W-:Y:S05]  /*c890*/  @!P0 BRA `(.L_x_4294) ;  /* 0x0000000000048947 */ /* 0x000fea0003800000 */
[----:B------:R-:W-:Y:S01]  /*c8a0*/  BPT.TRAP 0x1 ;  /* 0x000000040000795c */ /* 0x000fe20000300000 */
.L_x_4294:
[----:B------:R-:W-:Y:S01]  /*c8b0*/  BSSY B2, `(.L_x_4295) ;  /* 0x0000006000027945 */ /* 0x000fe20003800000 */
[----:B------:R-:W-:Y:S02]  /*c8c0*/  IMAD R198, R18, 0x200, R0 ;  /* 0x0000020012c67824 */ /* 0x000fe400078e0200 */
[----:B------:R-:W-:Y:S01]  /*c8d0*/  IMAD.MOV.U32 R199, RZ, RZ, 0x40000040 ;  /* 0x40000040ffc77424 */ /* 0x000fe200078e00ff */
[----:B-1----:R-:W-:Y:S06]  /*c8e0*/  @P2 BRA `(.L_x_4296) ;  /* 0x0000000000082947 */ /* 0x002fec0003800000 */
[----:B------:R-:W1:Y:S02]  /*c8f0*/  SYNCS.PHASECHK.TRANS64.TRYWAIT P2, [R20+URZ+0x38830], R201 ;  /* 0x038830c9140075a7 */ /* 0x000e64000804017f */
[----:B-1----:R-:W-:Y:S05]  /*c900*/  @!P2 BRA `(.L_x_4297) ;  /* 0x0000011400b0a947 */ /* 0x002fea0003800000 */
.L_x_4296:
[----:B------:R-:W-:Y:S05]  /*c910*/  BSYNC B2 ;  /* 0x0000000000027941 */ /* 0x000fea0003800000 */
.L_x_4295:
        /* <DEDUP_REMOVED lines=36> */
.L_x_4298:
[----:B------:R2:W3:Y:S01]  /*cb60*/  SYNCS.PHASECHK.TRANS64.TRYWAIT P2, [R20+URZ+0x38850], R201 ;  /* 0x038850c9140075a7 */ /* 0x0004e2000804017f */
[----:B------:R-:W-:Y:S05]  /*cb70*/  @!P0 BRA `(.L_x_4299) ;  /* 0x0000000000048947 */ /* 0x000fea0003800000 */
[----:B------:R-:W-:Y:S01]  /*cb80*/  BPT.TRAP 0x1 ;  /* 0x000000040000795c */ /* 0x000fe20000300000 */
.L_x_4299:
[----:B------:R-:W-:Y:S04]  /*cb90*/  BSSY B2, `(.L_x_4300) ;  /* 0x0000004000027945 */ /* 0x000fe80003800000 */
[----:B---3--:R-:W-:Y:S05]  /*cba0*/  @P2 BRA `(.L_x_4301) ;  /* 0x0000000000082947 */ /* 0x008fea0003800000 */
[----:B------:R-:W3:Y:S02]  /*cbb0*/  SYNCS.PHASECHK.TRANS64.TRYWAIT P2, [R20+URZ+0x38850], R201 ;  /* 0x038850c9140075a7 */ /* 0x000ee4000804017f */
[----:B---3--:R-:W-:Y:S05]  /*cbc0*/  @!P2 BRA `(.L_x_4302) ;  /* 0x000001140014a947 */ /* 0x008fea0003800000 */
.L_x_4301:
[----:B------:R-:W-:Y:S05]  /*cbd0*/  BSYNC B2 ;  /* 0x0000000000027941 */ /* 0x000fea0003800000 */
.L_x_4300:
[----:B------:R-:W-:Y:S01]  /*cbe0*/  IMAD R202, R18, 0x1000, R3 ;  /* 0x0000100012ca7824 */ /* 0x000fe200078e0203 */
[----:B------:R-:W-:Y:S01]  /*cbf0*/  MOV R203, 0x40000040 ;  /* 0x4000004000cb7802 */ /* 0x000fe20000000f00 */
[----:B------:R-:W-:Y:S01]  /*cc00*/  WARPGROUP.ARRIVE ;  /* 0x00000000000079c5 */ /* 0x000fe20000000000 */
[C---:B------:R-:W-:Y:S01]  /*cc10*/  R2UR UR4, R4.reuse ;  /* 0x00000000040472ca */ /* 0x040fe200000e0000 */
[----:B------:R-:W-:Y:S01]  /*cc20*/  VIADD R198, R4, 0x2 ;  /* 0x0000000204c67836 */ /* 0x000fe20000000000 */
[C---:B------:R-:W-:Y:S01]  /*cc30*/  R2UR UR6, R202.reuse ;  /* 0x00000000ca0672ca */ /* 0x040fe200000e0000 */
[----:B------:R-:W-:Y:S01]  /*cc40*/  IMAD.MOV.U32 R199, RZ, RZ, 0x40000040 ;  /* 0x40000040ffc77424 */ /* 0x000fe200078e00ff */
[----:B------:R-:W-:Y:S01]  /*cc50*/  R2UR UR7, R203 ;  /* 0x00000000cb0772ca */ /* 0x000fe200000e0000 */
[----:B------:R-:W4:Y:S01]  /*cc60*/  S2R R204, SR_TID.X ;  /* 0x0000000000cc7919 */ /* 0x000f220000002100 */
[----:B------:R-:W-:Y:S01]  /*cc70*/  R2UR UR5, R5 ;  /* 0x00000000050572ca */ /* 0x000fe200000e0000 */
[----:B------:R-:W-:-:S02]  /*cc80*/  VIADD R203, R202, 0x800 ;  /* 0x00000800cacb7836 */ /* 0x000fc40000000000 */
[----:B------:R-:W-:Y:S02]  /*cc90*/  IMAD.MOV.U32 R205, RZ, RZ, 0x40000040 ;  /* 0x40000040ffcd7424 */ /* 0x000fe400078e00ff */
[----:B------:R-:W-:Y:S02]  /*cca0*/  VIADD R206, R4, 0x800 ;  /* 0x0000080004ce7836 */ /* 0x000fe40000000000 */
[----:B------:R-:W-:-:S06]  /*ccb0*/  IMAD.MOV.U32 R207, RZ, RZ, 0x40000040 ;  /* 0x40000040ffcf7424 */ /* 0x000fcc00078e00ff */
        /* <DEDUP_REMOVED lines=162> */
[----:B------:R-:W4:Y:S01]  /*d6e0*/  SHFL.IDX PT, R198, R204, RZ, 0x1f ;  /* 0x00001fffccc67589 */ /* 0x000f2200000e0000 */
[----:B------:R-:W-:Y:S01]  /*d6f0*/  IMAD.MOV.U32 R199, RZ, RZ, 0x4 ;  /* 0x00000004ffc77424 */ /* 0x000fe200078e00ff */
[----:B----4-:R-:W-:-:S04]  /*d700*/  ISETP.GT.AND P2, PT, R198, 0x7f, PT ;  /* 0x0000007fc600780c */ /* 0x010fc80003f44270 */
[----:B------:R-:W-:Y:S02]  /*d710*/  SEL R198, RZ, 0x2, !P2 ;  /* 0x00000002ffc67807 */ /* 0x000fe40005000000 */
[C---:B0123--:R-:W-:Y:S02]  /*d720*/  SEL R201, R199.reuse, 0x2, P2 ;  /* 0x00000002c7c97807 */ /* 0x04ffe40001000000 */
[----:B------:R-:W-:Y:S01]  /*d730*/  SEL R199, R199, 0x6, !P2 ;  /* 0x00000006c7c77807 */ /* 0x000fe20005000000 */
[----:B------:R-:W-:Y:S01]  /*d740*/  IMAD.IADD R204, R198, 0x1, R203 ;  /* 0x00000001c6cc7824 */ /* 0x000fe200078e02cb */
        /* <DEDUP_REMOVED lines=33> */
[----:B------:R-:W-:-:S02]  /*d960*/  MOV R204, 0xa00 ;  /* 0x00000a0000cc7802 */ /* 0x000fc40000000f00 */
        /* <DEDUP_REMOVED lines=39> */
[----:B------:R-:W-:-:S02]  /*dbe0*/  IMAD.IADD R204, R203, 0x1, R199 ;  /* 0x00000001cbcc7824 */ /* 0x000fc400078e02c7 */
        /* <DEDUP_REMOVED lines=85> */
[C---:B------:R-:W-:Y:S01]  /*e140*/  IMAD.IADD R204, R206.reuse, 0x1, R198 ;  /* 0x00000001cecc7824 */ /* 0x040fe200078e02c6 */
[----:B------:R-:W-:Y:S01]  /*e150*/  R2UR UR7, R205 ;  /* 0x00000000cd0772ca */ /* 0x000fe200000e0000 */
[----:B------:R-:W-:Y:S01]  /*e160*/  IMAD.IADD R198, R206, 0x1, R199 ;  /* 0x00000001cec67824 */ /* 0x000fe200078e02c7 */
        /* <DEDUP_REMOVED lines=29> */
[----:B------:R-:W-:-:S04]  /*e340*/  LOP3.LUT R199, R199, 0x1e00, RZ, 0xc0, !PT ;  /* 0x00001e00c7c77812 */ /* 0x000fc800078ec0ff */
[CC--:B------:R-:W-:Y:S02]  /*e350*/  IADD3 R198, R203.reuse, R199.reuse, R4 ;  /* 0x000000c7cbc67210 */ /* 0x0c0fe40007ffe004 */
[----:B------:R-:W-:Y:S01]  /*e360*/  IADD3 R202, R203, R199, R202 ;  /* 0x000000c7cbca7210 */ /* 0x000fe20007ffe0ca */
[----:B------:R-:W-:Y:S01]  /*e370*/  IMAD.MOV.U32 R203, RZ, RZ, 0x40000040 ;  /* 0x40000040ffcb7424 */ /* 0x000fe200078e00ff */
[----:B------:R-:W-:Y:S01]  /*e380*/  MOV R199, 0x40000040 ;  /* 0x4000004000c77802 */ /* 0x000fe20000000f00 */
[----:B------:R-:W-:Y:S02]  /*e390*/  WARPGROUP.DEPBAR.LE gsb0, 0x0 ;  /* 0x00008000000079c5 */ /* 0x000fe40000010000 */
[----:B------:R-:W-:-:S06]  /*e3a0*/  WARPGROUP.ARRIVE ;  /* 0x00000000000079c5 */ /* 0x000fcc0000000000 */
[----:B------:R-:W-:Y:S01]  /*e3b0*/  HGMMA.64x64x16.F32.BF16 R152, gdesc[UR4], R152, gsb0 ;  /* 0x00e00000049879f0 */ /* 0x000fe20008001898 */
[----:B------:R-:W-:Y:S01]  /*e3c0*/  R2UR UR4, R198 ;  /* 0x00000000c60472ca */ /* 0x000fe200000e0000 */
[----:B------:R-:W-:Y:S01]  /*e3d0*/  IMAD R198, R18, 0x1000, R184 ;  /* 0x0000100012c67824 */ /* 0x000fe200078e02b8 */
[----:B------:R-:W-:Y:S01]  /*e3e0*/  R2UR UR5, R199 ;  /* 0x00000000c70572ca */ /* 0x000fe200000e0000 */
[----:B------:R-:W-:Y:S01]  /*e3f0*/  IMAD.MOV.U32 R199, RZ, RZ, 0x40000040 ;  /* 0x40000040ffc77424 */ /* 0x000fe200078e00ff */
[----:B------:R-:W-:Y:S02]  /*e400*/  R2UR UR6, R202 ;  /* 0x00000000ca0672ca */ /* 0x000fe400000e0000 */
[----:B------:R-:W-:Y:S01]  /*e410*/  R2UR UR7, R203 ;  /* 0x00000000cb0772ca */ /* 0x000fe200000e0000 */
[----:B------:R-:W-:Y:S02]  /*e420*/  WARPGROUP.DEPBAR.LE gsb0, 0x0 ;  /* 0x00008000000079c5 */ /* 0x000fe40000010000 */
[----:B------:R-:W-:-:S10]  /*e430*/  WARPGROUP.ARRIVE ;  /* 0x00000000000079c5 */ /* 0x000fd40000000000 */
[----:B------:R-:W-:Y:S01]  /*e440*/  HGMMA.64x64x16.F32.BF16 R152, gdesc[UR4], R152, gsb0 ;  /* 0x00e00000049879f0 */ /* 0x000fe20008001898 */
[----:B------:R-:W-:Y:S01]  /*e450*/  ULDC UR4, c[0x0][0xad0] ;  /* 0x0002b40000047ab9 */ /* 0x000fe20000000800 */
[----:B------:R-:W-:Y:S01]  /*e460*/  R2UR UR7, R199 ;  /* 0x00000000c70772ca */ /* 0x000fe200000e0000 */
[----:B------:R-:W-:Y:S01]  /*e470*/  ULDC UR5, c[0x0][0xa80] ;  /* 0x0002a00000057ab9 */ /* 0x000fe20000000800 */
[----:B------:R-:W-:Y:S01]  /*e480*/  R2UR UR6, R198 ;  /* 0x00000000c60672ca */ /* 0x000fe200000e0000 */
[----:B------:R-:W-:Y:S02]  /*e490*/  WARPGROUP.DEPBAR.LE gsb0, 0x0 ;  /* 0x00008000000079c5 */ /* 0x000fe40000010000 */
[----:B------:R-:W-:Y:S01]  /*e4a0*/  FMUL.FTZ R206, R153, UR4 ;  /* 0x0000000499ce7c20 */ /* 0x000fe20008410000 */
[----:B------:R-:W-:Y:S01]  /*e4b0*/  FMUL.FTZ R153, R160, UR4 ;  /* 0x00000004a0997c20 */ /* 0x000fe20008410000 */
[----:B------:R-:W-:Y:S02]  /*e4c0*/  IMAD.MOV.U32 R160, RZ, RZ, -0x40 ;  /* 0xffffffc0ffa07424 */ /* 0x000fe400078e00ff */
[----:B------:R-:W-:Y:S01]  /*e4d0*/  FMUL.FTZ R207, R152, UR4 ;  /* 0x0000000498cf7c20 */ /* 0x000fe20008410000 */
[----:B------:R-:W-:Y:S01]  /*e4e0*/  FMUL.FTZ R204, R156, UR4 ;  /* 0x000000049ccc7c20 */ /* 0x000fe20008410000 */
[----:B------:R-:W-:Y:S01]  /*e4f0*/  FMUL.FTZ R199, R154, UR4 ;  /* 0x000000049ac77c20 */ /* 0x000fe20008410000 */
[----:B------:R-:W-:Y:S01]  /*e500*/  IMAD R160, R21, R160, 0x1 ;  /* 0x0000000115a07424 */ /* 0x000fe200078e02a0 */
        /* <DEDUP_REMOVED lines=8> */
[----:B------:R-:W1:Y:S01]  /*e590*/  MUFU.TANH R207, R207 ;  /* 0x000000cf00cf7308 */ /* 0x000e620000002400 */
[----:B------:R-:W-:Y:S01]  /*e5a0*/  IADD3 R161, -R187, R160, R194 ;  /* 0x000000a0bba17210 */ /* 0x000fe20007ffe1c2 */
[----:B------:R-:W-:Y:S01]  /*e5b0*/  FMUL.FTZ R165, R168, UR4 ;  /* 0x00000004a8a57c20 */ /* 0x000fe20008410000 */
[----:B------:R-:W-:Y:S01]  /*e5c0*/  FMUL.FTZ R160, R172, UR4 ;  /* 0x00000004aca07c20 */ /* 0x000fe20008410000 */
[----:B------:R-:W-:Y:S01]  /*e5d0*/  FMUL.FTZ R176, R176, UR4 ;  /* 0x00000004b0b07c20 */ /* 0x000fe20008410000 */
[----:B------:R-:W-:Y:S01]  /*e5e0*/  IADD3 R169, R190, R161, -R192 ;  /* 0x000000a1bea97210 */ /* 0x000fe20007ffe8c0 */
[----:B------:R-:W-:Y:S01]  /*e5f0*/  FMUL.FTZ R162, R162, UR4 ;  /* 0x00000004a2a27c20 */ /* 0x000fe20008410000 */
[----:B------:R-:W-:Y:S01]  /*e600*/  FMUL.FTZ R174, R174, UR4 ;  /* 0x00000004aeae7c20 */ /* 0x000fe20008410000 */
[----:B------:R-:W2:Y:S01]  /*e610*/  MUFU.TANH R204, R204 ;  /* 0x000000cc00cc7308 */ /* 0x000ea20000002400 */
        /* <DEDUP_REMOVED lines=8> */
[----:B-1----:R-:W-:Y:S01]  /*e6a0*/  FSEL R207, R207, -INF , P2 ;  /* 0xff800000cfcf7808 */ /* 0x002fe20001000000 */
[----:B------:R-:W-:Y:S01]  /*e6b0*/  FMUL.FTZ R225, R178, UR4 ;  /* 0x00000004b2e17c20 */ /* 0x000fe20008410000 */
[----:B------:R-:W-:Y:S01]  /*e6c0*/  ISETP.GT.AND P2, PT, R169, 0x9, PT ;  /* 0x00000009a900780c */ /* 0x000fe20003f44270 */
[----:B------:R-:W-:Y:S01]  /*e6d0*/  FMUL.FTZ R227, R179, UR4 ;  /* 0x00000004b3e37c20 */ /* 0x000fe20008410000 */
[----:B------:R-:W-:Y:S01]  /*e6e0*/  FMNMX.FTZ R161, R207, R186, !PT ;  /* 0x000000bacfa17209 */ /* 0x000fe20007810000 */
[----:B------:R-:W-:Y:S01]  /*e6f0*/  FMUL.FTZ R228, R182, UR4 ;  /* 0x00000004b6e47c20 */ /* 0x000fe20008410000 */
[----:B------:R-:W-:Y:S01]  /*e700*/  ISETP.GT.AND P3, PT, R169, 0x10, PT ;  /* 0x00000010a900780c */ /* 0x000fe20003f64270 */
[----:B------:R-:W1:Y:S01]  /*e710*/  MUFU.TANH R153, R153 ;  /* 0x0000009900997308 */ /* 0x000e620000002400 */
[----:B--2---:R-:W-:Y:S01]  /*e720*/  FSEL R204, R204, -INF , P4 ;  /* 0xff800000cccc7808 */ /* 0x004fe20002000000 */
[----:B------:R-:W-:Y:S01]  /*e730*/  FMUL.FTZ R229, R183, UR4 ;  /* 0x00000004b7e57c20 */ /* 0x000fe20008410000 */
[----:B------:R-:W-:-:S05]  /*e740*/  FMNMX.FTZ R173, R206, R161, !PT ;  /* 0x000000a1cead7209 */ /* 0x000fca0007810000 */
[----:B------:R-:W2:Y:S01]  /*e750*/  MUFU.TANH R154, R154 ;  /* 0x0000009a009a7308 */ /* 0x000ea20000002400 */
[----:B0-----:R-:W-:Y:S02]  /*e760*/  FSEL R161, R156, -INF , P2 ;  /* 0xff8000009ca17808 */ /* 0x001fe40001000000 */
[----:B------:R-:W-:Y:S02]  /*e770*/  FMNMX.FTZ R156, R204, R173, !PT ;  /* 0x000000adcc9c7209 */ /* 0x000fe40007810000 */
[----:B------:R-:W-:Y:S02]  /*e780*/  ISETP.GT.AND P2, PT, R169, 0x11, PT ;  /* 0x00000011a900780c */ /* 0x000fe40003f44270 */
[----:B------:R-:W-:Y:S01]  /*e790*/  FMNMX.FTZ R173, R161, R156, !PT ;  /* 0x0000009ca1ad7209 */ /* 0x000fe20007810000 */
[----:B------:R-:W0:Y:S01]  /*e7a0*/  MUFU.TANH R152, R152 ;  /* 0x0000009800987308 */ /* 0x000e220000002400 */
[----:B-1----:R-:W-:Y:S02]  /*e7b0*/  FSEL R172, R153, -INF , P3 ;  /* 0xff80000099ac7808 */ /* 0x002fe40001800000 */
[----:B------:R-:W-:-:S02]  /*e7c0*/  ISETP.GT.AND P3, PT, R169, 0x18, PT ;  /* 0x00000018a900780c */ /* 0x000fc40003f64270 */
[----:B------:R-:W-:-:S03]  /*e7d0*/  FMNMX.FTZ R203, R172, R173, !PT ;  /* 0x000000adaccb7209 */ /* 0x000fc60007810000 */
[----:B------:R-:W1:Y:S01]  /*e7e0*/  MUFU.TANH R164, R164 ;  /* 0x000000a400a47308 */ /* 0x000e620000002400 */
[----:B--2---:R-:W-:Y:S01]  /*e7f0*/  FSEL R168, R154, -INF , P2 ;  /* 0xff8000009aa87808 */ /* 0x004fe20001000000 */
[----:B------:R-:W-:Y:S01]  /*e800*/  FMUL.FTZ R154, R177, UR4 ;  /* 0x00000004b19a7c20 */ /* 0x000fe20008410000 */
[----:B------:R-:W-:-:S05]  /*e810*/  ISETP.GT.AND P2, PT, R169, 0x19, PT ;  /* 0x00000019a900780c */ /* 0x000fca0003f44270 */
[----:B------:R-:W2:Y:S01]  /*e820*/  MUFU.TANH R165, R165 ;  /* 0x000000a500a57308 */ /* 0x000ea20000002400 */
[----:B0-----:R-:W-:Y:S02]  /*e830*/  FSEL R173, R152, -INF , P3 ;  /* 0xff80000098ad7808 */ /* 0x001fe40001800000 */
[----:B------:R-:W-:Y:S01]  /*e840*/  FMNMX.FTZ R152, R168, R203, !PT ;  /* 0x000000cba8987209 */ /* 0x000fe20007810000 */
[----:B------:R-:W-:Y:S01]  /*e850*/  FMUL.FTZ R203, R170, UR4 ;  /* 0x00000004aacb7c20 */ /* 0x000fe20008410000 */
[----:B------:R-:W-:Y:S02]  /*e860*/  ISETP.GT.AND P3, PT, R169, 0x20, PT ;  /* 0x00000020a900780c */ /* 0x000fe40003f64270 */
[----:B------:R-:W-:Y:S01]  /*e870*/  FMNMX.FTZ R177, R173, R152, !PT ;  /* 0x00000098adb17209 */ /* 0x000fe20007810000 */
[----:B------:R-:W0:Y:S01]  /*e880*/  MUFU.TANH R157, R157 ;  /* 0x0000009d009d7308 */ /* 0x000e220000002400 */
[----:B-1----:R-:W-:Y:S01]  /*e890*/  FSEL R164, R164, -INF , P2 ;  /* 0xff800000a4a47808 */ /* 0x002fe20001000000 */
[----:B------:R-:W-:Y:S01]  /*e8a0*/  FMUL.FTZ R152, R180, UR4 ;  /* 0x00000004b4987c20 */ /* 0x000fe20008410000 */
[----:B------:R-:W-:-:S02]  /*e8b0*/  ISETP.GT.AND P2, PT, R169, 0x21, PT ;  /* 0x00000021a900780c */ /* 0x000fc40003f44270 */
[----:B------:R-:W-:Y:S01]  /*e8c0*/  FMNMX.FTZ R156, R164, R177, !PT ;  /* 0x000000b1a49c7209 */ /* 0x000fe20007810000 */
[----:B------:R-:W-:Y:S02]  /*e8d0*/  FMUL.FTZ R177, R181, UR4 ;  /* 0x00000004b5b17c20 */ /* 0x000fe40008410000 */
        /* <DEDUP_REMOVED lines=8> */
[----:B------:R0:W3:Y:S01]  /*e960*/  MUFU.TANH R153, R176 ;  /* 0x000000b000997308 */ /* 0x0000e20000002400 */
[----:B-1----:R-:W-:Y:S02]  /*e970*/  FSEL R160, R160, -INF , P3 ;  /* 0xff800000a0a07808 */ /* 0x002fe40001800000 */
[----:B------:R-:W-:Y:S02]  /*e980*/  ISETP.GT.AND P3, PT, R169, 0x30, PT ;  /* 0x00000030a900780c */ /* 0x000fe40003f64270 */
[----:B------:R-:W-:-:S03]  /*e990*/  FMNMX.FTZ R181, R160, R181, !PT ;  /* 0x000000b5a0b57209 */ /* 0x000fc60007810000 */
[----:B------:R-:W1:Y:S01]  /*e9a0*/  MUFU.TANH R154, R154 ;  /* 0x0000009a009a7308 */ /* 0x000e620000002400 */
[----:B--2---:R-:W-:Y:S01]  /*e9b0*/  FSEL R156, R201, -INF , P2 ;  /* 0xff800000c99c7808 */ /* 0x004fe20001000000 */
[----:B0-----:R-:W-:Y:S01]  /*e9c0*/  FMUL.FTZ R176, R155, UR4 ;  /* 0x000000049bb07c20 */ /* 0x001fe20008410000 */
[----:B------:R-:W-:Y:S02]  /*e9d0*/  ISETP.GT.AND P2, PT, R169, 0x31, PT ;  /* 0x00000031a900780c */ /* 0x000fe40003f44270 */
[----:B------:R-:W-:Y:S01]  /*e9e0*/  FMNMX.FTZ R180, R156, R181, !PT ;  /* 0x000000b59cb47209 */ /* 0x000fe20007810000 */
[----:B------:R-:W-:Y:S02]  /*e9f0*/  FMUL.FTZ R181, R158, UR4 ;  /* 0x000000049eb57c20 */ /* 0x000fe40008410000 */
[----:B------:R-:W0:Y:S01]  /*ea00*/  MUFU.TANH R152, R152 ;  /* 0x0000009800987308 */ /* 0x000e220000002400 */
[----:B---3--:R-:W-:Y:S02]  /*ea10*/  FSEL R155, R153, -INF , P3 ;  /* 0xff800000999b7808 */ /* 0x008fe40001800000 */
[----:B------:R-:W-:-:S02]  /*ea20*/  ISETP.GT.AND P3, PT, R169, 0x38, PT ;  /* 0x00000038a900780c */ /* 0x000fc40003f64270 */
[----:B------:R-:W-:Y:S01]  /*ea30*/  FMNMX.FTZ R153, R155, R180, !PT ;  /* 0x000000b49b997209 */ /* 0x000fe20007810000 */
[----:B------:R-:W-:Y:S02]  /*ea40*/  FMUL.FTZ R180, R163, UR4 ;  /* 0x00000004a3b47c20 */ /* 0x000fe40008410000 */
[----:B------:R-:W2:Y:S01]  /*ea50*/  MUFU.TANH R177, R177 ;  /* 0x000000b100b17308 */ /* 0x000ea20000002400 */
[----:B-1----:R-:W-:Y:S02]  /*ea60*/  FSEL R154, R154, -INF , P2 ;  /* 0xff8000009a9a7808 */ /* 0x002fe40001000000 */
[C---:B------:R-:W-:Y:S01]  /*ea70*/  ISETP.GT.AND P2, PT, R169.reuse, 0x39, PT ;  /* 0x00000039a900780c */ /* 0x040fe20003f44270 */
[----:B------:R-:W-:Y:S01]  /*ea80*/  VIADD R169, R169, 0x8 ;  /* 0x00000008a9a97836 */ /* 0x000fe20000000000 */
[----:B------:R-:W-:-:S03]  /*ea90*/  FMNMX.FTZ R201, R154, R153, !PT ;  /* 0x000000999ac97209 */ /* 0x000fc60007810000 */
[----:B------:R-:W-:Y:S01]  /*eaa0*/  MUFU.TANH R199, R199 ;  /* 0x000000c700c77308 */ /* 0x000fe20000002400 */
[----:B0-----:R-:W-:Y:S02]  /*eab0*/  FSEL R152, R152, -INF , P3 ;  /* 0xff80000098987808 */ /* 0x001fe40001800000 */
[C---:B------:R-:W-:Y:S02]  /*eac0*/  ISETP.GT.AND P3, PT, R169.reuse, RZ, PT ;  /* 0x000000ffa900720c */ /* 0x040fe40003f64270 */
[----:B------:R-:W-:Y:S01]  /*ead0*/  FMNMX.FTZ R158, R152, R201, !PT ;  /* 0x000000c9989e7209 */ /* 0x000fe20007810000 */
[----:B------:R-:W-:Y:S01]  /*eae0*/  FMUL.FTZ R201, R166, UR4 ;  /* 0x00000004a6c97c20 */ /* 0x000fe20008410000 */
[----:B------:R-:W-:Y:S01]  /*eaf0*/  ISETP.GT.AND P4, PT, R169, 0x10, PT ;  /* 0x00000010a900780c */ /* 0x000fe20003f84270 */
[----:B------:R-:W0:Y:S01]  /*eb00*/  MUFU.TANH R162, R162 ;  /* 0x000000a200a27308 */ /* 0x000e220000002400 */
[----:B--2---:R-:W-:Y:S01]  /*eb10*/  FSEL R153, R177, -INF , P2 ;  /* 0xff800000b1997808 */ /* 0x004fe20001000000 */
[----:B------:R-:W-:Y:S01]  /*eb20*/  FMUL.FTZ R177, R159, UR4 ;  /* 0x000000049fb17c20 */ /* 0x000fe20008410000 */
[----:B------:R-:W-:-:S02]  /*eb30*/  ISETP.GT.AND P2, PT, R169, 0x9, PT ;  /* 0x00000009a900780c */ /* 0x000fc40003f44270 */
[----:B------:R-:W-:Y:S02]  /*eb40*/  FMNMX.FTZ R158, R153, R158, !PT ;  /* 0x0000009e999e7209 */ /* 0x000fe40007810000 */
[C---:B------:R-:W-:Y:S01]  /*eb50*/  ISETP.GT.AND P5, PT, R169.reuse, 0x8, PT ;  /* 0x00000008a900780c */ /* 0x040fe20003fa4270 */
[----:B------:R-:W1:Y:S01]  /*eb60*/  MUFU.TANH R177, R177 ;  /* 0x000000b100b17308 */ /* 0x000e620000002400 */
[----:B------:R-:W-:Y:S01]  /*eb70*/  ISETP.GT.AND P6, PT, R169, 0x1, PT ;  /* 0x00000001a900780c */ /* 0x000fe20003fc4270 */
[----:B------:R-:W2:Y:S06]  /*eb80*/  SHFL.BFLY PT, R159, R158, 0x2, 0x1f ;  /* 0x0c401f009e9f7f89 */ /* 0x000eac00000e0000 */
[----:B------:R-:W-:Y:S01]  /*eb90*/  MUFU.TANH R180, R180 ;  /* 0x000000b400b47308 */ /* 0x000fe20000002400 */
[----:B0-----:R-:W-:-:S02]  /*eba0*/  FSEL R166, R162, -INF , P4 ;  /* 0xff800000a2a67808 */ /* 0x001fc40002000000 */
[----:B------:R-:W-:-:S05]  /*ebb0*/  ISETP.GT.AND P4, PT, R169, 0x21, PT ;  /* 0x00000021a900780c */ /* 0x000fca0003f84270 */
[----:B------:R-:W0:Y:S01]  /*ebc0*/  MUFU.TANH R181, R181 ;  /* 0x000000b500b57308 */ /* 0x000e220000002400 */
[----:B-1----:R-:W-:Y:S02]  /*ebd0*/  FSEL R167, R177, -INF , P2 ;  /* 0xff800000b1a77808 */ /* 0x002fe40001000000 */
[----:B------:R-:W-:-:S05]  /*ebe0*/  ISETP.GT.AND P2, PT, R169, 0x20, PT ;  /* 0x00000020a900780c */ /* 0x000fca0003f44270 */
[----:B------:R-:W1:Y:S01]  /*ebf0*/  MUFU.TANH R203, R203 ;  /* 0x000000cb00cb7308 */ /* 0x000e620000002400 */
[----:B--2---:R-:W-:Y:S02]  /*ec00*/  FMNMX.FTZ R170, R158, R159, !PT ;  /* 0x0000009f9eaa7209 */ /* 0x004fe40007810000 */
[----:B------:R-:W-:Y:S02]  /*ec10*/  FSEL R158, R199, -INF , P3 ;  /* 0xff800000c79e7808 */ /* 0x000fe40001800000 */
[----:B------:R-:W-:Y:S01]  /*ec20*/  ISETP.GT.AND P3, PT, R169, 0x11, PT ;  /* 0x00000011a900780c */ /* 0x000fe20003f64270 */
[----:B------:R-:W2:Y:S02]  /*ec30*/  SHFL.BFLY PT, R175, R170, 0x1, 0x1f ;  /* 0x0c201f00aaaf7f89 */ /* 0x000ea400000e0000 */
[----:B------:R-:W3:Y:S01]  /*ec40*/  MUFU.TANH R174, R174 ;  /* 0x000000ae00ae7308 */ /* 0x000ee20000002400 */
[----:B0-----:R-:W-:Y:S02]  /*ec50*/  FSEL R163, R181, -INF , P5 ;  /* 0xff800000b5a37808 */ /* 0x001fe40002800000 */
[----:B------:R-:W-:-:S02]  /*ec60*/  FSEL R162, R180, -INF , P3 ;  /* 0xff800000b4a27808 */ /* 0x000fc40001800000 */
[C---:B------:R-:W-:Y:S02]  /*ec70*/  ISETP.GT.AND P3, PT, R169.reuse, 0x28, PT ;  /* 0x00000028a900780c */ /* 0x040fe40003f64270 */
[----:B------:R-:W-:Y:S01]  /*ec80*/  ISETP.GT.AND P5, PT, R169, 0x19, PT ;  /* 0x00000019a900780c */ /* 0x000fe20003fa4270 */
[----:B------:R-:W0:Y:S01]  /*ec90*/  MUFU.TANH R176, R176 ;  /* 0x000000b000b07308 */ /* 0x000e220000002400 */
[----:B-1----:R-:W-:Y:S02]  /*eca0*/  FSEL R181, R203, -INF , P2 ;  /* 0xff800000cbb57808 */ /* 0x002fe40001000000 */
[----:B------:R-:W-:-:S05]  /*ecb0*/  ISETP.GT.AND P2, PT, R169, 0x31, PT ;  /* 0x00000031a900780c */ /* 0x000fca0003f44270 */
[----:B------:R-:W1:Y:S01]  /*ecc0*/  MUFU.TANH R202, R202 ;  /* 0x000000ca00ca7308 */ /* 0x000e620000002400 */
[----:B---3--:R-:W-:Y:S02]  /*ecd0*/  FSEL R203, R174, -INF , P3 ;  /* 0xff800000aecb7808 */ /* 0x008fe40001800000 */
[----:B------:R-:W-:Y:S02]  /*ece0*/  FMNMX.FTZ R174, R158, R200, !PT ;  /* 0x000000c89eae7209 */ /* 0x000fe40007810000 */
[----:B------:R-:W-:-:S03]  /*ecf0*/  ISETP.GT.AND P3, PT, R169, 0x39, PT ;  /* 0x00000039a900780c */ /* 0x000fc60003f64270 */
[----:B------:R-:W3:Y:S01]  /*ed00*/  MUFU.TANH R171, R171 ;  /* 0x000000ab00ab7308 */ /* 0x000ee20000002400 */
[----:B0-----:R-:W-:Y:S02]  /*ed10*/  FSEL R159, R176, -INF , P6 ;  /* 0xff800000b09f7808 */ /* 0x001fe40003000000 */
[----:B------:R-:W-:Y:S02]  /*ed20*/  ISETP.GT.AND P6, PT, R169, 0x18, PT ;  /* 0x00000018a900780c */ /* 0x000fe40003fc4270 */
[----:B------:R-:W-:-:S03]  /*ed30*/  FMNMX.FTZ R174, R159, R174, !PT ;  /* 0x000000ae9fae7209 */ /* 0x000fc60007810000 */
[----:B------:R-:W0:Y:S01]  /*ed40*/  MUFU.TANH R201, R201 ;  /* 0x000000c900c97308 */ /* 0x000e220000002400 */
[----:B------:R-:W-:Y:S02]  /*ed50*/  FMNMX.FTZ R174, R163, R174, !PT ;  /* 0x000000aea3ae7209 */ /* 0x000fe40007810000 */
[----:B-1----:R-:W-:Y:S02]  /*ed60*/  FSEL R199, R202, -INF , P5 ;  /* 0xff800000cac77808 */ /* 0x002fe40002800000 */
[----:B------:R-:W-:-:S03]  /*ed70*/  ISETP.GT.AND P5, PT, R169, 0x30, PT ;  /* 0x00000030a900780c */ /* 0x000fc60003fa4270 */
[----:B------:R-:W1:Y:S01]  /*ed80*/  MUFU.TANH R205, R205 ;  /* 0x000000cd00cd7308 */ /* 0x000e620000002400 */
[----:B---3--:R-:W-:Y:S02]  /*ed90*/  FSEL R202, R171, -INF , P4 ;  /* 0xff800000abca7808 */ /* 0x008fe40002000000 */
[----:B------:R-:W-:Y:S02]  /*eda0*/  FMNMX.FTZ R171, R167, R174, !PT ;  /* 0x000000aea7ab7209 */ /* 0x000fe40007810000 */
[----:B------:R-:W-:Y:S02]  /*edb0*/  ISETP.GT.AND P4, PT, R169, 0x38, PT ;  /* 0x00000038a900780c */ /* 0x000fe40003f84270 */
[----:B------:R-:W-:Y:S01]  /*edc0*/  FMNMX.FTZ R171, R166, R171, !PT ;  /* 0x000000aba6ab7209 */ /* 0x000fe20007810000 */
[----:B------:R-:W3:Y:S01]  /*edd0*/  MUFU.TANH R225, R225 ;  /* 0x000000e100e17308 */ /* 0x000ee20000002400 */
[----:B0-----:R-:W-:Y:S02]  /*ede0*/  FSEL R201, R201, -INF , P6 ;  /* 0xff800000c9c97808 */ /* 0x001fe40003000000 */
[----:B------:R-:W-:-:S02]  /*edf0*/  FMNMX.FTZ R174, R162, R171, !PT ;  /* 0x000000aba2ae7209 */ /* 0x000fc40007810000 */
[----:B------:R-:W-:Y:S02]  /*ee00*/  ISETP.GT.AND P6, PT, R169, 0x29, PT ;  /* 0x00000029a900780c */ /* 0x000fe40003fc4270 */
[----:B------:R-:W-:Y:S01]  /*ee10*/  FMNMX.FTZ R174, R201, R174, !PT ;  /* 0x000000aec9ae7209 */ /* 0x000fe20007810000 */
[----:B------:R-:W0:Y:S01]  /*ee20*/  MUFU.TANH R227, R227 ;  /* 0x000000e300e37308 */ /* 0x000e220000002400 */
[----:B-1----:R-:W-:Y:S02]  /*ee30*/  FSEL R205, R205, -INF , P6 ;  /* 0xff800000cdcd7808 */ /* 0x002fe40003000000 */
[----:B------:R-:W-:Y:S02]  /*ee40*/  FMNMX.FTZ R174, R199, R174, !PT ;  /* 0x000000aec7ae7209 */ /* 0x000fe40007810000 */
[----:B--2---:R-:W-:Y:S01]  /*ee50*/  FMNMX.FTZ R169, R170, R175, !PT ;  /* 0x000000afaaa97209 */ /* 0x004fe20007810000 */
[----:B------:R-:W-:Y:S01]  /*ee60*/  IMAD.U32 R170, RZ, RZ, UR5 ;  /* 0x00000005ffaa7e24 */ /* 0x000fe2000f8e00ff */
[----:B------:R-:W-:Y:S01]  /*ee70*/  FMNMX.FTZ R171, R181, R174, !PT ;  /* 0x000000aeb5ab7209 */ /* 0x000fe20007810000 */
[----:B------:R-:W1:Y:S01]  /*ee80*/  MUFU.TANH R228, R228 ;  /* 0x000000e400e47308 */ /* 0x000e620000002400 */
[----:B---3--:R-:W-:Y:S01]  /*ee90*/  FSEL R225, R225, -INF , P5 ;  /* 0xff800000e1e17808 */ /* 0x008fe20002800000 */
[----:B------:R-:W-:Y:S01]  /*eea0*/  FMUL.FTZ R179, R169, R170 ;  /* 0x000000aaa9b37220 */ /* 0x000fe20000410000 */
[----:B------:R-:W-:-:S02]  /*eeb0*/  FMNMX.FTZ R174, R202, R171, !PT ;  /* 0x000000abcaae7209 */ /* 0x000fc40007810000 */
[----:B------:R-:W-:Y:S02]  /*eec0*/  FSETP.NEU.FTZ.AND P6, PT, R169, -INF , PT ;  /* 0xff800000a900780b */ /* 0x000fe40003fdd000 */
[----:B------:R-:W-:Y:S01]  /*eed0*/  FMNMX.FTZ R174, R203, R174, !PT ;  /* 0x000000aecbae7209 */ /* 0x000fe20007810000 */
[----:B------:R-:W2:Y:S01]  /*eee0*/  MUFU.TANH R229, R229 ;  /* 0x000000e500e57308 */ /* 0x000ea20000002400 */
[----:B0-----:R-:W-:Y:S02]  /*eef0*/  FSEL R227, R227, -INF , P2 ;  /* 0xff800000e3e37808 */ /* 0x001fe40001000000 */
[----:B------:R-:W-:Y:S02]  /*ef00*/  FMNMX.FTZ R174, R205, R174, !PT ;  /* 0x000000aecdae7209 */ /* 0x000fe40007810000 */
[----:B------:R-:W-:Y:S02]  /*ef10*/  FSEL R179, R179, RZ, P6 ;  /* 0x000000ffb3b37208 */ /* 0x000fe40003000000 */
[----:B------:R-:W-:-:S02]  /*ef20*/  FMNMX.FTZ R174, R225, R174, !PT ;  /* 0x000000aee1ae7209 */ /* 0x000fc40007810000 */
[----:B-1----:R-:W-:Y:S01]  /*ef30*/  FSEL R228, R228, -INF , P4 ;  /* 0xff800000e4e47808 */ /* 0x002fe20002000000 */
[--C-:B------:R-:W-:Y:S01]  /*ef40*/  FFMA.FTZ R224, R207, R170, -R179.reuse ;  /* 0x000000aacfe07223 */ /* 0x100fe200000108b3 */
[----:B------:R-:W-:Y:S01]  /*ef50*/  FMNMX.FTZ R171, R227, R174, !PT ;  /* 0x000000aee3ab7209 */ /* 0x000fe20007810000 */
[-CC-:B------:R-:W-:Y:S01]  /*ef60*/  FFMA.FTZ R207, R161, R170.reuse, -R179.reuse ;  /* 0x000000aaa1cf7223 */ /* 0x180fe200000108b3 */
[-CC-:B------:R-:W-:Y:S01]  /*ef70*/  FFMA.FTZ R161, R172, R170.reuse, -R179.reuse ;  /* 0x000000aaaca17223 */ /* 0x180fe200000108b3 */
[-CC-:B------:R-:W-:Y:S01]  /*ef80*/  FFMA.FTZ R172, R164, R170.reuse, -R179.reuse ;  /* 0x000000aaa4ac7223 */ /* 0x180fe200000108b3 */
[----:B------:R-:W-:Y:S01]  /*ef90*/  FMNMX.FTZ R174, R228, R171, !PT ;  /* 0x000000abe4ae7209 */ /* 0x000fe20007810000 */
[-CC-:B------:R-:W-:Y:S01]  /*efa0*/  FFMA.FTZ R176, R156, R170.reuse, -R179.reuse ;  /* 0x000000aa9cb07223 */ /* 0x180fe200000108b3 */
[----:B--2---:R-:W-:Y:S01]  /*efb0*/  FSEL R229, R229, -INF , P3 ;  /* 0xff800000e5e57808 */ /* 0x004fe20001800000 */
[-CC-:B------:R-:W-:Y:S01]  /*efc0*/  FFMA.FTZ R156, R152, R170.reuse, -R179.reuse ;  /* 0x000000aa989c7223 */ /* 0x180fe200000108b3 */
[-CC-:B------:R-:W-:Y:S01]  /*efd0*/  FFMA.FTZ R178, R154, R170.reuse, -R179.reuse ;  /* 0x000000aa9ab27223 */ /* 0x180fe200000108b3 */
[--C-:B------:R-:W-:Y:S01]  /*efe0*/  FFMA.FTZ R177, R155, R170, -R179.reuse ;  /* 0x000000aa9bb17223 */ /* 0x100fe200000108b3 */
[----:B------:R-:W-:Y:S01]  /*eff0*/  FMNMX.FTZ R171, R229, R174, !PT ;  /* 0x000000aee5ab7209 */ /* 0x000fe20007810000 */
[-CC-:B------:R-:W-:Y:S01]  /*f000*/  FFMA.FTZ R180, R153, R170.reuse, -R179.reuse ;  /* 0x000000aa99b47223 */ /* 0x180fe200000108b3 */
[-CC-:B------:R-:W-:Y:S01]  /*f010*/  FFMA.FTZ R226, R206, R170.reuse, -R179.reuse ;  /* 0x000000aacee27223 */ /* 0x180fe200000108b3 */
[----:B------:R-:W-:Y:S01]  /*f020*/  MUFU.EX2 R224, R224 ;  /* 0x000000e000e07308 */ /* 0x000fe20000000800 */
[-CC-:B------:R-:W-:Y:S01]  /*f030*/  FFMA.FTZ R206, R168, R170.reuse, -R179.reuse ;  /* 0x000000aaa8ce7223 */ /* 0x180fe200000108b3 */
[----:B------:R-:W0:Y:S01]  /*f040*/  SHFL.BFLY PT, R174, R171, 0x2, 0x1f ;  /* 0x0c401f00abae7f89 */ /* 0x000e2200000e0000 */
[-CC-:B------:R-:W-:Y:S01]  /*f050*/  FFMA.FTZ R183, R204, R170.reuse, -R179.reuse ;  /* 0x000000aaccb77223 */ /* 0x180fe200000108b3 */
[-CC-:B------:R-:W-:Y:S01]  /*f060*/  FFMA.FTZ R168, R173, R170.reuse, -R179.reuse ;  /* 0x000000aaada87223 */ /* 0x180fe200000108b3 */
[----:B------:R-:W-:Y:S01]  /*f070*/  FFMA.FTZ R173, R165, R170, -R179 ;  /* 0x000000aaa5ad7223 */ /* 0x000fe200000108b3 */
[----:B------:R-:W-:-:S02]  /*f080*/  IMAD.MOV R165, RZ, RZ, -R195 ;  /* 0x000000ffffa57224 */ /* 0x000fc400078e0ac3 */
[--C-:B------:R-:W-:Y:S01]  /*f090*/  FFMA.FTZ R175, R160, R170, -R179.reuse ;  /* 0x000000aaa0af7223 */ /* 0x100fe200000108b3 */
[----:B------:R-:W-:Y:S08]  /*f0a0*/  MUFU.EX2 R226, R226 ;  /* 0x000000e200e27308 */ /* 0x000ff00000000800 */
[----:B------:R-:W-:Y:S08]  /*f0b0*/  MUFU.EX2 R183, R183 ;  /* 0x000000b700b77308 */ /* 0x000ff00000000800 */
[----:B------:R-:W-:Y:S01]  /*f0c0*/  MUFU.EX2 R207, R207 ;  /* 0x000000cf00cf7308 */ /* 0x000fe20000000800 */
[----:B0-----:R-:W-:Y:S01]  /*f0d0*/  FMNMX.FTZ R164, R171, R174, !PT ;  /* 0x000000aeaba47209 */ /* 0x001fe20007810000 */
[----:B------:R-:W-:-:S04]  /*f0e0*/  FFMA.FTZ R174, R157, R170, -R179 ;  /* 0x000000aa9dae7223 */ /* 0x000fc800000108b3 */
[----:B------:R-:W0:Y:S02]  /*f0f0*/  SHFL.BFLY PT, R171, R164, 0x1, 0x1f ;  /* 0x0c201f00a4ab7f89 */ /* 0x000e2400000e0000 */
[----:B------:R-:W-:Y:S08]  /*f100*/  MUFU.EX2 R161, R161 ;  /* 0x000000a100a17308 */ /* 0x000ff00000000800 */
[----:B------:R-:W-:Y:S08]  /*f110*/  MUFU.EX2 R179, R156 ;  /* 0x0000009c00b37308 */ /* 0x000ff00000000800 */
[----:B------:R-:W-:Y:S01]  /*f120*/  MUFU.EX2 R206, R206 ;  /* 0x000000ce00ce7308 */ /* 0x000fe20000000800 */
[----:B0-----:R-:W-:-:S07]  /*f130*/  FMNMX.FTZ R171, R164, R171, !PT ;  /* 0x000000aba4ab7209 */ /* 0x001fce0007810000 */
[----:B------:R-:W-:Y:S01]  /*f140*/  MUFU.EX2 R168, R168 ;  /* 0x000000a800a87308 */ /* 0x000fe20000000800 */
[C---:B------:R-:W-:Y:S01]  /*f150*/  FSETP.NEU.FTZ.AND P2, PT, R171.reuse, -INF , PT ;  /* 0xff800000ab00780b */ /* 0x040fe20003f5d000 */
[----:B------:R-:W-:-:S06]  /*f160*/  FMUL.FTZ R152, R171, R170 ;  /* 0x000000aaab987220 */ /* 0x000fcc0000410000 */
[----:B------:R-:W-:Y:S01]  /*f170*/  MUFU.EX2 R172, R172 ;  /* 0x000000ac00ac7308 */ /* 0x000fe20000000800 */
[----:B------:R-:W-:-:S05]  /*f180*/  FSEL R152, R152, RZ, P2 ;  /* 0x000000ff98987208 */ /* 0x000fca0001000000 */
[-CC-:B------:R-:W-:Y:S01]  /*f190*/  FFMA.FTZ R154, R159, R170.reuse, -R152.reuse ;  /* 0x000000aa9f9a7223 */ /* 0x180fe20000010898 */
[----:B------:R-:W-:Y:S01]  /*f1a0*/  FSEL R159, R169, RZ, P6 ;  /* 0x000000ffa99f7208 */ /* 0x000fe20003000000 */
[-CC-:B------:R-:W-:Y:S01]  /*f1b0*/  FFMA.FTZ R153, R158, R170.reuse, -R152.reuse ;  /* 0x000000aa9e997223 */ /* 0x180fe20000010898 */
[-CC-:B------:R-:W-:Y:S01]  /*f1c0*/  FFMA.FTZ R155, R163, R170.reuse, -R152.reuse ;  /* 0x000000aaa39b7223 */ /* 0x180fe20000010898 */
[----:B------:R-:W-:Y:S01]  /*f1d0*/  FSEL R163, R171, RZ, P2 ;  /* 0x000000ffaba37208 */ /* 0x000fe20001000000 */
[-C--:B------:R-:W-:Y:S01]  /*f1e0*/  FFMA.FTZ R182, R162, R170.reuse, -R152 ;  /* 0x000000aaa2b67223 */ /* 0x080fe20000010898 */
[----:B------:R-:W-:Y:S01]  /*f1f0*/  FADD.FTZ R159, -R159, R186 ;  /* 0x000000ba9f9f7221 */ /* 0x000fe20000010100 */
[----:B------:R-:W-:Y:S01]  /*f200*/  ISETP.NE.AND P2, PT, R192, R165, PT ;  /* 0x000000a5c000720c */ /* 0x000fe20003f45270 */
[----:B------:R-:W-:Y:S01]  /*f210*/  MUFU.EX2 R153, R153 ;  /* 0x0000009900997308 */ /* 0x000fe20000000800 */
[----:B------:R-:W-:Y:S01]  /*f220*/  FADD.FTZ R163, -R163, R200 ;  /* 0x000000c8a3a37221 */ /* 0x000fe20000010100 */
[----:B------:R-:W-:Y:S01]  /*f230*/  FMUL.FTZ R158, R159, R170 ;  /* 0x000000aa9f9e7220 */ /* 0x000fe20000410000 */
[----:B------:R-:W-:-:S02]  /*f240*/  @!P1 VIADD R159, R20, 0x38840 ;  /* 0x00038840149f9836 */ /* 0x000fc40000000000 */
[-CC-:B------:R-:W-:Y:S01]  /*f250*/  FFMA.FTZ R167, R167, R170.reuse, -R152.reuse ;  /* 0x000000aaa7a77223 */ /* 0x180fe20000010898 */
[-C--:B------:R-:W-:Y:S01]  /*f260*/  FMUL.FTZ R162, R163, R170.reuse ;  /* 0x000000aaa3a27220 */ /* 0x080fe20000410000 */
[-CC-:B------:R-:W-:Y:S01]  /*f270*/  FFMA.FTZ R202, R202, R170.reuse, -R152.reuse ;  /* 0x000000aacaca7223 */ /* 0x180fe20000010898 */
[-CC-:B------:R-:W-:Y:S01]  /*f280*/  FFMA.FTZ R203, R203, R170.reuse, -R152.reuse ;  /* 0x000000aacbcb7223 */ /* 0x180fe20000010898 */
[----:B------:R-:W0:Y:S01]  /*f290*/  MUFU.EX2 R158, R158 ;  /* 0x0000009e009e7308 */ /* 0x000e220000000800 */
[----:B------:R-:W-:Y:S01]  /*f2a0*/  @!P1 PRMT R160, RZ, 0x654, R159 ;  /* 0x00000654ffa09816 */ /* 0x000fe2000000009f */
[-CC-:B------:R-:W-:Y:S01]  /*f2b0*/  FFMA.FTZ R157, R166, R170.reuse, -R152.reuse ;  /* 0x000000aaa69d7223 */ /* 0x180fe20000010898 */
[-C--:B------:R-:W-:Y:S01]  /*f2c0*/  FFMA.FTZ R201, R201, R170.reuse, -R152 ;  /* 0x000000aac9c97223 */ /* 0x080fe20000010898 */
[----:B------:R-:W-:Y:S01]  /*f2d0*/  @!P2 IMAD R163, R197, 0x40, R190 ;  /* 0x00000040c5a3a824 */ /* 0x000fe200078e02be */
[----:B------:R1:W-:Y:S01]  /*f2e0*/  @!P1 SYNCS.ARRIVE.TRANS64.RED.A1T0 RZ, [R160+URZ], RZ ;  /* 0x000000ffa0ff99a7 */ /* 0x0003e2000810043f */
[-CC-:B------:R-:W-:Y:S01]  /*f2f0*/  FFMA.FTZ R204, R199, R170.reuse, -R152.reuse ;  /* 0x000000aac7cc7223 */ /* 0x180fe20000010898 */
[--C-:B------:R-:W-:Y:S01]  /*f300*/  FFMA.FTZ R181, R181, R170, -R152.reuse ;  /* 0x000000aab5b57223 */ /* 0x100fe20000010898 */
[----:B------:R-:W2:Y:S01]  /*f310*/  MUFU.EX2 R159, R162 ;  /* 0x000000a2009f7308 */ /* 0x000ea20000000800 */
[----:B------:R-:W-:Y:S01]  /*f320*/  @!P2 LEA R163, R163, R2, 0x2 ;  /* 0x00000002a3a3a211 */ /* 0x000fe200078e10ff */
[-CC-:B------:R-:W-:Y:S01]  /*f330*/  FFMA.FTZ R200, R205, R170.reuse, -R152.reuse ;  /* 0x000000aacdc87223 */ /* 0x180fe20000010898 */
[-CC-:B------:R-:W-:Y:S01]  /*f340*/  FFMA.FTZ R205, R228, R170.reuse, -R152.reuse ;  /* 0x000000aae4cd7223 */ /* 0x180fe20000010898 */
[-CC-:B------:R-:W-:Y:S01]  /*f350*/  FFMA.FTZ R227, R227, R170.reuse, -R152.reuse ;  /* 0x000000aae3e37223 */ /* 0x180fe20000010898 */
[----:B------:R-:W-:Y:S01]  /*f360*/  FFMA.FTZ R229, R229, R170, -R152 ;  /* 0x000000aae5e57223 */ /* 0x000fe20000010898 */
[----:B------:R-:W-:-:S02]  /*f370*/  IMAD.MOV.U32 R199, RZ, RZ, 0x40000040 ;  /* 0x40000040ffc77424 */ /* 0x000fc400078e00ff */
[----:B------:R-:W3:Y:S01]  /*f380*/  MUFU.EX2 R154, R154 ;  /* 0x0000009a009a7308 */ /* 0x000ee20000000800 */
[----:B0-----:R-:W-:Y:S01]  /*f390*/  FFMA.FTZ R15, R158, R15, R224 ;  /* 0x0000000f9e0f7223 */ /* 0x001fe200000100e0 */
[----:B------:R0:W-:Y:S01]  /*f3a0*/  @!P2 STS [R163+0x38400], R158 ;  /* 0x0384009ea300a388 */ /* 0x0001e20000000800 */
[-C--:B------:R-:W-:Y:S01]  /*f3b0*/  FMUL.FTZ R24, R24, R158.reuse ;  /* 0x0000009e18187220 */ /* 0x080fe20000410000 */
[-C--:B------:R-:W-:Y:S01]  /*f3c0*/  FMUL.FTZ R25, R25, R158.reuse ;  /* 0x0000009e19197220 */ /* 0x080fe20000410000 */
[----:B-1----:R-:W-:Y:S01]  /*f3d0*/  FADD.FTZ R160, R226, R15 ;  /* 0x0000000fe2a07221 */ /* 0x002fe20000010000 */
[-C--:B------:R-:W-:Y:S01]  /*f3e0*/  FMUL.FTZ R28, R28, R158.reuse ;  /* 0x0000009e1c1c7220 */ /* 0x080fe20000410000 */
[----:B------:R-:W-:Y:S01]  /*f3f0*/  FMUL.FTZ R29, R29, R158 ;  /* 0x0000009e1d1d7220 */ /* 0x000fe20000410000 */
[----:B------:R-:W1:Y:S01]  /*f400*/  MUFU.EX2 R155, R155 ;  /* 0x0000009b009b7308 */ /* 0x000e620000000800 */
[----:B--2---:R-:W-:Y:S01]  /*f410*/  FFMA.FTZ R15, R159, R14, R153 ;  /* 0x0000000e9f0f7223 */ /* 0x004fe20000010099 */
[----:B------:R-:W-:Y:S01]  /*f420*/  FADD.FTZ R160, R183, R160 ;  /* 0x000000a0b7a07221 */ /* 0x000fe20000010000 */
[----:B------:R2:W-:Y:S01]  /*f430*/  @!P2 STS [R163+0x38420], R159 ;  /* 0x0384209fa300a388 */ /* 0x0005e20000000800 */
[-C--:B------:R-:W-:Y:S01]  /*f440*/  FMUL.FTZ R32, R32, R158.reuse ;  /* 0x0000009e20207220 */ /* 0x080fe20000410000 */
[-C--:B------:R-:W-:Y:S01]  /*f450*/  FMUL.FTZ R33, R33, R158.reuse ;  /* 0x0000009e21217220 */ /* 0x080fe20000410000 */
[----:B------:R-:W-:Y:S01]  /*f460*/  FADD.FTZ R160, R207, R160 ;  /* 0x000000a0cfa07221 */ /* 0x000fe20000010000 */
[-C--:B------:R-:W-:Y:S01]  /*f470*/  FMUL.FTZ R36, R36, R158.reuse ;  /* 0x0000009e24247220 */ /* 0x080fe20000410000 */
[----:B------:R-:W4:Y:S01]  /*f480*/  MUFU.EX2 R156, R167 ;  /* 0x000000a7009c7308 */ /* 0x000f220000000800 */
[C---:B---3--:R-:W-:Y:S01]  /*f490*/  FADD.FTZ R14, R154.reuse, R15 ;  /* 0x0000000f9a0e7221 */ /* 0x048fe20000010000 */
[----:B------:R-:W-:Y:S01]  /*f4a0*/  F2FP.BF16.F32.PACK_AB R153, R154, R153 ;  /* 0x000000999a99723e */ /* 0x000fe200000010ff */
[-C--:B------:R-:W-:Y:S01]  /*f4b0*/  FMUL.FTZ R37, R37, R158.reuse ;  /* 0x0000009e25257220 */ /* 0x080fe20000410000 */
[----:B------:R-:W-:Y:S01]  /*f4c0*/  F2FP.BF16.F32.PACK_AB R154, R207, R183 ;  /* 0x000000b7cf9a723e */ /* 0x000fe200000010ff */
[-C--:B------:R-:W-:Y:S01]  /*f4d0*/  FMUL.FTZ R40, R40, R158.reuse ;  /* 0x0000009e28287220 */ /* 0x080fe20000410000 */
[-C--:B------:R-:W-:Y:S01]  /*f4e0*/  FMUL.FTZ R41, R41, R158.reuse ;  /* 0x0000009e29297220 */ /* 0x080fe20000410000 */
        /* <DEDUP_REMOVED lines=9> */
[----:B------:R1:W-:Y:S01]  /*f580*/  MUFU.EX2 R197, R203 ;  /* 0x000000cb00c57308 */ /* 0x0003e20000000800 */
[----:B---3--:R-:W-:Y:S01]  /*f590*/  FFMA.FTZ R202, R225, R170, -R152 ;  /* 0x000000aae1ca7223 */ /* 0x008fe20000010898 */
[C---:B----4-:R-:W-:Y:S01]  /*f5a0*/  FADD.FTZ R14, R156.reuse, R15 ;  /* 0x0000000f9c0e7221 */ /* 0x050fe20000010000 */
[----:B------:R-:W-:Y:S01]  /*f5b0*/  F2FP.BF16.F32.PACK_AB R155, R156, R155 ;  /* 0x0000009b9c9b723e */ /* 0x000fe200000010ff */
[-C--:B------:R-:W-:Y:S01]  /*f5c0*/  FMUL.FTZ R57, R57, R158.reuse ;  /* 0x0000009e39397220 */ /* 0x080fe20000410000 */
[----:B------:R-:W-:Y:S01]  /*f5d0*/  F2FP.BF16.F32.PACK_AB R156, R206, R161 ;  /* 0x000000a1ce9c723e */ /* 0x000fe200000010ff */
[----:B------:R-:W-:Y:S01]  /*f5e0*/  FMUL.FTZ R60, R60, R158 ;  /* 0x0000009e3c3c7220 */ /* 0x000fe20000410000 */
[----:B------:R-:W-:Y:S01]  /*f5f0*/  F2FP.BF16.F32.PACK_AB R152, R226, R224 ;  /* 0x000000e0e298723e */ /* 0x000fe200000010ff */
[----:B------:R-:W-:Y:S01]  /*f600*/  BAR.SYNC.DEFER_BLOCKING 0xf, 0x100 ;  /* 0x03c4000000007b1d */ /* 0x000fe20000010000 */
[----:B-1----:R-:W-:Y:S01]  /*f610*/  FADD.FTZ R203, R161, R160 ;  /* 0x000000a0a1cb7221 */ /* 0x002fe20000010000 */
[-C--:B------:R-:W-:Y:S01]  /*f620*/  FMUL.FTZ R61, R61, R158.reuse ;  /* 0x0000009e3d3d7220 */ /* 0x080fe20000410000 */
[-C--:B------:R-:W-:Y:S01]  /*f630*/  FMUL.FTZ R64, R64, R158.reuse ;  /* 0x0000009e40407220 */ /* 0x080fe20000410000 */
[-C--:B------:R-:W-:Y:S01]  /*f640*/  FMUL.FTZ R65, R65, R158.reuse ;  /* 0x0000009e41417220 */ /* 0x080fe20000410000 */
[----:B------:R-:W-:Y:S01]  /*f650*/  FADD.FTZ R203, R206, R203 ;  /* 0x000000cbcecb7221 */ /* 0x000fe20000010000 */
        /* <DEDUP_REMOVED lines=122> */
[----:B-1----:R-:W-:Y:S01]  /*fe00*/  FADD.FTZ R207, R157, R14 ;  /* 0x0000000e9dcf7221 */ /* 0x002fe20000010000 */
[----:B---3--:R-:W-:Y:S01]  /*fe10*/  F2FP.BF16.F32.PACK_AB R157, R182, R157 ;  /* 0x0000009db69d723e */ /* 0x008fe200000010ff */
[----:B------:R1:W-:Y:S01]  /*fe20*/  STSM.16.M88.4 [R196+0x36400], R152 ;  /* 0x03640098c4007844 */ /* 0x0003e20000000200 */
[----:B0-----:R-:W-:Y:S01]  /*fe30*/  F2FP.BF16.F32.PACK_AB R158, R172, R168 ;  /* 0x000000a8ac9e723e */ /* 0x001fe200000010ff */
[----:B------:R-:W-:Y:S01]  /*fe40*/  VIADD R14, R198, 0x80 ;  /* 0x00000080c60e7836 */ /* 0x000fe20000000000 */
[----:B--2---:R-:W-:Y:S01]  /*fe50*/  F2FP.BF16.F32.PACK_AB R159, R204, R201 ;  /* 0x000000c9cc9f723e */ /* 0x004fe200000010ff */
[----:B------:R-:W0:Y:S01]  /*fe60*/  MUFU.EX2 R206, R229 ;  /* 0x000000e500ce7308 */ /* 0x000e220000000800 */
[----:B----4-:R-:W-:Y:S01]  /*fe70*/  F2FP.BF16.F32.PACK_AB R160, R174, R173 ;  /* 0x000000adaea0723e */ /* 0x010fe200000010ff */
[----:B------:R-:W-:Y:S01]  /*fe80*/  IMAD.MOV.U32 R15, RZ, RZ, 0x40000040 ;  /* 0x40000040ff0f7424 */ /* 0x000fe200078e00ff */
[----:B-----5:R-:W-:Y:S01]  /*fe90*/  F2FP.BF16.F32.PACK_AB R161, R186, R181 ;  /* 0x000000b5baa1723e */ /* 0x020fe200000010ff */
[----:B------:R1:W-:Y:S01]  /*fea0*/  STSM.16.M88.4 [R208], R156 ;  /* 0x0000009cd0007844 */ /* 0x0003e20000000200 */
[----:B------:R-:W-:Y:S01]  /*feb0*/  F2FP.BF16.F32.PACK_AB R162, R176, R175 ;  /* 0x000000afb0a2723e */ /* 0x000fe200000010ff */
[----:B------:R-:W-:Y:S01]  /*fec0*/  FADD.FTZ R182, R182, R207 ;  /* 0x000000cfb6b67221 */ /* 0x000fe20000010000 */
[----:B------:R-:W-:Y:S01]  /*fed0*/  F2FP.BF16.F32.PACK_AB R163, R200, R197 ;  /* 0x000000c5c8a3723e */ /* 0x000fe200000010ff */
[----:B------:R-:W-:Y:S01]  /*fee0*/  FADD.FTZ R203, R168, R203 ;  /* 0x000000cba8cb7221 */ /* 0x000fe20000010000 */
[----:B------:R-:W-:Y:S01]  /*fef0*/  F2FP.BF16.F32.PACK_AB R164, R178, R177 ;  /* 0x000000b1b2a4723e */ /* 0x000fe200000010ff */
[----:B------:R-:W-:Y:S01]  /*ff00*/  FADD.FTZ R201, R201, R182 ;  /* 0x000000b6c9c97221 */ /* 0x000fe20000010000 */
[----:B------:R-:W-:Y:S01]  /*ff10*/  F2FP.BF16.F32.PACK_AB R165, R183, R202 ;  /* 0x000000cab7a5723e */ /* 0x000fe200000010ff */
[----:B------:R1:W-:Y:S01]  /*ff20*/  STSM.16.M88.4 [R210], R160 ;  /* 0x000000a0d2007844 */ /* 0x0003e20000000200 */
[----:B------:R-:W-:Y:S01]  /*ff30*/  F2FP.BF16.F32.PACK_AB R166, R180, R179 ;  /* 0x000000b3b4a6723e */ /* 0x000fe200000010ff */
[----:B------:R-:W-:Y:S01]  /*ff40*/  FADD.FTZ R172, R172, R203 ;  /* 0x000000cbacac7221 */ /* 0x000fe20000010000 */
[----:B------:R-:W-:Y:S01]  /*ff50*/  FADD.FTZ R204, R204, R201 ;  /* 0x000000c9cccc7221 */ /* 0x000fe20000010000 */
[----:B------:R-:W-:Y:S01]  /*ff60*/  ISETP.GT.AND P2, PT, R21, R211, PT ;  /* 0x000000d31500720c */ /* 0x000fe20003f44270 */
[----:B------:R-:W-:Y:S01]  /*ff70*/  @!P1 VIADD R20, R20, 0x38860 ;  /* 0x0003886014149836 */ /* 0x000fe20000000000 */
[----:B0-----:R-:W-:Y:S01]  /*ff80*/  F2FP.BF16.F32.PACK_AB R167, R206, R205 ;  /* 0x000000cdcea7723e */ /* 0x001fe200000010ff */
[----:B------:R-:W-:Y:S01]  /*ff90*/  FADD.FTZ R173, R173, R172 ;  /* 0x000000acadad7221 */ /* 0x000fe20000010000 */
[----:B------:R-:W-:-:S02]  /*ffa0*/  FADD.FTZ R181, R181, R204 ;  /* 0x000000ccb5b57221 */ /* 0x000fc40000010000 */
[----:B------:R-:W-:Y:S01]  /*ffb0*/  @!P1 PRMT R20, RZ, 0x654, R20 ;  /* 0x00000654ff149816 */ /* 0x000fe20000000014 */
[----:B------:R1:W-:Y:S01]  /*ffc0*/  STSM.16.M88.4 [R209], R164 ;  /* 0x000000a4d1007844 */ /* 0x0003e20000000200 */
[----:B------:R-:W-:Y:S01]  /*ffd0*/  WARPGROUP.ARRIVE ;  /* 0x00000000000079c5 */ /* 0x000fe20000000000 */
[----:B------:R-:W-:Y:S01]  /*ffe0*/  FADD.FTZ R174, R174, R173 ;  /* 0x000000adaeae7221 */ /* 0x000fe20000010000 */
[----:B------:R-:W-:-:S03]  /*fff0*/  FADD.FTZ R186, R186, R181 ;  /* 0x000000b5baba7221 */ /* 0x000fc60000010000 */
[----:B------:R-:W-:Y:S01]  /*10000*/  FADD.FTZ R175, R175, R174 ;  /* 0x000000aeafaf7221 */ /* 0x000fe20000010000 */
[----:B------:R-:W-:Y:S01]  /*10010*/  HGMMA.64x256x16.F32.BF16 R24, R152, gdesc[UR4].tnspB, R24, gsb0 ;  /* 0x43e0000498187df0 */ /* 0x000fe20008001818 */
[----:B------:R-:W-:Y:S01]  /*10020*/  R2UR UR6, R14 ;  /* 0x000000000e0672ca */ /* 0x000fe200000e0000 */
[C---:B------:R-:W-:Y:S01]  /*10030*/  VIADD R14, R198.reuse, 0x100 ;  /* 0x00000100c60e7836 */ /* 0x040fe20000000000 */
[----:B------:R-:W-:Y:S01]  /*10040*/  R2UR UR7, R15 ;  /* 0x000000000f0772ca */ /* 0x000fe200000e0000 */
[----:B------:R-:W-:Y:S02]  /*10050*/  IMAD.MOV.U32 R15, RZ, RZ, 0x40000040 ;  /* 0x40000040ff0f7424 */ /* 0x000fe400078e00ff */
[----:B------:R-:W-:Y:S01]  /*10060*/  FADD.FTZ R197, R197, R186 ;  /* 0x000000bac5c57221 */ /* 0x000fe20000010000 */
[----:B------:R-:W-:Y:S02]  /*10070*/  VIADD R198, R198, 0x180 ;  /* 0x00000180c6c67836 */ /* 0x000fe40000000000 */
[----:B------:R-:W-:Y:S01]  /*10080*/  FADD.FTZ R176, R176, R175 ;  /* 0x000000afb0b07221 */ /* 0x000fe20000010000 */
[----:B------:R-:W-:-:S02]  /*10090*/  IMAD.MOV.U32 R186, RZ, RZ, R169 ;  /* 0x000000ffffba7224 */ /* 0x000fc400078e00a9 */
[----:B------:R-:W-:Y:S01]  /*100a0*/  FADD.FTZ R197, R200, R197 ;  /* 0x000000c5c8c57221 */ /* 0x000fe20000010000 */
[----:B------:R-:W-:Y:S01]  /*100b0*/  MOV R200, R171 ;  /* 0x000000ab00c87202 */ /* 0x000fe20000000f00 */
[----:B------:R-:W-:Y:S02]  /*100c0*/  FADD.FTZ R177, R177, R176 ;  /* 0x000000b0b1b17221 */ /* 0x000fe40000010000 */
[----:B------:R-:W-:Y:S01]  /*100d0*/  FADD.FTZ R202, R202, R197 ;  /* 0x000000c5caca7221 */ /* 0x000fe20000010000 */
[----:B------:R-:W-:Y:S02]  /*100e0*/  IMAD.MOV.U32 R197, RZ, RZ, R18 ;  /* 0x000000ffffc57224 */ /* 0x000fe400078e0012 */
[----:B------:R-:W-:Y:S01]  /*100f0*/  FADD.FTZ R178, R178, R177 ;  /* 0x000000b1b2b27221 */ /* 0x000fe20000010000 */
[----:B------:R-:W-:-:S04]  /*10100*/  FADD.FTZ R202, R183, R202 ;  /* 0x000000cab7ca7221 */ /* 0x000fc80000010000 */
[----:B------:R-:W-:Y:S01]  /*10110*/  FADD.FTZ R205, R205, R202 ;  /* 0x000000cacdcd7221 */ /* 0x000fe20000010000 */
[----:B------:R-:W-:Y:S02]  /*10120*/  WARPGROUP.DEPBAR.LE gsb0, 0x0 ;  /* 0x00008000000079c5 */ /* 0x000fe40000010000 */
[----:B------:R-:W-:-:S06]  /*10130*/  WARPGROUP.ARRIVE ;  /* 0x00000000000079c5 */ /* 0x000fcc0000000000 */
[----:B------:R-:W-:Y:S01]  /*10140*/  HGMMA.64x256x16.F32.BF16 R24, R156, gdesc[UR4].tnspB, R24, gsb0 ;  /* 0x43e000049c187df0 */ /* 0x000fe20008001818 */
[----:B------:R-:W-:Y:S01]  /*10150*/  R2UR UR6, R14 ;  /* 0x000000000e0672ca */ /* 0x000fe200000e0000 */
[----:B------:R-:W-:Y:S01]  /*10160*/  FADD.FTZ R14, R206, R205 ;  /* 0x000000cdce0e7221 */ /* 0x000fe20000010000 */
[----:B------:R-:W-:Y:S01]  /*10170*/  R2UR UR7, R15 ;  /* 0x000000000f0772ca */ /* 0x000fe200000e0000 */
[----:B------:R-:W-:-:S04]  /*10180*/  FADD.FTZ R15, R179, R178 ;  /* 0x000000b2b30f7221 */ /* 0x000fc80000010000 */
[----:B------:R-:W-:Y:S01]  /*10190*/  FADD.FTZ R15, R180, R15 ;  /* 0x0000000fb40f7221 */ /* 0x000fe20000010000 */
[----:B------:R-:W-:Y:S02]  /*101a0*/  WARPGROUP.DEPBAR.LE gsb0, 0x0 ;  /* 0x00008000000079c5 */ /* 0x000fe40000010000 */
[----:B------:R-:W-:-:S15]  /*101b0*/  WARPGROUP.ARRIVE ;  /* 0x00000000000079c5 */ /* 0x000fde0000000000 */
[----:B------:R-:W-:-:S02]  /*101c0*/  NOP ;  /* 0x0000000000007918 */ /* 0x000fc40000000000 */
        /* <DEDUP_REMOVED lines=17> */
[----:B0-----:R-:W-:-:S04]  /*102e0*/  VIADD R20, R21, 0xffffffff ;  /* 0xffffffff15147836 */ /* 0x001fc80000000000 */
[----:B------:R-:W-:Y:S01]  /*102f0*/  IMAD.MOV.U32 R21, RZ, RZ, R20 ;  /* 0x000000ffff157224 */ /* 0x000fe200078e0014 */
[----:B-1----:R-:W-:Y:S06]  /*10300*/  @P2 BRA `(.L_x_4303) ;  /* 0xffffffc400382947 */ /* 0x002fec000383ffff */
[----:B------:R-:W-:Y:S05]  /*10310*/  BSYNC B0 ;  /* 0x0000000000007941 */ /* 0x000fea0003800000 */
.L_x_4292:
[----:B------:R-:W-:-:S07]  /*10320*/  IMAD.MOV.U32 R21, RZ, RZ, R20 ;  /* 0x000000ffff157224 */ /* 0x000fce00078e0014 */
.L_x_4291:
[----:B------:R-:W-:Y:S05]  /*10330*/  BSYNC B1 ;  /* 0x0000000000017941 */ /* 0x000fea0003800000 */
.L_x_4290:
[----:B------:R-:W-:Y:S01]  /*10340*/  ISETP.GE.AND P2, PT, R21, RZ, PT ;  /* 0x000000ff1500720c */ /* 0x000fe20003f46270 */
[----:B------:R-:W-:-:S12]  /*10350*/  BSSY B0, `(.L_x_4304) ;  /* 0x000036c000007945 */ /* 0x000fd80003800000 */
[----:B------:R-:W-:Y:S05]  /*10360*/  @!P2 BRA `(.L_x_4305) ;  /* 0x0000003400a8a947 */ /* 0x000fea0003800000 */
[----:B------:R-:W-:Y:S02]  /*10370*/  IMAD.MOV.U32 R194, RZ, RZ, R171 ;  /* 0x000000ffffc27224 */ /* 0x000fe400078e00ab */
[----:B------:R-:W-:Y:S02]  /*10380*/  IMAD.MOV.U32 R185, RZ, RZ, R169 ;  /* 0x000000ffffb97224 */ /* 0x000fe400078e00a9 */
[----:B------:R-:W-:-:S07]  /*10390*/  IMAD.MOV.U32 R197, RZ, RZ, R18 ;  /* 0x000000ffffc57224 */ /* 0x000fce00078e0012 */
.L_x_4316:
[----:B------:R-:W-:-:S05]  /*103a0*/  VIADD R18, R197, 0x1 ;  /* 0x00000001c5127836 */ /* 0x000fca0000000000 */
[----:B------:R-:W-:-:S04]  /*103b0*/  ISETP.NE.AND P2, PT, R18, 0x2, PT ;  /* 0x000000021200780c */ /* 0x000fc80003f45270 */
[----:B--2---:R-:W-:Y:S02]  /*103c0*/  SEL R153, RZ, 0x1, P2 ;  /* 0x00000001ff997807 */ /* 0x004fe40001000000 */
[----:B------:R-:W-:Y:S02]  /*103d0*/  SEL R18, R18, RZ, P2 ;  /* 0x000000ff12127207 */ /* 0x000fe40001000000 */
[----:B------:R-:W-:Y:S01]  /*103e0*/  LOP3.LUT R22, R22, R153, RZ, 0x3c, !PT ;  /* 0x0000009916167212 */ /* 0x000fe200078e3cff */
[----:B------:R-:W-:Y:S06]  /*103f0*/  @!P0 BRA `(.L_x_4306) ;  /* 0x0000000000048947 */ /* 0x000fec0003800000 */
[----:B------:R-:W-:Y:S01]  /*10400*/  BPT.TRAP 0x1 ;  /* 0x000000040000795c */ /* 0x000fe20000300000 */
.L_x_4306:
[----:B------:R-:W-:Y:S01]  /*10410*/  IMAD R20, R18, 0x8, R2 ;  /* 0x0000000812147824 */ /* 0x000fe200078e0202 */
[----:B------:R-:W-:-:S04]  /*10420*/  SHF.L.U32 R201, R22, 0x1f, RZ ;  /* 0x0000001f16c97819 */ /* 0x000fc800000006ff */
[----:B------:R0:W1:Y:S01]  /*10430*/  SYNCS.PHASECHK.TRANS64.TRYWAIT P2, [R20+URZ+0x38830], R201 ;  /* 0x038830c9140075a7 */ /* 0x000062000804017f */
[----:B------:R-:W-:Y:S05]  /*10440*/  @!P0 BRA `(.L_x_4307) ;  /* 0x0000000000048947 */ /* 0x000fea0003800000 */
[----:B------:R-:W-:Y:S01]  /*10450*/  BPT.TRAP 0x1 ;  /* 0x000000040000795c */ /* 0x000fe20000300000 */
.L_x_4307:
[----:B------:R-:W-:Y:S01]  /*10460*/  BSSY B1, `(.L_x_4308) ;  /* 0x0000006000017945 */ /* 0x000fe20003800000 */
[----:B------:R-:W-:Y:S02]  /*10470*/  IMAD R186, R18, 0x200, R0 ;  /* 0x0000020012ba7824 */ /* 0x000fe400078e0200 */
[----:B------:R-:W-:Y:S01]  /*10480*/  IMAD.MOV.U32 R187, RZ, RZ, 0x40000040 ;  /* 0x40000040ffbb7424 */ /* 0x000fe200078e00ff */
[----:B-1----:R-:W-:Y:S06]  /*10490*/  @P2 BRA `(.L_x_4309) ;  /* 0x0000000000082947 */ /* 0x002fec0003800000 */
[----:B------:R-:W1:Y:S02]  /*104a0*/  SYNCS.PHASECHK.TRANS64.TRYWAIT P2, [R20+URZ+0x38830], R201 ;  /* 0x038830c9140075a7 */ /* 0x000e64000804017f */
[----:B-1----:R-:W-:Y:S05]  /*104b0*/  @!P2 BRA `(.L_x_4310) ;  /* 0x000000d800eca947 */ /* 0x002fea0003800000 */
.L_x_4309:
[----:B------:R-:W-:Y:S05]  /*104c0*/  BSYNC B1 ;  /* 0x0000000000017941 */ /* 0x000fea0003800000 */
.L_x_4308:
[C---:B------:R-:W-:Y:S01]  /*104d0*/  R2UR UR6, R186.reuse ;  /* 0x00000000ba0672ca */ /* 0x040fe200000e0000 */
[----:B------:R-:W-:Y:S01]  /*104e0*/  WARPGROUP.ARRIVE ;  /* 0x00000000000079c5 */ /* 0x000fe20000000000 */
[----:B------:R-:W-:Y:S01]  /*104f0*/  R2UR UR7, R187 ;  /* 0x00000000bb0772ca */ /* 0x000fe200000e0000 */
[----:B------:R-:W-:Y:S01]  /*10500*/  VIADD R198, R186, 0x2 ;  /* 0x00000002bac67836 */ /* 0x000fe20000000000 */
[----:B------:R-:W-:Y:S01]  /*10510*/  R2UR UR4, R6 ;  /* 0x00000000060472ca */ /* 0x000fe200000e0000 */
[----:B------:R-:W-:Y:S01]  /*10520*/  IMAD.MOV.U32 R187, RZ, RZ, 0x40000040 ;  /* 0x40000040ffbb7424 */ /* 0x000fe200078e00ff */
[----:B------:R-:W-:Y:S02]  /*10530*/  R2UR UR5, R7 ;  /* 0x00000000070572ca */ /* 0x000fe400000e0000 */
[----:B------:R-:W-:-:S11]  /*10540*/  MOV R199, 0x40000040 ;  /* 0x4000004000c77802 */ /* 0x000fd60000000f00 */
        /* <DEDUP_REMOVED lines=28> */
.L_x_4311:
[----:B------:R2:W3:Y:S01]  /*10710*/  SYNCS.PHASECHK.TRANS64.TRYWAIT P2, [R20+URZ+0x38850], R201 ;  /* 0x038850c9140075a7 */ /* 0x0004e2000804017f */
[----:B------:R-:W-:Y:S05]  /*10720*/  @!P0 BRA `(.L_x_4312) ;  /* 0x0000000000048947 */ /* 0x000fea0003800000 */
[----:B------:R-:W-:Y:S01]  /*10730*/  BPT.TRAP 0x1 ;  /* 0x000000040000795c */ /* 0x000fe20000300000 */
.L_x_4312:
[----:B------:R-:W-:Y:S04]  /*10740*/  BSSY B1, `(.L_x_4313) ;  /* 0x0000004000017945 */ /* 0x000fe80003800000 */
[----:B---3--:R-:W-:Y:S05]  /*10750*/  @P2 BRA `(.L_x_4314) ;  /* 0x0000000000082947 */ /* 0x008fea0003800000 */
[----:B------:R-:W3:Y:S02]  /*10760*/  SYNCS.PHASECHK.TRANS64.TRYWAIT P2, [R20+URZ+0x38850], R201 ;  /* 0x038850c9140075a7 */ /* 0x000ee4000804017f */
[----:B---3--:R-:W-:Y:S05]  /*10770*/  @!P2 BRA `(.L_x_4315) ;  /* 0x000000d80050a947 */ /* 0x008fea0003800000 */
.L_x_4314:
[----:B------:R-:W-:Y:S05]  /*10780*/  BSYNC B1 ;  /* 0x0000000000017941 */ /* 0x000fea0003800000 */
.L_x_4313:
[----:B------:R-:W-:Y:S01]  /*10790*/  IMAD R200, R18, 0x1000, R3 ;  /* 0x0000100012c87824 */ /* 0x000fe200078e0203 */
[----:B------:R-:W-:Y:S01]  /*107a0*/  R2UR UR4, R4 ;  /* 0x00000000040472ca */ /* 0x000fe200000e0000 */
[----:B0123--:R-:W-:Y:S01]  /*107b0*/  IMAD.MOV.U32 R201, RZ, RZ, 0x40000040 ;  /* 0x40000040ffc97424 */ /* 0x00ffe200078e00ff */
[----:B------:R-:W-:Y:S01]  /*107c0*/  R2UR UR5, R5 ;  /* 0x00000000050572ca */ /* 0x000fe200000e0000 */
[----:B------:R-:W-:Y:S01]  /*107d0*/  WARPGROUP.ARRIVE ;  /* 0x00000000000079c5 */ /* 0x000fe20000000000 */
[----:B------:R-:W-:Y:S01]  /*107e0*/  R2UR UR6, R200 ;  /* 0x00000000c80672ca */ /* 0x000fe200000e0000 */
[----:B------:R-:W-:Y:S01]  /*107f0*/  VIADD R186, R4, 0x2 ;  /* 0x0000000204ba7836 */ /* 0x000fe20000000000 */
[----:B------:R-:W-:Y:S01]  /*10800*/  R2UR UR7, R201 ;  /* 0x00000000c90772ca */ /* 0x000fe200000e0000 */
[----:B------:R-:W-:Y:S02]  /*10810*/  IMAD.MOV.U32 R187, RZ, RZ, 0x40000040 ;  /* 0x40000040ffbb7424 */ /* 0x000fe400078e00ff */
[----:B------:R-:W0:Y:S01]  /*10820*/  S2R R198, SR_TID.X ;  /* 0x0000000000c67919 */ /* 0x000e220000002100 */
[----:B------:R-:W-:-:S02]  /*10830*/  VIADD R201, R200, 0x800 ;  /* 0x00000800c8c97836 */ /* 0x000fc40000000000 */
[----:B------:R-:W-:Y:S02]  /*10840*/  IMAD.MOV.U32 R199, RZ, RZ, 0x40000040 ;  /* 0x40000040ffc77424 */ /* 0x000fe400078e00ff */
[----:B------:R-:W-:Y:S02]  /*10850*/  VIADD R205, R4, 0x800 ;  /* 0x0000080004cd7836 */ /* 0x000fe40000000000 */
        /* <DEDUP_REMOVED lines=10> */
[----:B0-----:R-:W-:Y:S01]  /*10900*/  SHF.R.U32.HI R198, RZ, 0x7, R198 ;  /* 0x00000007ffc67819 */ /* 0x001fe200000116c6 */
        /* <DEDUP_REMOVED lines=150> */
[----:B------:R-:W-:Y:S02]  /*11270*/  R2UR UR6, R186 ;  /* 0x00000000ba0672ca */ /* 0x000fe400000e0000 */
[----:B------:R-:W-:Y:S01]  /*11280*/  R2UR UR7, R187 ;  /* 0x00000000bb0772ca */ /* 0x000fe200000e0000 */
[----:B------:R-:W0:Y:S01]  /*11290*/  SHFL.IDX PT, R186, R198, RZ, 0x1f ;  /* 0x00001fffc6ba7589 */ /* 0x000e2200000e0000 */
[----:B------:R-:W-:Y:S01]  /*112a0*/  IMAD.MOV.U32 R187, RZ, RZ, 0x4 ;  /* 0x00000004ffbb7424 */ /* 0x000fe200078e00ff */
[----:B0-----:R-:W-:-:S04]  /*112b0*/  ISETP.GT.AND P2, PT, R186, 0x7f, PT ;  /* 0x0000007fba00780c */ /* 0x001fc80003f44270 */
[----:B------:R-:W-:-:S05]  /*112c0*/  SEL R186, RZ, 0x2, !P2 ;  /* 0x00000002ffba7807 */ /* 0x000fca0005000000 */
        /* <DEDUP_REMOVED lines=26> */
[----:B------:R-:W-:-:S02]  /*11470*/  IMAD.MOV.U32 R203, RZ, RZ, 0x40000040 ;  /* 0x40000040ffcb7424 */ /* 0x000fc400078e00ff */
[----:B------:R-:W-:Y:S01]  /*11480*/  IMAD.MOV.U32 R205, RZ, RZ, 0x40000040 ;  /* 0x40000040ffcd7424 */ /* 0x000fe200078e00ff */
[----:B------:R-:W-:Y:S02]  /*11490*/  WARPGROUP.DEPBAR.LE gsb0, 0x0 ;  /* 0x00008000000079c5 */ /* 0x000fe40000010000 */
[----:B------:R-:W-:-:S07]  /*114a0*/  WARPGROUP.ARRIVE ;  /* 0x00000000000079c5 */ /* 0x000fce0000000000 */
        /* <DEDUP_REMOVED lines=20> */
[----:B------:R-:W-:Y:S02]  /*115f0*/  R2UR UR5, R203 ;  /* 0x00000000cb0572ca */ /* 0x000fe400000e0000 */
[----:B------:R-:W-:Y:S02]  /*11600*/  R2UR UR6, R204 ;  /* 0x00000000cc0672ca */ /* 0x000fe400000e0000 */
        /* <DEDUP_REMOVED lines=113> */
[----:B------:R-:W-:Y:S01]  /*11d20*/  IMAD.MOV.U32 R203, RZ, RZ, 0x40000040 ;  /* 0x40000040ffcb7424 */ /* 0x000fe200078e00ff */
[C---:B------:R-:W-:Y:S02]  /*11d30*/  IADD3 R186, R205.reuse, R187, RZ ;  /* 0x000000bbcdba7210 */ /* 0x040fe40007ffe0ff */
        /* <DEDUP_REMOVED lines=8> */
[----:B------:R-:W-:Y:S02]  /*11dc0*/  R2UR UR4, R202 ;  /* 0x00000000ca0472ca */ /* 0x000fe400000e0000 */
[----:B------:R-:W-:Y:S02]  /*11dd0*/  R2UR UR5, R203 ;  /* 0x00000000cb0572ca */ /* 0x000fe400000e0000 */
        /* <DEDUP_REMOVED lines=76> */
[----:B-1----:R-:W-:Y:S01]  /*122a0*/  FMNMX.FTZ R169, R159, R198, !PT ;  /* 0x000000c69fa97209 */ /* 0x002fe20007810000 */
[----:B------:R-:W-:Y:S01]  /*122b0*/  FMUL.FTZ R198, R177, UR4 ;  /* 0x00000004b1c67c20 */ /* 0x000fe20008410000 */
[----:B------:R-:W-:-:S05]  /*122c0*/  FMUL.FTZ R177, R180, UR4 ;  /* 0x00000004b4b17c20 */ /* 0x000fca0008410000 */
        /* <DEDUP_REMOVED lines=8> */
[----:B------:R-:W-:-:S06]  /*12350*/  FMUL.FTZ R180, R181, UR4 ;  /* 0x00000004b5b47c20 */ /* 0x000fcc0008410000 */
        /* <DEDUP_REMOVED lines=22> */
[----:B0-----:R-:W-:Y:S01]  /*124c0*/  FMNMX.FTZ R169, R181, R202, !PT ;  /* 0x000000cab5a97209 */ /* 0x001fe20007810000 */
[----:B------:R-:W-:-:S04]  /*124d0*/  FMUL.FTZ R202, R175, UR4 ;  /* 0x00000004afca7c20 */ /* 0x000fc80008410000 */
[----:B------:R-:W0:Y:S01]  /*124e0*/  MUFU.TANH R163, R163 ;  /* 0x000000a300a37308 */ /* 0x000e220000002400 */
[----:B-1----:R-:W-:Y:S01]  /*124f0*/  FMNMX.FTZ R171, R158, R171, !PT ;  /* 0x000000ab9eab7209 */ /* 0x002fe20007810000 */
[----:B------:R-:W-:Y:S01]  /*12500*/  ULDC UR4, c[0x0][0xa80] ;  /* 0x0002a00000047ab9 */ /* 0x000fe20000000800 */
[----:B------:R-:W1:Y:S05]  /*12510*/  SHFL.BFLY PT, R170, R169, 0x1, 0x1f ;  /* 0x0c201f00a9aa7f89 */ /* 0x000e6a00000e0000 */
        /* <DEDUP_REMOVED lines=15> */
[----:B------:R-:W-:Y:S01]  /*12610*/  IADD3 R161, -R195, RZ, RZ ;  /* 0x000000ffc3a17210 */ /* 0x000fe20007ffe1ff */
[--C-:B------:R-:W-:Y:S01]  /*12620*/  FFMA.FTZ R152, R152, R170, -R185.reuse ;  /* 0x000000aa98987223 */ /* 0x100fe200000108b9 */
[----:B-----5:R-:W-:Y:S01]  /*12630*/  FMNMX.FTZ R171, R199, R174, !PT ;  /* 0x000000aec7ab7209 */ /* 0x020fe20007810000 */
[-CC-:B------:R-:W-:Y:S01]  /*12640*/  FFMA.FTZ R187, R187, R170.reuse, -R185.reuse ;  /* 0x000000aabbbb7223 */ /* 0x180fe200000108b9 */
[----:B------:R-:W-:Y:S01]  /*12650*/  ISETP.NE.AND P2, PT, R192, R161, PT ;  /* 0x000000a1c000720c */ /* 0x000fe20003f45270 */
        /* <DEDUP_REMOVED lines=10> */
[-CC-:B------:R-:W-:Y:S01]  /*12700*/  FFMA.FTZ R173, R173, R170.reuse, -R185.reuse ;  /* 0x000000aaadad7223 */ /* 0x180fe200000108b9 */
[-CC-:B------:R-:W-:Y:S01]  /*12710*/  FFMA.FTZ R176, R176, R170.reuse, -R185.reuse ;  /* 0x000000aab0b07223 */ /* 0x180fe200000108b9 */
[-CC-:B------:R-:W-:Y:S01]  /*12720*/  FFMA.FTZ R177, R177, R170.reuse, -R185.reuse ;  /* 0x000000aab1b17223 */ /* 0x180fe200000108b9 */
[----:B------:R-:W-:Y:S01]  /*12730*/  FFMA.FTZ R180, R180, R170, -R185 ;  /* 0x000000aab4b47223 */ /* 0x000fe200000108b9 */
[----:B------:R-:W-:-:S02]  /*12740*/  @!P2 IMAD R161, R197, 0x40, R190 ;  /* 0x00000040c5a1a824 */ /* 0x000fc400078e02be */
[----:B------:R-:W0:Y:S01]  /*12750*/  MUFU.TANH R204, R204 ;  /* 0x000000cc00cc7308 */ /* 0x000e220000002400 */
[----:B--2---:R-:W-:-:S07]  /*12760*/  FMNMX.FTZ R174, R202, R171, !PT ;  /* 0x000000abcaae7209 */ /* 0x004fce0007810000 */
[----:B------:R-:W2:Y:S01]  /*12770*/  MUFU.TANH R205, R205 ;  /* 0x000000cd00cd7308 */ /* 0x000ea20000002400 */
[----:B-1----:R-:W-:-:S07]  /*12780*/  FMNMX.FTZ R171, R203, R174, !PT ;  /* 0x000000aecbab7209 */ /* 0x002fce0007810000 */
[----:B------:R-:W1:Y:S01]  /*12790*/  MUFU.TANH R206, R206 ;  /* 0x000000ce00ce7308 */ /* 0x000e620000002400 */
[----:B0-----:R-:W-:-:S07]  /*127a0*/  FMNMX.FTZ R174, R204, R171, !PT ;  /* 0x000000abccae7209 */ /* 0x001fce0007810000 */
[----:B------:R0:W3:Y:S01]  /*127b0*/  MUFU.EX2 R183, R175 ;  /* 0x000000af00b77308 */ /* 0x0000e20000000800 */
[----:B--2---:R-:W-:Y:S01]  /*127c0*/  FMNMX.FTZ R171, R205, R174, !PT ;  /* 0x000000aecdab7209 */ /* 0x004fe20007810000 */
[----:B------:R-:W-:-:S06]  /*127d0*/  FFMA.FTZ R174, R159, R170, -R185 ;  /* 0x000000aa9fae7223 */ /* 0x000fcc00000108b9 */
[----:B------:R-:W2:Y:S01]  /*127e0*/  MUFU.EX2 R152, R152 ;  /* 0x0000009800987308 */ /* 0x000ea20000000800 */
[----:B-1----:R-:W-:Y:S01]  /*127f0*/  FMNMX.FTZ R171, R206, R171, !PT ;  /* 0x000000abceab7209 */ /* 0x002fe20007810000 */
[----:B0-----:R-:W-:-:S04]  /*12800*/  FFMA.FTZ R175, R160, R170, -R185 ;  /* 0x000000aaa0af7223 */ /* 0x001fc800000108b9 */
        /* <DEDUP_REMOVED lines=59> */
[-C--:B------:R-:W-:Y:S01]  /*12bc0*/  FMUL.FTZ R113, R113, R183.reuse ;  /* 0x000000b771717220 */ /* 0x080fe20000410000 */
[----:B------:R-:W-:Y:S01]  /*12bd0*/  FMUL.FTZ R116, R116, R183 ;  /* 0x000000b774747220 */ /* 0x000fe20000410000 */
[-C--:B------:R-:W-:Y:S01]  /*12be0*/  FMUL.FTZ R159, R159, R170.reuse ;  /* 0x000000aa9f9f7220 */ /* 0x080fe20000410000 */
[----:B------:R-:W-:Y:S01]  /*12bf0*/  FFMA.FTZ R185, R158, R170, -R160 ;  /* 0x000000aa9eb97223 */ /* 0x000fe200000108a0 */
[----:B------:R-:W-:-:S02]  /*12c00*/  @!P1 VIADD R158, R20, 0x38840 ;  /* 0x00038840149e9836 */ /* 0x000fc40000000000 */
[-CC-:B------:R-:W-:Y:S01]  /*12c10*/  FFMA.FTZ R153, R153, R170.reuse, -R160.reuse ;  /* 0x000000aa99997223 */ /* 0x180fe200000108a0 */
[-CC-:B------:R-:W-:Y:S01]  /*12c20*/  FFMA.FTZ R154, R154, R170.reuse, -R160.reuse ;  /* 0x000000aa9a9a7223 */ /* 0x180fe200000108a0 */
[-C--:B------:R-:W-:Y:S01]  /*12c30*/  FFMA.FTZ R156, R156, R170.reuse, -R160 ;  /* 0x000000aa9c9c7223 */ /* 0x080fe200000108a0 */
        /* <DEDUP_REMOVED lines=8> */
[----:B------:R-:W3:Y:S01]  /*12cc0*/  MUFU.EX2 R153, R153 ;  /* 0x0000009900997308 */ /* 0x000ee20000000800 */
[-CC-:B------:R-:W-:Y:S01]  /*12cd0*/  FFMA.FTZ R199, R199, R170.reuse, -R160.reuse ;  /* 0x000000aac7c77223 */ /* 0x180fe200000108a0 */
[-CC-:B------:R-:W-:Y:S01]  /*12ce0*/  FFMA.FTZ R200, R200, R170.reuse, -R160.reuse ;  /* 0x000000aac8c87223 */ /* 0x180fe200000108a0 */
[-CC-:B------:R-:W-:Y:S01]  /*12cf0*/  FFMA.FTZ R201, R202, R170.reuse, -R160.reuse ;  /* 0x000000aacac97223 */ /* 0x180fe200000108a0 */
[----:B------:R-:W-:Y:S01]  /*12d00*/  FFMA.FTZ R202, R203, R170, -R160 ;  /* 0x000000aacbca7223 */ /* 0x000fe200000108a0 */
[----:B-1----:R-:W-:-:S02]  /*12d10*/  @!P2 IMAD R158, R161, 0x4, R2 ;  /* 0x00000004a19ea824 */ /* 0x002fc400078e0202 */
[-CC-:B------:R-:W-:Y:S01]  /*12d20*/  FFMA.FTZ R204, R204, R170.reuse, -R160.reuse ;  /* 0x000000aacccc7223 */ /* 0x180fe200000108a0 */
[-CC-:B------:R-:W-:Y:S01]  /*12d30*/  FFMA.FTZ R205, R205, R170.reuse, -R160.reuse ;  /* 0x000000aacdcd7223 */ /* 0x180fe200000108a0 */
[----:B------:R-:W1:Y:S01]  /*12d40*/  MUFU.EX2 R154, R154 ;  /* 0x0000009a009a7308 */ /* 0x000e620000000800 */
[----:B------:R-:W-:Y:S01]  /*12d50*/  FFMA.FTZ R163, R206, R170, -R160 ;  /* 0x000000aacea37223 */ /* 0x000fe200000108a0 */
[----:B------:R-:W-:Y:S01]  /*12d60*/  @!P2 STS [R158+0x38400], R183 ;  /* 0x038400b79e00a388 */ /* 0x000fe20000000800 */
[----:B--2---:R-:W-:Y:S01]  /*12d70*/  FFMA.FTZ R160, R183, R15, R152 ;  /* 0x0000000fb7a07223 */ /* 0x004fe20000010098 */
        /* <DEDUP_REMOVED lines=21> */
[----:B------:R-:W-:Y:S01]  /*12ed0*/  FADD.FTZ R160, R187, R160 ;  /* 0x000000a0bba07221 */ /* 0x000fe20000010000 */
[----:B---3--:R-:W-:Y:S01]  /*12ee0*/  FFMA.FTZ R15, R159, R14, R153 ;  /* 0x0000000e9f0f7223 */ /* 0x008fe20000010099 */
[----:B-1----:R-:W-:Y:S01]  /*12ef0*/  F2FP.BF16.F32.PACK_AB R153, R154, R153 ;  /* 0x000000999a99723e */ /* 0x002fe200000010ff */
[----:B------:R-:W-:Y:S01]  /*12f00*/  FMUL.FTZ R26, R26, R159 ;  /* 0x0000009f1a1a7220 */ /* 0x000fe20000410000 */
[----:B------:R-:W-:Y:S01]  /*12f10*/  FADD.FTZ R160, R155, R160 ;  /* 0x000000a09ba07221 */ /* 0x000fe20000010000 */
[----:B------:R-:W-:Y:S01]  /*12f20*/  FADD.FTZ R15, R154, R15 ;  /* 0x0000000f9a0f7221 */ /* 0x000fe20000010000 */
[----:B------:R-:W-:Y:S01]  /*12f30*/  F2FP.BF16.F32.PACK_AB R154, R157, R155 ;  /* 0x0000009b9d9a723e */ /* 0x000fe200000010ff */
[----:B------:R-:W1:Y:S01]  /*12f40*/  MUFU.EX2 R198, R198 ;  /* 0x000000c600c67308 */ /* 0x000e620000000800 */
[----:B------:R-:W-:Y:S01]  /*12f50*/  F2FP.BF16.F32.PACK_AB R152, R187, R152 ;  /* 0x00000098bb98723e */ /* 0x000fe200000010ff */
[----:B------:R-:W-:Y:S01]  /*12f60*/  FADD.FTZ R203, R157, R160 ;  /* 0x000000a09dcb7221 */ /* 0x000fe20000010000 */
        /* <DEDUP_REMOVED lines=69> */
[----:B------:R5:W5:Y:S01]  /*133c0*/  MUFU.EX2 R197, R162 ;  /* 0x000000a200c57308 */ /* 0x000b620000000800 */
[-C--:B------:R-:W-:Y:S01]  /*133d0*/  FMUL.FTZ R150, R150, R159.reuse ;  /* 0x0000009f96967220 */ /* 0x080fe20000410000 */
[----:B------:R-:W-:Y:S01]  /*133e0*/  FMUL.FTZ R151, R151, R159 ;  /* 0x0000009f97977220 */ /* 0x000fe20000410000 */
[----:B--2---:R-:W-:Y:S01]  /*133f0*/  FADD.FTZ R206, R156, R15 ;  /* 0x0000000f9cce7221 */ /* 0x004fe20000010000 */
[----:B----4-:R-:W-:Y:S01]  /*13400*/  F2FP.BF16.F32.PACK_AB R155, R185, R156 ;  /* 0x0000009cb99b723e */ /* 0x010fe200000010ff */
[----:B------:R-:W-:Y:S01]  /*13410*/  BAR.SYNC.DEFER_BLOCKING 0xf, 0x100 ;  /* 0x03c4000000007b1d */ /* 0x000fe20000010000 */
[----:B------:R-:W-:Y:S01]  /*13420*/  F2FP.BF16.F32.PACK_AB R156, R175, R174 ;  /* 0x000000aeaf9c723e */ /* 0x000fe200000010ff */
[----:B------:R-:W-:Y:S01]  /*13430*/  VIADD R14, R186, 0x80 ;  /* 0x00000080ba0e7836 */ /* 0x000fe20000000000 */
[----:B-1----:R-:W-:Y:S01]  /*13440*/  F2FP.BF16.F32.PACK_AB R157, R198, R194 ;  /* 0x000000c2c69d723e */ /* 0x002fe200000010ff */
[----:B------:R-:W-:Y:S01]  /*13450*/  IMAD.MOV.U32 R15, RZ, RZ, 0x40000040 ;  /* 0x40000040ff0f7424 */ /* 0x000fe200078e00ff */
[----:B0-----:R-:W-:Y:S01]  /*13460*/  F2FP.BF16.F32.PACK_AB R158, R179, R178 ;  /* 0x000000b2b39e723e */ /* 0x001fe200000010ff */
[----:B------:R-:W-:Y:S01]  /*13470*/  MUFU.EX2 R201, R201 ;  /* 0x000000c900c97308 */ /* 0x000fe20000000800 */
[----:B---3--:R-:W-:Y:S01]  /*13480*/  F2FP.BF16.F32.PACK_AB R159, R211, R207 ;  /* 0x000000cfd39f723e */ /* 0x008fe200000010ff */
[----:B------:R-:W-:Y:S01]  /*13490*/  IMAD.MOV.U32 R187, RZ, RZ, 0x40000040 ;  /* 0x40000040ffbb7424 */ /* 0x000fe200078e00ff */
[----:B-----5:R-:W-:Y:S01]  /*134a0*/  F2FP.BF16.F32.PACK_AB R160, R168, R181 ;  /* 0x000000b5a8a0723e */ /* 0x020fe200000010ff */
[----:B------:R-:W-:Y:S01]  /*134b0*/  FADD.FTZ R185, R185, R206 ;  /* 0x000000ceb9b97221 */ /* 0x000fe20000010000 */
[----:B------:R-:W-:Y:S01]  /*134c0*/  F2FP.BF16.F32.PACK_AB R161, R200, R199 ;  /* 0x000000c7c8a1723e */ /* 0x000fe200000010ff */
[----:B------:R-:W-:Y:S01]  /*134d0*/  FADD.FTZ R174, R174, R203 ;  /* 0x000000cbaeae7221 */ /* 0x000fe20000010000 */
[----:B------:R-:W-:Y:S01]  /*134e0*/  F2FP.BF16.F32.PACK_AB R162, R173, R172 ;  /* 0x000000acada2723e */ /* 0x000fe200000010ff */
[----:B------:R-:W-:Y:S01]  /*134f0*/  MUFU.EX2 R183, R205 ;  /* 0x000000cd00b77308 */ /* 0x000fe20000000800 */
[----:B------:R-:W-:Y:S01]  /*13500*/  FADD.FTZ R185, R194, R185 ;  /* 0x000000b9c2b97221 */ /* 0x000fe20000010000 */
[----:B------:R-:W-:Y:S01]  /*13510*/  FADD.FTZ R175, R175, R174 ;  /* 0x000000aeafaf7221 */ /* 0x000fe20000010000 */
[----:B------:R-:W-:Y:S01]  /*13520*/  @!P1 VIADD R20, R20, 0x38860 ;  /* 0x0003886014149836 */ /* 0x000fe20000000000 */
[----:B------:R-:W-:Y:S01]  /*13530*/  ISETP.GT.AND P2, PT, R21, RZ, PT ;  /* 0x000000ff1500720c */ /* 0x000fe20003f44270 */
[----:B------:R-:W-:Y:S01]  /*13540*/  FADD.FTZ R198, R198, R185 ;  /* 0x000000b9c6c67221 */ /* 0x000fe20000010000 */
[----:B------:R-:W-:Y:S01]  /*13550*/  FADD.FTZ R178, R178, R175 ;  /* 0x000000afb2b27221 */ /* 0x000fe20000010000 */
[----:B------:R-:W-:Y:S01]  /*13560*/  IMAD.MOV.U32 R194, RZ, RZ, R171 ;  /* 0x000000ffffc27224 */ /* 0x000fe200078e00ab */
[----:B------:R-:W0:Y:S01]  /*13570*/  MUFU.EX2 R176, R176 ;  /* 0x000000b000b07308 */ /* 0x000e220000000800 */
[----:B------:R-:W-:Y:S01]  /*13580*/  FADD.FTZ R198, R207, R198 ;  /* 0x000000c6cfc67221 */ /* 0x000fe20000010000 */
[----:B------:R1:W-:Y:S01]  /*13590*/  STSM.16.M88.4 [R196+0x36400], R152 ;  /* 0x03640098c4007844 */ /* 0x0003e20000000200 */
[----:B------:R-:W-:Y:S01]  /*135a0*/  FADD.FTZ R178, R179, R178 ;  /* 0x000000b2b3b27221 */ /* 0x000fe20000010000 */
[----:B------:R-:W-:Y:S01]  /*135b0*/  @!P1 PRMT R20, RZ, 0x654, R20 ;  /* 0x00000654ff149816 */ /* 0x000fe20000000014 */
[----:B------:R-:W-:Y:S01]  /*135c0*/  FADD.FTZ R198, R211, R198 ;  /* 0x000000c6d3c67221 */ /* 0x000fe20000010000 */
[----:B------:R1:W-:Y:S01]  /*135d0*/  STSM.16.M88.4 [R208], R156 ;  /* 0x0000009cd0007844 */ /* 0x0003e20000000200 */
[----:B------:R-:W-:Y:S01]  /*135e0*/  FADD.FTZ R181, R181, R178 ;  /* 0x000000b2b5b57221 */ /* 0x000fe20000010000 */
[----:B------:R-:W2:Y:S01]  /*135f0*/  MUFU.EX2 R182, R182 ;  /* 0x000000b600b67308 */ /* 0x000ea20000000800 */
[----:B------:R-:W-:Y:S01]  /*13600*/  FADD.FTZ R199, R199, R198 ;  /* 0x000000c6c7c77221 */ /* 0x000fe20000010000 */
[----:B------:R-:W-:-:S02]  /*13610*/  IMAD.MOV.U32 R185, RZ, RZ, R169 ;  /* 0x000000ffffb97224 */ /* 0x000fc400078e00a9 */
[----:B------:R-:W-:Y:S01]  /*13620*/  FADD.FTZ R181, R168, R181 ;  /* 0x000000b5a8b57221 */ /* 0x000fe20000010000 */
[----:B------:R-:W-:-:S03]  /*13630*/  FADD.FTZ R200, R200, R199 ;  /* 0x000000c7c8c87221 */ /* 0x000fc60000010000 */
[----:B------:R-:W-:Y:S01]  /*13640*/  FADD.FTZ R172, R172, R181 ;  /* 0x000000b5acac7221 */ /* 0x000fe20000010000 */
[----:B------:R-:W-:Y:S01]  /*13650*/  MUFU.EX2 R177, R177 ;  /* 0x000000b100b17308 */ /* 0x000fe20000000800 */
[----:B------:R-:W-:Y:S02]  /*13660*/  FADD.FTZ R200, R197, R200 ;  /* 0x000000c8c5c87221 */ /* 0x000fe40000010000 */
[----:B------:R-:W-:-:S04]  /*13670*/  FADD.FTZ R173, R173, R172 ;  /* 0x000000acadad7221 */ /* 0x000fc80000010000 */
[----:B0-----:R-:W-:Y:S01]  /*13680*/  FADD.FTZ R173, R176, R173 ;  /* 0x000000adb0ad7221 */ /* 0x001fe20000010000 */
[----:B------:R-:W0:Y:S01]  /*13690*/  MUFU.EX2 R180, R180 ;  /* 0x000000b400b47308 */ /* 0x000e220000000800 */
[C---:B--2---:R-:W-:Y:S02]  /*136a0*/  F2FP.BF16.F32.PACK_AB R164, R182.reuse, R176 ;  /* 0x000000b0b6a4723e */ /* 0x044fe400000010ff */
[----:B------:R-:W-:-:S05]  /*136b0*/  FADD.FTZ R182, R182, R173 ;  /* 0x000000adb6b67221 */ /* 0x000fca0000010000 */
[----:B------:R-:W-:Y:S08]  /*136c0*/  MUFU.EX2 R202, R202 ;  /* 0x000000ca00ca7308 */ /* 0x000ff00000000800 */
[----:B------:R-:W2:Y:S01]  /*136d0*/  MUFU.EX2 R204, R204 ;  /* 0x000000cc00cc7308 */ /* 0x000ea20000000800 */
[----:B0-----:R-:W-:-:S07]  /*136e0*/  F2FP.BF16.F32.PACK_AB R166, R180, R177 ;  /* 0x000000b1b4a6723e */ /* 0x001fce00000010ff */
[----:B------:R0:W3:Y:S02]  /*136f0*/  MUFU.EX2 R205, R163 ;  /* 0x000000a300cd7308 */ /* 0x0000e40000000800 */
[C---:B0-----:R-:W-:Y:S01]  /*13700*/  F2FP.BF16.F32.PACK_AB R163, R201.reuse, R197 ;  /* 0x000000c5c9a3723e */ /* 0x041fe200000010ff */
[----:B------:R-:W-:Y:S01]  /*13710*/  FADD.FTZ R201, R201, R200 ;  /* 0x000000c8c9c97221 */ /* 0x000fe20000010000 */
[----:B--2---:R-:W-:Y:S01]  /*13720*/  F2FP.BF16.F32.PACK_AB R165, R204, R202 ;  /* 0x000000cacca5723e */ /* 0x004fe200000010ff */
[----:B------:R-:W-:Y:S02]  /*13730*/  IMAD.MOV.U32 R197, RZ, RZ, R18 ;  /* 0x000000ffffc57224 */ /* 0x000fe400078e0012 */
[----:B------:R1:W-:Y:S01]  /*13740*/  STSM.16.M88.4 [R210], R160 ;  /* 0x000000a0d2007844 */ /* 0x0003e20000000200 */
[----:B------:R-:W-:Y:S01]  /*13750*/  FADD.FTZ R201, R202, R201 ;  /* 0x000000c9cac97221 */ /* 0x000fe20000010000 */
[----:B---3--:R-:W-:-:S03]  /*13760*/  F2FP.BF16.F32.PACK_AB R167, R205, R183 ;  /* 0x000000b7cda7723e */ /* 0x008fc600000010ff */
[----:B------:R-:W-:Y:S02]  /*13770*/  FADD.FTZ R204, R204, R201 ;  /* 0x000000c9cccc7221 */ /* 0x000fe40000010000 */
[----:B------:R1:W-:Y:S01]  /*13780*/  STSM.16.M88.4 [R209], R164 ;  /* 0x000000a4d1007844 */ /* 0x0003e20000000200 */
[----:B------:R-:W-:Y:S01]  /*13790*/  WARPGROUP.ARRIVE ;  /* 0x00000000000079c5 */ /* 0x000fe20000000000 */
[----:B------:R-:W-:-:S05]  /*137a0*/  FADD.FTZ R204, R183, R204 ;  /* 0x000000ccb7cc7221 */ /* 0x000fca0000010000 */
[----:B------:R-:W-:Y:S01]  /*137b0*/  HGMMA.64x256x16.F32.BF16 R24, R152, gdesc[UR4].tnspB, R24, gsb0 ;  /* 0x43e0000498187df0 */ /* 0x000fe20008001818 */
[----:B------:R-:W-:Y:S01]  /*137c0*/  R2UR UR6, R14 ;  /* 0x000000000e0672ca */ /* 0x000fe200000e0000 */
[C---:B------:R-:W-:Y:S01]  /*137d0*/  VIADD R14, R186.reuse, 0x100 ;  /* 0x00000100ba0e7836 */ /* 0x040fe20000000000 */
[----:B------:R-:W-:Y:S01]  /*137e0*/  R2UR UR7, R15 ;  /* 0x000000000f0772ca */ /* 0x000fe200000e0000 */
[----:B------:R-:W-:Y:S02]  /*137f0*/  IMAD.MOV.U32 R15, RZ, RZ, 0x40000040 ;  /* 0x40000040ff0f7424 */ /* 0x000fe400078e00ff */
[----:B------:R-:W-:Y:S01]  /*13800*/  VIADD R186, R186, 0x180 ;  /* 0x00000180baba7836 */ /* 0x000fe20000000000 */
[----:B------:R-:W-:Y:S02]  /*13810*/  WARPGROUP.DEPBAR.LE gsb0, 0x0 ;  /* 0x00008000000079c5 */ /* 0x000fe40000010000 */
[----:B------:R-:W-:-:S15]  /*13820*/  WARPGROUP.ARRIVE ;  /* 0x00000000000079c5 */ /* 0x000fde0000000000 */
[----:B------:R-:W-:-:S04]  /*13830*/  NOP ;  /* 0x0000000000007918 */ /* 0x000fc80000000000 */
        /* <DEDUP_REMOVED lines=26> */
[----:B0-----:R-:W-:-:S05]  /*139e0*/  IADD3 R20, R21, -0x1, RZ ;  /* 0xffffffff15147810 */ /* 0x001fca0007ffe0ff */
[----:B------:R-:W-:Y:S01]  /*139f0*/  IMAD.MOV.U32 R21, RZ, RZ, R20 ;  /* 0x000000ffff157224 */ /* 0x000fe200078e0014 */
[----:B-1----:R-:W-:Y:S06]  /*13a00*/  @P2 BRA `(.L_x_4316) ;  /* 0xffffffc800642947 */ /* 0x002fec000383ffff */
.L_x_4305:
[----:B------:R-:W-:Y:S05]  /*13a10*/  BSYNC B0 ;  /* 0x0000000000007941 */ /* 0x000fea0003800000 */
.L_x_4304:
[----:B------:R-:W0:Y:S01]  /*13a20*/  SHFL.BFLY PT, R0, R15, 0x2, 0x1f ;  /* 0x0c401f000f007f89 */ /* 0x000e2200000e0000 */
[----:B------:R-:W-:Y:S01]  /*13a30*/  IMAD.MOV.U32 R6, RZ, RZ, RZ ;  /* 0x000000ffff067224 */ /* 0x000fe200078e00ff */
[----:B--2---:R-:W-:Y:S01]  /*13a40*/  MOV R166, 0xff800000 ;  /* 0xff80000000a67802 */ /* 0x004fe20000000f00 */
[----:B------:R-:W-:Y:S01]  /*13a50*/  IMAD.MOV.U32 R167, RZ, RZ, -0x800000 ;  /* 0xff800000ffa77424 */ /* 0x000fe200078e00ff */
[----:B------:R-:W1:Y:S01]  /*13a60*/  SHFL.BFLY PT, R5, R14, 0x2, 0x1f ;  /* 0x0c401f000e057f89 */ /* 0x000e6200000e0000 */
[----:B------:R-:W-:Y:S01]  /*13a70*/  VIADD R219, R219, 0x1 ;  /* 0x00000001dbdb7836 */ /* 0x000fe20000000000 */
[----:B------:R-:W-:Y:S08]  /*13a80*/  BAR.ARV 0x8, 0xa0 ;  /* 0x0202800000007b1d */ /* 0x000ff00000002000 */
[----:B------:R-:W-:Y:S01]  /*13a90*/  BAR.SYNC.DEFER_BLOCKING 0xf, 0x100 ;  /* 0x03c4000000007b1d */ /* 0x000fe20000010000 */
[----:B0-----:R-:W-:Y:S01]  /*13aa0*/  FADD.FTZ R4, R0, R15 ;  /* 0x0000000f00047221 */ /* 0x001fe20000010000 */
[----:B-1----:R-:W-:-:S04]  /*13ab0*/  FADD.FTZ R5, R5, R14 ;  /* 0x0000000e05057221 */ /* 0x002fc80000010000 */
[----:B------:R-:W0:Y:S04]  /*13ac0*/  SHFL.BFLY PT, R3, R4, 0x1, 0x1f ;  /* 0x0c201f0004037f89 */ /* 0x000e2800000e0000 */
[----:B------:R-:W1:Y:S01]  /*13ad0*/  SHFL.BFLY PT, R0, R5, 0x1, 0x1f ;  /* 0x0c201f0005007f89 */ /* 0x000e6200000e0000 */
[----:B0-----:R-:W-:Y:S01]  /*13ae0*/  FADD.FTZ R8, R4, R3 ;  /* 0x0000000304087221 */ /* 0x001fe20000010000 */
[----:B------:R-:W-:Y:S02]  /*13af0*/  IMAD.MOV R3, RZ, RZ, -R195 ;  /* 0x000000ffff037224 */ /* 0x000fe400078e0ac3 */
[----:B------:R-:W-:Y:S02]  /*13b00*/  VIADD R4, R18, 0x1 ;  /* 0x0000000112047836 */ /* 0x000fe40000000000 */
[----:B-1----:R-:W-:Y:S01]  /*13b10*/  FADD.FTZ R0, R5, R0 ;  /* 0x0000000005007221 */ /* 0x002fe20000010000 */
[----:B------:R-:W-:-:S02]  /*13b20*/  FSETP.NE.FTZ.AND P2, PT, R8, RZ, PT ;  /* 0x000000ff0800720b */ /* 0x000fc40003f55000 */
[----:B------:R-:W-:Y:S01]  /*13b30*/  ISETP.NE.AND P0, PT, R192, R3, PT ;  /* 0x00000003c000720c */ /* 0x000fe20003f05270 */
[----:B------:R-:W-:Y:S01]  /*13b40*/  IMAD.MOV.U32 R3, RZ, RZ, RZ ;  /* 0x000000ffff037224 */ /* 0x000fe200078e00ff */
[----:B------:R-:W-:Y:S02]  /*13b50*/  FSETP.NE.FTZ.AND P3, PT, R0, RZ, PT ;  /* 0x000000ff0000720b */ /* 0x000fe40003f75000 */
[----:B------:R-:W-:-:S04]  /*13b60*/  ISETP.NE.AND P1, PT, R4, 0x2, PT ;  /* 0x000000020400780c */ /* 0x000fc80003f25270 */
[----:B------:R-:W-:-:S03]  /*13b70*/  SEL R7, RZ, 0x1, P1 ;  /* 0x00000001ff077807 */ /* 0x000fc60000800000 */
[----:B------:R-:W0:Y:S01]  /*13b80*/  @P2 MUFU.RCP R3, R8 ;  /* 0x0000000800032308 */ /* 0x000e220000001000 */
[----:B------:R-:W-:Y:S01]  /*13b90*/  LOP3.LUT R22, R22, R7, RZ, 0x3c, !PT ;  /* 0x0000000716167212 */ /* 0x000fe200078e3cff */
[----:B------:R-:W-:Y:S02]  /*13ba0*/  @!P0 IMAD R5, R18, 0x40, R190 ;  /* 0x0000004012058824 */ /* 0x000fe400078e02be */
[C---:B------:R-:W-:Y:S01]  /*13bb0*/  @P2 FMUL.FTZ R18, R170.reuse, 0.69314718246459960938 ;  /* 0x3f317218aa122820 */ /* 0x040fe20000410000 */
[----:B------:R-:W-:Y:S01]  /*13bc0*/  @P3 FMUL.FTZ R170, R170, 0.69314718246459960938 ;  /* 0x3f317218aaaa3820 */ /* 0x000fe20000410000 */
[----:B------:R-:W-:Y:S02]  /*13bd0*/  @!P0 IMAD R5, R5, 0x4, R2 ;  /* 0x0000000405058824 */ /* 0x000fe400078e0202 */
[----:B------:R-:W1:Y:S08]  /*13be0*/  @P3 MUFU.RCP R6, R0 ;  /* 0x0000000000063308 */ /* 0x000e700000001000 */
        /* <DEDUP_REMOVED lines=139> */
.L_x_4231:
[----:B------:R-:W-:Y:S05]  /*144a0*/  BSYNC B7 ;  /* 0x0000000000077941 */ /* 0x000fea0003800000 */
.L_x_4229:
        /* <DEDUP_REMOVED lines=9> */
[----:B-----5:R-:W2:Y:S01]  /*14540*/  S2R R33, SR_SWINHI ;  /* 0x0000000000217919 */ /* 0x020ea20000002f00 */
        /* <DEDUP_REMOVED lines=30> */
[----:B------:R-:W-:Y:S02]  /*14730*/  LOP3.LUT R52, R183, 0x380, RZ, 0xc0, !PT ;  /* 0x00000380b7347812 */ /* 0x000fe400078ec0ff */
[----:B------:R-:W-:Y:S01]  /*14740*/  SHF.R.U64 R40, R40, 0x3, RZ ;  /* 0x0000000328287819 */ /* 0x000fe200000012ff */
[----:B------:R-:W-:Y:S01]  /*14750*/  IMAD.X R45, RZ, RZ, R123, P0 ;  /* 0x000000ffff2d7224 */ /* 0x000fe200000e067b */
[----:B------:R-:W-:Y:S02]  /*14760*/  IADD3 R56, P6, R122, 0x2020, RZ ;  /* 0x000020207a387810 */ /* 0x000fe40007fde0ff */
[----:B------:R-:W-:-:S02]  /*14770*/  LOP3.LUT R44, R171, 0x380, RZ, 0xc0, !PT ;  /* 0x00000380ab2c7812 */ /* 0x000fc400078ec0ff */
[----:B------:R-:W-:Y:S01]  /*14780*/  SHF.R.U64 R52, R52, 0x3, RZ ;  /* 0x0000000334347819 */ /* 0x000fe200000012ff */
[----:B------:R-:W-:Y:S01]  /*14790*/  IMAD.X R57, RZ, RZ, R123, P6 ;  /* 0x000000ffff397224 */ /* 0x000fe200030e067b */
[----:B------:R-:W-:Y:S02]  /*147a0*/  LOP3.LUT R40, R40, R169, RZ, 0x3c, !PT ;  /* 0x000000a928287212 */ /* 0x000fe400078e3cff */
[----:B------:R-:W-:Y:S02]  /*147b0*/  IADD3 R98, P1, R122, 0x4000, RZ ;  /* 0x000040007a627810 */ /* 0x000fe40007f3e0ff */
[----:B------:R-:W-:Y:S02]  /*147c0*/  LOP3.LUT R169, R56, 0x380, RZ, 0xc0, !PT ;  /* 0x0000038038a97812 */ /* 0x000fe400078ec0ff */
[----:B------:R-:W-:Y:S02]  /*147d0*/  IADD3 R181, P4, R122, 0x60, RZ ;  /* 0x000000607ab57810 */ /* 0x000fe40007f9e0ff */
[----:B------:R-:W-:-:S02]  /*147e0*/  SHF.R.U64 R44, R44, 0x3, RZ ;  /* 0x000000032c2c7819 */ /* 0x000fc400000012ff */
[----:B------:R-:W-:Y:S01]  /*147f0*/  LOP3.LUT R52, R52, R183, RZ, 0x3c, !PT ;  /* 0x000000b734347212 */ /* 0x000fe200078e3cff */
[--C-:B------:R-:W-:Y:S01]  /*14800*/  IMAD.X R49, RZ, RZ, R123.reuse, P4 ;  /* 0x000000ffff317224 */ /* 0x100fe200020e067b */
[----:B------:R-:W-:Y:S02]  /*14810*/  IADD3 R60, P5, R122, 0x2040, RZ ;  /* 0x000020407a3c7810 */ /* 0x000fe40007fbe0ff */
[----:B------:R-:W-:Y:S02]  /*14820*/  LOP3.LUT R183, R98, 0x380, RZ, 0xc0, !PT ;  /* 0x0000038062b77812 */ /* 0x000fe400078ec0ff */
[----:B------:R-:W-:Y:S01]  /*14830*/  SHF.R.U64 R169, R169, 0x3, RZ ;  /* 0x00000003a9a97819 */ /* 0x000fe200000012ff */
[----:B------:R-:W-:Y:S01]  /*14840*/  IMAD.X R61, RZ, RZ, R123, P5 ;  /* 0x000000ffff3d7224 */ /* 0x000fe200028e067b */
[----:B------:R-:W-:Y:S02]  /*14850*/  IADD3 R4, P0, R122, 0x4020, RZ ;  /* 0x000040207a047810 */ /* 0x000fe40007f1e0ff */
[----:B------:R-:W-:-:S02]  /*14860*/  LOP3.LUT R48, R181, 0x380, RZ, 0xc0, !PT ;  /* 0x00000380b5307812 */ /* 0x000fc400078ec0ff */
[----:B------:R-:W-:Y:S01]  /*14870*/  LOP3.LUT R44, R44, R171, RZ, 0x3c, !PT ;  /* 0x000000ab2c2c7212 */ /* 0x000fe200078e3cff */
[--C-:B------:R-:W-:Y:S01]  /*14880*/  IMAD.X R103, RZ, RZ, R123.reuse, P0 ;  /* 0x000000ffff677224 */ /* 0x100fe200000e067b */
[----:B------:R-:W-:Y:S02]  /*14890*/  IADD3 R64, P2, R122, 0x2060, RZ ;  /* 0x000020607a407810 */ /* 0x000fe40007f5e0ff */
[----:B------:R-:W-:Y:S02]  /*148a0*/  LOP3.LUT R171, R60, 0x380, RZ, 0xc0, !PT ;  /* 0x000003803cab7812 */ /* 0x000fe400078ec0ff */
[----:B------:R-:W-:Y:S01]  /*148b0*/  SHF.R.U64 R183, R183, 0x3, RZ ;  /* 0x00000003b7b77819 */ /* 0x000fe200000012ff */
[----:B------:R-:W-:Y:S01]  /*148c0*/  IMAD.X R65, RZ, RZ, R123, P2 ;  /* 0x000000ffff417224 */ /* 0x000fe200010e067b */
[----:B------:R-:W-:Y:S02]  /*148d0*/  LOP3.LUT R56, R169, R56, RZ, 0x3c, !PT ;  /* 0x00000038a9387212 */ /* 0x000fe400078e3cff */
[----:B------:R-:W-:-:S02]  /*148e0*/  IADD3 R6, P6, R122, 0x6000, RZ ;  /* 0x000060007a067810 */ /* 0x000fc40007fde0ff */
[----:B------:R-:W-:Y:S02]  /*148f0*/  LOP3.LUT R169, R4, 0x380, RZ, 0xc0, !PT ;  /* 0x0000038004a97812 */ /* 0x000fe400078ec0ff */
[----:B------:R-:W-:Y:S01]  /*14900*/  LOP3.LUT R33, R122, 0x380, RZ, 0xc0, !PT ;  /* 0x000003807a217812 */ /* 0x000fe200078ec0ff */
[----:B------:R-:W-:Y:S01]  /*14910*/  IMAD.X R115, RZ, RZ, R123, P6 ;  /* 0x000000ffff737224 */ /* 0x000fe200030e067b */
[----:B------:R-:W-:Y:S02]  /*14920*/  SHF.R.U64 R48, R48, 0x3, RZ ;  /* 0x0000000330307819 */ /* 0x000fe400000012ff */
[----:B------:R-:W-:Y:S02]  /*14930*/  SHF.R.U64 R171, R171, 0x3, RZ ;  /* 0x00000003abab7819 */ /* 0x000fe400000012ff */
[----:B------:R-:W-:Y:S02]  /*14940*/  LOP3.LUT R98, R183, R98, RZ, 0x3c, !PT ;  /* 0x00000062b7627212 */ /* 0x000fe400078e3cff */
[----:B------:R-:W-:-:S02]  /*14950*/  IADD3 R32, P4, R122, 0x4040, RZ ;  /* 0x000040407a207810 */ /* 0x000fc40007f9e0ff */
[----:B------:R-:W-:Y:S02]  /*14960*/  IADD3 R26, P5, R122, 0x6020, RZ ;  /* 0x000060207a1a7810 */ /* 0x000fe40007fbe0ff */
[----:B------:R-:W-:Y:S01]  /*14970*/  LOP3.LUT R183, R6, 0x380, RZ, 0xc0, !PT ;  /* 0x0000038006b77812 */ /* 0x000fe200078ec0ff */
[--C-:B------:R-:W-:Y:S01]  /*14980*/  IMAD.X R107, RZ, RZ, R123.reuse, P4 ;  /* 0x000000ffff6b7224 */ /* 0x100fe200020e067b */
[----:B------:R-:W-:Y:S01]  /*14990*/  SHF.R.U64 R169, R169, 0x3, RZ ;  /* 0x00000003a9a97819 */ /* 0x000fe200000012ff */
[----:B------:R-:W-:Y:S01]  /*149a0*/  IMAD.X R119, RZ, RZ, R123, P5 ;  /* 0x000000ffff777224 */ /* 0x000fe200028e067b */
[----:B------:R-:W-:Y:S02]  /*149b0*/  IADD3 R30, P2, R122, 0x6040, RZ ;  /* 0x000060407a1e7810 */ /* 0x000fe40007f5e0ff */
[----:B------:R-:W-:Y:S02]  /*149c0*/  SHF.R.U64 R33, R33, 0x3, RZ ;  /* 0x0000000321217819 */ /* 0x000fe400000012ff */
[----:B------:R-:W-:-:S02]  /*149d0*/  LOP3.LUT R48, R48, R181, RZ, 0x3c, !PT ;  /* 0x000000b530307212 */ /* 0x000fc400078e3cff */
[----:B------:R-:W-:Y:S02]  /*149e0*/  IADD3.X R99, RZ, R123, RZ, P1, !PT ;  /* 0x0000007bff637210 */ /* 0x000fe40000ffe4ff */
[----:B------:R-:W-:Y:S02]  /*149f0*/  LOP3.LUT R181, R64, 0x380, RZ, 0xc0, !PT ;  /* 0x0000038040b57812 */ /* 0x000fe400078ec0ff */
[C---:B------:R-:W-:Y:S02]  /*14a00*/  IADD3 R110, P3, R122.reuse, 0x4060, RZ ;  /* 0x000040607a6e7810 */ /* 0x040fe40007f7e0ff */
[----:B------:R-:W-:Y:S02]  /*14a10*/  IADD3 R36, P1, R122, 0x6060, RZ ;  /* 0x000060607a247810 */ /* 0x000fe40007f3e0ff */
[----:B------:R-:W-:Y:S01]  /*14a20*/  LOP3.LUT R60, R171, R60, RZ, 0x3c, !PT ;  /* 0x0000003cab3c7212 */ /* 0x000fe200078e3cff */
[--C-:B------:R-:W-:Y:S01]  /*14a30*/  IMAD.X R111, RZ, RZ, R123.reuse, P3 ;  /* 0x000000ffff6f7224 */ /* 0x100fe200018e067b */
[----:B------:R-:W-:Y:S01]  /*14a40*/  LOP3.LUT R171, R32, 0x380, RZ, 0xc0, !PT ;  /* 0x0000038020ab7812 */ /* 0x000fe200078ec0ff */
[----:B------:R-:W-:Y:S01]  /*14a50*/  IMAD.X R37, RZ, RZ, R123, P1 ;  /* 0x000000ffff257224 */ /* 0x000fe200008e067b */
[----:B------:R-:W-:-:S02]  /*14a60*/  SHF.R.U64 R183, R183, 0x3, RZ ;  /* 0x00000003b7b77819 */ /* 0x000fc400000012ff */
[----:B------:R-:W-:Y:S02]  /*14a70*/  LOP3.LUT R102, R169, R4, RZ, 0x3c, !PT ;  /* 0x00000004a9667212 */ /* 0x000fe400078e3cff */
[----:B------:R-:W-:Y:S02]  /*14a80*/  LOP3.LUT R27, R26, 0x380, RZ, 0xc0, !PT ;  /* 0x000003801a1b7812 */ /* 0x000fe400078ec0ff */
[----:B------:R-:W-:Y:S01]  /*14a90*/  LOP3.LUT R122, R33, R122, RZ, 0x3c, !PT ;  /* 0x0000007a217a7212 */ /* 0x000fe200078e3cff */
[----:B------:R-:W-:Y:S01]  /*14aa0*/  IMAD.X R33, RZ, RZ, R123, P2 ;  /* 0x000000ffff217224 */ /* 0x000fe200010e067b */
[----:B------:R-:W-:Y:S02]  /*14ab0*/  LOP3.LUT R169, R30, 0x380, RZ, 0xc0, !PT ;  /* 0x000003801ea97812 */ /* 0x000fe400078ec0ff */
[----:B------:R-:W-:Y:S02]  /*14ac0*/  SHF.R.U64 R181, R181, 0x3, RZ ;  /* 0x00000003b5b57819 */ /* 0x000fe400000012ff */
[----:B------:R-:W-:-:S02]  /*14ad0*/  SHF.R.U64 R171, R171, 0x3, RZ ;  /* 0x00000003abab7819 */ /* 0x000fc400000012ff */
[----:B------:R-:W-:Y:S02]  /*14ae0*/  LOP3.LUT R114, R183, R6, RZ, 0x3c, !PT ;  /* 0x00000006b7727212 */ /* 0x000fe400078e3cff */
[----:B------:R-:W-:Y:S02]  /*14af0*/  SHF.R.U64 R27, R27, 0x3, RZ ;  /* 0x000000031b1b7819 */ /* 0x000fe400000012ff */
[----:B------:R-:W-:Y:S02]  /*14b00*/  MOV R123, R122 ;  /* 0x0000007a007b7202 */ /* 0x000fe40000000f00 */
[----:B------:R-:W-:Y:S02]  /*14b10*/  F2FP.BF16.F32.PACK_AB R4, R177, R179 ;  /* 0x000000b3b104723e */ /* 0x000fe400000010ff */
[----:B------:R-:W-:Y:S01]  /*14b20*/  F2FP.BF16.F32.PACK_AB R6, R175, R178 ;  /* 0x000000b2af06723e */ /* 0x000fe200000010ff */
[----:B------:R-:W-:Y:S01]  /*14b30*/  BAR.SYNC.DEFER_BLOCKING 0x1, 0x100 ;  /* 0x0044000000007b1d */ /* 0x000fe20000010000 */
[----:B------:R-:W-:-:S02]  /*14b40*/  SHF.R.U64 R169, R169, 0x3, RZ ;  /* 0x00000003a9a97819 */ /* 0x000fc400000012ff */
[----:B------:R-:W-:Y:S02]  /*14b50*/  LOP3.LUT R64, R181, R64, RZ, 0x3c, !PT ;  /* 0x00000040b5407212 */ /* 0x000fe400078e3cff */
        /* <DEDUP_REMOVED lines=11> */
[----:B------:R-:W-:-:S02]  /*14c10*/  LOP3.LUT R171, R36, 0x380, RZ, 0xc0, !PT ;  /* 0x0000038024ab7812 */ /* 0x000fc400078ec0ff */
[----:B------:R-:W-:Y:S01]  /*14c20*/  MOV R48, R48 ;  /* 0x0000003000307202 */ /* 0x000fe20000000f00 */
[----:B------:R3:W-:Y:S01]  /*14c30*/  STSM.16.M88.4 [R122], R24 ;  /* 0x000000187a007844 */ /* 0x0007e20000000200 */
[----:B------:R-:W-:Y:S02]  /*14c40*/  MOV R52, R52 ;  /* 0x0000003400347202 */ /* 0x000fe40000000f00 */
[----:B------:R-:W-:Y:S01]  /*14c50*/  MOV R56, R56 ;  /* 0x0000003800387202 */ /* 0x000fe20000000f00 */
[----:B------:R-:W-:Y:S01]  /*14c60*/  STSM.16.M88.4 [R45], R28 ;  /* 0x0000001c2d007844 */ /* 0x000fe20000000200 */
[----:B------:R-:W-:Y:S02]  /*14c70*/  MOV R60, R60 ;  /* 0x0000003c003c7202 */ /* 0x000fe40000000f00 */
[----:B------:R-:W-:Y:S02]  /*14c80*/  F2FP.BF16.F32.PACK_AB R81, R83, R82 ;  /* 0x000000525351723e */ /* 0x000fe400000010ff */
[----:B------:R-:W-:-:S02]  /*14c90*/  F2FP.BF16.F32.PACK_AB R88, R89, R88 ;  /* 0x000000585958723e */ /* 0x000fc400000010ff */
[----:B------:R-:W-:Y:S02]  /*14ca0*/  LOP3.LUT R110, R181, R110, RZ, 0x3c, !PT ;  /* 0x0000006eb56e7212 */ /* 0x000fe400078e3cff */
[----:B--2---:R-:W-:Y:S02]  /*14cb0*/  F2FP.BF16.F32.PACK_AB R4, R161, R164 ;  /* 0x000000a4a104723e */ /* 0x004fe400000010ff */
[----:B------:R-:W-:Y:S02]  /*14cc0*/  F2FP.BF16.F32.PACK_AB R5, R51, R50 ;  /* 0x000000323305723e */ /* 0x000fe400000010ff */
[----:B------:R-:W-:Y:S02]  /*14cd0*/  F2FP.BF16.F32.PACK_AB R6, R159, R162 ;  /* 0x000000a29f06723e */ /* 0x000fe400000010ff */
[----:B------:R-:W-:Y:S02]  /*14ce0*/  F2FP.BF16.F32.PACK_AB R7, R55, R54 ;  /* 0x000000363707723e */ /* 0x000fe400000010ff */
[----:B------:R-:W-:-:S02]  /*14cf0*/  SHF.R.U64 R171, R171, 0x3, RZ ;  /* 0x00000003abab7819 */ /* 0x000fc400000012ff */
[----:B------:R-:W-:Y:S01]  /*14d00*/  MOV R64, R64 ;  /* 0x0000004000407202 */ /* 0x000fe20000000f00 */
[----:B------:R2:W-:Y:S01]  /*14d10*/  STSM.16.M88.4 [R48], R4 ;  /* 0x0000000430007844 */ /* 0x0005e20000000200 */
[----:B------:R-:W-:Y:S02]  /*14d20*/  F2FP.BF16.F32.PACK_AB R82, R85, R84 ;  /* 0x000000545552723e */ /* 0x000fe400000010ff */
[----:B------:R-:W-:Y:S01]  /*14d30*/  F2FP.BF16.F32.PACK_AB R83, R87, R86 ;  /* 0x000000565753723e */ /* 0x000fe200000010ff */
[----:B------:R4:W-:Y:S01]  /*14d40*/  STSM.16.M88.4 [R52], R8 ;  /* 0x0000000834007844 */ /* 0x0009e20000000200 */
[----:B------:R-:W-:Y:S02]  /*14d50*/  F2FP.BF16.F32.PACK_AB R89, R91, R90 ;  /* 0x0000005a5b59723e */ /* 0x000fe400000010ff */
[----:B------:R-:W-:Y:S01]  /*14d60*/  MOV R40, R98 ;  /* 0x0000006200287202 */ /* 0x000fe20000000f00 */
[----:B------:R0:W-:Y:S01]  /*14d70*/  STSM.16.M88.4 [R56], R12 ;  /* 0x0000000c38007844 */ /* 0x0001e20000000200 */
[----:B------:R-:W-:-:S02]  /*14d80*/  F2FP.BF16.F32.PACK_AB R90, R93, R92 ;  /* 0x0000005c5d5a723e */ /* 0x000fc400000010ff */
[----:B------:R-:W-:Y:S01]  /*14d90*/  F2FP.BF16.F32.PACK_AB R91, R95, R94 ;  /* 0x0000005e5f5b723e */ /* 0x000fe200000010ff */
[----:B------:R-:W-:Y:S01]  /*14da0*/  STSM.16.M88.4 [R60], R72 ;  /* 0x000000483c007844 */ /* 0x000fe20000000200 */
[----:B------:R-:W-:Y:S02]  /*14db0*/  F2FP.BF16.F32.PACK_AB R96, R97, R96 ;  /* 0x000000606160723e */ /* 0x000fe400000010ff */
[----:B------:R-:W-:Y:S01]  /*14dc0*/  MOV R102, R102 ;  /* 0x0000006600667202 */ /* 0x000fe20000000f00 */
[----:B------:R-:W-:Y:S01]  /*14dd0*/  STSM.16.M88.4 [R64], R80 ;  /* 0x0000005040007844 */ /* 0x000fe20000000200 */
[----:B------:R-:W-:Y:S02]  /*14de0*/  MOV R41, R106 ;  /* 0x0000006a00297202 */ /* 0x000fe40000000f00 */
[----:B------:R-:W-:Y:S01]  /*14df0*/  F2FP.BF16.F32.PACK_AB R97, R3, R0 ;  /* 0x000000000361723e */ /* 0x000fe200000010ff */
[----:B------:R-:W-:Y:S01]  /*14e00*/  STSM.16.M88.4 [R40], R88 ;  /* 0x0000005828007844 */ /* 0x000fe20000000200 */
[----:B------:R-:W-:-:S02]  /*14e10*/  F2FP.BF16.F32.PACK_AB R98, R101, R100 ;  /* 0x000000646562723e */ /* 0x000fc400000010ff */
[----:B------:R-:W-:Y:S01]  /*14e20*/  F2FP.BF16.F32.PACK_AB R99, R42, R34 ;  /* 0x000000222a63723e */ /* 0x000fe200000010ff */
[----:B------:R-:W-:Y:S01]  /*14e30*/  IMAD.MOV.U32 R0, RZ, RZ, RZ ;  /* 0x000000ffff007224 */ /* 0x000fe200078e00ff */
        /* <DEDUP_REMOVED lines=17> */
[----:B---3--:R-:W-:Y:S02]  /*14f50*/  F2FP.BF16.F32.PACK_AB R122, R125, R124 ;  /* 0x0000007c7d7a723e */ /* 0x008fe400000010ff */
[----:B------:R-:W-:Y:S02]  /*14f60*/  F2FP.BF16.F32.PACK_AB R123, R127, R126 ;  /* 0x0000007e7f7b723e */ /* 0x000fe400000010ff */
[----:B------:R-:W-:-:S02]  /*14f70*/  F2FP.BF16.F32.PACK_AB R129, R131, R130 ;  /* 0x000000828381723e */ /* 0x000fc400000010ff */
[----:B------:R-:W-:Y:S01]  /*14f80*/  F2FP.BF16.F32.PACK_AB R136, R137, R136 ;  /* 0x000000888988723e */ /* 0x000fe200000010ff */
[----:B------:R-:W-:Y:S01]  /*14f90*/  STSM.16.M88.4 [R44], R120 ;  /* 0x000000782c007844 */ /* 0x000fe20000000200 */
[----:B------:R-:W-:Y:S02]  /*14fa0*/  ISETP.NE.U32.AND P0, PT, RZ, UR4, PT ;  /* 0x00000004ff007c0c */ /* 0x000fe4000bf05070 */
[----:B--2---:R-:W-:Y:S02]  /*14fb0*/  IADD3 R4, P1, R216, UR4, RZ ;  /* 0x00000004d8047c10 */ /* 0x004fe4000ff3e0ff */
        /* <DEDUP_REMOVED lines=11> */
[----:B------:R2:W-:Y:S01]  /*15070*/  STSM.16.M88.4 [R32], R136 ;  /* 0x0000008820007844 */ /* 0x0005e20000000200 */
        /* <DEDUP_REMOVED lines=16> */
[C---:B----4-:R-:W-:Y:S02]  /*15180*/  IADD3 R9, P1, R20.reuse, 0x1000, RZ ;  /* 0x0000100014097810 */ /* 0x050fe40007f3e0ff */
[C---:B0-----:R-:W-:Y:S01]  /*15190*/  IADD3 R13, P2, R20.reuse, 0x2000, RZ ;  /* 0x00002000140d7810 */ /* 0x041fe20007f5e0ff */
[----:B------:R0:W5:Y:S01]  /*151a0*/  @P6 LDG.E R3, desc[UR54][R216.64] ;  /* 0x00000036d8036981 */ /* 0x000162000c1e1900 */
[----:B------:R-:W-:-:S02]  /*151b0*/  IADD3 R25, P3, R20, 0x3000, RZ ;  /* 0x0000300014197810 */ /* 0x000fc40007f7e0ff */
[----:B------:R-:W-:Y:S02]  /*151c0*/  IADD3 R29, P4, R20, 0x4000, RZ ;  /* 0x00004000141d7810 */ /* 0x000fe40007f9e0ff */
        /* <DEDUP_REMOVED lines=8> */
[----:B------:R-:W-:Y:S02]  /*15250*/  IADD3 R33, P5, R20, 0x5000, RZ ;  /* 0x0000500014217810 */ /* 0x000fe40007fbe0ff */
        /* <DEDUP_REMOVED lines=10> */
[----:B-1----:R-:W-:-:S02]  /*15300*/  IADD3 R41, P2, R20, 0x7000, RZ ;  /* 0x0000700014297810 */ /* 0x002fc40007f5e0ff */
[C---:B------:R-:W-:Y:S02]  /*15310*/  IADD3 R45, P3, R20.reuse, 0x8000, RZ ;  /* 0x00008000142d7810 */ /* 0x040fe40007f7e0ff */
[C---:B------:R-:W-:Y:S02]  /*15320*/  IADD3 R49, P4, R20.reuse, 0x9000, RZ ;  /* 0x0000900014317810 */ /* 0x040fe40007f9e0ff */
[----:B------:R-:W-:Y:S02]  /*15330*/  IADD3 R53, P5, R20, 0xa000, RZ ;  /* 0x0000a00014357810 */ /* 0x000fe40007fbe0ff */
[----:B--2---:R-:W-:Y:S02]  /*15340*/  LOP3.LUT R32, R33, 0x380, RZ, 0xc0, !PT ;  /* 0x0000038021207812 */ /* 0x004fe400078ec0ff */
[----:B---3--:R-:W-:Y:S02]  /*15350*/  LOP3.LUT R36, R37, 0x380, RZ, 0xc0, !PT ;  /* 0x0000038025247812 */ /* 0x008fe400078ec0ff */
        /* <DEDUP_REMOVED lines=21> */
.L_x_4319:
[----:B------:R-:W0:Y:S01]  /*154b0*/  SHFL.IDX PT, R4, R223, RZ, 0x1f ;  /* 0x00001fffdf047589 */ /* 0x000e2200000e0000 */
[----:B------:R-:W-:Y:S01]  /*154c0*/  ISETP.NE.AND P6, PT, R7, RZ, PT ;  /* 0x000000ff0700720c */ /* 0x000fe20003fc5270 */
[--C-:B------:R-:W-:Y:S01]  /*154d0*/  IMAD.X R53, RZ, RZ, R21.reuse, P5 ;  /* 0x000000ffff357224 */ /* 0x100fe200028e0615 */
[C---:B------:R-:W-:Y:S01]  /*154e0*/  LOP3.LUT R7, R20.reuse, 0x380, RZ, 0xc0, !PT ;  /* 0x0000038014077812 */ /* 0x040fe200078ec0ff */
        /* <DEDUP_REMOVED lines=10> */
[----:B------:R-:W-:Y:S02]  /*15590*/  LOP3.LUT R56, R57, 0x380, RZ, 0xc0, !PT ;  /* 0x0000038039387812 */ /* 0x000fe400078ec0ff */
[----:B------:R-:W-:Y:S01]  /*155a0*/  LOP3.LUT R60, R61, 0x380, RZ, 0xc0, !PT ;  /* 0x000003803d3c7812 */ /* 0x000fe200078ec0ff */
[----:B------:R-:W-:Y:S01]  /*155b0*/  IMAD.X R73, RZ, RZ, R21, P4 ;  /* 0x000000ffff497224 */ /* 0x000fe200020e0615 */
[----:B------:R-:W-:Y:S02]  /*155c0*/  LOP3.LUT R64, R65, 0x380, RZ, 0xc0, !PT ;  /* 0x0000038041407812 */ /* 0x000fe400078ec0ff */
[----:B------:R-:W-:Y:S02]  /*155d0*/  LOP3.LUT R68, R69, 0x380, RZ, 0xc0, !PT ;  /* 0x0000038045447812 */ /* 0x000fe400078ec0ff */
[----:B------:R-:W-:Y:S02]  /*155e0*/  SHF.R.U64 R56, R56, 0x3, RZ ;  /* 0x0000000338387819 */ /* 0x000fe400000012ff */
[----:B0-----:R-:W-:-:S02]  /*155f0*/  ISETP.NE.AND P5, PT, R4, RZ, PT ;  /* 0x000000ff0400720c */ /* 0x001fc40003fa5270 */
[----:B------:R-:W-:Y:S02]  /*15600*/  LOP3.LUT R4, R5, 0x380, RZ, 0xc0, !PT ;  /* 0x0000038005047812 */ /* 0x000fe400078ec0ff */
[----:B------:R-:W-:Y:S02]  /*15610*/  SHF.R.U64 R60, R60, 0x3, RZ ;  /* 0x000000033c3c7819 */ /* 0x000fe400000012ff */
[----:B------:R-:W-:Y:S02]  /*15620*/  SHF.R.U64 R64, R64, 0x3, RZ ;  /* 0x0000000340407819 */ /* 0x000fe400000012ff */
[----:B------:R-:W-:Y:S02]  /*15630*/  SHF.R.U64 R68, R68, 0x3, RZ ;  /* 0x0000000344447819 */ /* 0x000fe400000012ff */
[----:B------:R-:W-:Y:S02]  /*15640*/  SHF.R.U64 R7, R7, 0x3, RZ ;  /* 0x0000000307077819 */ /* 0x000fe400000012ff */
[----:B------:R-:W-:-:S02]  /*15650*/  SHF.R.U64 R4, R4, 0x3, RZ ;  /* 0x0000000304047819 */ /* 0x000fc400000012ff */
[----:B------:R-:W-:Y:S02]  /*15660*/  LOP3.LUT R56, R56, R57, RZ, 0x3c, !PT ;  /* 0x0000003938387212 */ /* 0x000fe400078e3cff */
[----:B------:R-:W-:Y:S01]  /*15670*/  LOP3.LUT R60, R60, R61, RZ, 0x3c, !PT ;  /* 0x0000003d3c3c7212 */ /* 0x000fe200078e3cff */
[--C-:B------:R-:W-:Y:S01]  /*15680*/  IMAD.X R61, RZ, RZ, R21.reuse, P1 ;  /* 0x000000ffff3d7224 */ /* 0x100fe200008e0615 */
[----:B------:R-:W-:Y:S01]  /*15690*/  LOP3.LUT R64, R64, R65, RZ, 0x3c, !PT ;  /* 0x0000004140407212 */ /* 0x000fe200078e3cff */
[--C-:B------:R-:W-:Y:S01]  /*156a0*/  IMAD.X R65, RZ, RZ, R21.reuse, P2 ;  /* 0x000000ffff417224 */ /* 0x100fe200010e0615 */
[----:B------:R-:W-:Y:S01]  /*156b0*/  LOP3.LUT R68, R68, R69, RZ, 0x3c, !PT ;  /* 0x0000004544447212 */ /* 0x000fe200078e3cff */
[----:B------:R-:W-:Y:S01]  /*156c0*/  IMAD.X R69, RZ, RZ, R21, P3 ;  /* 0x000000ffff457224 */ /* 0x000fe200018e0615 */
[----:B------:R-:W-:Y:S02]  /*156d0*/  IADD3.X R57, RZ, R21, RZ, P6, !PT ;  /* 0x00000015ff397210 */ /* 0x000fe400037fe4ff */
        /* <DEDUP_REMOVED lines=24> */
[----:B------:R-:W-:Y:S01]  /*15860*/  ISETP.GE.OR P1, PT, R14, R3, P0 ;  /* 0x000000030e00720c */ /* 0x000fe20000726670 */
[----:B------:R-:W-:Y:S01]  /*15870*/  ULDC.64 UR4, c[0x0][0xc40] ;  /* 0x0003100000047ab9 */ /* 0x000fe20000000a00 */
[----:B------:R-:W-:Y:S02]  /*15880*/  IADD3.X R7, R7, R5, R11, P2, !PT ;  /* 0x0000000507077210 */ /* 0x000fe400017fe40b */
[----:B------:R-:W-:Y:S02]  /*15890*/  ISETP.GE.OR P0, PT, R6, R3, P0 ;  /* 0x000000030600720c */ /* 0x000fe40000706670 */
[----:B------:R-:W-:-:S04]  /*158a0*/  LEA R4, P2, R10, UR4, 0x2 ;  /* 0x000000040a047c11 */ /* 0x000fc8000f8410ff */
[----:B------:R-:W-:-:S05]  /*158b0*/  LEA.HI.X R5, R10, UR5, R7, 0x2, P2 ;  /* 0x000000050a057c11 */ /* 0x000fca00090f1407 */
[----:B------:R0:W-:Y:S04]  /*158c0*/  @!P1 STG.E desc[UR54][R4.64], R166 ;  /* 0x000000a604009986 */ /* 0x0001e8000c101936 */
[----:B------:R0:W-:Y:S02]  /*158d0*/  @!P0 STG.E desc[UR54][R4.64+0x20], R167 ;  /* 0x000020a704008986 */ /* 0x0001e4000c101936 */
.L_x_4320:
[----:B------:R-:W1:Y:S01]  /*158e0*/  LDC R87, c[0x0][0xb8c] ;  /* 0x0002e300ff577b82 */ /* 0x000e620000000800 */
[----:B0-----:R0:W5:Y:S01]  /*158f0*/  LD.E.128 R4, desc[UR54][R20.64] ;  /* 0x0000003614047980 */ /* 0x001162000c101d00 */
[----:B------:R-:W-:Y:S02]  /*15900*/  ULDC.64 UR4, c[0x0][0xba0] ;  /* 0x0002e80000047ab9 */ /* 0x000fe40000000a00 */
[----:B------:R-:W-:Y:S01]  /*15910*/  IMAD R77, R77, UR4, RZ ;  /* 0x000000044d4d7c24 */ /* 0x000fe2000f8e02ff */
[----:B------:R-:W5:Y:S01]  /*15920*/  LD.E.128 R8, desc[UR54][R8.64] ;  /* 0x0000003608087980 */ /* 0x000f62000c101d00 */
[----:B------:R-:W-:-:S03]  /*15930*/  VIADD R82, R193, 0x40 ;  /* 0x00000040c1527836 */ /* 0x000fc60000000000 */
[----:B------:R-:W5:Y:S01]  /*15940*/  LD.E.128 R12, desc[UR54][R12.64] ;  /* 0x000000360c0c7980 */ /* 0x000f62000c101d00 */
[----:B0-----:R-:W-:Y:S02]  /*15950*/  SHF.R.S32.HI R21, RZ, 0x1f, R193 ;  /* 0x0000001fff157819 */ /* 0x001fe400000114c1 */
[----:B------:R-:W-:Y:S01]  /*15960*/  MOV R20, R193 ;  /* 0x000000c100147202 */ /* 0x000fe20000000f00 */
[----:B------:R-:W-:Y:S01]  /*15970*/  IMAD R77, R0, UR5, R77 ;  /* 0x00000005004d7c24 */ /* 0x000fe2000f8e024d */
[----:B------:R-:W5:Y:S01]  /*15980*/  LD.E.128 R24, desc[UR54][R24.64] ;  /* 0x0000003618187980 */ /* 0x000f62000c101d00 */
[----:B------:R-:W-:Y:S02]  /*15990*/  IMAD R3, R220, -0x40, R3 ;  /* 0xffffffc0dc037824 */ /* 0x000fe400078e0203 */
[----:B------:R-:W-:Y:S01]  /*159a0*/  IMAD.WIDE.U32 R20, R0, UR4, R20 ;  /* 0x0000000400147c25 */ /* 0x000fe2000f8e0014 */
[----:B------:R-:W5:Y:S01]  /*159b0*/  LD.E.128 R28, desc[UR54][R28.64] ;  /* 0x000000361c1c7980 */ /* 0x000f62000c101d00 */
[----:B------:R-:W-:-:S02]  /*159c0*/  ULDC.64 UR4, c[0x0][0xbe0] ;  /* 0x0002f80000047ab9 */ /* 0x000fc40000000a00 */
[----:B------:R-:W-:Y:S01]  /*159d0*/  VIADD R0, R214, 0x20 ;  /* 0x00000020d6007836 */ /* 0x000fe20000000000 */
[----:B------:R-:W5:Y:S01]  /*159e0*/  LD.E.128 R32, desc[UR54][R32.64] ;  /* 0x0000003620207980 */ /* 0x000f62000c101d00 */
[----:B-1----:R-:W-:Y:S02]  /*159f0*/  ISETP.GE.AND P3, PT, R82, R87, PT ;  /* 0x000000575200720c */ /* 0x002fe40003f66270 */
[-C--:B------:R-:W-:Y:S01]  /*15a00*/  ISETP.GE.AND P1, PT, R214, R3.reuse, PT ;  /* 0x00000003d600720c */ /* 0x080fe20003f26270 */
[----:B------:R-:W5:Y:S01]  /*15a10*/  LD.E.128 R36, desc[UR54][R36.64] ;  /* 0x0000003624247980 */ /* 0x000f62000c101d00 */
[----:B------:R-:W-:Y:S02]  /*15a20*/  ISETP.GE.AND P0, PT, R0, R3, PT ;  /* 0x000000030000720c */ /* 0x000fe40003f06270 */
[----:B------:R-:W-:Y:S01]  /*15a30*/  SEL R3, RZ, 0xffffffff, P3 ;  /* 0xffffffffff037807 */ /* 0x000fe20001800000 */
[----:B------:R-:W5:Y:S01]  /*15a40*/  LD.E.128 R40, desc[UR54][R40.64] ;  /* 0x0000003628287980 */ /* 0x000f62000c101d00 */
[C---:B------:R-:W-:Y:S01]  /*15a50*/  ISETP.GE.AND P2, PT, R193.reuse, R87, PT ;  /* 0x00000057c100720c */ /* 0x040fe20003f46270 */
[----:B------:R-:W-:-:S02]  /*15a60*/  VIADD R83, R193, 0x80 ;  /* 0x00000080c1537836 */ /* 0x000fc40000000000 */
        /* <DEDUP_REMOVED lines=11> */
[----:B------:R-:W-:Y:S01]  /*15b20*/  IMAD.IADD R21, R21, 0x1, R77 ;  /* 0x0000000115157824 */ /* 0x000fe200078e024d */
[----:B------:R-:W-:Y:S01]  /*15b30*/  @!PT LDS RZ, [RZ] ;  /* 0x00000000fffff984 */ /* 0x000fe20000000800 */
[----:B------:R-:W-:Y:S01]  /*15b40*/  @!PT LDS RZ, [RZ] ;  /* 0x00000000fffff984 */ /* 0x000fe20000000800 */
[----:B------:R-:W-:Y:S01]  /*15b50*/  @!PT LDS RZ, [RZ] ;  /* 0x00000000fffff984 */ /* 0x000fe20000000800 */
[----:B------:R-:W-:Y:S01]  /*15b60*/  @!PT LDS RZ, [RZ] ;  /* 0x00000000fffff984 */ /* 0x000fe20000000800 */
[----:B------:R0:W-:Y:S06]  /*15b70*/  MEMBAR.ALL.CTA ;  /* 0x0000000000007992 */ /* 0x0001ec0000008000 */
[----:B0-----:R-:W0:Y:S01]  /*15b80*/  FENCE.VIEW.ASYNC.S ;  /* 0x00000000000073c6 */ /* 0x001e220000000000 */
[----:B------:R-:W-:Y:S01]  /*15b90*/  IMAD R76, R76, UR4, RZ ;  /* 0x000000044c4c7c24 */ /* 0x000fe2000f8e02ff */
[-C--:B------:R-:W-:Y:S01]  /*15ba0*/  ISETP.GE.AND P2, PT, R83, R87.reuse, PT ;  /* 0x000000575300720c */ /* 0x080fe20003f46270 */
[----:B------:R-:W-:Y:S01]  /*15bb0*/  IMAD.WIDE.U32 R20, R213, UR4, R20 ;  /* 0x00000004d5147c25 */ /* 0x000fe2000f8e0014 */
[-C--:B------:R-:W-:Y:S01]  /*15bc0*/  ISETP.GE.AND P3, PT, R84, R87.reuse, PT ;  /* 0x000000575400720c */ /* 0x080fe20003f66270 */
[----:B------:R-:W-:Y:S01]  /*15bd0*/  BSSY B1, `(.L_x_4321) ;  /* 0x000003b000017945 */ /* 0x000fe20003800000 */
[----:B------:R-:W-:Y:S01]  /*15be0*/  LOP3.LUT R0, R3, 0x2, R0, 0xe2, !PT ;  /* 0x0000000203007812 */ /* 0x000fe200078ee200 */
[----:B------:R-:W-:Y:S01]  /*15bf0*/  IMAD R77, R213, UR5, R76 ;  /* 0x00000005d54d7c24 */ /* 0x000fe2000f8e024c */
[----:B------:R-:W-:Y:S01]  /*15c00*/  SEL R3, RZ, 0x4, P2 ;  /* 0x00000004ff037807 */ /* 0x000fe20001000000 */
[C---:B------:R-:W-:Y:S01]  /*15c10*/  VIADD R85, R193.reuse, 0x100 ;  /* 0x00000100c1557836 */ /* 0x040fe20000000000 */
[----:B------:R-:W-:Y:S01]  /*15c20*/  SEL R76, RZ, 0x8, P3 ;  /* 0x00000008ff4c7807 */ /* 0x000fe20001800000 */
[C---:B------:R-:W-:Y:S01]  /*15c30*/  VIADD R86, R193.reuse, 0x140 ;  /* 0x00000140c1567836 */ /* 0x040fe20000000000 */
[----:B------:R-:W-:Y:S01]  /*15c40*/  IADD3 R78, R193, 0x1c0, RZ ;  /* 0x000001c0c14e7810 */ /* 0x000fe20007ffe0ff */
[----:B------:R-:W-:Y:S01]  /*15c50*/  IMAD.IADD R21, R21, 0x1, R77 ;  /* 0x0000000115157824 */ /* 0x000fe200078e024d */
[----:B------:R-:W-:Y:S01]  /*15c60*/  LOP3.LUT R3, R76, R0, R3, 0xfe, !PT ;  /* 0x000000004c037212 */ /* 0x000fe200078efe03 */
[----:B------:R-:W-:Y:S01]  /*15c70*/  VIADD R77, R193, 0x180 ;  /* 0x00000180c14d7836 */ /* 0x000fe20000000000 */
[-C--:B------:R-:W-:Y:S01]  /*15c80*/  ISETP.GE.AND P2, PT, R85, R87.reuse, PT ;  /* 0x000000575500720c */ /* 0x080fe20003f46270 */
[----:B------:R-:W-:Y:S01]  /*15c90*/  VIADD R0, R2, 0x38820 ;  /* 0x0003882002007836 */ /* 0x000fe20000000000 */
[-C--:B------:R-:W-:Y:S01]  /*15ca0*/  ISETP.GE.AND P3, PT, R86, R87.reuse, PT ;  /* 0x000000575600720c */ /* 0x080fe20003f66270 */
[----:B------:R-:W-:Y:S01]  /*15cb0*/  ULDC.64 UR4, c[0x0][0xbe8] ;  /* 0x0002fa0000047ab9 */ /* 0x000fe20000000a00 */
[----:B------:R-:W-:-:S02]  /*15cc0*/  ISETP.GE.AND P4, PT, R77, R87, PT ;  /* 0x000000574d00720c */ /* 0x000fc40003f86270 */
[----:B------:R-:W-:Y:S02]  /*15cd0*/  SEL R76, RZ, 0x10, P2 ;  /* 0x00000010ff4c7807 */ /* 0x000fe40001000000 */
[----:B------:R-:W-:Y:S02]  /*15ce0*/  SEL R77, RZ, 0x20, P3 ;  /* 0x00000020ff4d7807 */ /* 0x000fe40001800000 */
[----:B------:R-:W-:Y:S02]  /*15cf0*/  PRMT R0, RZ, 0x654, R0 ;  /* 0x00000654ff007816 */ /* 0x000fe40000000000 */
[----:B------:R-:W-:Y:S01]  /*15d00*/  LOP3.LUT R3, R77, R3, R76, 0xfe, !PT ;  /* 0x000000034d037212 */ /* 0x000fe200078efe4c */
[----:B------:R-:W-:Y:S01]  /*15d10*/  IMAD R76, R221, UR4, RZ ;  /* 0x00000004dd4c7c24 */ /* 0x000fe2000f8e02ff */
[----:B0-----:R0:W-:Y:S01]  /*15d20*/  SYNCS.ARRIVE.TRANS64.RED.A1T0 RZ, [R0+URZ], RZ ;  /* 0x000000ff00ff79a7 */ /* 0x0011e2000810043f */
[----:B------:R-:W-:Y:S02]  /*15d30*/  ISETP.GE.AND P2, PT, R78, R87, PT ;  /* 0x000000574e00720c */ /* 0x000fe40003f46270 */
[----:B------:R-:W-:Y:S01]  /*15d40*/  SHF.R.S32.HI R215, RZ, 0x1f, R214 ;  /* 0x0000001fffd77819 */ /* 0x000fe200000114d6 */
[----:B------:R-:W-:-:S02]  /*15d50*/  IMAD R81, R79, UR5, R76 ;  /* 0x000000054f517c24 */ /* 0x000fc4000f8e024c */
[----:B------:R-:W-:Y:S01]  /*15d60*/  IMAD.WIDE.U32 R78, R79, UR4, R20 ;  /* 0x000000044f4e7c25 */ /* 0x000fe2000f8e0014 */
[----:B0-----:R-:W-:-:S03]  /*15d70*/  SEL R0, RZ, 0x40, P4 ;  /* 0x00000040ff007807 */ /* 0x001fc60002000000 */
[----:B------:R-:W-:Y:S01]  /*15d80*/  IMAD.WIDE R76, R220, 0x40, R214 ;  /* 0x00000040dc4c7825 */ /* 0x000fe200078e02d6 */
[----:B------:R-:W-:Y:S02]  /*15d90*/  LOP3.LUT R0, R3, R0, RZ, 0xfc, !PT ;  /* 0x0000000003007212 */ /* 0x000fe400078efcff */
[----:B------:R-:W-:Y:S01]  /*15da0*/  SEL R3, RZ, 0x80, P2 ;  /* 0x00000080ff037807 */ /* 0x000fe20001000000 */
[----:B------:R-:W-:-:S03]  /*15db0*/  IMAD.IADD R89, R79, 0x1, R81 ;  /* 0x000000014f597824 */ /* 0x000fc600078e0251 */
        /* <DEDUP_REMOVED lines=28> */
.L_x_4322:
[----:B------:R-:W-:Y:S05]  /*15f80*/  BSYNC B1 ;  /* 0x0000000000017941 */ /* 0x000fea0003800000 */
.L_x_4321:
        /* <DEDUP_REMOVED lines=31> */
.L_x_4318:
        /* <DEDUP_REMOVED lines=13> */
[----:B------:R-:W-:Y:S02]  /*16250*/  MOV R3, UR4 ;  /* 0x0000000400037c02 */ /* 0x000fe40008000f00 */
[----:B------:R-:W-:-:S05]  /*16260*/  @P1 IADD3.X R217, R217, UR5, RZ, P2, !PT ;  /* 0x00000005d9d91c10 */ /* 0x000fca00097fe4ff */
[----:B------:R3:W5:Y:S01]  /*16270*/  @P1 LDG.E R3, desc[UR54][R216.64] ;  /* 0x00000036d8031981 */ /* 0x000762000c1e1900 */
[----:B------:R-:W-:Y:S01]  /*16280*/  ISETP.GT.AND P2, PT, R235, 0x3f, PT ;  /* 0x0000003feb00780c */ /* 0x000fe20003f44270 */
[----:B------:R-:W-:-:S12]  /*16290*/  @P1 BRA `(.L_x_4324) ;  /* 0x0000000000101947 */ /* 0x000fd80003800000 */
[----:B------:R-:W-:Y:S05]  /*162a0*/  @!P0 BRA `(.L_x_4324) ;  /* 0x00000000000c8947 */ /* 0x000fea0003800000 */
[----:B------:R-:W4:Y:S04]  /*162b0*/  LDG.E R0, desc[UR54][R4.64] ;  /* 0x0000003604007981 */ /* 0x000f28000c1e1900 */
[----:B-----5:R-:W4:Y:S02]  /*162c0*/  LDG.E R3, desc[UR54][R4.64+0x4] ;  /* 0x0000043604037981 */ /* 0x020f24000c1e1900 */
[----:B----4-:R-:W-:-:S07]  /*162d0*/  IMAD.IADD R3, R3, 0x1, -R0 ;  /* 0x0000000103037824 */ /* 0x010fce00078e0a00 */
.L_x_4324:
[----:B------:R-:W-:Y:S01]  /*162e0*/  BSSY B1, `(.L_x_4325) ;  /* 0x000001d000017945 */ /* 0x000fe20003800000 */
[----:B------:R-:W-:Y:S02]  /*162f0*/  SHF.R.S32.HI R10, RZ, 0x1f, R213 ;  /* 0x0000001fff0a7819 */ /* 0x000fe400000114d5 */
[----:B------:R-:W-:Y:S02]  /*16300*/  SHF.R.S32.HI R12, RZ, 0x1f, R193 ;  /* 0x0000001fff0c7819 */ /* 0x000fe400000114c1 */
[----:B------:R-:W-:Y:S02]  /*16310*/  SEL R11, R218, RZ, !P0 ;  /* 0x000000ffda0b7207 */ /* 0x000fe40004000000 */
[----:B------:R-:W-:Y:S02]  /*16320*/  SEL R221, R221, RZ, !P0 ;  /* 0x000000ffdddd7207 */ /* 0x000fe40004000000 */
[----:B-----5:R-:W-:Y:S01]  /*16330*/  SHF.R.S32.HI R8, RZ, 0x1f, R9 ;  /* 0x0000001fff087819 */ /* 0x020fe20000011409 */
[----:B------:R-:W-:Y:S06]  /*16340*/  @P2 BRA `(.L_x_4326) ;  /* 0x0000000000582947 */ /* 0x000fec0003800000 */
[----:B------:R-:W4:Y:S02]  /*16350*/  S2R R0, SR_TID.X ;  /* 0x0000000000007919 */ /* 0x000f240000002100 */
[----:B----4-:R-:W-:-:S04]  /*16360*/  IMAD R0, R220, 0x40, R0 ;  /* 0x00000040dc007824 */ /* 0x010fc800078e0200 */
[----:B------:R-:W-:-:S05]  /*16370*/  VIADD R0, R0, 0xffffff80 ;  /* 0xffffff8000007836 */ /* 0x000fca0000000000 */
[----:B------:R-:W-:-:S13]  /*16380*/  ISETP.GE.AND P0, PT, R0, R3, PT ;  /* 0x000000030000720c */ /* 0x000fda0003f06270 */
[----:B------:R-:W-:Y:S05]  /*16390*/  @P0 BRA `(.L_x_4326) ;  /* 0x0000000000440947 */ /* 0x000fea0003800000 */
[----:B---3--:R-:W-:Y:S01]  /*163a0*/  IADD3 R4, P0, R0, R9, RZ ;  /* 0x0000000900047210 */ /* 0x008fe20007f1e0ff */
        /* <DEDUP_REMOVED lines=16> */
.L_x_4326:
[----:B------:R-:W-:Y:S05]  /*164b0*/  BSYNC B1 ;  /* 0x0000000000017941 */ /* 0x000fea0003800000 */
.L_x_4325:
[----:B------:R-:W-:Y:S01]  /*164c0*/  ULDC.64 UR4, c[0x0][0xba0] ;  /* 0x0002e80000047ab9 */ /* 0x000fe20000000a00 */
[----:B---3--:R-:W-:Y:S01]  /*164d0*/  IMAD.MOV.U32 R4, RZ, RZ, R193 ;  /* 0x000000ffff047224 */ /* 0x008fe200078e00c1 */
[----:B--2---:R-:W-:Y:S01]  /*164e0*/  ISETP.GE.AND P2, PT, R193, R14, PT ;  /* 0x0000000ec100720c */ /* 0x004fe20003f46270 */
[----:B----4-:R-:W-:Y:S01]  /*164f0*/  IMAD.MOV.U32 R5, RZ, RZ, R12 ;  /* 0x000000ffff057224 */ /* 0x010fe200078e000c */
[----:B------:R-:W-:Y:S01]  /*16500*/  BSSY B1, `(.L_x_4327) ;  /* 0x000004d000017945 */ /* 0x000fe20003800000 */
[----:B------:R-:W-:Y:S02]  /*16510*/  IMAD R0, R8, UR4, RZ ;  /* 0x0000000408007c24 */ /* 0x000fe4000f8e02ff */
[----:B------:R-:W-:-:S04]  /*16520*/  IMAD.WIDE.U32 R4, R9, UR4, R4 ;  /* 0x0000000409047c25 */ /* 0x000fc8000f8e0004 */
[----:B------:R-:W-:Y:S02]  /*16530*/  VIADD R13, R193, 0x40 ;  /* 0x00000040c10d7836 */ /* 0x000fe40000000000 */
[----:B------:R-:W-:Y:S01]  /*16540*/  IMAD R9, R9, UR5, R0 ;  /* 0x0000000509097c24 */ /* 0x000fe2000f8e0200 */
[----:B------:R-:W-:Y:S01]  /*16550*/  ULDC.64 UR4, c[0x0][0xbe0] ;  /* 0x0002f80000047ab9 */ /* 0x000fe20000000a00 */
[----:B------:R-:W-:Y:S01]  /*16560*/  IMAD R3, R220, -0x40, R3 ;  /* 0xffffffc0dc037824 */ /* 0x000fe200078e0203 */
[-C--:B------:R-:W-:Y:S01]  /*16570*/  ISETP.GE.AND P0, PT, R13, R14.reuse, PT ;  /* 0x0000000e0d00720c */ /* 0x080fe20003f06270 */
[----:B------:R-:W-:Y:S02]  /*16580*/  IMAD R0, R10, UR4, RZ ;  /* 0x000000040a007c24 */ /* 0x000fe4000f8e02ff */
[----:B------:R-:W-:Y:S01]  /*16590*/  IMAD.IADD R5, R5, 0x1, R9 ;  /* 0x0000000105057824 */ /* 0x000fe200078e0209 */
[----:B------:R-:W-:Y:S01]  /*165a0*/  SEL R6, RZ, 0xffffffff, P0 ;  /* 0xffffffffff067807 */ /* 0x000fe20000000000 */
[----:B------:R-:W-:Y:S01]  /*165b0*/  IMAD R7, R213, UR5, R0 ;  /* 0x00000005d5077c24 */ /* 0x000fe2000f8e0200 */
[C---:B------:R-:W-:Y:S01]  /*165c0*/  IADD3 R0, R214.reuse, 0x20, RZ ;  /* 0x00000020d6007810 */ /* 0x040fe20007ffe0ff */
        /* <DEDUP_REMOVED lines=11> */
[----:B------:R-:W-:Y:S01]  /*16680*/  VIADD R27, R193, 0x140 ;  /* 0x00000140c11b7836 */ /* 0x000fe20000000000 */
[----:B------:R-:W-:Y:S01]  /*16690*/  LOP3.LUT R0, R3, 0x2, R0, 0xe2, !PT ;  /* 0x0000000203007812 */ /* 0x000fe200078ee200 */
[----:B------:R-:W-:Y:S01]  /*166a0*/  IMAD.IADD R5, R5, 0x1, R7 ;  /* 0x0000000105057824 */ /* 0x000fe200078e0207 */
[----:B------:R-:W-:Y:S01]  /*166b0*/  SEL R3, RZ, 0x4, P2 ;  /* 0x00000004ff037807 */ /* 0x000fe20001000000 */
[C---:B------:R-:W-:Y:S01]  /*166c0*/  VIADD R7, R193.reuse, 0x180 ;  /* 0x00000180c1077836 */ /* 0x040fe20000000000 */
[----:B------:R-:W-:Y:S01]  /*166d0*/  SEL R6, RZ, 0x8, P3 ;  /* 0x00000008ff067807 */ /* 0x000fe20001800000 */
[----:B------:R-:W-:Y:S01]  /*166e0*/  VIADD R9, R193, 0x1c0 ;  /* 0x000001c0c1097836 */ /* 0x000fe20000000000 */
        /* <DEDUP_REMOVED lines=46> */
.L_x_4328:
[----:B------:R-:W-:Y:S05]  /*169d0*/  BSYNC B1 ;  /* 0x0000000000017941 */ /* 0x000fea0003800000 */
.L_x_4327:
        /* <DEDUP_REMOVED lines=29> */
.L_x_4323:
[----:B------:R-:W-:Y:S05]  /*16bb0*/  BSYNC B0 ;  /* 0x0000000000007941 */ /* 0x000fea0003800000 */
.L_x_4317:
[----:B------:R-:W-:Y:S02]  /*16bc0*/  ULDC UR4, c[0x0][0xd14] ;  /* 0x0003450000047ab9 */ /* 0x000fe40000000800 */
[----:B-1----:R-:W-:-:S13]  /*16bd0*/  ISETP.GE.AND P0, PT, R187, UR4, PT ;  /* 0x00000004bb007c0c */ /* 0x002fda000bf06270 */
[----:B------:R-:W-:Y:S05]  /*16be0*/  @!P0 BRA `(.L_x_4329) ;  /* 0xfffffea4005c8947 */ /* 0x000fea000383ffff */
[----:B------:R-:W-:Y:S05]  /*16bf0*/  BRA `(.L_x_4188) ;  /* 0x0000006400b87947 */ /* 0x000fea0003800000 */
.L_x_4186:
        /* <DEDUP_REMOVED lines=61> */
.L_x_4334:
        /* <DEDUP_REMOVED lines=15> */
.L_x_4333:
[----:B------:R-:W-:Y:S05]  /*170c0*/  BSYNC B0 ;  /* 0x0000000000007941 */ /* 0x000fea0003800000 */
.L_x_4332:
        /* <DEDUP_REMOVED lines=25> */
.L_x_4330:
        /* <DEDUP_REMOVED lines=20> */
.L_x_4335:
        /* <DEDUP_REMOVED lines=32> */
[----:B-1----:R-:W-:Y:S02]  /*175a0*/  IMAD.MOV.U32 R2, RZ, RZ, RZ ;  /* 0x000000ffff027224 */ /* 0x002fe400078e00ff */
[----:B--2---:R-:W-:-:S04]  /*175b0*/  IMAD.MOV R6, RZ, RZ, -R3 ;  /* 0x000000ffff067224 */ /* 0x004fc800078e0a03 */
[----:B------:R-:W-:Y:S01]  /*175c0*/  IMAD R9, R6, R7, RZ ;  /* 0x0000000706097224 */ /* 0x000fe200078e02ff */
[----:B------:R-:W-:-:S03]  /*175d0*/  IABS R6, R5 ;  /* 0x0000000500067213 */ /* 0x000fc60000000000 */
[----:B------:R-:W-:Y:S01]  /*175e0*/  IMAD.HI.U32 R3, R3, R9, R2 ;  /* 0x0000000903037227 */ /* 0x000fe200078e0002 */
[----:B------:R-:W-:-:S04]  /*175f0*/  IABS R9, R8 ;  /* 0x0000000800097213 */ /* 0x000fc80000000000 */
[----:B------:R-:W-:Y:S01]  /*17600*/  IADD3 R2, RZ, -R9, RZ ;  /* 0x80000009ff027210 */ /* 0x000fe20007ffe0ff */
        /* <DEDUP_REMOVED lines=17> */
.L_x_4331:
[----:B------:R-:W-:Y:S02]  /*17720*/  IMAD.MOV.U32 R17, RZ, RZ, RZ ;  /* 0x000000ffff117224 */ /* 0x000fe400078e00ff */
[----:B------:R-:W-:Y:S02]  /*17730*/  IMAD.U32 R16, RZ, RZ, UR6 ;  /* 0x00000006ff107e24 */ /* 0x000fe4000f8e00ff */
[----:B------:R-:W-:-:S07]  /*17740*/  IMAD.MOV.U32 R18, RZ, RZ, RZ ;  /* 0x000000ffff127224 */ /* 0x000fce00078e00ff */
.L_x_4336:
        /* <DEDUP_REMOVED lines=15> */
[----:B------:R-:W-:Y:S01]  /*17840*/  STL [R1+0x28], RZ ;  /* 0x000028ff01007387 */ /* 0x000fe20000100800 */
[----:B------:R-:W-:Y:S01]  /*17850*/  ULDC UR4, c[0x0][0xc] ;  /* 0x0000030000047ab9 */ /* 0x000fe20000000800 */
[----:B------:R-:W-:Y:S02]  /*17860*/  IMAD.MOV.U32 R2, RZ, RZ, 0x1 ;  /* 0x00000001ff027424 */ /* 0x000fe400078e00ff */
[----:B------:R1:W-:Y:S04]  /*17870*/  STL [R1+0xc], R0 ;  /* 0x00000c0001007387 */ /* 0x0003e80000100800 */
[----:B------:R2:W-:Y:S04]  /*17880*/  STL [R1+0x4], RZ ;  /* 0x000004ff01007387 */ /* 0x0005e80000100800 */
[----:B------:R2:W-:Y:S01]  /*17890*/  STL [R1], RZ ;  /* 0x000000ff01007387 */ /* 0x0005e20000100800 */
[----:B-1----:R-:W-:-:S03]  /*178a0*/  IMAD.U32 R0, RZ, RZ, UR4 ;  /* 0x00000004ff007e24 */ /* 0x002fc6000f8e00ff */
[----:B------:R2:W-:Y:S04]  /*178b0*/  STL [R1+0x8], R2 ;  /* 0x0000080201007387 */ /* 0x0005e80000100800 */
[----:B------:R2:W-:Y:S02]  /*178c0*/  STL [R1+0x30], R0 ;  /* 0x0000300001007387 */ /* 0x0005e40000100800 */
.L_x_4421:
[----:B--23--:R-:W1:Y:S02]  /*178d0*/  LDC.64 R2, c[0x0][0xd60] ;  /* 0x00035800ff027b82 */ /* 0x00ce640000000a00 */
[----:B-1----:R-:W-:-:S05]  /*178e0*/  IMAD.WIDE R2, R19, 0x4, R2 ;  /* 0x0000000413027825 */ /* 0x002fca00078e0202 */
[----:B------:R-:W2:Y:S01]  /*178f0*/  LDG.E R11, desc[UR54][R2.64] ;  /* 0x00000036020b7981 */ /* 0x000ea2000c1e1900 */
[----:B------:R-:W-:Y:S05]  /*17900*/  YIELD ;  /* 0x0000000000007946 */ /* 0x000fea0003800000 */
[----:B------:R-:W-:Y:S01]  /*17910*/  ULDC.64 UR4, c[0x0][0xb20] ;  /* 0x0002c80000047ab9 */ /* 0x000fe20000000a00 */
[----:B------:R-:W-:Y:S02]  /*17920*/  CS2R R8, SRZ ;  /* 0x0000000000087805 */ /* 0x000fe4000001ff00 */
[----:B------:R-:W-:Y:S01]  /*17930*/  ISETP.NE.U32.AND P0, PT, RZ, UR4, PT ;  /* 0x00000004ff007c0c */ /* 0x000fe2000bf05070 */
[----:B------:R-:W-:Y:S01]  /*17940*/  ULDC.64 UR8, c[0x0][0xb00] ;  /* 0x0002c00000087ab9 */ /* 0x000fe20000000a00 */
[----:B------:R-:W-:-:S02]  /*17950*/  ULDC.64 UR10, c[0x0][0xb08] ;  /* 0x0002c200000a7ab9 */ /* 0x000fc40000000a00 */
        /* <DEDUP_REMOVED lines=42> */
[----:B-1----:R-:W-:Y:S01]  /*17c00*/  IMAD.U32 R9, RZ, RZ, UR4 ;  /* 0x00000004ff097e24 */ /* 0x002fe2000f8e00ff */
[----:B0-----:R-:W-:Y:S09]  /*17c10*/  @P0 BRA `(.L_x_4338) ;  /* 0x0000000000100947 */ /* 0x001ff20003800000 */
[----:B------:R-:W-:Y:S05]  /*17c20*/  @!P2 BRA `(.L_x_4338) ;  /* 0x00000000000ca947 */ /* 0x000fea0003800000 */
[----:B-----5:R-:W2:Y:S04]  /*17c30*/  LDG.E R10, desc[UR54][R2.64] ;  /* 0x00000036020a7981 */ /* 0x020ea8000c1e1900 */
[----:B------:R-:W2:Y:S02]  /*17c40*/  LDG.E R2, desc[UR54][R2.64+0x4] ;  /* 0x0000043602027981 */ /* 0x000ea4000c1e1900 */
[----:B--2---:R-:W-:-:S07]  /*17c50*/  IMAD.IADD R10, R2, 0x1, -R10 ;  /* 0x00000001020a7824 */ /* 0x004fce00078e0a0a */
.L_x_4338:
[----:B------:R-:W-:Y:S01]  /*17c60*/  IMAD.MOV.U32 R2, RZ, RZ, RZ ;  /* 0x000000ffff027224 */ /* 0x000fe200078e00ff */
[----:B------:R-:W-:-:S05]  /*17c70*/  ULDC.64 UR4, c[0x0][0xb18] ;  /* 0x0002c60000047ab9 */ /* 0x000fca0000000a00 */
[----:B------:R-:W2:Y:S01]  /*17c80*/  @P3 LDG.E R2, desc[UR54][R6.64] ;  /* 0x0000003606023981 */ /* 0x000ea2000c1e1900 */
[----:B------:R-:W-:-:S06]  /*17c90*/  IMAD.MOV.U32 R20, RZ, RZ, RZ ;  /* 0x000000ffff147224 */ /* 0x000fcc00078e00ff */
[----:B------:R0:W5:Y:S01]  /*17ca0*/  @P1 LDG.E R20, desc[UR54][R4.64] ;  /* 0x0000003604141981 */ /* 0x000162000c1e1900 */
[----:B------:R-:W-:-:S04]  /*17cb0*/  ISETP.NE.U32.AND P0, PT, RZ, UR4, PT ;  /* 0x00000004ff007c0c */ /* 0x000fc8000bf05070 */
[----:B------:R-:W-:Y:S02]  /*17cc0*/  ISETP.NE.AND.EX P0, PT, RZ, UR5, PT, P0 ;  /* 0x00000005ff007c0c */ /* 0x000fe4000bf05300 */
[----:B--2--5:R-:W-:-:S05]  /*17cd0*/  IADD3 R2, R2, R8, RZ ;  /* 0x0000000802027210 */ /* 0x024fca0007ffe0ff */
[----:B------:R0:W-:Y:S06]  /*17ce0*/  STL [R1+0x10], R2 ;  /* 0x0000100201007387 */ /* 0x0001ec0000100800 */
[----:B------:R-:W-:Y:S05]  /*17cf0*/  @!P0 BRA `(.L_x_4339) ;  /* 0x0000000000108947 */ /* 0x000fea0003800000 */
[----:B0-----:R-:W-:-:S04]  /*17d00*/  IADD3 R2, P0, R15, UR4, RZ ;  /* 0x000000040f027c10 */ /* 0x001fc8000ff1e0ff */
[----:B------:R-:W-:-:S05]  /*17d10*/  IADD3.X R3, R14, UR5, RZ, P0, !PT ;  /* 0x000000050e037c10 */ /* 0x000fca00087fe4ff */
[----:B------:R0:W5:Y:S01]  /*17d20*/  LDG.E R9, desc[UR54][R2.64] ;  /* 0x0000003602097981 */ /* 0x000162000c1e1900 */
[----:B------:R-:W-:Y:S05]  /*17d30*/  BRA `(.L_x_4340) ;  /* 0x0000000000107947 */ /* 0x000fea0003800000 */
.L_x_4339:
[----:B------:R-:W-:Y:S05]  /*17d40*/  @!P3 BRA `(.L_x_4340) ;  /* 0x00000000000cb947 */ /* 0x000fea0003800000 */
[----:B------:R-:W2:Y:S04]  /*17d50*/  LDG.E R9, desc[UR54][R6.64] ;  /* 0x0000003606097981 */ /* 0x000ea8000c1e1900 */
[----:B------:R-:W2:Y:S02]  /*17d60*/  LDG.E R6, desc[UR54][R6.64+0x4] ;  /* 0x0000043606067981 */ /* 0x000ea4000c1e1900 */
[----:B--2---:R-:W-:-:S07]  /*17d70*/  IMAD.IADD R9, R6, 0x1, -R9 ;  /* 0x0000000106097824 */ /* 0x004fce00078e0a09 */
.L_x_4340:
[----:B0-----:R-:W2:Y:S01]  /*17d80*/  @P1 LDG.E R2, desc[UR54][R4.64] ;  /* 0x0000003604021981 */ /* 0x001ea2000c1e1900 */
[----:B-----5:R-:W-:-:S03]  /*17d90*/  IMAD.IADD R9, R9, 0x1, -R8 ;  /* 0x0000000109097824 */ /* 0x020fc600078e0a08 */
        /* <DEDUP_REMOVED lines=21> */
[----:B------:R-:W-:-:S05]  /*17ef0*/  @P0 VIADD R2, R2, 0x3f ;  /* 0x0000003f02020836 */ /* 0x000fca0000000000 */
        /* <DEDUP_REMOVED lines=17> */
.L_x_4488:
[----:B------:R-:W-:-:S03]  /*18010*/  UMOV UR4, 0xffffffff ;  /* 0xffffffff00047882 */ /* 0x000fc60000000000 */
[----:B------:R-:W-:Y:S05]  /*18020*/  BRA.DIV UR4, `(.L_x_4344) ;  /* 0x00000062046c7947 */ /* 0x000fea000b800000 */
[----:B------:R-:W-:-:S13]  /*18030*/  ELECT P6, URZ, PT ;  /* 0x00000000003f782f */ /* 0x000fda00038c0000 */
.L_x_4491:
[----:B------:R-:W2:Y:S01]  /*18040*/  LDL R5, [R1+0x28] ;  /* 0x0000280001057983 */ /* 0x000ea20000100800 */
[----:B------:R-:W0:Y:S01]  /*18050*/  S2R R9, SR_CgaCtaId ;  /* 0x0000000000097919 */ /* 0x000e220000008800 */
[----:B--2---:R-:W-:-:S04]  /*18060*/  IADD3 R5, R5, 0x1, RZ ;  /* 0x0000000105057810 */ /* 0x004fc80007ffe0ff */
        /* <DEDUP_REMOVED lines=8> */
.L_x_4492:
        /* <DEDUP_REMOVED lines=8> */
.L_x_4493:
        /* <DEDUP_REMOVED lines=11> */
.L_x_4349:
        /* <DEDUP_REMOVED lines=20> */
.L_x_4494:
        /* <DEDUP_REMOVED lines=8> */
.L_x_4351:
        /* <DEDUP_REMOVED lines=52> */
.L_x_4347:
[----:B------:R-:W-:Y:S05]  /*18720*/  BSYNC B1 ;  /* 0x0000000000017941 */ /* 0x000fea0003800000 */
.L_x_4346:
        /* <DEDUP_REMOVED lines=12> */
[----:B0-----:R-:W-:Y:S05]  /*187f0*/  @!P0 BRA `(.L_x_4342) ;  /* 0x0000000400cc8947 */ /* 0x001fea0003800000 */
[C---:B------:R-:W-:Y:S01]  /*18800*/  LEA R5, R2.reuse, R20, 0x6 ;  /* 0x0000001402057211 */ /* 0x040fe200078e30ff */
[----:B------:R-:W-:-:S04]  /*18810*/  VIADD R2, R2, 0xffffffff ;  /* 0xffffffff02027836 */ /* 0x000fc80000000000 */
[----:B------:R-:W-:-:S07]  /*18820*/  VIADD R5, R5, 0xffffff80 ;  /* 0xffffff8005057836 */ /* 0x000fce0000000000 */
.L_x_4358:
        /* <DEDUP_REMOVED lines=9> */
.L_x_4495:
        /* <DEDUP_REMOVED lines=11> */
.L_x_4355:
        /* <DEDUP_REMOVED lines=16> */
[----:B------:R-:W2:Y:S02]  /*18a70*/  SYNCS.PHASECHK.TRANS64.TRYWAIT P1, [R6+URZ+0x388c0], R7 ;  /* 0x0388c007060075a7 */ /* 0x000ea4000802017f */
[----:B-12---:R-:W-:Y:S05]  /*18a80*/  @!P1 BRA `(.L_x_4356) ;  /* 0x0000005800449947 */ /* 0x006fea0003800000 */
.L_x_4496:
        /* <DEDUP_REMOVED lines=8> */
.L_x_4357:
        /* <DEDUP_REMOVED lines=52> */
.L_x_4353:
[----:B------:R-:W-:Y:S05]  /*18e50*/  BSYNC B1 ;  /* 0x0000000000017941 */ /* 0x000fea0003800000 */
.L_x_4352:
        /* <DEDUP_REMOVED lines=13> */
.L_x_4342:
[----:B------:R-:W-:Y:S05]  /*18f30*/  BSYNC B0 ;  /* 0x0000000000007941 */ /* 0x000fea0003800000 */
.L_x_4341:
[----:B0-----:R-:W2:Y:S01]  /*18f40*/  LDL R6, [R1+0x1c] ;  /* 0x00001c0001067983 */ /* 0x001ea20000100800 */
[----:B------:R-:W-:Y:S05]  /*18f50*/  @!P2 WARPSYNC.ALL ;  /* 0x000000000000a948 */ /* 0x000fea0003800000 */
[----:B------:R-:W-:Y:S01]  /*18f60*/  BSSY B6, `(.L_x_4359) ;  /* 0x000033e000067945 */ /* 0x000fe20003800000 */
[----:B------:R-:W-:Y:S01]  /*18f70*/  @!P2 BAR.SYNC.DEFER_BLOCKING 0xc, 0x120 ;  /* 0x030480000000ab1d */ /* 0x000fe20000010000 */
[----:B--2---:R-:W-:-:S13]  /*18f80*/  ISETP.GT.AND P0, PT, R6, RZ, PT ;  /* 0x000000ff0600720c */ /* 0x004fda0003f04270 */
[----:B------:R-:W-:Y:S05]  /*18f90*/  @P0 BRA `(.L_x_4360) ;  /* 0x00000000004c0947 */ /* 0x000fea0003800000 */
[----:B------:R-:W0:Y:S02]  /*18fa0*/  S2R R6, SR_TID.X ;  /* 0x0000000000067919 */ /* 0x000e240000002100 */
[----:B0-----:R-:W-:-:S04]  /*18fb0*/  LOP3.LUT R6, R6, 0x1f, RZ, 0xc0, !PT ;  /* 0x0000001f06067812 */ /* 0x001fc800078ec0ff */
[----:B------:R-:W-:-:S13]  /*18fc0*/  ISETP.NE.AND P1, PT, R6, RZ, PT ;  /* 0x000000ff0600720c */ /* 0x000fda0003f25270 */
[----:B------:R-:W-:Y:S05]  /*18fd0*/  @P1 BRA `(.L_x_4361) ;  /* 0x0000003000d81947 */ /* 0x000fea0003800000 */
[----:B------:R-:W0:Y:S01]  /*18fe0*/  S2R R7, SR_LANEID ;  /* 0x0000000000077919 */ /* 0x000e220000000000 */
[----:B------:R-:W-:Y:S02]  /*18ff0*/  VOTEU.ANY UR4, UPT, PT ;  /* 0x0000000000047886 */ /* 0x000fe400038e0100 */
[----:B------:R-:W0:Y:S01]  /*19000*/  FLO.U32 R0, UR4 ;  /* 0x0000000400007d00 */ /* 0x000e2200080e0000 */
[----:B------:R-:W1:Y:S01]  /*19010*/  LDC.64 R2, c[0x0][0xd38] ;  /* 0x00034e00ff027b82 */ /* 0x000e620000000a00 */
[----:B------:R-:W2:Y:S06]  /*19020*/  LDL R6, [R1+0x30] ;  /* 0x0000300001067983 */ /* 0x000eac0000100800 */
[----:B------:R-:W1:Y:S01]  /*19030*/  POPC R5, UR4 ;  /* 0x0000000400057d09 */ /* 0x000e620008000000 */
[----:B0-----:R-:W-:-:S13]  /*19040*/  ISETP.EQ.U32.AND P0, PT, R0, R7, PT ;  /* 0x000000070000720c */ /* 0x001fda0003f02070 */
[----:B-1----:R-:W3:Y:S01]  /*19050*/  @P0 ATOMG.E.ADD.STRONG.GPU PT, R3, desc[UR54][R2.64], R5 ;  /* 0x00000005020309a8 */ /* 0x002ee200081ee1f6 */
[----:B------:R-:W0:Y:S02]  /*19060*/  S2R R4, SR_LTMASK ;  /* 0x0000000000047919 */ /* 0x000e240000003900 */
[----:B0-----:R-:W-:-:S04]  /*19070*/  LOP3.LUT R4, R4, UR4, RZ, 0xc0, !PT ;  /* 0x0000000404047c12 */ /* 0x001fc8000f8ec0ff */
[----:B------:R-:W0:Y:S01]  /*19080*/  POPC R7, R4 ;  /* 0x0000000400077309 */ /* 0x000e220000000000 */
[----:B--2---:R-:W-:Y:S01]  /*19090*/  R2UR UR5, R6 ;  /* 0x00000000060572ca */ /* 0x004fe200000e0000 */
[----:B---3--:R-:W0:-:S12]  /*190a0*/  SHFL.IDX PT, R0, R3, R0, 0x1f ;  /* 0x00001f0003007589 */ /* 0x008e1800000e0000 */
[----:B0-----:R-:W-:Y:S01]  /*190b0*/  IADD3 R16, R0, UR5, R7 ;  /* 0x0000000500107c10 */ /* 0x001fe2000fffe007 */
[----:B------:R-:W-:Y:S06]  /*190c0*/  BRA `(.L_x_4361) ;  /* 0x00000030009c7947 */ /* 0x000fec0003800000 */
.L_x_4360:
[----:B------:R-:W0:Y:S01]  /*190d0*/  S2R R0, SR_CgaCtaId ;  /* 0x0000000000007919 */ /* 0x000e220000008800 */
[----:B------:R-:W-:-:S04]  /*190e0*/  MOV R2, 0x400 ;  /* 0x0000040000027802 */ /* 0x000fc80000000f00 */
[----:B0-----:R-:W-:-:S04]  /*190f0*/  LEA R3, R0, R2, 0x18 ;  /* 0x0000000200037211 */ /* 0x001fc800078ec0ff */
[----:B------:R-:W-:Y:S01]  /*19100*/  IADD3 R0, R3, 0x22400, RZ ;  /* 0x0002240003007810 */ /* 0x000fe20007ffe0ff */
[----:B------:R0:W-:Y:S03]  /*19110*/  STL [R1+0x14], R3 ;  /* 0x0000140301007387 */ /* 0x0001e60000100800 */
[----:B------:R-:W-:-:S13]  /*19120*/  LOP3.LUT P0, RZ, R0, 0x3ff, RZ, 0xc0, !PT ;  /* 0x000003ff00ff7812 */ /* 0x000fda000780c0ff */
[----:B0-----:R-:W-:Y:S05]  /*19130*/  @!P0 BRA `(.L_x_4362) ;  /* 0x0000000000408947 */ /* 0x001fea0003800000 */
        /* <DEDUP_REMOVED lines=16> */
.L_x_4362:
        /* <DEDUP_REMOVED lines=9> */
[----:B------:R-:W-:Y:S01]  /*192d0*/  MOV R4, UR6 ;  /* 0x0000000600047c02 */ /* 0x000fe20008000f00 */
[----:B------:R-:W-:Y:S02]  /*192e0*/  IMAD.U32 R5, RZ, RZ, UR7 ;  /* 0x00000007ff057e24 */ /* 0x000fe4000f8e00ff */
[----:B------:R-:W-:Y:S02]  /*192f0*/  IMAD.U32 R6, RZ, RZ, UR8 ;  /* 0x00000008ff067e24 */ /* 0x000fe4000f8e00ff */
[----:B------:R-:W-:-:S02]  /*19300*/  IMAD.U32 R7, RZ, RZ, UR9 ;  /* 0x00000009ff077e24 */ /* 0x000fc4000f8e00ff */
[----:B------:R-:W-:Y:S02]  /*19310*/  IMAD.U32 R10, RZ, RZ, UR4 ;  /* 0x00000004ff0a7e24 */ /* 0x000fe4000f8e00ff */
[----:B------:R-:W-:Y:S02]  /*19320*/  IMAD.U32 R11, RZ, RZ, UR5 ;  /* 0x00000005ff0b7e24 */ /* 0x000fe4000f8e00ff */
[----:B------:R-:W-:Y:S02]  /*19330*/  IMAD.MOV.U32 R8, RZ, RZ, 0x70 ;  /* 0x00000070ff087424 */ /* 0x000fe400078e00ff */
[----:B------:R-:W-:Y:S02]  /*19340*/  IMAD.MOV.U32 R12, RZ, RZ, 0x1 ;  /* 0x00000001ff0c7424 */ /* 0x000fe400078e00ff */
[----:B0-----:R-:W-:-:S07]  /*19350*/  IMAD.MOV.U32 R13, RZ, RZ, RZ ;  /* 0x000000ffff0d7224 */ /* 0x001fce00078e00ff */
[----:B------:R-:W-:-:S07]  /*19360*/  LEPC R20, `(.L_x_4364) ;  /* 0x000000001014794e */ /* 0x000fce0000000000 */
[----:B-1----:R-:W-:Y:S05]  /*19370*/  CALL.ABS.NOINC R2 ;  /* 0x0000000002007343 */ /* 0x002fea0003c00000 */
.L_x_4364:
        /* <DEDUP_REMOVED lines=16> */
.L_x_4363:
        /* <DEDUP_REMOVED lines=20> */
[----:B------:R-:W-:-:S06]  /*195c0*/  IMAD.MOV.U32 R0, RZ, RZ, R6 ;  /* 0x000000ffff007224 */ /* 0x000fcc00078e0006 */
[----:B------:R1:W5:Y:S01]  /*195d0*/  @P0 LDG.E R0, desc[UR54][R2.64] ;  /* 0x0000003602000981 */ /* 0x000362000c1e1900 */
[----:B------:R-:W-:Y:S02]  /*195e0*/  PLOP3.LUT P1, PT, P6, PT, PT, 0x8, 0x0 ;  /* 0x000000000000781c */ /* 0x000fe4000372e170 */
[----:B0-----:R-:W-:Y:S01]  /*195f0*/  ISETP.NE.AND P0, PT, R4, 0x1, PT ;  /* 0x000000010400780c */ /* 0x001fe20003f05270 */
[----:B------:R-:W-:-:S12]  /*19600*/  IMAD.MOV.U32 R4, RZ, RZ, R18 ;  /* 0x000000ffff047224 */ /* 0x000fd800078e0012 */
[----:B------:R-:W0:Y:S08]  /*19610*/  @P0 LDC R5, c[0x0][0x42c] ;  /* 0x00010b00ff050b82 */ /* 0x000e300000000800 */
[----:B-1----:R-:W1:Y:S01]  /*19620*/  @P0 LDC R2, c[0x0][0x430] ;  /* 0x00010c00ff020b82 */ /* 0x002e620000000800 */
[----:B0-----:R-:W-:-:S05]  /*19630*/  @P0 IMAD.HI.U32 R3, R18, R5, RZ ;  /* 0x0000000512030227 */ /* 0x001fca00078e00ff */
[----:B-1----:R-:W-:Y:S02]  /*19640*/  @P0 SHF.R.U32.HI R4, RZ, R2, R3 ;  /* 0x00000002ff040219 */ /* 0x002fe40000011603 */
[----:B------:R-:W-:-:S04]  /*19650*/  ISETP.NE.U32.AND P0, PT, RZ, UR4, PT ;  /* 0x00000004ff007c0c */ /* 0x000fc8000bf05070 */
[----:B------:R-:W-:-:S04]  /*19660*/  ISETP.NE.AND.EX P0, PT, RZ, UR5, PT, P0 ;  /* 0x00000005ff007c0c */ /* 0x000fc8000bf05300 */
[----:B------:R-:W-:-:S09]  /*19670*/  SEL R5, R6, RZ, !P0 ;  /* 0x000000ff06057207 */ /* 0x000fd20004000000 */
.L_x_4365:
        /* <DEDUP_REMOVED lines=19> */
.L_x_4499:
[----:B------:R-:W-:Y:S01]  /*197b0*/  UMOV UR4, 0xffffffff ;  /* 0xffffffff00047882 */ /* 0x000fe20000000000 */
[----:B------:R-:W-:Y:S02]  /*197c0*/  SHF.R.S32.HI R8, RZ, 0x1f, R0 ;  /* 0x0000001fff087819 */ /* 0x000fe40000011400 */
[----:B------:R-:W-:Y:S05]  /*197d0*/  BRA.DIV UR4, `(.L_x_4367) ;  /* 0x0000004e04387947 */ /* 0x000fea000b800000 */
[----:B------:R-:W-:-:S13]  /*197e0*/  ELECT P6, URZ, PT ;  /* 0x00000000003f782f */ /* 0x000fda00038c0000 */
.L_x_4502:
[----:B------:R-:W-:Y:S05]  /*197f0*/  @!P6 BRA `(.L_x_4368) ;  /* 0x000000040000e947 */ /* 0x000fea0003800000 */
[----:B------:R-:W-:-:S04]  /*19800*/  ISETP.NE.U32.AND P0, PT, R2, RZ, PT ;  /* 0x000000ff0200720c */ /* 0x000fc80003f05070 */
[----:B------:R-:W-:-:S13]  /*19810*/  ISETP.NE.AND.EX P0, PT, R3, RZ, PT, P0 ;  /* 0x000000ff0300720c */ /* 0x000fda0003f05300 */
[----:B------:R-:W-:Y:S05]  /*19820*/  @!P0 BRA `(.L_x_4369) ;  /* 0x0000000000488947 */ /* 0x000fea0003800000 */
[----:B------:R-:W0:Y:S01]  /*19830*/  LDC R12, c[0x0][0x41c] ;  /* 0x00010700ff0c7b82 */ /* 0x000e220000000800 */
[----:B------:R-:W-:Y:S01]  /*19840*/  MOV R6, R7 ;  /* 0x0000000700067202 */ /* 0x000fe20000000f00 */
[----:B------:R-:W-:Y:S01]  /*19850*/  ULDC.64 UR4, c[0x0][0x408] ;  /* 0x0001020000047ab9 */ /* 0x000fe20000000a00 */
[----:B0-----:R-:W-:-:S13]  /*19860*/  ISETP.NE.AND P0, PT, R12, 0x1, PT ;  /* 0x000000010c00780c */ /* 0x001fda0003f05270 */
[----:B------:R-:W0:Y:S02]  /*19870*/  @P0 LDC.64 R10, c[0x0][0x420] ;  /* 0x00010800ff0a0b82 */ /* 0x000e240000000a00 */
[----:B0-----:R-:W-:-:S05]  /*19880*/  @P0 IMAD.HI.U32 R10, R7, R10, RZ ;  /* 0x0000000a070a0227 */ /* 0x001fca00078e00ff */
        /* <DEDUP_REMOVED lines=10> */
[----:B------:R-:W-:-:S05]  /*19930*/  LEA.HI.X R13, R10, R3, R6, 0x2, P0 ;  /* 0x000000030a0d7211 */ /* 0x000fca00000f1406 */
[----:B------:R0:W5:Y:S02]  /*19940*/  LDG.E R6, desc[UR54][R12.64] ;  /* 0x000000360c067981 */ /* 0x000164000c1e1900 */
.L_x_4369:
        /* <DEDUP_REMOVED lines=9> */
.L_x_4503:
        /* <DEDUP_REMOVED lines=11> */
.L_x_4371:
        /* <DEDUP_REMOVED lines=23> */
.L_x_4368:
        /* <DEDUP_REMOVED lines=31> */
[----:B0-----:R-:W-:Y:S01]  /*19df0*/  IMAD.MOV.U32 R5, RZ, RZ, 0x10000 ;  /* 0x00010000ff057424 */ /* 0x001fe200078e00ff */
        /* <DEDUP_REMOVED lines=50> */
.L_x_4373:
[----:B------:R-:W-:Y:S05]  /*1a120*/  BSYNC B0 ;  /* 0x0000000000007941 */ /* 0x000fea0003800000 */
.L_x_4372:
        /* <DEDUP_REMOVED lines=9> */
.L_x_4504:
        /* <DEDUP_REMOVED lines=13> */
.L_x_4505:
        /* <DEDUP_REMOVED lines=11> */
.L_x_4378:
        /* <DEDUP_REMOVED lines=58> */
.L_x_4376:
[----:B------:R-:W-:Y:S05]  /*1a6e0*/  BSYNC B0 ;  /* 0x0000000000007941 */ /* 0x000fea0003800000 */
.L_x_4375:
[----:B------:R-:W2:Y:S01]  /*1a6f0*/  LDL R7, [R1+0x1c] ;  /* 0x00001c0001077983 */ /* 0x000ea20000100800 */
[----:B------:R-:W-:Y:S01]  /*1a700*/  BSSY B0, `(.L_x_4379) ;  /* 0x00001a6000007945 */ /* 0x000fe20003800000 */
[----:B--2---:R-:W-:-:S13]  /*1a710*/  ISETP.GE.AND P0, PT, R7, 0x2, PT ;  /* 0x000000020700780c */ /* 0x004fda0003f06270 */
[----:B------:R-:W-:Y:S05]  /*1a720*/  @!P0 BRA `(.L_x_4380) ;  /* 0x00000018008c8947 */ /* 0x000fea0003800000 */
[C---:B0-----:R-:W-:Y:S01]  /*1a730*/  LOP3.LUT R5, R7.reuse, 0x1, RZ, 0xc0, !PT ;  /* 0x0000000107057812 */ /* 0x041fe200078ec0ff */
[----:B------:R-:W-:Y:S01]  /*1a740*/  VIADD R9, R7, 0xfffffffe ;  /* 0xfffffffe07097836 */ /* 0x000fe20000000000 */
[----:B------:R-:W-:Y:S02]  /*1a750*/  BSSY B1, `(.L_x_4381) ;  /* 0x0000090000017945 */ /* 0x000fe40003800000 */
[----:B------:R-:W-:Y:S01]  /*1a760*/  ISETP.NE.U32.AND P0, PT, R5, 0x1, PT ;  /* 0x000000010500780c */ /* 0x000fe20003f05070 */
[----:B------:R-:W-:-:S12]  /*1a770*/  IMAD.MOV.U32 R5, RZ, RZ, R9 ;  /* 0x000000ffff057224 */ /* 0x000fd800078e0009 */
        /* <DEDUP_REMOVED lines=34> */
.L_x_4385:
[----:B-1----:R-:W1:Y:S01]  /*1a9a0*/  S2R R3, SR_CgaCtaId ;  /* 0x0000000000037919 */ /* 0x002e620000008800 */
[----:B------:R-:W-:-:S04]  /*1a9b0*/  MOV R2, 0x400 ;  /* 0x0000040000027802 */ /* 0x000fc80000000f00 */
[----:B-1----:R-:W-:Y:S02]  /*1a9c0*/  LEA R2, R3, R2, 0x18 ;  /* 0x0000000203027211 */ /* 0x002fe400078ec0ff */
[----:B------:R-:W-:Y:S02]  /*1a9d0*/  SHF.L.U32 R3, R12, 0x1f, RZ ;  /* 0x0000001f0c037819 */ /* 0x000fe400000006ff */
[----:B------:R-:W-:-:S04]  /*1a9e0*/  LEA R2, R13, R2, 0x3 ;  /* 0x000000020d027211 */ /* 0x000fc800078e18ff */
[----:B------:R-:W1:Y:S02]  /*1a9f0*/  SYNCS.PHASECHK.TRANS64.TRYWAIT P0, [R2+URZ+0x38840], R3 ;  /* 0x03884003020075a7 */ /* 0x000e64000800017f */
[----:B-1----:R-:W-:Y:S05]  /*1aa00*/  @!P0 BRA `(.L_x_4386) ;  /* 0x0000003c00148947 */ /* 0x002fea0003800000 */
.L_x_4506:
        /* <DEDUP_REMOVED lines=11> */
.L_x_4387:
[----:B--2---:R-:W2:Y:S01]  /*1aac0*/  LDL R7, [R1] ;  /* 0x0000000001077983 */ /* 0x004ea20000100800 */
[----:B------:R-:W-:-:S03]  /*1aad0*/  MOV R11, 0x400 ;  /* 0x00000400000b7802 */ /* 0x000fc60000000f00 */
[----:B------:R-:W3:Y:S01]  /*1aae0*/  LDL R10, [R1+0x10] ;  /* 0x00001000010a7983 */ /* 0x000ee20000100800 */
        /* <DEDUP_REMOVED lines=20> */
.L_x_4507:
        /* <DEDUP_REMOVED lines=8> */
.L_x_4389:
[----:B01----:R-:W2:Y:S01]  /*1acb0*/  LDL R3, [R1] ;  /* 0x0000000001037983 */ /* 0x003ea20000100800 */
        /* <DEDUP_REMOVED lines=54> */
.L_x_4384:
[----:B------:R-:W-:Y:S05]  /*1b020*/  BSYNC B2 ;  /* 0x0000000000027941 */ /* 0x000fea0003800000 */
.L_x_4383:
[----:B------:R-:W2:Y:S02]  /*1b030*/  LDL.LU R2, [R1+0x1c] ;  /* 0x00001c0001027983 */ /* 0x000ea40000300800 */
[----:B--2---:R-:W-:-:S07]  /*1b040*/  VIADD R5, R2, 0xfffffffd ;  /* 0xfffffffd02057836 */ /* 0x004fce0000000000 */
.L_x_4382:
[----:B------:R-:W-:Y:S05]  /*1b050*/  BSYNC B1 ;  /* 0x0000000000017941 */ /* 0x000fea0003800000 */
.L_x_4381:
[----:B------:R-:W-:-:S13]  /*1b060*/  ISETP.NE.AND P0, PT, R9, RZ, PT ;  /* 0x000000ff0900720c */ /* 0x000fda0003f05270 */
[----:B------:R-:W-:Y:S05]  /*1b070*/  @!P0 BRA `(.L_x_4380) ;  /* 0x0000001000388947 */ /* 0x000fea0003800000 */
.L_x_4404:
        /* <DEDUP_REMOVED lines=25> */
[----:B------:R-:W-:-:S05]  /*1b210*/  IMAD R6, R0, UR47, R6 ;  /* 0x0000002f00067c24 */ /* 0x000fca000f8e0206 */
[----:B------:R-:W-:Y:S02]  /*1b220*/  IADD3 R3, R6, R3, RZ ;  /* 0x0000000306037210 */ /* 0x000fe40007ffe0ff */
[----:B------:R-:W-:-:S04]  /*1b230*/  LEA R6, P0, R2, UR38, 0x2 ;  /* 0x0000002602067c11 */ /* 0x000fc8000f8010ff */
[----:B------:R-:W-:-:S05]  /*1b240*/  LEA.HI.X R7, R2, UR39, R3, 0x2, P0 ;  /* 0x0000002702077c11 */ /* 0x000fca00080f1403 */
[----:B------:R1:W5:Y:S04]  /*1b250*/  LDG.E R6, desc[UR54][R6.64] ;  /* 0x0000003606067981 */ /* 0x000368000c1e1900 */
.L_x_4392:
[----:B------:R-:W2:Y:S01]  /*1b260*/  S2R R3, SR_CgaCtaId ;  /* 0x0000000000037919 */ /* 0x000ea20000008800 */
[----:B------:R-:W-:-:S04]  /*1b270*/  MOV R2, 0x400 ;  /* 0x0000040000027802 */ /* 0x000fc80000000f00 */
[----:B--2---:R-:W-:Y:S02]  /*1b280*/  LEA R2, R3, R2, 0x18 ;  /* 0x0000000203027211 */ /* 0x004fe400078ec0ff */
[----:B------:R-:W-:-:S03]  /*1b290*/  SHF.L.U32 R3, R9, 0x1f, RZ ;  /* 0x0000001f09037819 */ /* 0x000fc600000006ff */
[----:B------:R-:W-:-:S04]  /*1b2a0*/  IMAD R2, R10, 0x8, R2 ;  /* 0x000000080a027824 */ /* 0x000fc800078e0202 */
[----:B------:R-:W2:Y:S02]  /*1b2b0*/  SYNCS.PHASECHK.TRANS64.TRYWAIT P0, [R2+URZ+0x38840], R3 ;  /* 0x03884003020075a7 */ /* 0x000ea4000800017f */
[----:B--2---:R-:W-:Y:S05]  /*1b2c0*/  @!P0 BRA `(.L_x_4393) ;  /* 0x00000034000c8947 */ /* 0x004fea0003800000 */
.L_x_4508:
        /* <DEDUP_REMOVED lines=11> */
.L_x_4394:
[----:B0-----:R-:W3:Y:S01]  /*1b380*/  LDL R12, [R1+0x10] ;  /* 0x00001000010c7983 */ /* 0x001ee20000100800 */
[----:B-1----:R-:W-:Y:S01]  /*1b390*/  MOV R7, 0x400 ;  /* 0x0000040000077802 */ /* 0x002fe20000000f00 */
        /* <DEDUP_REMOVED lines=20> */
.L_x_4509:
        /* <DEDUP_REMOVED lines=8> */
.L_x_4396:
[----:B------:R-:W1:Y:S01]  /*1b560*/  S2R R11, SR_CgaCtaId ;  /* 0x00000000000b7919 */ /* 0x000e620000008800 */
[----:B0-2---:R-:W-:Y:S01]  /*1b570*/  MOV R3, 0x400 ;  /* 0x0000040000037802 */ /* 0x005fe20000000f00 */
        /* <DEDUP_REMOVED lines=52> */
.L_x_4391:
[----:B------:R-:W-:Y:S05]  /*1b8c0*/  BSYNC B1 ;  /* 0x0000000000017941 */ /* 0x000fea0003800000 */
.L_x_4390:
        /* <DEDUP_REMOVED lines=13> */
[----:B------:R-:W1:Y:S02]  /*1b9a0*/  LDC R6, c[0x0][0x41c] ;  /* 0x00010700ff067b82 */ /* 0x000e640000000800 */
        /* <DEDUP_REMOVED lines=15> */
.L_x_4399:
[----:B------:R-:W2:Y:S01]  /*1baa0*/  S2R R3, SR_CgaCtaId ;  /* 0x0000000000037919 */ /* 0x000ea20000008800 */
[----:B------:R-:W-:-:S04]  /*1bab0*/  MOV R2, 0x400 ;  /* 0x0000040000027802 */ /* 0x000fc80000000f00 */
[----:B--2---:R-:W-:Y:S02]  /*1bac0*/  LEA R2, R3, R2, 0x18 ;  /* 0x0000000203027211 */ /* 0x004fe400078ec0ff */
[----:B------:R-:W-:-:S03]  /*1bad0*/  SHF.L.U32 R3, R11, 0x1f, RZ ;  /* 0x0000001f0b037819 */ /* 0x000fc600000006ff */
[----:B------:R-:W-:-:S04]  /*1bae0*/  IMAD R2, R12, 0x8, R2 ;  /* 0x000000080c027824 */ /* 0x000fc800078e0202 */
[----:B------:R-:W2:Y:S02]  /*1baf0*/  SYNCS.PHASECHK.TRANS64.TRYWAIT P0, [R2+URZ+0x38840], R3 ;  /* 0x03884003020075a7 */ /* 0x000ea4000800017f */
[----:B--2---:R-:W-:Y:S05]  /*1bb00*/  @!P0 BRA `(.L_x_4400) ;  /* 0x0000002c00248947 */ /* 0x004fea0003800000 */
.L_x_4510:
        /* <DEDUP_REMOVED lines=11> */
.L_x_4401:
[----:B-1----:R-:W3:Y:S01]  /*1bbc0*/  LDL R7, [R1] ;  /* 0x0000000001077983 */ /* 0x002ee20000100800 */
        /* <DEDUP_REMOVED lines=22> */
.L_x_4511:
        /* <DEDUP_REMOVED lines=8> */
.L_x_4403:
        /* <DEDUP_REMOVED lines=55> */
.L_x_4398:
[----:B------:R-:W-:Y:S05]  /*1c120*/  BSYNC B1 ;  /* 0x0000000000017941 */ /* 0x000fea0003800000 */
.L_x_4397:
[C---:B------:R-:W-:Y:S01]  /*1c130*/  ISETP.GT.AND P0, PT, R5.reuse, 0x1, PT ;  /* 0x000000010500780c */ /* 0x040fe20003f04270 */
[----:B------:R-:W-:-:S12]  /*1c140*/  VIADD R5, R5, 0xfffffffe ;  /* 0xfffffffe05057836 */ /* 0x000fd80000000000 */
[----:B------:R-:W-:Y:S05]  /*1c150*/  @P0 BRA `(.L_x_4404) ;  /* 0xffffffec00c80947 */ /* 0x000fea000383ffff */
.L_x_4380:
[----:B------:R-:W-:Y:S05]  /*1c160*/  BSYNC B0 ;  /* 0x0000000000007941 */ /* 0x000fea0003800000 */
.L_x_4379:
        /* <DEDUP_REMOVED lines=12> */
[----:B------:R-:W-:Y:S02]  /*1c230*/  VOTEU.ANY UR4, UPT, PT ;  /* 0x0000000000047886 */ /* 0x000fe400038e0100 */
[----:B------:R-:W1:Y:S01]  /*1c240*/  FLO.U32 R4, UR4 ;  /* 0x0000000400047d00 */ /* 0x000e6200080e0000 */
[----:B------:R-:W1:Y:S07]  /*1c250*/  S2R R7, SR_LANEID ;  /* 0x0000000000077919 */ /* 0x000e6e0000000000 */
[----:B0-----:R-:W0:Y:S01]  /*1c260*/  POPC R5, UR4 ;  /* 0x0000000400057d09 */ /* 0x001e220008000000 */
[----:B-1----:R-:W-:-:S02]  /*1c270*/  ISETP.EQ.U32.AND P0, PT, R4, R7, PT ;  /* 0x000000070400720c */ /* 0x002fc40003f02070 */
[----:B--2---:R-:W-:Y:S02]  /*1c280*/  R2UR UR5, R2 ;  /* 0x00000000020572ca */ /* 0x004fe400000e0000 */
[----:B------:R-:W0:Y:S09]  /*1c290*/  LDC.64 R2, c[0x0][0xd38] ;  /* 0x00034e00ff027b82 */ /* 0x000e320000000a00 */
[----:B0-----:R-:W2:Y:S01]  /*1c2a0*/  @P0 ATOMG.E.ADD.STRONG.GPU PT, R3, desc[UR54][R2.64], R5 ;  /* 0x00000005020309a8 */ /* 0x001ea200081ee1f6 */
[----:B------:R-:W0:Y:S02]  /*1c2b0*/  S2R R6, SR_LTMASK ;  /* 0x0000000000067919 */ /* 0x000e240000003900 */
[----:B0-----:R-:W-:-:S04]  /*1c2c0*/  LOP3.LUT R6, R6, UR4, RZ, 0xc0, !PT ;  /* 0x0000000406067c12 */ /* 0x001fc8000f8ec0ff */
[----:B------:R-:W0:Y:S01]  /*1c2d0*/  POPC R7, R6 ;  /* 0x0000000600077309 */ /* 0x000e220000000000 */
[----:B--2---:R-:W0:Y:S02]  /*1c2e0*/  SHFL.IDX PT, R4, R3, R4, 0x1f ;  /* 0x00001f0403047589 */ /* 0x004e2400000e0000 */
[----:B0-----:R-:W-:-:S07]  /*1c2f0*/  IADD3 R16, R4, UR5, R7 ;  /* 0x0000000504107c10 */ /* 0x001fce000fffe007 */
.L_x_4406:
[----:B------:R-:W-:Y:S05]  /*1c300*/  BSYNC B0 ;  /* 0x0000000000007941 */ /* 0x000fea0003800000 */
.L_x_4405:
[----:B-1----:R-:W2:Y:S02]  /*1c310*/  LDL.LU R2, [R1+0x8] ;  /* 0x0000080001027983 */ /* 0x002ea40000300800 */
[----:B--2---:R-:W-:-:S05]  /*1c320*/  LOP3.LUT R2, R2, R0, RZ, 0x3c, !PT ;  /* 0x0000000002027212 */ /* 0x004fca00078e3cff */
[----:B------:R1:W-:Y:S02]  /*1c330*/  STL [R1+0x8], R2 ;  /* 0x0000080201007387 */ /* 0x0003e40000100800 */
.L_x_4361:
[----:B------:R-:W-:Y:S05]  /*1c340*/  BSYNC B6 ;  /* 0x0000000000067941 */ /* 0x000fea0003800000 */
.L_x_4359:
[----:B------:R-:W-:-:S03]  /*1c350*/  UMOV UR4, 0xffffffff ;  /* 0xffffffff00047882 */ /* 0x000fc60000000000 */
[----:B------:R-:W-:Y:S05]  /*1c360*/  BRA.DIV UR4, `(.L_x_4407) ;  /* 0x0000002604347947 */ /* 0x000fea000b800000 */
[----:B------:R2:W3:Y:S04]  /*1c370*/  SHFL.IDX PT, R4, R16, RZ, 0x1f ;  /* 0x00001fff10047589 */ /* 0x0004e800000e0000 */
[----:B------:R-:W4:Y:S02]  /*1c380*/  SHFL.IDX PT, R16, R16, 0x1, 0x1f ;  /* 0x00201f0010107f89 */ /* 0x000f2400000e0000 */
.L_x_4515:
[----:B------:R-:W5:Y:S01]  /*1c390*/  S2R R0, SR_TID.X ;  /* 0x0000000000007919 */ /* 0x000f620000002100 */
[----:B------:R-:W-:Y:S01]  /*1c3a0*/  ULDC UR4, c[0x0][0xd14] ;  /* 0x0003450000047ab9 */ /* 0x000fe20000000800 */
[----:B------:R-:W-:Y:S01]  /*1c3b0*/  BSSY B0, `(.L_x_4408) ;  /* 0x000000b000007945 */ /* 0x000fe20003800000 */
[----:B------:R-:W-:Y:S02]  /*1c3c0*/  MOV R17, RZ ;  /* 0x000000ff00117202 */ /* 0x000fe40000000f00 */
[----:B-----5:R-:W-:Y:S01]  /*1c3d0*/  LOP3.LUT R7, R0, 0x1f, RZ, 0xc0, !PT ;  /* 0x0000001f00077812 */ /* 0x020fe200078ec0ff */
[----:B------:R-:W-:-:S03]  /*1c3e0*/  IMAD.U32 R0, RZ, RZ, UR4 ;  /* 0x00000004ff007e24 */ /* 0x000fc6000f8e00ff */
[C---:B------:R-:W-:Y:S01]  /*1c3f0*/  ISETP.NE.AND P0, PT, R7.reuse, 0x1f, PT ;  /* 0x0000001f0700780c */ /* 0x040fe20003f05270 */
[----:B0-----:R-:W-:-:S05]  /*1c400*/  IMAD.IADD R5, R7, 0x1, R19 ;  /* 0x0000000107057824 */ /* 0x001fca00078e0213 */
[----:B------:R-:W-:-:S13]  /*1c410*/  ISETP.GE.OR P0, PT, R5, R0, !P0 ;  /* 0x000000000500720c */ /* 0x000fda0004706670 */
[----:B------:R-:W-:Y:S05]  /*1c420*/  @P0 BRA `(.L_x_4409) ;  /* 0x00000000000c0947 */ /* 0x000fea0003800000 */
[----:B-1----:R-:W0:Y:S02]  /*1c430*/  LDC.64 R2, c[0x0][0xd58] ;  /* 0x00035600ff027b82 */ /* 0x002e240000000a00 */
[----:B0-----:R-:W-:-:S05]  /*1c440*/  IMAD.WIDE R2, R5, 0x4, R2 ;  /* 0x0000000405027825 */ /* 0x001fca00078e0202 */
[----:B------:R0:W5:Y:S02]  /*1c450*/  LDG.E R17, desc[UR54][R2.64] ;  /* 0x0000003602117981 */ /* 0x000164000c1e1900 */
.L_x_4409:
[----:B------:R-:W-:Y:S05]  /*1c460*/  BSYNC B0 ;  /* 0x0000000000007941 */ /* 0x000fea0003800000 */
.L_x_4408:
        /* <DEDUP_REMOVED lines=21> */
[----:B-1----:R-:W-:-:S05]  /*1c5c0*/  IMAD.IADD R2, R6, 0x1, R7 ;  /* 0x0000000106027824 */ /* 0x002fca00078e0207 */
[----:B------:R0:W1:Y:S02]  /*1c5d0*/  SHFL.IDX PT, R14, R2, 0x1f, 0x1f ;  /* 0x03e01f00020e7f89 */ /* 0x00006400000e0000 */
.L_x_4523:
[----:B------:R-:W-:Y:S02]  /*1c5e0*/  ULDC UR4, c[0x0][0xd10] ;  /* 0x0003440000047ab9 */ /* 0x000fe40000000800 */
[----:B------:R-:W-:-:S04]  /*1c5f0*/  IMAD.U32 R5, RZ, RZ, UR4 ;  /* 0x00000004ff057e24 */ /* 0x000fc8000f8e00ff */
[----:B-1----:R-:W-:-:S04]  /*1c600*/  IMAD R3, R14, R5, RZ ;  /* 0x000000050e037224 */ /* 0x002fc800078e02ff */
[----:B--2-4-:R-:W-:-:S05]  /*1c610*/  IMAD.IADD R16, R16, 0x1, R3 ;  /* 0x0000000110107824 */ /* 0x014fca00078e0203 */
[----:B---3--:R-:W-:-:S13]  /*1c620*/  ISETP.GT.AND P0, PT, R16, R4, PT ;  /* 0x000000041000720c */ /* 0x008fda0003f04270 */
[----:B------:R-:W-:Y:S05]  /*1c630*/  @P0 BRA `(.L_x_4411) ;  /* 0x0000000000b40947 */ /* 0x000fea0003800000 */
[----:B------:R-:W1:Y:S02]  /*1c640*/  LDC R0, c[0x0][0xd14] ;  /* 0x00034500ff007b82 */ /* 0x000e640000000800 */
.L_x_4416:
        /* <DEDUP_REMOVED lines=14> */
.L_x_4414:
[----:B------:R-:W-:Y:S05]  /*1c730*/  BSYNC B0 ;  /* 0x0000000000007941 */ /* 0x000fea0003800000 */
.L_x_4413:
        /* <DEDUP_REMOVED lines=23> */
.L_x_4531:
[----:B------:R-:W-:Y:S02]  /*1c8b0*/  ULDC UR4, c[0x0][0xd10] ;  /* 0x0003440000047ab9 */ /* 0x000fe40000000800 */
[----:B------:R-:W-:-:S04]  /*1c8c0*/  IMAD.U32 R5, RZ, RZ, UR4 ;  /* 0x00000004ff057e24 */ /* 0x000fc8000f8e00ff */
[----:B-1----:R-:W-:-:S04]  /*1c8d0*/  IMAD R3, R14, R5, RZ ;  /* 0x000000050e037224 */ /* 0x002fc800078e02ff */
[----:B------:R-:W-:-:S05]  /*1c8e0*/  IMAD.IADD R16, R3, 0x1, R16 ;  /* 0x0000000103107824 */ /* 0x000fca00078e0210 */
[----:B------:R-:W-:-:S13]  /*1c8f0*/  ISETP.GT.AND P0, PT, R16, R4, PT ;  /* 0x000000041000720c */ /* 0x000fda0003f04270 */
[----:B------:R-:W-:Y:S05]  /*1c900*/  @!P0 BRA `(.L_x_4416) ;  /* 0xfffffffc00508947 */ /* 0x000fea000383ffff */
.L_x_4411:
        /* <DEDUP_REMOVED lines=8> */
.L_x_4535:
[----:B------:R-:W-:Y:S01]  /*1c990*/  ISETP.NE.AND P0, PT, R3, RZ, PT ;  /* 0x000000ff0300720c */ /* 0x000fe20003f05270 */
[----:B------:R-:W-:-:S12]  /*1c9a0*/  IMAD.MOV.U32 R7, RZ, RZ, RZ ;  /* 0x000000ffff077224 */ /* 0x000fd800078e00ff */
[----:B------:R-:W-:Y:S05]  /*1c9b0*/  @!P0 BRA `(.L_x_4418) ;  /* 0x0000000000108947 */ /* 0x000fea0003800000 */
[----:B------:R-:W-:Y:S01]  /*1c9c0*/  UMOV UR4, 0xffffffff ;  /* 0xffffffff00047882 */ /* 0x000fe20000000000 */
[----:B------:R-:W-:Y:S02]  /*1c9d0*/  VIADD R12, R6, 0xffffffff ;  /* 0xffffffff060c7836 */ /* 0x000fe40000000000 */
[----:B------:R-:W-:Y:S05]  /*1c9e0*/  BRA.DIV UR4, `(.L_x_4419) ;  /* 0x0000002604c87947 */ /* 0x000fea000b800000 */
[----:B------:R3:W4:Y:S02]  /*1c9f0*/  SHFL.IDX PT, R7, R2, R12, 0x1f ;  /* 0x00001f0c02077589 */ /* 0x00072400000e0000 */
.L_x_4418:
[----:B0--3--:R-:W0:Y:S01]  /*1ca00*/  LDC.64 R2, c[0x0][0xd68] ;  /* 0x00035a00ff027b82 */ /* 0x009e220000000a00 */
[----:B------:R-:W-:-:S05]  /*1ca10*/  IADD3 R19, R6, R19, RZ ;  /* 0x0000001306137210 */ /* 0x000fca0007ffe0ff */
[----:B0-----:R-:W-:-:S05]  /*1ca20*/  IMAD.WIDE R2, R19, 0x4, R2 ;  /* 0x0000000413027825 */ /* 0x001fca00078e0202 */
[----:B------:R-:W1:Y:S01]  /*1ca30*/  LDG.E R9, desc[UR54][R2.64] ;  /* 0x0000003602097981 */ /* 0x000e62000c1e1900 */
[----:B----4-:R-:W-:Y:S02]  /*1ca40*/  IMAD R16, R7, R5, R16 ;  /* 0x0000000507107224 */ /* 0x010fe400078e0210 */
[----:B-12---:R-:W-:-:S05]  /*1ca50*/  IMAD R6, R17, R9, RZ ;  /* 0x0000000911067224 */ /* 0x006fca00078e02ff */
        /* <DEDUP_REMOVED lines=46> */
[----:B------:R-:W-:Y:S02]  /*1cd40*/  @!P0 IMAD.IADD R2, R2, 0x1, -R5 ;  /* 0x0000000102028824 */ /* 0x000fe400078e0a05 */
[----:B------:R-:W-:-:S03]  /*1cd50*/  @!P0 VIADD R11, R11, 0x1 ;  /* 0x000000010b0b8836 */ /* 0x000fc60000000000 */
[----:B------:R-:W-:Y:S02]  /*1cd60*/  ISETP.GE.U32.AND P0, PT, R2, R5, PT ;  /* 0x000000050200720c */ /* 0x000fe40003f06070 */
[C---:B------:R-:W-:Y:S01]  /*1cd70*/  LOP3.LUT R2, R4.reuse, R9, RZ, 0x3c, !PT ;  /* 0x0000000904027212 */ /* 0x040fe200078e3cff */
[----:B------:R-:W-:-:S10]  /*1cd80*/  IMAD.IADD R4, R4, 0x1, R7 ;  /* 0x0000000104047824 */ /* 0x000fd400078e0207 */
        /* <DEDUP_REMOVED lines=10> */
.L_x_4412:
[----:B------:R-:W-:Y:S01]  /*1ce30*/  UMOV UR4, URZ ;  /* 0x0000003f00047c82 */ /* 0x000fe20008000000 */
[----:B------:R-:W-:Y:S01]  /*1ce40*/  UMOV UR5, URZ ;  /* 0x0000003f00057c82 */ /* 0x000fe20008000000 */
[----:B------:R-:W-:Y:S01]  /*1ce50*/  ULDC UR6, c[0x0][0xd14] ;  /* 0x0003450000067ab9 */ /* 0x000fe20000000800 */
[----:B------:R-:W-:Y:S02]  /*1ce60*/  IMAD.MOV.U32 R16, RZ, RZ, R4 ;  /* 0x000000ffff107224 */ /* 0x000fe400078e0004 */
[----:B------:R-:W-:Y:S02]  /*1ce70*/  IMAD.U32 R17, RZ, RZ, UR4 ;  /* 0x00000004ff117e24 */ /* 0x000fe4000f8e00ff */
[----:B------:R-:W-:Y:S02]  /*1ce80*/  IMAD.U32 R18, RZ, RZ, UR5 ;  /* 0x00000005ff127e24 */ /* 0x000fe4000f8e00ff */
[----:B------:R-:W-:-:S07]  /*1ce90*/  IMAD.U32 R19, RZ, RZ, UR6 ;  /* 0x00000006ff137e24 */ /* 0x000fce000f8e00ff */
.L_x_4420:
        /* <DEDUP_REMOVED lines=12> */
.L_x_4337:
[----:B-1----:R-:W2:Y:S01]  /*1cf60*/  LDL.LU R0, [R1+0x28] ;  /* 0x0000280001007983 */ /* 0x002ea20000300800 */
[----:B------:R-:W1:Y:S01]  /*1cf70*/  S2R R5, SR_CgaCtaId ;  /* 0x0000000000057919 */ /* 0x000e620000008800 */
[----:B--2---:R-:W-:-:S05]  /*1cf80*/  VIADD R0, R0, 0x1 ;  /* 0x0000000100007836 */ /* 0x004fca0000000000 */
[----:B---3--:R-:W-:-:S04]  /*1cf90*/  LEA.HI R2, R0, R0, RZ, 0x1 ;  /* 0x0000000000027211 */ /* 0x008fc800078f08ff */
[----:B------:R-:W-:-:S05]  /*1cfa0*/  LOP3.LUT R3, R2, 0xfffffffe, RZ, 0xc0, !PT ;  /* 0xfffffffe02037812 */ /* 0x000fca00078ec0ff */
[----:B------:R-:W-:Y:S01]  /*1cfb0*/  IMAD.IADD R3, R0, 0x1, -R3 ;  /* 0x0000000100037824 */ /* 0x000fe200078e0a03 */
[----:B------:R-:W-:-:S04]  /*1cfc0*/  MOV R0, 0x400 ;  /* 0x0000040000007802 */ /* 0x000fc80000000f00 */
[----:B-1----:R-:W-:Y:S02]  /*1cfd0*/  LEA R0, R5, R0, 0x18 ;  /* 0x0000000005007211 */ /* 0x002fe400078ec0ff */
[----:B------:R-:W-:-:S04]  /*1cfe0*/  SHF.L.U32 R3, R3, 0x1f, RZ ;  /* 0x0000001f03037819 */ /* 0x000fc800000006ff */
[----:B------:R-:W1:Y:S02]  /*1cff0*/  SYNCS.PHASECHK.TRANS64.TRYWAIT P0, [R0+URZ+0x38820], R3 ;  /* 0x03882003000075a7 */ /* 0x000e64000800017f */
[----:B-1----:R-:W-:Y:S05]  /*1d000*/  @!P0 BRA `(.L_x_4422) ;  /* 0x0000002000688947 */ /* 0x002fea0003800000 */
.L_x_4538:
[----:B------:R-:W-:-:S03]  /*1d010*/  UMOV UR4, 0xffffffff ;  /* 0xffffffff00047882 */ /* 0x000fc60000000000 */
[----:B------:R-:W-:Y:S05]  /*1d020*/  BRA.DIV UR4, `(.L_x_4423) ;  /* 0x0000002204747947 */ /* 0x000fea000b800000 */
[----:B------:R-:W2:Y:S02]  /*1d030*/  S2R R2, SR_TID.X ;  /* 0x0000000000027919 */ /* 0x000ea40000002100 */
[----:B--2---:R-:W-:-:S04]  /*1d040*/  SHF.R.U32.HI R2, RZ, 0x5, R2 ;  /* 0x00000005ff027819 */ /* 0x004fc80000011602 */
[----:B------:R-:W-:-:S05]  /*1d050*/  LOP3.LUT R2, R2, 0x3, RZ, 0xc0, !PT ;  /* 0x0000000302027812 */ /* 0x000fca00078ec0ff */
[----:B------:R2:W3:Y:S02]  /*1d060*/  SHFL.IDX PT, R14, R2, RZ, 0x1f ;  /* 0x00001fff020e7589 */ /* 0x0004e400000e0000 */
.L_x_4541:
[----:B---3--:R-:W-:-:S13]  /*1d070*/  ISETP.NE.AND P0, PT, R14, RZ, PT ;  /* 0x000000ff0e00720c */ /* 0x008fda0003f05270 */
[----:B------:R-:W-:Y:S05]  /*1d080*/  @P0 BRA `(.L_x_4188) ;  /* 0x0000000000940947 */ /* 0x000fea0003800000 */
[----:B------:R-:W-:-:S03]  /*1d090*/  UMOV UR4, 0xffffffff ;  /* 0xffffffff00047882 */ /* 0x000fc60000000000 */
[----:B------:R-:W-:Y:S05]  /*1d0a0*/  BRA.DIV UR4, `(.L_x_4424) ;  /* 0x0000002204887947 */ /* 0x000fea000b800000 */
[----:B------:R-:W-:-:S13]  /*1d0b0*/  ELECT P6, URZ, PT ;  /* 0x00000000003f782f */ /* 0x000fda00038c0000 */
.L_x_4544:
[----:B------:R-:W-:Y:S05]  /*1d0c0*/  @!P6 BRA `(.L_x_4188) ;  /* 0x000000000084e947 */ /* 0x000fea0003800000 */
[----:B--2---:R-:W2:Y:S02]  /*1d0d0*/  LDL.LU R2, [R1+0x34] ;  /* 0x0000340001027983 */ /* 0x004ea40000300800 */
[----:B--2---:R-:W-:-:S04]  /*1d0e0*/  LOP3.LUT R2, R2, 0x2, RZ, 0xfc, !PT ;  /* 0x0000000202027812 */ /* 0x004fc800078efcff */
[----:B------:R-:W-:-:S13]  /*1d0f0*/  ISETP.NE.AND P2, PT, R2, 0x3, PT ;  /* 0x000000030200780c */ /* 0x000fda0003f45270 */
[----:B------:R-:W-:Y:S05]  /*1d100*/  @!P2 BRA `(.L_x_4425) ;  /* 0x000000000004a947 */ /* 0x000fea0003800000 */
[----:B------:R-:W-:Y:S01]  /*1d110*/  BPT.TRAP 0x1 ;  /* 0x000000040000795c */ /* 0x000fe20000300000 */
.L_x_4425:
        /* <DEDUP_REMOVED lines=14> */
.L_x_4545:
[----:B------:R-:W2:Y:S02]  /*1d200*/  SYNCS.PHASECHK.TRANS64.TRYWAIT P0, [R7+URZ], R2 ;  /* 0x00000002070075a7 */ /* 0x000ea4000800017f */
[----:B--2---:R-:W-:Y:S05]  /*1d210*/  @!P0 BRA `(.L_x_4427) ;  /* 0x0000002000608947 */ /* 0x004fea0003800000 */
.L_x_4546:
[----:B------:R-:W-:Y:S05]  /*1d220*/  @!P2 BRA `(.L_x_4428) ;  /* 0x000000000004a947 */ /* 0x000fea0003800000 */
[----:B------:R-:W-:Y:S01]  /*1d230*/  BPT.TRAP 0x1 ;  /* 0x000000040000795c */ /* 0x000fe20000300000 */
.L_x_4428:
[----:B------:R-:W3:Y:S01]  /*1d240*/  LDL.LU R4, [R1] ;  /* 0x0000000001047983 */ /* 0x000ee20000300800 */
[----:B------:R-:W-:-:S04]  /*1d250*/  VIADD R0, R0, 0x38860 ;  /* 0x0003886000007836 */ /* 0x000fc80000000000 */
[----:B---3--:R-:W-:-:S04]  /*1d260*/  IMAD R4, R4, 0x8, R0 ;  /* 0x0000000804047824 */ /* 0x008fc800078e0200 */
[----:B------:R-:W3:Y:S02]  /*1d270*/  SYNCS.PHASECHK.TRANS64.TRYWAIT P0, [R4+URZ], R5 ;  /* 0x00000005040075a7 */ /* 0x000ee4000800017f */
[----:B---3--:R-:W-:Y:S05]  /*1d280*/  @!P0 BRA `(.L_x_4429) ;  /* 0x0000002000588947 */ /* 0x008fea0003800000 */
.L_x_4547:
[----:B------:R-:W-:-:S07]  /*1d290*/  IMAD R3, R3, 0x8, R0 ;  /* 0x0000000803037824 */ /* 0x000fce00078e0200 */
.L_x_4430:
[----:B----4-:R4:W0:Y:S02]  /*1d2a0*/  SYNCS.PHASECHK.TRANS64.TRYWAIT P0, [R3+URZ], R2 ;  /* 0x00000002030075a7 */ /* 0x010824000800017f */
[----:B0-----:R-:W-:Y:S05]  /*1d2b0*/  @!P0 NANOSLEEP.SYNCS 0x989680 ;  /* 0x009896800000895d */ /* 0x001fea0003900000 */
[----:B------:R-:W0:Y:S02]  /*1d2c0*/  @!P0 SYNCS.PHASECHK.TRANS64 P0, [R3+URZ], R2 ;  /* 0x00000002030085a7 */ /* 0x000e24000800007f */
[----:B0-----:R-:W-:Y:S05]  /*1d2d0*/  @!P0 BRA `(.L_x_4430) ;  /* 0xfffffffc00f08947 */ /* 0x001fea000383ffff */
.L_x_4188:
[----:B------:R-:W-:Y:S05]  /*1d2e0*/  BSYNC B8 ;  /* 0x0000000000087941 */ /* 0x000fea0003800000 */
.L_x_4185:
[----:B------:R-:W-:Y:S05]  /*1d2f0*/  EXIT ;  /* 0x000000000000794d */ /* 0x000fea0003800000 */
.L_x_4204:
[----:B0-----:R0:W1:Y:S02]  /*1d300*/  SYNCS.PHASECHK.TRANS64.TRYWAIT P5, [R70+URZ+0x38890], R57 ;  /* 0x03889039460075a7 */ /* 0x00106400080a017f */
[----:B-1----:R-:W-:Y:S05]  /*1d310*/  @!P5 NANOSLEEP.SYNCS 0x989680 ;  /* 0x009896800000d95d */ /* 0x002fea0003900000 */
[----:B------:R-:W1:Y:S02]  /*1d320*/  @!P5 SYNCS.PHASECHK.TRANS64 P5, [R70+URZ+0x38890], R57 ;  /* 0x038890394600d5a7 */ /* 0x000e6400080a007f */
[----:B-1----:R-:W-:Y:S05]  /*1d330*/  @!P5 BRA `(.L_x_4204) ;  /* 0xfffffffc00f0d947 */ /* 0x002fea000383ffff */
[----:B------:R-:W-:Y:S05]  /*1d340*/  BRA `(.L_x_4431) ;  /* 0xfffffe5000e47947 */ /* 0x000fea000383ffff */
.L_x_4214:
[----:B0-----:R0:W1:Y:S02]  /*1d350*/  SYNCS.PHASECHK.TRANS64.TRYWAIT P5, [R70+URZ+0x38890], R57 ;  /* 0x03889039460075a7 */ /* 0x00106400080a017f */
[----:B-1----:R-:W-:Y:S05]  /*1d360*/  @!P5 NANOSLEEP.SYNCS 0x989680 ;  /* 0x009896800000d95d */ /* 0x002fea0003900000 */
[----:B------:R-:W1:Y:S02]  /*1d370*/  @!P5 SYNCS.PHASECHK.TRANS64 P5, [R70+URZ+0x38890], R57 ;  /* 0x038890394600d5a7 */ /* 0x000e6400080a007f */
[----:B-1----:R-:W-:Y:S05]  /*1d380*/  @!P5 BRA `(.L_x_4214) ;  /* 0xfffffffc00f0d947 */ /* 0x002fea000383ffff */
[----:B------:R-:W-:Y:S05]  /*1d390*/  BRA `(.L_x_4432) ;  /* 0xfffffe5c00507947 */ /* 0x000fea000383ffff */
.L_x_4219:
[----:B0-----:R0:W1:Y:S02]  /*1d3a0*/  SYNCS.PHASECHK.TRANS64.TRYWAIT P5, [R70+URZ+0x38890], R57 ;  /* 0x03889039460075a7 */ /* 0x00106400080a017f */
[----:B-1----:R-:W-:Y:S05]  /*1d3b0*/  @!P5 NANOSLEEP.SYNCS 0x989680 ;  /* 0x009896800000d95d */ /* 0x002fea0003900000 */
[----:B------:R-:W1:Y:S02]  /*1d3c0*/  @!P5 SYNCS.PHASECHK.TRANS64 P5, [R70+URZ+0x38890], R57 ;  /* 0x038890394600d5a7 */ /* 0x000e6400080a007f */
[----:B-1----:R-:W-:Y:S05]  /*1d3d0*/  @!P5 BRA `(.L_x_4219) ;  /* 0xfffffffc00f0d947 */ /* 0x002fea000383ffff */
[----:B------:R-:W-:Y:S05]  /*1d3e0*/  BRA `(.L_x_4433) ;  /* 0xfffffe6400807947 */ /* 0x000fea000383ffff */
.L_x_4223:
[----:B----4-:R4:W0:Y:S02]  /*1d3f0*/  SYNCS.PHASECHK.TRANS64.TRYWAIT P5, [R70+URZ+0x388b0], R57 ;  /* 0x0388b039460075a7 */ /* 0x01082400080a017f */
[----:B0-----:R-:W-:Y:S05]  /*1d400*/  @!P5 NANOSLEEP.SYNCS 0x989680 ;  /* 0x009896800000d95d */ /* 0x001fea0003900000 */
[----:B------:R-:W0:Y:S02]  /*1d410*/  @!P5 SYNCS.PHASECHK.TRANS64 P5, [R70+URZ+0x388b0], R57 ;  /* 0x0388b0394600d5a7 */ /* 0x000e2400080a007f */
[----:B0-----:R-:W-:Y:S05]  /*1d420*/  @!P5 BRA `(.L_x_4223) ;  /* 0xfffffffc00f0d947 */ /* 0x001fea000383ffff */
[----:B------:R-:W-:Y:S05]  /*1d430*/  BRA `(.L_x_4434) ;  /* 0xfffffe6400fc7947 */ /* 0x000fea000383ffff */
.L_x_4250:
        /* <DEDUP_REMOVED lines=8> */
.L_x_4436:
[----:B------:R-:W-:Y:S05]  /*1d4c0*/  BSYNC B1 ;  /* 0x0000000000017941 */ /* 0x000fea0003800000 */
.L_x_4435:
[----:B------:R-:W-:Y:S05]  /*1d4d0*/  BRA `(.L_x_4437) ;  /* 0xfffffe9800687947 */ /* 0x000fea000383ffff */
.L_x_4251:
        /* <DEDUP_REMOVED lines=8> */
.L_x_4439:
[----:B------:R-:W-:Y:S05]  /*1d560*/  BSYNC B1 ;  /* 0x0000000000017941 */ /* 0x000fea0003800000 */
.L_x_4438:
[----:B------:R-:W-:Y:S05]  /*1d570*/  BRA `(.L_x_4440) ;  /* 0xfffffe9800487947 */ /* 0x000fea000383ffff */
.L_x_4252:
        /* <DEDUP_REMOVED lines=8> */
.L_x_4442:
[----:B------:R-:W-:Y:S05]  /*1d600*/  BSYNC B1 ;  /* 0x0000000000017941 */ /* 0x000fea0003800000 */
.L_x_4441:
[----:B------:R-:W-:Y:S05]  /*1d610*/  BRA `(.L_x_4443) ;  /* 0xfffffe9800287947 */ /* 0x000fea000383ffff */
.L_x_4253:
        /* <DEDUP_REMOVED lines=8> */
.L_x_4445:
[----:B------:R-:W-:Y:S05]  /*1d6a0*/  BSYNC B1 ;  /* 0x0000000000017941 */ /* 0x000fea0003800000 */
.L_x_4444:
[----:B------:R-:W-:Y:S05]  /*1d6b0*/  BRA `(.L_x_4446) ;  /* 0xfffffe9800087947 */ /* 0x000fea000383ffff */
.L_x_4254:
        /* <DEDUP_REMOVED lines=8> */
.L_x_4448:
[----:B------:R-:W-:Y:S05]  /*1d740*/  BSYNC B1 ;  /* 0x0000000000017941 */ /* 0x000fea0003800000 */
.L_x_4447:
[----:B------:R-:W-:Y:S05]  /*1d750*/  BRA `(.L_x_4449) ;  /* 0xfffffe9400e87947 */ /* 0x000fea000383ffff */
.L_x_4255:
        /* <DEDUP_REMOVED lines=8> */
.L_x_4451:
[----:B------:R-:W-:Y:S05]  /*1d7e0*/  BSYNC B1 ;  /* 0x0000000000017941 */ /* 0x000fea0003800000 */
.L_x_4450:
[----:B------:R-:W-:Y:S05]  /*1d7f0*/  BRA `(.L_x_4452) ;  /* 0xfffffe9400c87947 */ /* 0x000fea000383ffff */
.L_x_4256:
        /* <DEDUP_REMOVED lines=8> */
.L_x_4454:
[----:B------:R-:W-:Y:S05]  /*1d880*/  BSYNC B1 ;  /* 0x0000000000017941 */ /* 0x000fea0003800000 */
.L_x_4453:
[----:B------:R-:W-:Y:S05]  /*1d890*/  BRA `(.L_x_4455) ;  /* 0xfffffe9400a87947 */ /* 0x000fea000383ffff */
.L_x_4257:
        /* <DEDUP_REMOVED lines=8> */
.L_x_4457:
[----:B------:R-:W-:Y:S05]  /*1d920*/  BSYNC B1 ;  /* 0x0000000000017941 */ /* 0x000fea0003800000 */
.L_x_4456:
[----:B------:R-:W-:Y:S05]  /*1d930*/  BRA `(.L_x_4458) ;  /* 0xfffffe9400887947 */ /* 0x000fea000383ffff */
.L_x_4259:
[----:B0-----:R0:W1:Y:S02]  /*1d940*/  SYNCS.PHASECHK.TRANS64.TRYWAIT P2, [R2+URZ+0x38800], R7 ;  /* 0x03880007020075a7 */ /* 0x001064000804017f */
[----:B-1----:R-:W-:Y:S05]  /*1d950*/  @!P2 NANOSLEEP.SYNCS 0x989680 ;  /* 0x009896800000a95d */ /* 0x002fea0003900000 */
[----:B------:R-:W1:Y:S02]  /*1d960*/  @!P2 SYNCS.PHASECHK.TRANS64 P2, [R2+URZ+0x38800], R7 ;  /* 0x038800070200a5a7 */ /* 0x000e64000804007f */
[----:B-1----:R-:W-:Y:S05]  /*1d970*/  @!P2 BRA `(.L_x_4259) ;  /* 0xfffffffc00f0a947 */ /* 0x002fea000383ffff */
[----:B------:R-:W-:Y:S05]  /*1d980*/  BRA `(.L_x_4459) ;  /* 0xfffffe9800107947 */ /* 0x000fea000383ffff */
.L_x_4267:
        /* <DEDUP_REMOVED lines=8> */
.L_x_4461:
[----:B------:R-:W-:Y:S05]  /*1da10*/  BSYNC B1 ;  /* 0x0000000000017941 */ /* 0x000fea0003800000 */
.L_x_4460:
[----:B------:R-:W-:Y:S05]  /*1da20*/  BRA `(.L_x_4462) ;  /* 0xfffffea8002c7947 */ /* 0x000fea000383ffff */
.L_x_4268:
        /* <DEDUP_REMOVED lines=8> */
.L_x_4464:
[----:B------:R-:W-:Y:S05]  /*1dab0*/  BSYNC B1 ;  /* 0x0000000000017941 */ /* 0x000fea0003800000 */
.L_x_4463:
[----:B------:R-:W-:Y:S05]  /*1dac0*/  BRA `(.L_x_4465) ;  /* 0xfffffea8000c7947 */ /* 0x000fea000383ffff */
.L_x_4269:
        /* <DEDUP_REMOVED lines=8> */
.L_x_4467:
[----:B------:R-:W-:Y:S05]  /*1db50*/  BSYNC B1 ;  /* 0x0000000000017941 */ /* 0x000fea0003800000 */
.L_x_4466:
[----:B------:R-:W-:Y:S05]  /*1db60*/  BRA `(.L_x_4468) ;  /* 0xfffffea400ec7947 */ /* 0x000fea000383ffff */
.L_x_4270:
        /* <DEDUP_REMOVED lines=8> */
.L_x_4470:
[----:B------:R-:W-:Y:S05]  /*1dbf0*/  BSYNC B1 ;  /* 0x0000000000017941 */ /* 0x000fea0003800000 */
.L_x_4469:
[----:B------:R-:W-:Y:S05]  /*1dc00*/  BRA `(.L_x_4471) ;  /* 0xfffffea400cc7947 */ /* 0x000fea000383ffff */
.L_x_4271:
        /* <DEDUP_REMOVED lines=8> */
.L_x_4473:
[----:B------:R-:W-:Y:S05]  /*1dc90*/  BSYNC B1 ;  /* 0x0000000000017941 */ /* 0x000fea0003800000 */
.L_x_4472:
[----:B------:R-:W-:Y:S05]  /*1dca0*/  BRA `(.L_x_4474) ;  /* 0xfffffea400ac7947 */ /* 0x000fea000383ffff */
.L_x_4272:
        /* <DEDUP_REMOVED lines=8> */
.L_x_4476:
[----:B------:R-:W-:Y:S05]  /*1dd30*/  BSYNC B1 ;  /* 0x0000000000017941 */ /* 0x000fea0003800000 */
.L_x_4475:
[----:B------:R-:W-:Y:S05]  /*1dd40*/  BRA `(.L_x_4477) ;  /* 0xfffffea400907947 */ /* 0x000fea000383ffff */
.L_x_4273:
        /* <DEDUP_REMOVED lines=8> */
.L_x_4479:
[----:B------:R-:W-:Y:S05]  /*1ddd0*/  BSYNC B1 ;  /* 0x0000000000017941 */ /* 0x000fea0003800000 */
.L_x_4478:
[----:B------:R-:W-:Y:S05]  /*1dde0*/  BRA `(.L_x_4480) ;  /* 0xfffffea400747947 */ /* 0x000fea000383ffff */
.L_x_4274:
        /* <DEDUP_REMOVED lines=8> */
.L_x_4482:
[----:B------:R-:W-:Y:S05]  /*1de70*/  BSYNC B1 ;  /* 0x0000000000017941 */ /* 0x000fea0003800000 */
.L_x_4481:
[----:B------:R-:W-:Y:S05]  /*1de80*/  BRA `(.L_x_4483) ;  /* 0xfffffea400587947 */ /* 0x000fea000383ffff */
.L_x_4276:
[----:B0-----:R0:W1:Y:S02]  /*1de90*/  SYNCS.PHASECHK.TRANS64.TRYWAIT P1, [R2+URZ+0x38800], R3 ;  /* 0x03880003020075a7 */ /* 0x001064000802017f */
[----:B-1----:R-:W-:Y:S05]  /*1dea0*/  @!P1 NANOSLEEP.SYNCS 0x989680 ;  /* 0x009896800000995d */ /* 0x002fea0003900000 */
[----:B------:R-:W1:Y:S02]  /*1deb0*/  @!P1 SYNCS.PHASECHK.TRANS64 P1, [R2+URZ+0x38800], R3 ;  /* 0x03880003020095a7 */ /* 0x000e64000802007f */
[----:B-1----:R-:W-:Y:S05]  /*1dec0*/  @!P1 BRA `(.L_x_4276) ;  /* 0xfffffffc00f09947 */ /* 0x002fea000383ffff */
[----:B------:R-:W-:Y:S05]  /*1ded0*/  BRA `(.L_x_4484) ;  /* 0xfffffea400d07947 */ /* 0x000fea000383ffff */
.L_x_4282:
[----:B0-----:R0:W1:Y:S02]  /*1dee0*/  SYNCS.PHASECHK.TRANS64.TRYWAIT P1, [R172+URZ+0x38830], R15 ;  /* 0x0388300fac0075a7 */ /* 0x001064000802017f */
[----:B-1----:R-:W-:Y:S05]  /*1def0*/  @!P1 NANOSLEEP.SYNCS 0x989680 ;  /* 0x009896800000995d */ /* 0x002fea0003900000 */
[----:B------:R-:W1:Y:S02]  /*1df00*/  @!P1 SYNCS.PHASECHK.TRANS64 P1, [R172+URZ+0x38830], R15 ;  /* 0x0388300fac0095a7 */ /* 0x000e64000802007f */
[----:B-1----:R-:W-:Y:S05]  /*1df10*/  @!P1 BRA `(.L_x_4282) ;  /* 0xfffffffc00f09947 */ /* 0x002fea000383ffff */
[----:B------:R-:W-:Y:S05]  /*1df20*/  BRA `(.L_x_4281) ;  /* 0xfffffeb400647947 */ /* 0x000fea000383ffff */
.L_x_4284:
[----:B-1----:R1:W2:Y:S02]  /*1df30*/  SYNCS.PHASECHK.TRANS64.TRYWAIT P1, [R2+URZ+0x38810], R3 ;  /* 0x03881003020075a7 */ /* 0x0022a4000802017f */
[----:B--2---:R-:W-:Y:S05]  /*1df40*/  @!P1 NANOSLEEP.SYNCS 0x989680 ;  /* 0x009896800000995d */ /* 0x004fea0003900000 */
[----:B------:R-:W2:Y:S02]  /*1df50*/  @!P1 SYNCS.PHASECHK.TRANS64 P1, [R2+URZ+0x38810], R3 ;  /* 0x03881003020095a7 */ /* 0x000ea4000802007f */
[----:B--2---:R-:W-:Y:S05]  /*1df60*/  @!P1 BRA `(.L_x_4284) ;  /* 0xfffffffc00f09947 */ /* 0x004fea000383ffff */
[----:B------:R-:W-:Y:S05]  /*1df70*/  BRA `(.L_x_4485) ;  /* 0xfffffeb800147947 */ /* 0x000fea000383ffff */
.L_x_4289:
[----:B-1----:R1:W4:Y:S02]  /*1df80*/  SYNCS.PHASECHK.TRANS64.TRYWAIT P1, [R172+URZ+0x38850], R15 ;  /* 0x0388500fac0075a7 */ /* 0x002324000802017f */
[----:B----4-:R-:W-:Y:S05]  /*1df90*/  @!P1 NANOSLEEP.SYNCS 0x989680 ;  /* 0x009896800000995d */ /* 0x010fea0003900000 */
[----:B------:R-:W4:Y:S02]  /*1dfa0*/  @!P1 SYNCS.PHASECHK.TRANS64 P1, [R172+URZ+0x38850], R15 ;  /* 0x0388500fac0095a7 */ /* 0x000f24000802007f */
[----:B----4-:R-:W-:Y:S05]  /*1dfb0*/  @!P1 BRA `(.L_x_4289) ;  /* 0xfffffffc00f09947 */ /* 0x010fea000383ffff */
[----:B------:R-:W-:Y:S05]  /*1dfc0*/  BRA `(.L_x_4288) ;  /* 0xfffffeb800447947 */ /* 0x000fea000383ffff */
.L_x_4297:
[----:B-1----:R1:W2:Y:S02]  /*1dfd0*/  SYNCS.PHASECHK.TRANS64.TRYWAIT P2, [R20+URZ+0x38830], R201 ;  /* 0x038830c9140075a7 */ /* 0x0022a4000804017f */
[----:B--2---:R-:W-:Y:S05]  /*1dfe0*/  @!P2 NANOSLEEP.SYNCS 0x989680 ;  /* 0x009896800000a95d */ /* 0x004fea0003900000 */
[----:B------:R-:W2:Y:S02]  /*1dff0*/  @!P2 SYNCS.PHASECHK.TRANS64 P2, [R20+URZ+0x38830], R201 ;  /* 0x038830c91400a5a7 */ /* 0x000ea4000804007f */
[----:B--2---:R-:W-:Y:S05]  /*1e000*/  @!P2 BRA `(.L_x_4297) ;  /* 0xfffffffc00f0a947 */ /* 0x004fea000383ffff */
[----:B------:R-:W-:Y:S05]  /*1e010*/  BRA `(.L_x_4296) ;  /* 0xfffffee8003c7947 */ /* 0x000fea000383ffff */
.L_x_4302:
[----:B---3--:R3:W4:Y:S02]  /*1e020*/  SYNCS.PHASECHK.TRANS64.TRYWAIT P2, [R20+URZ+0x38850], R201 ;  /* 0x038850c9140075a7 */ /* 0x008724000804017f */
[----:B----4-:R-:W-:Y:S05]  /*1e030*/  @!P2 NANOSLEEP.SYNCS 0x989680 ;  /* 0x009896800000a95d */ /* 0x010fea0003900000 */
[----:B------:R-:W4:Y:S02]  /*1e040*/  @!P2 SYNCS.PHASECHK.TRANS64 P2, [R20+URZ+0x38850], R201 ;  /* 0x038850c91400a5a7 */ /* 0x000f24000804007f */
[----:B----4-:R-:W-:Y:S05]  /*1e050*/  @!P2 BRA `(.L_x_4302) ;  /* 0xfffffffc00f0a947 */ /* 0x010fea000383ffff */
[----:B------:R-:W-:Y:S05]  /*1e060*/  BRA `(.L_x_4301) ;  /* 0xfffffee800d87947 */ /* 0x000fea000383ffff */
.L_x_4310:
[----:B-1----:R1:W2:Y:S02]  /*1e070*/  SYNCS.PHASECHK.TRANS64.TRYWAIT P2, [R20+URZ+0x38830], R201 ;  /* 0x038830c9140075a7 */ /* 0x0022a4000804017f */
[----:B--2---:R-:W-:Y:S05]  /*1e080*/  @!P2 NANOSLEEP.SYNCS 0x989680 ;  /* 0x009896800000a95d */ /* 0x004fea0003900000 */
[----:B------:R-:W2:Y:S02]  /*1e090*/  @!P2 SYNCS.PHASECHK.TRANS64 P2, [R20+URZ+0x38830], R201 ;  /* 0x038830c91400a5a7 */ /* 0x000ea4000804007f */
[----:B--2---:R-:W-:Y:S05]  /*1e0a0*/  @!P2 BRA `(.L_x_4310) ;  /* 0xfffffffc00f0a947 */ /* 0x004fea000383ffff */
[----:B------:R-:W-:Y:S05]  /*1e0b0*/  BRA `(.L_x_4309) ;  /* 0xffffff2400007947 */ /* 0x000fea000383ffff */
.L_x_4315:
[----:B---3--:R3:W4:Y:S02]  /*1e0c0*/  SYNCS.PHASECHK.TRANS64.TRYWAIT P2, [R20+URZ+0x38850], R201 ;  /* 0x038850c9140075a7 */ /* 0x008724000804017f */
[----:B----4-:R-:W-:Y:S05]  /*1e0d0*/  @!P2 NANOSLEEP.SYNCS 0x989680 ;  /* 0x009896800000a95d */ /* 0x010fea0003900000 */
[----:B------:R-:W4:Y:S02]  /*1e0e0*/  @!P2 SYNCS.PHASECHK.TRANS64 P2, [R20+URZ+0x38850], R201 ;  /* 0x038850c91400a5a7 */ /* 0x000f24000804007f */
[----:B----4-:R-:W-:Y:S05]  /*1e0f0*/  @!P2 BRA `(.L_x_4315) ;  /* 0xfffffffc00f0a947 */ /* 0x010fea000383ffff */
[----:B------:R-:W-:Y:S05]  /*1e100*/  BRA `(.L_x_4314) ;  /* 0xffffff24009c7947 */ /* 0x000fea000383ffff */
.L_x_4343:
        /* <DEDUP_REMOVED lines=11> */
.L_x_4487:
[----:B------:R-:W-:Y:S05]  /*1e1c0*/  BSYNC B1 ;  /* 0x0000000000017941 */ /* 0x000fea0003800000 */
.L_x_4486:
[----:B------:R-:W-:Y:S05]  /*1e1d0*/  BRA `(.L_x_4488) ;  /* 0xffffff9c008c7947 */ /* 0x000fea000383ffff */
.L_x_4344:
[----:B------:R-:W-:Y:S01]  /*1e1e0*/  BSSY B1, `(.L_x_4489) ;  /* 0x0000006000017945 */ /* 0x000fe20003800000 */
[----:B------:R-:W-:-:S07]  /*1e1f0*/  IMAD.MOV.U32 R15, RZ, RZ, -0x1 ;  /* 0xffffffffff0f7424 */ /* 0x000fce00078e00ff */
[----:B------:R-:W-:Y:S05]  /*1e200*/  WARPSYNC.COLLECTIVE R15, `(.L_x_4490) ;  /* 0x000000000f0c7348 */ /* 0x000fea0003c00000 */
[----:B------:R-:W-:Y:S02]  /*1e210*/  ELECT P6, UR62, PT ;  /* 0x00000000003e782f */ /* 0x000fe400038c0000 */
[----:B------:R-:W-:Y:S01]  /*1e220*/  MOV R14, UR62 ;  /* 0x0000003e000e7c02 */ /* 0x000fe20008000f00 */
[----:B------:R-:W-:Y:S10]  /*1e230*/  ENDCOLLECTIVE ;  /* 0x000000000000791b */ /* 0x000ff40003800000 */
.L_x_4490:
[----:B------:R-:W-:Y:S05]  /*1e240*/  BSYNC B1 ;  /* 0x0000000000017941 */ /* 0x000fea0003800000 */
.L_x_4489:
[----:B------:R-:W-:Y:S05]  /*1e250*/  BRA `(.L_x_4491) ;  /* 0xffffff9c00787947 */ /* 0x000fea000383ffff */
.L_x_4345:
[----:B0-----:R0:W1:Y:S02]  /*1e260*/  SYNCS.PHASECHK.TRANS64.TRYWAIT P0, [R9+URZ+0x38820], R5 ;  /* 0x03882005090075a7 */ /* 0x001064000800017f */
[----:B-1----:R-:W-:Y:S05]  /*1e270*/  @!P0 NANOSLEEP.SYNCS 0x989680 ;  /* 0x009896800000895d */ /* 0x002fea0003900000 */
[----:B------:R-:W1:Y:S02]  /*1e280*/  @!P0 SYNCS.PHASECHK.TRANS64 P0, [R9+URZ+0x38820], R5 ;  /* 0x03882005090085a7 */ /* 0x000e64000800007f */
[----:B-1----:R-:W-:Y:S05]  /*1e290*/  @!P0 BRA `(.L_x_4345) ;  /* 0xfffffffc00f08947 */ /* 0x002fea000383ffff */
[----:B------:R-:W-:Y:S05]  /*1e2a0*/  BRA `(.L_x_4492) ;  /* 0xffffff9c00907947 */ /* 0x000fea000383ffff */
.L_x_4348:
[----:B0-----:R0:W1:Y:S02]  /*1e2b0*/  SYNCS.PHASECHK.TRANS64.TRYWAIT P0, [R5+URZ+0x388a0], R7 ;  /* 0x0388a007050075a7 */ /* 0x001064000800017f */
[----:B-1----:R-:W-:Y:S05]  /*1e2c0*/  @!P0 NANOSLEEP.SYNCS 0x989680 ;  /* 0x009896800000895d */ /* 0x002fea0003900000 */
[----:B------:R-:W1:Y:S02]  /*1e2d0*/  @!P0 SYNCS.PHASECHK.TRANS64 P0, [R5+URZ+0x388a0], R7 ;  /* 0x0388a007050085a7 */ /* 0x000e64000800007f */
[----:B-1----:R-:W-:Y:S05]  /*1e2e0*/  @!P0 BRA `(.L_x_4348) ;  /* 0xfffffffc00f08947 */ /* 0x002fea000383ffff */
[----:B------:R-:W-:Y:S05]  /*1e2f0*/  BRA `(.L_x_4493) ;  /* 0xffffff9c009c7947 */ /* 0x000fea000383ffff */
.L_x_4350:
[----:B-1----:R1:W2:Y:S02]  /*1e300*/  SYNCS.PHASECHK.TRANS64.TRYWAIT P0, [R5+URZ+0x388c0], R7 ;  /* 0x0388c007050075a7 */ /* 0x0022a4000800017f */
[----:B--2---:R-:W-:Y:S05]  /*1e310*/  @!P0 NANOSLEEP.SYNCS 0x989680 ;  /* 0x009896800000895d */ /* 0x004fea0003900000 */
[----:B------:R-:W2:Y:S02]  /*1e320*/  @!P0 SYNCS.PHASECHK.TRANS64 P0, [R5+URZ+0x388c0], R7 ;  /* 0x0388c007050085a7 */ /* 0x000ea4000800007f */
[----:B--2---:R-:W-:Y:S05]  /*1e330*/  @!P0 BRA `(.L_x_4350) ;  /* 0xfffffffc00f08947 */ /* 0x004fea000383ffff */
[----:B------:R-:W-:Y:S05]  /*1e340*/  BRA `(.L_x_4494) ;  /* 0xffffffa000047947 */ /* 0x000fea000383ffff */
.L_x_4354:
[----:B0-----:R0:W1:Y:S02]  /*1e350*/  SYNCS.PHASECHK.TRANS64.TRYWAIT P0, [R6+URZ+0x388a0], R7 ;  /* 0x0388a007060075a7 */ /* 0x001064000800017f */
[----:B-1----:R-:W-:Y:S05]  /*1e360*/  @!P0 NANOSLEEP.SYNCS 0x989680 ;  /* 0x009896800000895d */ /* 0x002fea0003900000 */
[----:B------:R-:W1:Y:S02]  /*1e370*/  @!P0 SYNCS.PHASECHK.TRANS64 P0, [R6+URZ+0x388a0], R7 ;  /* 0x0388a007060085a7 */ /* 0x000e64000800007f */
[----:B-1----:R-:W-:Y:S05]  /*1e380*/  @!P0 BRA `(.L_x_4354) ;  /* 0xfffffffc00f08947 */ /* 0x002fea000383ffff */
[----:B------:R-:W-:Y:S05]  /*1e390*/  BRA `(.L_x_4495) ;  /* 0xffffffa400487947 */ /* 0x000fea000383ffff */
.L_x_4356:
[----:B-1----:R1:W2:Y:S02]  /*1e3a0*/  SYNCS.PHASECHK.TRANS64.TRYWAIT P1, [R6+URZ+0x388c0], R7 ;  /* 0x0388c007060075a7 */ /* 0x0022a4000802017f */
[----:B--2---:R-:W-:Y:S05]  /*1e3b0*/  @!P1 NANOSLEEP.SYNCS 0x989680 ;  /* 0x009896800000995d */ /* 0x004fea0003900000 */
[----:B------:R-:W2:Y:S02]  /*1e3c0*/  @!P1 SYNCS.PHASECHK.TRANS64 P1, [R6+URZ+0x388c0], R7 ;  /* 0x0388c007060095a7 */ /* 0x000ea4000802007f */
[----:B--2---:R-:W-:Y:S05]  /*1e3d0*/  @!P1 BRA `(.L_x_4356) ;  /* 0xfffffffc00f09947 */ /* 0x004fea000383ffff */
[----:B------:R-:W-:Y:S05]  /*1e3e0*/  BRA `(.L_x_4496) ;  /* 0xffffffa400a87947 */ /* 0x000fea000383ffff */
.L_x_4366:
        /* <DEDUP_REMOVED lines=11> */
.L_x_4498:
[----:B------:R-:W-:Y:S05]  /*1e4a0*/  BSYNC B0 ;  /* 0x0000000000007941 */ /* 0x000fea0003800000 */
.L_x_4497:
[----:B------:R-:W-:Y:S05]  /*1e4b0*/  BRA `(.L_x_4499) ;  /* 0xffffffb000bc7947 */ /* 0x000fea000383ffff */
.L_x_4367:
[----:B------:R-:W-:Y:S01]  /*1e4c0*/  BSSY B0, `(.L_x_4500) ;  /* 0x0000006000007945 */ /* 0x000fe20003800000 */
[----:B------:R-:W-:-:S07]  /*1e4d0*/  MOV R15, 0xffffffff ;  /* 0xffffffff000f7802 */ /* 0x000fce0000000f00 */
[----:B------:R-:W-:Y:S05]  /*1e4e0*/  WARPSYNC.COLLECTIVE R15, `(.L_x_4501) ;  /* 0x000000000f0c7348 */ /* 0x000fea0003c00000 */
[----:B------:R-:W-:Y:S02]  /*1e4f0*/  ELECT P6, UR62, PT ;  /* 0x00000000003e782f */ /* 0x000fe400038c0000 */
[----:B------:R-:W-:Y:S01]  /*1e500*/  MOV R14, UR62 ;  /* 0x0000003e000e7c02 */ /* 0x000fe20008000f00 */
[----:B------:R-:W-:Y:S10]  /*1e510*/  ENDCOLLECTIVE ;  /* 0x000000000000791b */ /* 0x000ff40003800000 */
.L_x_4501:
[----:B------:R-:W-:Y:S05]  /*1e520*/  BSYNC B0 ;  /* 0x0000000000007941 */ /* 0x000fea0003800000 */
.L_x_4500:
[----:B------:R-:W-:Y:S05]  /*1e530*/  BRA `(.L_x_4502) ;  /* 0xffffffb000ac7947 */ /* 0x000fea000383ffff */
.L_x_4370:
[----:B0-----:R0:W1:Y:S02]  /*1e540*/  SYNCS.PHASECHK.TRANS64.TRYWAIT P0, [R9+URZ+0x38840], R10 ;  /* 0x0388400a090075a7 */ /* 0x001064000800017f */
[----:B-1----:R-:W-:Y:S05]  /*1e550*/  @!P0 NANOSLEEP.SYNCS 0x989680 ;  /* 0x009896800000895d */ /* 0x002fea0003900000 */
[----:B------:R-:W1:Y:S02]  /*1e560*/  @!P0 SYNCS.PHASECHK.TRANS64 P0, [R9+URZ+0x38840], R10 ;  /* 0x0388400a090085a7 */ /* 0x000e64000800007f */
[----:B-1----:R-:W-:Y:S05]  /*1e570*/  @!P0 BRA `(.L_x_4370) ;  /* 0xfffffffc00f08947 */ /* 0x002fea000383ffff */
[----:B------:R-:W-:Y:S05]  /*1e580*/  BRA `(.L_x_4503) ;  /* 0xffffffb400147947 */ /* 0x000fea000383ffff */
.L_x_4374:
        /* <DEDUP_REMOVED lines=8> */
.L_x_4377:
[----:B0-----:R0:W1:Y:S02]  /*1e610*/  SYNCS.PHASECHK.TRANS64.TRYWAIT P0, [R5+URZ+0x38860], R9 ;  /* 0x03886009050075a7 */ /* 0x001064000800017f */
[----:B-1----:R-:W-:Y:S05]  /*1e620*/  @!P0 NANOSLEEP.SYNCS 0x989680 ;  /* 0x009896800000895d */ /* 0x002fea0003900000 */
[----:B------:R-:W1:Y:S02]  /*1e630*/  @!P0 SYNCS.PHASECHK.TRANS64 P0, [R5+URZ+0x38860], R9 ;  /* 0x03886009050085a7 */ /* 0x000e64000800007f */
[----:B-1----:R-:W-:Y:S05]  /*1e640*/  @!P0 BRA `(.L_x_4377) ;  /* 0xfffffffc00f08947 */ /* 0x002fea000383ffff */
[----:B------:R-:W-:Y:S05]  /*1e650*/  BRA `(.L_x_4505) ;  /* 0xffffffbc000c7947 */ /* 0x000fea000383ffff */
.L_x_4386:
[----:B-1----:R1:W2:Y:S02]  /*1e660*/  SYNCS.PHASECHK.TRANS64.TRYWAIT P0, [R2+URZ+0x38840], R3 ;  /* 0x03884003020075a7 */ /* 0x0022a4000800017f */
[----:B--2---:R-:W-:Y:S05]  /*1e670*/  @!P0 NANOSLEEP.SYNCS 0x989680 ;  /* 0x009896800000895d */ /* 0x004fea0003900000 */
[----:B------:R-:W2:Y:S02]  /*1e680*/  @!P0 SYNCS.PHASECHK.TRANS64 P0, [R2+URZ+0x38840], R3 ;  /* 0x03884003020085a7 */ /* 0x000ea4000800007f */
[----:B--2---:R-:W-:Y:S05]  /*1e690*/  @!P0 BRA `(.L_x_4386) ;  /* 0xfffffffc00f08947 */ /* 0x004fea000383ffff */
[----:B------:R-:W-:Y:S05]  /*1e6a0*/  BRA `(.L_x_4506) ;  /* 0xffffffc000d87947 */ /* 0x000fea000383ffff */
.L_x_4388:
[----:B0-----:R0:W2:Y:S02]  /*1e6b0*/  SYNCS.PHASECHK.TRANS64.TRYWAIT P0, [R2+URZ+0x38860], R3 ;  /* 0x03886003020075a7 */ /* 0x0010a4000800017f */
[----:B--2---:R-:W-:Y:S05]  /*1e6c0*/  @!P0 NANOSLEEP.SYNCS 0x989680 ;  /* 0x009896800000895d */ /* 0x004fea0003900000 */
[----:B------:R-:W2:Y:S02]  /*1e6d0*/  @!P0 SYNCS.PHASECHK.TRANS64 P0, [R2+URZ+0x38860], R3 ;  /* 0x03886003020085a7 */ /* 0x000ea4000800007f */
[----:B--2---:R-:W-:Y:S05]  /*1e6e0*/  @!P0 BRA `(.L_x_4388) ;  /* 0xfffffffc00f08947 */ /* 0x004fea000383ffff */
[----:B------:R-:W-:Y:S05]  /*1e6f0*/  BRA `(.L_x_4507) ;  /* 0xffffffc4004c7947 */ /* 0x000fea000383ffff */
.L_x_4393:
[----:B--2---:R2:W3:Y:S02]  /*1e700*/  SYNCS.PHASECHK.TRANS64.TRYWAIT P0, [R2+URZ+0x38840], R3 ;  /* 0x03884003020075a7 */ /* 0x0044e4000800017f */
[----:B---3--:R-:W-:Y:S05]  /*1e710*/  @!P0 NANOSLEEP.SYNCS 0x989680 ;  /* 0x009896800000895d */ /* 0x008fea0003900000 */
[----:B------:R-:W3:Y:S02]  /*1e720*/  @!P0 SYNCS.PHASECHK.TRANS64 P0, [R2+URZ+0x38840], R3 ;  /* 0x03884003020085a7 */ /* 0x000ee4000800007f */
[----:B---3--:R-:W-:Y:S05]  /*1e730*/  @!P0 BRA `(.L_x_4393) ;  /* 0xfffffffc00f08947 */ /* 0x008fea000383ffff */
[----:B------:R-:W-:Y:S05]  /*1e740*/  BRA `(.L_x_4508) ;  /* 0xffffffc800e07947 */ /* 0x000fea000383ffff */
.L_x_4395:
[----:B0-----:R0:W1:Y:S02]  /*1e750*/  SYNCS.PHASECHK.TRANS64.TRYWAIT P1, [R2+URZ+0x38860], R3 ;  /* 0x03886003020075a7 */ /* 0x001064000802017f */
[----:B-1----:R-:W-:Y:S05]  /*1e760*/  @!P1 NANOSLEEP.SYNCS 0x989680 ;  /* 0x009896800000995d */ /* 0x002fea0003900000 */
[----:B------:R-:W1:Y:S02]  /*1e770*/  @!P1 SYNCS.PHASECHK.TRANS64 P1, [R2+URZ+0x38860], R3 ;  /* 0x03886003020095a7 */ /* 0x000e64000802007f */
[----:B-1----:R-:W-:Y:S05]  /*1e780*/  @!P1 BRA `(.L_x_4395) ;  /* 0xfffffffc00f09947 */ /* 0x002fea000383ffff */
[----:B------:R-:W-:Y:S05]  /*1e790*/  BRA `(.L_x_4509) ;  /* 0xffffffcc00507947 */ /* 0x000fea000383ffff */
.L_x_4400:
[----:B--2---:R2:W3:Y:S02]  /*1e7a0*/  SYNCS.PHASECHK.TRANS64.TRYWAIT P0, [R2+URZ+0x38840], R3 ;  /* 0x03884003020075a7 */ /* 0x0044e4000800017f */
[----:B---3--:R-:W-:Y:S05]  /*1e7b0*/  @!P0 NANOSLEEP.SYNCS 0x989680 ;  /* 0x009896800000895d */ /* 0x008fea0003900000 */
[----:B------:R-:W3:Y:S02]  /*1e7c0*/  @!P0 SYNCS.PHASECHK.TRANS64 P0, [R2+URZ+0x38840], R3 ;  /* 0x03884003020085a7 */ /* 0x000ee4000800007f */
[----:B---3--:R-:W-:Y:S05]  /*1e7d0*/  @!P0 BRA `(.L_x_4400) ;  /* 0xfffffffc00f08947 */ /* 0x008fea000383ffff */
[----:B------:R-:W-:Y:S05]  /*1e7e0*/  BRA `(.L_x_4510) ;  /* 0xffffffd000c87947 */ /* 0x000fea000383ffff */
.L_x_4402:
[----:B0-----:R0:W1:Y:S02]  /*1e7f0*/  SYNCS.PHASECHK.TRANS64.TRYWAIT P1, [R2+URZ+0x38860], R3 ;  /* 0x03886003020075a7 */ /* 0x001064000802017f */
[----:B-1----:R-:W-:Y:S05]  /*1e800*/  @!P1 NANOSLEEP.SYNCS 0x989680 ;  /* 0x009896800000995d */ /* 0x002fea0003900000 */
[----:B------:R-:W1:Y:S02]  /*1e810*/  @!P1 SYNCS.PHASECHK.TRANS64 P1, [R2+URZ+0x38860], R3 ;  /* 0x03886003020095a7 */ /* 0x000e64000802007f */
[----:B-1----:R-:W-:Y:S05]  /*1e820*/  @!P1 BRA `(.L_x_4402) ;  /* 0xfffffffc00f09947 */ /* 0x002fea000383ffff */
[----:B------:R-:W-:Y:S05]  /*1e830*/  BRA `(.L_x_4511) ;  /* 0xffffffd4003c7947 */ /* 0x000fea000383ffff */
.L_x_4407:
[----:B------:R-:W-:Y:S01]  /*1e840*/  BSSY B0, `(.L_x_4512) ;  /* 0x0000008000007945 */ /* 0x000fe20003800000 */
[----:B0-----:R-:W-:Y:S02]  /*1e850*/  IMAD.MOV.U32 R13, RZ, RZ, R16 ;  /* 0x000000ffff0d7224 */ /* 0x001fe400078e0010 */
[----:B------:R-:W-:Y:S02]  /*1e860*/  IMAD.MOV.U32 R12, RZ, RZ, RZ ;  /* 0x000000ffff0c7224 */ /* 0x000fe400078e00ff */
[----:B------:R-:W-:Y:S02]  /*1e870*/  IMAD.MOV.U32 R11, RZ, RZ, 0x1f ;  /* 0x0000001fff0b7424 */ /* 0x000fe400078e00ff */
[----:B------:R-:W-:-:S07]  /*1e880*/  IMAD.MOV.U32 R15, RZ, RZ, -0x1 ;  /* 0xffffffffff0f7424 */ /* 0x000fce00078e00ff */
[----:B-1----:R-:W-:Y:S05]  /*1e890*/  WARPSYNC.COLLECTIVE R15, `(.L_x_4513) ;  /* 0x000000000f087348 */ /* 0x002fea0003c00000 */
[----:B------:R0:W2:Y:S02]  /*1e8a0*/  SHFL.IDX P6, R14, R13, R12, R11 ;  /* 0x0000000c0d0e7389 */ /* 0x0000a400000c000b */
[----:B012---:R-:W-:Y:S01]  /*1e8b0*/  ENDCOLLECTIVE ;  /* 0x000000000000791b */ /* 0x007fe20003800000 */
.L_x_4513:
[----:B------:R-:W-:Y:S05]  /*1e8c0*/  BSYNC B0 ;  /* 0x0000000000007941 */ /* 0x000fea0003800000 */
.L_x_4512:
        /* <DEDUP_REMOVED lines=8> */
.L_x_4514:
[----:B------:R-:W-:Y:S01]  /*1e950*/  MOV R16, R14 ;  /* 0x0000000e00107202 */ /* 0x000fe20000000f00 */
[----:B------:R-:W-:Y:S06]  /*1e960*/  BRA `(.L_x_4515) ;  /* 0xffffffd800887947 */ /* 0x000fec000383ffff */
.L_x_4410:
        /* <DEDUP_REMOVED lines=8> */
.L_x_4517:
[----:B------:R-:W-:Y:S05]  /*1e9f0*/  BSYNC B0 ;  /* 0x0000000000007941 */ /* 0x000fea0003800000 */
.L_x_4516:
        /* <DEDUP_REMOVED lines=10> */
.L_x_4518:
        /* <DEDUP_REMOVED lines=8> */
.L_x_4519:
        /* <DEDUP_REMOVED lines=8> */
.L_x_4520:
        /* <DEDUP_REMOVED lines=8> */
.L_x_4521:
        /* <DEDUP_REMOVED lines=8> */
.L_x_4522:
[----:B------:R-:W-:Y:S05]  /*1eca0*/  BRA `(.L_x_4523) ;  /* 0xffffffd8004c7947 */ /* 0x000fea000383ffff */
.L_x_4415:
[----:B------:R-:W-:Y:S01]  /*1ecb0*/  BSSY B0, `(.L_x_4524) ;  /* 0x0000008000007945 */ /* 0x000fe20003800000 */
[----:B-----5:R-:W-:Y:S02]  /*1ecc0*/  IMAD.MOV.U32 R13, RZ, RZ, R17 ;  /* 0x000000ffff0d7224 */ /* 0x020fe400078e0011 */
[----:B------:R-:W-:Y:S02]  /*1ecd0*/  IMAD.MOV.U32 R12, RZ, RZ, 0x1 ;  /* 0x00000001ff0c7424 */ /* 0x000fe400078e00ff */
[----:B------:R-:W-:Y:S02]  /*1ece0*/  IMAD.MOV.U32 R11, RZ, RZ, RZ ;  /* 0x000000ffff0b7224 */ /* 0x000fe400078e00ff */
[----:B------:R-:W-:-:S07]  /*1ecf0*/  IMAD.MOV.U32 R15, RZ, RZ, -0x1 ;  /* 0xffffffffff0f7424 */ /* 0x000fce00078e00ff */
[----:B0-----:R-:W-:Y:S05]  /*1ed00*/  WARPSYNC.COLLECTIVE R15, `(.L_x_4525) ;  /* 0x000000000f087348 */ /* 0x001fea0003c00000 */
[----:B------:R1:W2:Y:S02]  /*1ed10*/  SHFL.UP P6, R14, R13, R12, R11 ;  /* 0x0400000c0d0e7389 */ /* 0x0002a400000c000b */
[----:B012---:R-:W-:Y:S01]  /*1ed20*/  ENDCOLLECTIVE ;  /* 0x000000000000791b */ /* 0x007fe20003800000 */
.L_x_4525:
[----:B------:R-:W-:Y:S05]  /*1ed30*/  BSYNC B0 ;  /* 0x0000000000007941 */ /* 0x000fea0003800000 */
.L_x_4524:
        /* <DEDUP_REMOVED lines=10> */
.L_x_4526:
        /* <DEDUP_REMOVED lines=8> */
.L_x_4527:
        /* <DEDUP_REMOVED lines=8> */
.L_x_4528:
        /* <DEDUP_REMOVED lines=8> */
.L_x_4529:
        /* <DEDUP_REMOVED lines=8> */
.L_x_4530:
[----:B------:R-:W-:Y:S05]  /*1efe0*/  BRA `(.L_x_4531) ;  /* 0xffffffd800307947 */ /* 0x000fea000383ffff */
.L_x_4417:
[----:B------:R-:W-:Y:S01]  /*1eff0*/  BSSY B0, `(.L_x_4532) ;  /* 0x0000006000007945 */ /* 0x000fe20003800000 */
[----:B------:R-:W-:Y:S01]  /*1f000*/  PLOP3.LUT P6, PT, P6, PT, PT, 0x8, 0x0 ;  /* 0x000000000000781c */ /* 0x000fe200037ce170 */
[----:B------:R-:W-:-:S12]  /*1f010*/  IMAD.MOV.U32 R15, RZ, RZ, -0x1 ;  /* 0xffffffffff0f7424 */ /* 0x000fd800078e00ff */
[----:B0-----:R-:W-:Y:S05]  /*1f020*/  WARPSYNC.COLLECTIVE R15, `(.L_x_4533) ;  /* 0x000000000f087348 */ /* 0x001fea0003c00000 */
[----:B------:R-:W-:Y:S01]  /*1f030*/  VOTE.ANY R14, PT, P6 ;  /* 0x00000000000e7806 */ /* 0x000fe200030e0100 */
[----:B0-----:R-:W-:Y:S06]  /*1f040*/  ENDCOLLECTIVE ;  /* 0x000000000000791b */ /* 0x001fec0003800000 */
.L_x_4533:
[----:B------:R-:W-:Y:S05]  /*1f050*/  BSYNC B0 ;  /* 0x0000000000007941 */ /* 0x000fea0003800000 */
.L_x_4532:
        /* <DEDUP_REMOVED lines=9> */
.L_x_4534:
[----:B------:R-:W-:Y:S01]  /*1f0f0*/  IMAD.MOV.U32 R17, RZ, RZ, R14 ;  /* 0x000000ffff117224 */ /* 0x000fe200078e000e */
[----:B------:R-:W-:Y:S06]  /*1f100*/  BRA `(.L_x_4535) ;  /* 0xffffffd800207947 */ /* 0x000fec000383ffff */
.L_x_4419:
[----:B------:R-:W-:Y:S01]  /*1f110*/  BSSY B0, `(.L_x_4536) ;  /* 0x0000007000007945 */ /* 0x000fe20003800000 */
[----:B------:R-:W-:Y:S01]  /*1f120*/  MOV R13, R2 ;  /* 0x00000002000d7202 */ /* 0x000fe20000000f00 */
[----:B------:R-:W-:Y:S02]  /*1f130*/  IMAD.MOV.U32 R11, RZ, RZ, 0x1f ;  /* 0x0000001fff0b7424 */ /* 0x000fe400078e00ff */
[----:B------:R-:W-:-:S07]  /*1f140*/  IMAD.MOV.U32 R15, RZ, RZ, -0x1 ;  /* 0xffffffffff0f7424 */ /* 0x000fce00078e00ff */
[----:B012---:R-:W-:Y:S05]  /*1f150*/  WARPSYNC.COLLECTIVE R15, `(.L_x_4537) ;  /* 0x000000000f087348 */ /* 0x007fea0003c00000 */
[----:B------:R3:W4:Y:S02]  /*1f160*/  SHFL.IDX P6, R14, R13, R12, R11 ;  /* 0x0000000c0d0e7389 */ /* 0x00072400000c000b */
[----:B01234-:R-:W-:Y:S01]  /*1f170*/  ENDCOLLECTIVE ;  /* 0x000000000000791b */ /* 0x01ffe20003800000 */
.L_x_4537:
[----:B------:R-:W-:Y:S05]  /*1f180*/  BSYNC B0 ;  /* 0x0000000000007941 */ /* 0x000fea0003800000 */
.L_x_4536:
[----:B------:R-:W-:Y:S01]  /*1f190*/  IMAD.MOV.U32 R7, RZ, RZ, R14 ;  /* 0x000000ffff077224 */ /* 0x000fe200078e000e */
[----:B------:R-:W-:Y:S06]  /*1f1a0*/  BRA `(.L_x_4418) ;  /* 0xffffffd800147947 */ /* 0x000fec000383ffff */
.L_x_4422:
[----:B-1----:R1:W2:Y:S02]  /*1f1b0*/  SYNCS.PHASECHK.TRANS64.TRYWAIT P0, [R0+URZ+0x38820], R3 ;  /* 0x03882003000075a7 */ /* 0x0022a4000800017f */
[----:B--2---:R-:W-:Y:S05]  /*1f1c0*/  @!P0 NANOSLEEP.SYNCS 0x989680 ;  /* 0x009896800000895d */ /* 0x004fea0003900000 */
[----:B------:R-:W2:Y:S02]  /*1f1d0*/  @!P0 SYNCS.PHASECHK.TRANS64 P0, [R0+URZ+0x38820], R3 ;  /* 0x03882003000085a7 */ /* 0x000ea4000800007f */
[----:B--2---:R-:W-:Y:S05]  /*1f1e0*/  @!P0 BRA `(.L_x_4422) ;  /* 0xfffffffc00f08947 */ /* 0x004fea000383ffff */
[----:B------:R-:W-:Y:S05]  /*1f1f0*/  BRA `(.L_x_4538) ;  /* 0xffffffdc00847947 */ /* 0x000fea000383ffff */
.L_x_4423:
        /* <DEDUP_REMOVED lines=11> */
.L_x_4540:
[----:B------:R-:W-:Y:S05]  /*1f2b0*/  BSYNC B0 ;  /* 0x0000000000007941 */ /* 0x000fea0003800000 */
.L_x_4539:
[----:B------:R-:W-:Y:S05]  /*1f2c0*/  BRA `(.L_x_4541) ;  /* 0xffffffdc00687947 */ /* 0x000fea000383ffff */
.L_x_4424:
[----:B------:R-:W-:Y:S01]  /*1f2d0*/  BSSY B0, `(.L_x_4542) ;  /* 0x0000006000007945 */ /* 0x000fe20003800000 */
[----:B------:R-:W-:-:S07]  /*1f2e0*/  IMAD.MOV.U32 R15, RZ, RZ, -0x1 ;  /* 0xffffffffff0f7424 */ /* 0x000fce00078e00ff */
[----:B012---:R-:W-:Y:S05]  /*1f2f0*/  WARPSYNC.COLLECTIVE R15, `(.L_x_4543) ;  /* 0x000000000f0c7348 */ /* 0x007fea0003c00000 */
[----:B------:R-:W-:Y:S02]  /*1f300*/  ELECT P6, UR62, PT ;  /* 0x00000000003e782f */ /* 0x000fe400038c0000 */
[----:B------:R-:W-:Y:S01]  /*1f310*/  MOV R14, UR62 ;  /* 0x0000003e000e7c02 */ /* 0x000fe20008000f00 */
[----:B012---:R-:W-:Y:S10]  /*1f320*/  ENDCOLLECTIVE ;  /* 0x000000000000791b */ /* 0x007ff40003800000 */
.L_x_4543:
[----:B------:R-:W-:Y:S05]  /*1f330*/  BSYNC B0 ;  /* 0x0000000000007941 */ /* 0x000fea0003800000 */
.L_x_4542:
[----:B------:R-:W-:Y:S05]  /*1f340*/  BRA `(.L_x_4544) ;  /* 0xffffffdc005c7947 */ /* 0x000fea000383ffff */
.L_x_4426:
[----:B-1----:R1:W2:Y:S02]  /*1f350*/  SYNCS.PHASECHK.TRANS64.TRYWAIT P0, [R6+URZ], R5 ;  /* 0x00000005060075a7 */ /* 0x0022a4000800017f */
[----:B--2---:R-:W-:Y:S05]  /*1f360*/  @!P0 NANOSLEEP.SYNCS 0x989680 ;  /* 0x009896800000895d */ /* 0x004fea0003900000 */
[----:B------:R-:W2:Y:S02]  /*1f370*/  @!P0 SYNCS.PHASECHK.TRANS64 P0, [R6+URZ], R5 ;  /* 0x00000005060085a7 */ /* 0x000ea4000800007f */
[----:B--2---:R-:W-:Y:S05]  /*1f380*/  @!P0 BRA `(.L_x_4426) ;  /* 0xfffffffc00f08947 */ /* 0x004fea000383ffff */
[----:B------:R-:W-:Y:S05]  /*1f390*/  BRA `(.L_x_4545) ;  /* 0xffffffdc00987947 */ /* 0x000fea000383ffff */
.L_x_4427:
[----:B--2---:R2:W3:Y:S02]  /*1f3a0*/  SYNCS.PHASECHK.TRANS64.TRYWAIT P0, [R7+URZ], R2 ;  /* 0x00000002070075a7 */ /* 0x0044e4000800017f */
[----:B---3--:R-:W-:Y:S05]  /*1f3b0*/  @!P0 NANOSLEEP.SYNCS 0x989680 ;  /* 0x009896800000895d */ /* 0x008fea0003900000 */
[----:B------:R-:W3:Y:S02]  /*1f3c0*/  @!P0 SYNCS.PHASECHK.TRANS64 P0, [R7+URZ], R2 ;  /* 0x00000002070085a7 */ /* 0x000ee4000800007f */
[----:B---3--:R-:W-:Y:S05]  /*1f3d0*/  @!P0 BRA `(.L_x_4427) ;  /* 0xfffffffc00f08947 */ /* 0x008fea000383ffff */
[----:B------:R-:W-:Y:S05]  /*1f3e0*/  BRA `(.L_x_4546) ;  /* 0xffffffdc008c7947 */ /* 0x000fea000383ffff */
.L_x_4429:
[----:B---3--:R3:W4:Y:S02]  /*1f3f0*/  SYNCS.PHASECHK.TRANS64.TRYWAIT P0, [R4+URZ], R5 ;  /* 0x00000005040075a7 */ /* 0x008724000800017f */
[----:B----4-:R-:W-:Y:S05]  /*1f400*/  @!P0 NANOSLEEP.SYNCS 0x989680 ;  /* 0x009896800000895d */ /* 0x010fea0003900000 */
[----:B------:R-:W4:Y:S02]  /*1f410*/  @!P0 SYNCS.PHASECHK.TRANS64 P0, [R4+URZ], R5 ;  /* 0x00000005040085a7 */ /* 0x000f24000800007f */
[----:B----4-:R-:W-:Y:S05]  /*1f420*/  @!P0 BRA `(.L_x_4429) ;  /* 0xfffffffc00f08947 */ /* 0x010fea000383ffff */
[----:B------:R-:W-:Y:S05]  /*1f430*/  BRA `(.L_x_4547) ;  /* 0xffffffdc00947947 */ /* 0x000fea000383ffff */
.L_x_4548:
        /* <DEDUP_REMOVED lines=12> */
.L_x_4566:


//--------------------- .nv.global.init           --------------------------
	.section	.nv.global.init,"aw",@progbits
.nv.global.init:
	.type		$str$20,@object
	.size		$str$20,($str$21 - $str$20)
$str$20:
        /*0000*/ 	.byte	0x28, 0x61, 0x64, 0x64, 0x72, 0x65, 0x73, 0x73, 0x20, 0x26, 0x20, 0x6d, 0x61, 0x73, 0x6b, 0x29
        /*0010*/ 	.byte	0x20, 0x3d, 0x3d, 0x20, 0x30, 0x00
	.type		$str$21,@object
	.size		$str$21,(__unnamed_5 - $str$21)
$str$21:
        /*0016*/ 	.byte	0x2f, 0x74, 0x6d, 0x70, 0x2f, 0x6f, 0x73, 0x73, 0x5f, 0x6b, 0x65, 0x72, 0x6e, 0x65, 0x6c, 0x73
        /*0026*/ 	.byte	0x5f, 0x73, 0x72, 0x63, 0x2f, 0x66, 0x6c, 0x61, 0x73, 0x68, 0x5f, 0x61, 0x74, 0x74, 0x65, 0x6e
        /*0036*/ 	.byte	0x74, 0x69, 0x6f, 0x6e, 0x2f, 0x63, 0x73, 0x72, 0x63, 0x2f, 0x63, 0x75, 0x74, 0x6c, 0x61, 0x73
        /*0046*/ 	.byte	0x73, 0x2f, 0x69, 0x6e, 0x63, 0x6c, 0x75, 0x64, 0x65, 0x2f, 0x63, 0x75, 0x74, 0x65, 0x2f, 0x70
        /*0056*/ 	.byte	0x6f, 0x69, 0x6e, 0x74, 0x65, 0x72, 0x5f, 0x66, 0x6c, 0x61, 0x67, 0x67, 0x65, 0x64, 0x2e, 0x68
        /*0066*/ 	.byte	0x70, 0x70, 0x00
	.type		__unnamed_5,@object
	.size		__unnamed_5,(__unnamed_4 - __unnamed_5)
__unnamed_5:
        /* <DEDUP_REMOVED lines=24> */
	.type		__unnamed_4,@object
	.size		__unnamed_4,(__unnamed_1 - __unnamed_4)
__unnamed_4:
        /* <DEDUP_REMOVED lines=28> */
        /*03a9*/ 	.byte	0x34, 0x30, 0x39, 0x36, 0x3e, 0x3e, 0x3e, 0x3e, 0x3e, 0x5d, 0x00
	.type		__unnamed_1,@object
	.size		__unnamed_1,(__unnamed_3 - __unnamed_1)
__unnamed_1:
        /* <DEDUP_REMOVED lines=28> */
        /*0574*/ 	.byte	0x34, 0x30, 0x39, 0x36, 0x3e, 0x3e, 0x3e, 0x3e, 0x3e, 0x20, 0x26, 0x5d, 0x00
	.type		__unnamed_3,@object
	.size		__unnamed_3,(__unnamed_2 - __unnamed_3)
__unnamed_3:
        /* <DEDUP_REMOVED lines=28> */
        /*0741*/ 	.byte	0x3a, 0x43, 0x3c, 0x33, 0x32, 0x37, 0x36, 0x38, 0x3e, 0x3e, 0x3e, 0x3e, 0x3e, 0x5d, 0x00
	.type		__unnamed_2,@object
	.size		__unnamed_2,(.L_1 - __unnamed_2)
__unnamed_2:
        /* <DEDUP_REMOVED lines=29> */
.L_1:


//--------------------- .nv.shared._ZN7cutlass13device_kernelIN5flash11enable_sm90INS1_16FlashAttnFwdSm90INS1_25CollectiveMainloopFwdSm90ILi2EN4cute5tupleIJNS5_1CILi1EEES8_S8_EEENS6_IJNS7_ILi64EEESA_SA_EEELi512ENS_10bfloat16_tEfNS_4arch4Sm90ELb0ELb0ELb1ELb0ELb0ELb0ELb0ELb0ELb0ELb0ELb0ELb0EEENS1_21CollectiveEpilogueFwdINS6_IJSA_NS7_ILi512EEESA_EEES9_SC_SE_Li256ELb0ELb0ELb0ELb0EEENS1_29StaticPersistentTileSchedulerILb0EEEEEEEEEvNT_6ParamsE --------------------------
	.section	.nv.shared._ZN7cutlass13device_kernelIN5flash11enable_sm90INS1_16FlashAttnFwdSm90INS1_25CollectiveMainloopFwdSm90ILi2EN4cute5tupleIJNS5_1CILi1EEES8_S8_EEENS6_IJNS7_ILi64EEESA_SA_EEELi512ENS_10bfloat16_tEfNS_4arch4Sm90ELb0ELb0ELb1ELb0ELb0ELb0ELb0ELb0ELb0ELb0ELb0ELb0EEENS1_21CollectiveEpilogueFwdINS6_IJSA_NS7_ILi512EEESA_EEES9_SC_SE_Li256ELb0ELb0ELb0ELb0EEENS1_29StaticPersistentTileSchedulerILb0EEEEEEEEEvNT_6ParamsE,"aw",@nobits
	.sectionflags	@""
	.align	16
	.zero		1024


//--------------------- .nv.shared.reserved.0     --------------------------
	.section	.nv.shared.reserved.0,"aw",@nobits
	.weak		__nv_reservedSMEM_offset_0_alias
	.size		__nv_reservedSMEM_offset_0_alias, 0, 0
	.other		__nv_reservedSMEM_offset_0_alias,@"STO_CUDA_RESERVED_SHARED STV_DEFAULT"
__nv_reservedSMEM_offset_0_alias:
	.zero		0


//--------------------- .nv.global                --------------------------
	.section	.nv.global,"aw",@nobits
.nv.global:
	.type		_ZN77_INTERNAL_998512e8_41_flash_fwd_hdim64_512_bf16_softcap_sm90_cu_49158569_35704cute1_E,@object
	.size		_ZN77_INTERNAL_998512e8_41_flash_fwd_hdim64_512_bf16_softcap_sm90_cu_49158569_35704cute1_E,(_ZN77_INTERNAL_998512e8_41_flash_fwd_hdim64_512_bf16_softcap_sm90_cu_49158569_35704cuda3std3__45__cpo6cbeginE - _ZN77_INTERNAL_998512e8_41_flash_fwd_hdim64_512_bf16_softcap_sm90_cu_49158569_35704cute1_E)
_ZN77_INTERNAL_998512e8_41_flash_fwd_hdim64_512_bf16_softcap_sm90_cu_49158569_35704cute1_E:
	.zero		1
	.type		_ZN77_INTERNAL_998512e8_41_flash_fwd_hdim64_512_bf16_softcap_sm90_cu_49158569_35704cuda3std3__45__cpo6cbeginE,@object
	.size		_ZN77_INTERNAL_998512e8_41_flash_fwd_hdim64_512_bf16_softcap_sm90_cu_49158569_35704cuda3std3__45__cpo6cbeginE,(_ZN77_INTERNAL_998512e8_41_flash_fwd_hdim64_512_bf16_softcap_sm90_cu_49158569_35704cuda3std3__48in_placeE - _ZN77_INTERNAL_998512e8_41_flash_fwd_hdim64_512_bf16_softcap_sm90_cu_49158569_35704cuda3std3__45__cpo6cbeginE)
_ZN77_INTERNAL_998512e8_41_flash_fwd_hdim64_512_bf16_softcap_sm90_cu_49158569_35704cuda3std3__45__cpo6cbeginE:
	.zero		1
	.type		_ZN77_INTERNAL_998512e8_41_flash_fwd_hdim64_512_bf16_softcap_sm90_cu_49158569_35704cuda3std3__48in_placeE,@object
	.size		_ZN77_INTERNAL_998512e8_41_flash_fwd_hdim64_512_bf16_softcap_sm90_cu_49158569_35704cuda3std3__48in_placeE,(_ZN77_INTERNAL_998512e8_41_flash_fwd_hdim64_512_bf16_softcap_sm90_cu_49158569_35704cuda3std6ranges3__45__cpo9iter_moveE - _ZN77_INTERNAL_998512e8_41_flash_fwd_hdim64_512_bf16_softcap_sm90_cu_49158569_35704cuda3std3__48in_placeE)
_ZN77_INTERNAL_998512e8_41_flash_fwd_hdim64_512_bf16_softcap_sm90_cu_49158569_35704cuda3std3__48in_placeE:
	.zero		1
	.type		_ZN77_INTERNAL_998512e8_41_flash_fwd_hdim64_512_bf16_softcap_sm90_cu_49158569_35704cuda3std6ranges3__45__cpo9iter_moveE,@object
	.size		_ZN77_INTERNAL_998512e8_41_flash_fwd_hdim64_512_bf16_softcap_sm90_cu_49158569_35704cuda3std6ranges3__45__cpo9iter_moveE,(_ZN77_INTERNAL_998512e8_41_flash_fwd_hdim64_512_bf16_softcap_sm90_cu_49158569_35704cuda3std3__45__cpo5beginE - _ZN77_INTERNAL_998512e8_41_flash_fwd_hdim64_512_bf16_softcap_sm90_cu_49158569_35704cuda3std6ranges3__45__cpo9iter_moveE)
_ZN77_INTERNAL_998512e8_41_flash_fwd_hdim64_512_bf16_softcap_sm90_cu_49158569_35704cuda3std6ranges3__45__cpo9iter_moveE:
	.zero		1
	.type		_ZN77_INTERNAL_998512e8_41_flash_fwd_hdim64_512_bf16_softcap_sm90_cu_49158569_35704cuda3std3__45__cpo5beginE,@object
	.size		_ZN77_INTERNAL_998512e8_41_flash_fwd_hdim64_512_bf16_softcap_sm90_cu_49158569_35704cuda3std3__45__cpo5beginE,(_ZN77_INTERNAL_998512e8_41_flash_fwd_hdim64_512_bf16_softcap_sm90_cu_49158569_35704cuda3std3__479_GLOBAL__N__998512e8_41_flash_fwd_hdim64_512_bf16_softcap_sm90_cu_49158569_35706ignoreE - _ZN77_INTERNAL_998512e8_41_flash_fwd_hdim64_512_bf16_softcap_sm90_cu_49158569_35704cuda3std3__45__cpo5beginE)
_ZN77_INTERNAL_998512e8_41_flash_fwd_hdim64_512_bf16_softcap_sm90_cu_49158569_35704cuda3std3__45__cpo5beginE:
	.zero		1
	.type		_ZN77_INTERNAL_998512e8_41_flash_fwd_hdim64_512_bf16_softcap_sm90_cu_49158569_35704cuda3std3__479_GLOBAL__N__998512e8_41_flash_fwd_hdim64_512_bf16_softcap_sm90_cu_49158569_35706ignoreE,@object
	.size		_ZN77_INTERNAL_998512e8_41_flash_fwd_hdim64_512_bf16_softcap_sm90_cu_49158569_35704cuda3std3__479_GLOBAL__N__998512e8_41_flash_fwd_hdim64_512_bf16_softcap_sm90_cu_49158569_35706ignoreE,(_ZN77_INTERNAL_998512e8_41_flash_fwd_hdim64_512_bf16_softcap_sm90_cu_49158569_35704cute7productE - _ZN77_INTERNAL_998512e8_41_flash_fwd_hdim64_512_bf16_softcap_sm90_cu_49158569_35704cuda3std3__479_GLOBAL__N__998512e8_41_flash_fwd_hdim64_512_bf16_softcap_sm90_cu_49158569_35706ignoreE)
_ZN77_INTERNAL_998512e8_41_flash_fwd_hdim64_512_bf16_softcap_sm90_cu_49158569_35704cuda3std3__479_GLOBAL__N__998512e8_41_flash_fwd_hdim64_512_bf16_softcap_sm90_cu_49158569_35706ignoreE:
	.zero		1
	.type		_ZN77_INTERNAL_998512e8_41_flash_fwd_hdim64_512_bf16_softcap_sm90_cu_49158569_35704cute7productE,@object
	.size		_ZN77_INTERNAL_998512e8_41_flash_fwd_hdim64_512_bf16_softcap_sm90_cu_49158569_35704cute7productE,(_ZN77_INTERNAL_998512e8_41_flash_fwd_hdim64_512_bf16_softcap_sm90_cu_49158569_35704cuda3std3__45__cpo3endE - _ZN77_INTERNAL_998512e8_41_flash_fwd_hdim64_512_bf16_softcap_sm90_cu_49158569_35704cute7productE)
_ZN77_INTERNAL_998512e8_41_flash_fwd_hdim64_512_bf16_softcap_sm90_cu_49158569_35704cute7productE:
	.zero		1
	.type		_ZN77_INTERNAL_998512e8_41_flash_fwd_hdim64_512_bf16_softcap_sm90_cu_49158569_35704cuda3std3__45__cpo3endE,@object
	.size		_ZN77_INTERNAL_998512e8_41_flash_fwd_hdim64_512_bf16_softcap_sm90_cu_49158569_35704cuda3std3__45__cpo3endE,(_ZN77_INTERNAL_998512e8_41_flash_fwd_hdim64_512_bf16_softcap_sm90_cu_49158569_35704cuda3std3__419piecewise_constructE - _ZN77_INTERNAL_998512e8_41_flash_fwd_hdim64_512_bf16_softcap_sm90_cu_49158569_35704cuda3std3__45__cpo3endE)
_ZN77_INTERNAL_998512e8_41_flash_fwd_hdim64_512_bf16_softcap_sm90_cu_49158569_35704cuda3std3__45__cpo3endE:
	.zero		1
	.type		_ZN77_INTERNAL_998512e8_41_flash_fwd_hdim64_512_bf16_softcap_sm90_cu_49158569_35704cuda3std3__419piecewise_constructE,@object
	.size		_ZN77_INTERNAL_998512e8_41_flash_fwd_hdim64_512_bf16_softcap_sm90_cu_49158569_35704cuda3std3__419piecewise_constructE,(_ZN77_INTERNAL_998512e8_41_flash_fwd_hdim64_512_bf16_softcap_sm90_cu_49158569_35704cuda3std3__45__cpo4cendE - _ZN77_INTERNAL_998512e8_41_flash_fwd_hdim64_512_bf16_softcap_sm90_cu_49158569_35704cuda3std3__419piecewise_constructE)
_ZN77_INTERNAL_998512e8_41_flash_fwd_hdim64_512_bf16_softcap_sm90_cu_49158569_35704cuda3std3__419piecewise_constructE:
	.zero		1
	.type		_ZN77_INTERNAL_998512e8_41_flash_fwd_hdim64_512_bf16_softcap_sm90_cu_49158569_35704cuda3std3__45__cpo4cendE,@object
	.size		_ZN77_INTERNAL_998512e8_41_flash_fwd_hdim64_512_bf16_softcap_sm90_cu_49158569_35704cuda3std3__45__cpo4cendE,(_ZN77_INTERNAL_998512e8_41_flash_fwd_hdim64_512_bf16_softcap_sm90_cu_49158569_35704cuda3std6ranges3__45__cpo4swapE - _ZN77_INTERNAL_998512e8_41_flash_fwd_hdim64_512_bf16_softcap_sm90_cu_49158569_35704cuda3std3__45__cpo4cendE)
_ZN77_INTERNAL_998512e8_41_flash_fwd_hdim64_512_bf16_softcap_sm90_cu_49158569_35704cuda3std3__45__cpo4cendE:
	.zero		1
	.type		_ZN77_INTERNAL_998512e8_41_flash_fwd_hdim64_512_bf16_softcap_sm90_cu_49158569_35704cuda3std6ranges3__45__cpo4swapE,@object
	.size		_ZN77_INTERNAL_998512e8_41_flash_fwd_hdim64_512_bf16_softcap_sm90_cu_49158569_35704cuda3std6ranges3__45__cpo4swapE,(.L_12 - _ZN77_INTERNAL_998512e8_41_flash_fwd_hdim64_512_bf16_softcap_sm90_cu_49158569_35704cuda3std6ranges3__45__cpo4swapE)
_ZN77_INTERNAL_998512e8_41_flash_fwd_hdim64_512_bf16_softcap_sm90_cu_49158569_35704cuda3std6ranges3__45__cpo4swapE:
	.zero		1
.L_12:


//--------------------- .nv.shared._ZN7cutlass13device_kernelIN5flash11enable_sm90INS1_16FlashAttnFwdSm90INS1_25CollectiveMainloopFwdSm90ILi2EN4cute5tupleIJNS5_1CILi1EEES8_S8_EEENS6_IJNS7_ILi64EEESA_SA_EEELi512ENS_10bfloat16_tEfNS_4arch4Sm90ELb0ELb0ELb1ELb0ELb0ELb0ELb1ELb0ELb0ELb0ELb0ELb0EEENS1_21CollectiveEpilogueFwdINS6_IJSA_NS7_ILi512EEESA_EEES9_SC_SE_Li256ELb0ELb0ELb0ELb0EEENS1_29StaticPersistentTileSchedulerILb0EEEEEEEEEvNT_6ParamsE --------------------------
	.section	.nv.shared._ZN7cutlass13device_kernelIN5flash11enable_sm90INS1_16FlashAttnFwdSm90INS1_25CollectiveMainloopFwdSm90ILi2EN4cute5tupleIJNS5_1CILi1EEES8_S8_EEENS6_IJNS7_ILi64EEESA_SA_EEELi512ENS_10bfloat16_tEfNS_4arch4Sm90ELb0ELb0ELb1ELb0ELb0ELb0ELb1ELb0ELb0ELb0ELb0ELb0EEENS1_21CollectiveEpilogueFwdINS6_IJSA_NS7_ILi512EEESA_EEES9_SC_SE_Li256ELb0ELb0ELb0ELb0EEENS1_29StaticPersistentTileSchedulerILb0EEEEEEEEEvNT_6ParamsE,"aw",@nobits
	.sectionflags	@""
	.align	16
	.zero		1024


//--------------------- .nv.shared._ZN7cutlass13device_kernelIN5flash11enable_sm90INS1_16FlashAttnFwdSm90INS1_25CollectiveMainloopFwdSm90ILi2EN4cute5tupleIJNS5_1CILi1EEES8_S8_EEENS6_IJNS7_ILi64EEESA_SA_EEELi512ENS_10bfloat16_tEfNS_4arch4Sm90ELb0ELb0ELb1ELb1ELb0ELb0ELb0ELb0ELb0ELb0ELb0ELb0EEENS1_21CollectiveEpilogueFwdINS6_IJSA_NS7_ILi512EEESA_EEES9_SC_SE_Li256ELb1ELb0ELb0ELb0EEENS1_36VarlenDynamicPersistentTileSchedulerILi64ELi64ELi256ELi32ELb0ELb0ELb1ELb0ELb1ELb1EEEEEEEEEvNT_6ParamsE --------------------------
	.section	.nv.shared._ZN7cutlass13device_kernelIN5flash11enable_sm90INS1_16FlashAttnFwdSm90INS1_25CollectiveMainloopFwdSm90ILi2EN4cute5tupleIJNS5_1CILi1EEES8_S8_EEENS6_IJNS7_ILi64EEESA_SA_EEELi512ENS_10bfloat16_tEfNS_4arch4Sm90ELb0ELb0ELb1ELb1ELb0ELb0ELb0ELb0ELb0ELb0ELb0ELb0EEENS1_21CollectiveEpilogueFwdINS6_IJSA_NS7_ILi512EEESA_EEES9_SC_SE_Li256ELb1ELb0ELb0ELb0EEENS1_36VarlenDynamicPersistentTileSchedulerILi64ELi64ELi256ELi32ELb0ELb0ELb1ELb0ELb1ELb1EEEEEEEEEvNT_6ParamsE,"aw",@nobits
	.sectionflags	@""
	.align	16
	.zero		1024


//--------------------- .nv.shared._ZN7cutlass13device_kernelIN5flash11enable_sm90INS1_16FlashAttnFwdSm90INS1_25CollectiveMainloopFwdSm90ILi2EN4cute5tupleIJNS5_1CILi1EEES8_S8_EEENS6_IJNS7_ILi64EEESA_SA_EEELi512ENS_10bfloat16_tEfNS_4arch4Sm90ELb0ELb0ELb1ELb1ELb0ELb1ELb0ELb0ELb0ELb0ELb0ELb0EEENS1_21CollectiveEpilogueFwdINS6_IJSA_NS7_ILi512EEESA_EEES9_SC_SE_Li256ELb1ELb0ELb0ELb0EEENS1_36VarlenDynamicPersistentTileSchedulerILi64ELi64ELi256ELi32ELb0ELb0ELb1ELb0ELb1ELb1EEEEEEEEEvNT_6ParamsE --------------------------
	.section	.nv.shared._ZN7cutlass13device_kernelIN5flash11enable_sm90INS1_16FlashAttnFwdSm90INS1_25CollectiveMainloopFwdSm90ILi2EN4cute5tupleIJNS5_1CILi1EEES8_S8_EEENS6_IJNS7_ILi64EEESA_SA_EEELi512ENS_10bfloat16_tEfNS_4arch4Sm90ELb0ELb0ELb1ELb1ELb0ELb1ELb0ELb0ELb0ELb0ELb0ELb0EEENS1_21CollectiveEpilogueFwdINS6_IJSA_NS7_ILi512EEESA_EEES9_SC_SE_Li256ELb1ELb0ELb0ELb0EEENS1_36VarlenDynamicPersistentTileSchedulerILi64ELi64ELi256ELi32ELb0ELb0ELb1ELb0ELb1ELb1EEEEEEEEEvNT_6ParamsE,"aw",@nobits
	.sectionflags	@""
	.align	16
	.zero		1024


//--------------------- .nv.shared._ZN7cutlass13device_kernelIN5flash11enable_sm90INS1_16FlashAttnFwdSm90INS1_25CollectiveMainloopFwdSm90ILi2EN4cute5tupleIJNS5_1CILi1EEES8_S8_EEENS6_IJNS7_ILi64EEESA_SA_EEELi512ENS_10bfloat16_tEfNS_4arch4Sm90ELb0ELb0ELb1ELb1ELb0ELb0ELb1ELb0ELb0ELb0ELb0ELb0EEENS1_21CollectiveEpilogueFwdINS6_IJSA_NS7_ILi512EEESA_EEES9_SC_SE_Li256ELb1ELb0ELb0ELb0EEENS1_36VarlenDynamicPersistentTileSchedulerILi64ELi64ELi256ELi32ELb0ELb0ELb1ELb0ELb1ELb1EEEEEEEEEvNT_6ParamsE --------------------------
	.section	.nv.shared._ZN7cutlass13device_kernelIN5flash11enable_sm90INS1_16FlashAttnFwdSm90INS1_25CollectiveMainloopFwdSm90ILi2EN4cute5tupleIJNS5_1CILi1EEES8_S8_EEENS6_IJNS7_ILi64EEESA_SA_EEELi512ENS_10bfloat16_tEfNS_4arch4Sm90ELb0ELb0ELb1ELb1ELb0ELb0ELb1ELb0ELb0ELb0ELb0ELb0EEENS1_21CollectiveEpilogueFwdINS6_IJSA_NS7_ILi512EEESA_EEES9_SC_SE_Li256ELb1ELb0ELb0ELb0EEENS1_36VarlenDynamicPersistentTileSchedulerILi64ELi64ELi256ELi32ELb0ELb0ELb1ELb0ELb1ELb1EEEEEEEEEvNT_6ParamsE,"aw",@nobits
	.sectionflags	@""
	.align	16
	.zero		1024


//--------------------- .nv.shared._ZN7cutlass13device_kernelIN5flash11enable_sm90INS1_16FlashAttnFwdSm90INS1_25CollectiveMainloopFwdSm90ILi2EN4cute5tupleIJNS5_1CILi1EEES8_S8_EEENS6_IJNS7_ILi64EEESA_SA_EEELi512ENS_10bfloat16_tEfNS_4arch4Sm90ELb0ELb0ELb1ELb1ELb0ELb1ELb1ELb0ELb0ELb0ELb0ELb0EEENS1_21CollectiveEpilogueFwdINS6_IJSA_NS7_ILi512EEESA_EEES9_SC_SE_Li256ELb1ELb0ELb0ELb0EEENS1_36VarlenDynamicPersistentTileSchedulerILi64ELi64ELi256ELi32ELb0ELb0ELb1ELb0ELb1ELb1EEEEEEEEEvNT_6ParamsE --------------------------
	.section	.nv.shared._ZN7cutlass13device_kernelIN5flash11enable_sm90INS1_16FlashAttnFwdSm90INS1_25CollectiveMainloopFwdSm90ILi2EN4cute5tupleIJNS5_1CILi1EEES8_S8_EEENS6_IJNS7_ILi64EEESA_SA_EEELi512ENS_10bfloat16_tEfNS_4arch4Sm90ELb0ELb0ELb1ELb1ELb0ELb1ELb1ELb0ELb0ELb0ELb0ELb0EEENS1_21CollectiveEpilogueFwdINS6_IJSA_NS7_ILi512EEESA_EEES9_SC_SE_Li256ELb1ELb0ELb0ELb0EEENS1_36VarlenDynamicPersistentTileSchedulerILi64ELi64ELi256ELi32ELb0ELb0ELb1ELb0ELb1ELb1EEEEEEEEEvNT_6ParamsE,"aw",@nobits
	.sectionflags	@""
	.align	16
	.zero		1024


//--------------------- .nv.shared._ZN7cutlass13device_kernelIN5flash11enable_sm90INS1_16FlashAttnFwdSm90INS1_25CollectiveMainloopFwdSm90ILi2EN4cute5tupleIJNS5_1CILi1EEES8_S8_EEENS6_IJNS7_ILi64EEESA_SA_EEELi512ENS_10bfloat16_tEfNS_4arch4Sm90ELb0ELb1ELb1ELb0ELb0ELb0ELb0ELb0ELb0ELb0ELb0ELb0EEENS1_21CollectiveEpilogueFwdINS6_IJSA_NS7_ILi512EEESA_EEES9_SC_SE_Li256ELb0ELb0ELb0ELb0EEENS1_30DynamicPersistentTileSchedulerILi256ELi32ELb0ELb0ELb1EEEEEEEEEvNT_6ParamsE --------------------------
	.section	.nv.shared._ZN7cutlass13device_kernelIN5flash11enable_sm90INS1_16FlashAttnFwdSm90INS1_25CollectiveMainloopFwdSm90ILi2EN4cute5tupleIJNS5_1CILi1EEES8_S8_EEENS6_IJNS7_ILi64EEESA_SA_EEELi512ENS_10bfloat16_tEfNS_4arch4Sm90ELb0ELb1ELb1ELb0ELb0ELb0ELb0ELb0ELb0ELb0ELb0ELb0EEENS1_21CollectiveEpilogueFwdINS6_IJSA_NS7_ILi512EEESA_EEES9_SC_SE_Li256ELb0ELb0ELb0ELb0EEENS1_30DynamicPersistentTileSchedulerILi256ELi32ELb0ELb0ELb1EEEEEEEEEvNT_6ParamsE,"aw",@nobits
	.sectionflags	@""
	.align	16
	.zero		1024


//--------------------- .nv.shared._ZN7cutlass13device_kernelIN5flash11enable_sm90INS1_16FlashAttnFwdSm90INS1_25CollectiveMainloopFwdSm90ILi2EN4cute5tupleIJNS5_1CILi1EEES8_S8_EEENS6_IJNS7_ILi64EEESA_SA_EEELi512ENS_10bfloat16_tEfNS_4arch4Sm90ELb0ELb1ELb1ELb0ELb0ELb0ELb1ELb0ELb0ELb0ELb0ELb0EEENS1_21CollectiveEpilogueFwdINS6_IJSA_NS7_ILi512EEESA_EEES9_SC_SE_Li256ELb0ELb0ELb0ELb0EEENS1_30DynamicPersistentTileSchedulerILi256ELi32ELb0ELb0ELb1EEEEEEEEEvNT_6ParamsE --------------------------
	.section	.nv.shared._ZN7cutlass13device_kernelIN5flash11enable_sm90INS1_16FlashAttnFwdSm90INS1_25CollectiveMainloopFwdSm90ILi2EN4cute5tupleIJNS5_1CILi1EEES8_S8_EEENS6_IJNS7_ILi64EEESA_SA_EEELi512ENS_10bfloat16_tEfNS_4arch4Sm90ELb0ELb1ELb1ELb0ELb0ELb0ELb1ELb0ELb0ELb0ELb0ELb0EEENS1_21CollectiveEpilogueFwdINS6_IJSA_NS7_ILi512EEESA_EEES9_SC_SE_Li256ELb0ELb0ELb0ELb0EEENS1_30DynamicPersistentTileSchedulerILi256ELi32ELb0ELb0ELb1EEEEEEEEEvNT_6ParamsE,"aw",@nobits
	.sectionflags	@""
	.align	16
	.zero		1024


//--------------------- .nv.shared._ZN7cutlass13device_kernelIN5flash11enable_sm90INS1_16FlashAttnFwdSm90INS1_25CollectiveMainloopFwdSm90ILi2EN4cute5tupleIJNS5_1CILi1EEES8_S8_EEENS6_IJNS7_ILi64EEESA_SA_EEELi512ENS_10bfloat16_tEfNS_4arch4Sm90ELb0ELb1ELb1ELb1ELb0ELb0ELb0ELb0ELb0ELb0ELb0ELb0EEENS1_21CollectiveEpilogueFwdINS6_IJSA_NS7_ILi512EEESA_EEES9_SC_SE_Li256ELb1ELb0ELb0ELb0EEENS1_36VarlenDynamicPersistentTileSchedulerILi64ELi64ELi256ELi32ELb0ELb0ELb1ELb1ELb0ELb1EEEEEEEEEvNT_6ParamsE --------------------------
	.section	.nv.shared._ZN7cutlass13device_kernelIN5flash11enable_sm90INS1_16FlashAttnFwdSm90INS1_25CollectiveMainloopFwdSm90ILi2EN4cute5tupleIJNS5_1CILi1EEES8_S8_EEENS6_IJNS7_ILi64EEESA_SA_EEELi512ENS_10bfloat16_tEfNS_4arch4Sm90ELb0ELb1ELb1ELb1ELb0ELb0ELb0ELb0ELb0ELb0ELb0ELb0EEENS1_21CollectiveEpilogueFwdINS6_IJSA_NS7_ILi512EEESA_EEES9_SC_SE_Li256ELb1ELb0ELb0ELb0EEENS1_36VarlenDynamicPersistentTileSchedulerILi64ELi64ELi256ELi32ELb0ELb0ELb1ELb1ELb0ELb1EEEEEEEEEvNT_6ParamsE,"aw",@nobits
	.sectionflags	@""
	.align	16
	.zero		1024


//--------------------- .nv.shared._ZN7cutlass13device_kernelIN5flash11enable_sm90INS1_16FlashAttnFwdSm90INS1_25CollectiveMainloopFwdSm90ILi2EN4cute5tupleIJNS5_1CILi1EEES8_S8_EEENS6_IJNS7_ILi64EEESA_SA_EEELi512ENS_10bfloat16_tEfNS_4arch4Sm90ELb0ELb1ELb1ELb1ELb0ELb1ELb0ELb0ELb0ELb0ELb0ELb0EEENS1_21CollectiveEpilogueFwdINS6_IJSA_NS7_ILi512EEESA_EEES9_SC_SE_Li256ELb1ELb0ELb0ELb0EEENS1_36VarlenDynamicPersistentTileSchedulerILi64ELi64ELi256ELi32ELb0ELb0ELb1ELb1ELb0ELb1EEEEEEEEEvNT_6ParamsE --------------------------
	.section	.nv.shared._ZN7cutlass13device_kernelIN5flash11enable_sm90INS1_16FlashAttnFwdSm90INS1_25CollectiveMainloopFwdSm90ILi2EN4cute5tupleIJNS5_1CILi1EEES8_S8_EEENS6_IJNS7_ILi64EEESA_SA_EEELi512ENS_10bfloat16_tEfNS_4arch4Sm90ELb0ELb1ELb1ELb1ELb0ELb1ELb0ELb0ELb0ELb0ELb0ELb0EEENS1_21CollectiveEpilogueFwdINS6_IJSA_NS7_ILi512EEESA_EEES9_SC_SE_Li256ELb1ELb0ELb0ELb0EEENS1_36VarlenDynamicPersistentTileSchedulerILi64ELi64ELi256ELi32ELb0ELb0ELb1ELb1ELb0ELb1EEEEEEEEEvNT_6ParamsE,"aw",@nobits
	.sectionflags	@""
	.align	16
	.zero		1024


//--------------------- .nv.shared._ZN7cutlass13device_kernelIN5flash11enable_sm90INS1_16FlashAttnFwdSm90INS1_25CollectiveMainloopFwdSm90ILi2EN4cute5tupleIJNS5_1CILi1EEES8_S8_EEENS6_IJNS7_ILi64EEESA_SA_EEELi512ENS_10bfloat16_tEfNS_4arch4Sm90ELb0ELb1ELb1ELb1ELb0ELb0ELb1ELb0ELb0ELb0ELb0ELb0EEENS1_21CollectiveEpilogueFwdINS6_IJSA_NS7_ILi512EEESA_EEES9_SC_SE_Li256ELb1ELb0ELb0ELb0EEENS1_36VarlenDynamicPersistentTileSchedulerILi64ELi64ELi256ELi32ELb0ELb0ELb1ELb1ELb0ELb1EEEEEEEEEvNT_6ParamsE --------------------------
	.section	.nv.shared._ZN7cutlass13device_kernelIN5flash11enable_sm90INS1_16FlashAttnFwdSm90INS1_25CollectiveMainloopFwdSm90ILi2EN4cute5tupleIJNS5_1CILi1EEES8_S8_EEENS6_IJNS7_ILi64EEESA_SA_EEELi512ENS_10bfloat16_tEfNS_4arch4Sm90ELb0ELb1ELb1ELb1ELb0ELb0ELb1ELb0ELb0ELb0ELb0ELb0EEENS1_21CollectiveEpilogueFwdINS6_IJSA_NS7_ILi512EEESA_EEES9_SC_SE_Li256ELb1ELb0ELb0ELb0EEENS1_36VarlenDynamicPersistentTileSchedulerILi64ELi64ELi256ELi32ELb0ELb0ELb1ELb1ELb0ELb1EEEEEEEEEvNT_6ParamsE,"aw",@nobits
	.sectionflags	@""
	.align	16
	.zero		1024


//--------------------- .nv.shared._ZN7cutlass13device_kernelIN5flash11enable_sm90INS1_16FlashAttnFwdSm90INS1_25CollectiveMainloopFwdSm90ILi2EN4cute5tupleIJNS5_1CILi1EEES8_S8_EEENS6_IJNS7_ILi64EEESA_SA_EEELi512ENS_10bfloat16_tEfNS_4arch4Sm90ELb0ELb1ELb1ELb1ELb0ELb1ELb1ELb0ELb0ELb0ELb0ELb0EEENS1_21CollectiveEpilogueFwdINS6_IJSA_NS7_ILi512EEESA_EEES9_SC_SE_Li256ELb1ELb0ELb0ELb0EEENS1_36VarlenDynamicPersistentTileSchedulerILi64ELi64ELi256ELi32ELb0ELb0ELb1ELb1ELb0ELb1EEEEEEEEEvNT_6ParamsE --------------------------
	.section	.nv.shared._ZN7cutlass13device_kernelIN5flash11enable_sm90INS1_16FlashAttnFwdSm90INS1_25CollectiveMainloopFwdSm90ILi2EN4cute5tupleIJNS5_1CILi1EEES8_S8_EEENS6_IJNS7_ILi64EEESA_SA_EEELi512ENS_10bfloat16_tEfNS_4arch4Sm90ELb0ELb1ELb1ELb1ELb0ELb1ELb1ELb0ELb0ELb0ELb0ELb0EEENS1_21CollectiveEpilogueFwdINS6_IJSA_NS7_ILi512EEESA_EEES9_SC_SE_Li256ELb1ELb0ELb0ELb0EEENS1_36VarlenDynamicPersistentTileSchedulerILi64ELi64ELi256ELi32ELb0ELb0ELb1ELb1ELb0ELb1EEEEEEEEEvNT_6ParamsE,"aw",@nobits
	.sectionflags	@""
	.align	16
	.zero		1024


//--------------------- .nv.shared._ZN7cutlass13device_kernelIN5flash11enable_sm90INS1_16FlashAttnFwdSm90INS1_25CollectiveMainloopFwdSm90ILi2EN4cute5tupleIJNS5_1CILi1EEES8_S8_EEENS6_IJNS7_ILi64EEESA_SA_EEELi512ENS_10bfloat16_tEfNS_4arch4Sm90ELb1ELb0ELb1ELb0ELb0ELb0ELb0ELb0ELb0ELb0ELb0ELb0EEENS1_21CollectiveEpilogueFwdINS6_IJSA_NS7_ILi512EEESA_EEES9_SC_SE_Li256ELb0ELb0ELb0ELb0EEENS1_30DynamicPersistentTileSchedulerILi256ELi32ELb0ELb0ELb1EEEEEEEEEvNT_6ParamsE --------------------------
	.section	.nv.shared._ZN7cutlass13device_kernelIN5flash11enable_sm90INS1_16FlashAttnFwdSm90INS1_25CollectiveMainloopFwdSm90ILi2EN4cute5tupleIJNS5_1CILi1EEES8_S8_EEENS6_IJNS7_ILi64EEESA_SA_EEELi512ENS_10bfloat16_tEfNS_4arch4Sm90ELb1ELb0ELb1ELb0ELb0ELb0ELb0ELb0ELb0ELb0ELb0ELb0EEENS1_21CollectiveEpilogueFwdINS6_IJSA_NS7_ILi512EEESA_EEES9_SC_SE_Li256ELb0ELb0ELb0ELb0EEENS1_30DynamicPersistentTileSchedulerILi256ELi32ELb0ELb0ELb1EEEEEEEEEvNT_6ParamsE,"aw",@nobits
	.sectionflags	@""
	.align	16
	.zero		1024


//--------------------- .nv.shared._ZN7cutlass13device_kernelIN5flash11enable_sm90INS1_16FlashAttnFwdSm90INS1_25CollectiveMainloopFwdSm90ILi2EN4cute5tupleIJNS5_1CILi1EEES8_S8_EEENS6_IJNS7_ILi64EEESA_SA_EEELi512ENS_10bfloat16_tEfNS_4arch4Sm90ELb1ELb0ELb1ELb0ELb0ELb0ELb1ELb0ELb0ELb0ELb0ELb0EEENS1_21CollectiveEpilogueFwdINS6_IJSA_NS7_ILi512EEESA_EEES9_SC_SE_Li256ELb0ELb0ELb0ELb0EEENS1_30DynamicPersistentTileSchedulerILi256ELi32ELb0ELb0ELb1EEEEEEEEEvNT_6ParamsE --------------------------
	.section	.nv.shared._ZN7cutlass13device_kernelIN5flash11enable_sm90INS1_16FlashAttnFwdSm90INS1_25CollectiveMainloopFwdSm90ILi2EN4cute5tupleIJNS5_1CILi1EEES8_S8_EEENS6_IJNS7_ILi64EEESA_SA_EEELi512ENS_10bfloat16_tEfNS_4arch4Sm90ELb1ELb0ELb1ELb0ELb0ELb0ELb1ELb0ELb0ELb0ELb0ELb0EEENS1_21CollectiveEpilogueFwdINS6_IJSA_NS7_ILi512EEESA_EEES9_SC_SE_Li256ELb0ELb0ELb0ELb0EEENS1_30DynamicPersistentTileSchedulerILi256ELi32ELb0ELb0ELb1EEEEEEEEEvNT_6ParamsE,"aw",@nobits
	.sectionflags	@""
	.align	16
	.zero		1024


//--------------------- .nv.shared._ZN7cutlass13device_kernelIN5flash11enable_sm90INS1_16FlashAttnFwdSm90INS1_25CollectiveMainloopFwdSm90ILi2EN4cute5tupleIJNS5_1CILi1EEES8_S8_EEENS6_IJNS7_ILi64EEESA_SA_EEELi512ENS_10bfloat16_tEfNS_4arch4Sm90ELb1ELb0ELb1ELb1ELb0ELb0ELb0ELb0ELb0ELb0ELb0ELb0EEENS1_21CollectiveEpilogueFwdINS6_IJSA_NS7_ILi512EEESA_EEES9_SC_SE_Li256ELb1ELb0ELb0ELb0EEENS1_36VarlenDynamicPersistentTileSchedulerILi64ELi64ELi256ELi32ELb0ELb0ELb1ELb1ELb1ELb1EEEEEEEEEvNT_6ParamsE --------------------------
	.section	.nv.shared._ZN7cutlass13device_kernelIN5flash11enable_sm90INS1_16FlashAttnFwdSm90INS1_25CollectiveMainloopFwdSm90ILi2EN4cute5tupleIJNS5_1CILi1EEES8_S8_EEENS6_IJNS7_ILi64EEESA_SA_EEELi512ENS_10bfloat16_tEfNS_4arch4Sm90ELb1ELb0ELb1ELb1ELb0ELb0ELb0ELb0ELb0ELb0ELb0ELb0EEENS1_21CollectiveEpilogueFwdINS6_IJSA_NS7_ILi512EEESA_EEES9_SC_SE_Li256ELb1ELb0ELb0ELb0EEENS1_36VarlenDynamicPersistentTileSchedulerILi64ELi64ELi256ELi32ELb0ELb0ELb1ELb1ELb1ELb1EEEEEEEEEvNT_6ParamsE,"aw",@nobits
	.sectionflags	@""
	.align	16
	.zero		1024


//--------------------- .nv.shared._ZN7cutlass13device_kernelIN5flash11enable_sm90INS1_16FlashAttnFwdSm90INS1_25CollectiveMainloopFwdSm90ILi2EN4cute5tupleIJNS5_1CILi1EEES8_S8_EEENS6_IJNS7_ILi64EEESA_SA_EEELi512ENS_10bfloat16_tEfNS_4arch4Sm90ELb1ELb0ELb1ELb1ELb0ELb1ELb0ELb0ELb0ELb0ELb0ELb0EEENS1_21CollectiveEpilogueFwdINS6_IJSA_NS7_ILi512EEESA_EEES9_SC_SE_Li256ELb1ELb0ELb0ELb0EEENS1_36VarlenDynamicPersistentTileSchedulerILi64ELi64ELi256ELi32ELb0ELb0ELb1ELb1ELb1ELb1EEEEEEEEEvNT_6ParamsE --------------------------
	.section	.nv.shared._ZN7cutlass13device_kernelIN5flash11enable_sm90INS1_16FlashAttnFwdSm90INS1_25CollectiveMainloopFwdSm90ILi2EN4cute5tupleIJNS5_1CILi1EEES8_S8_EEENS6_IJNS7_ILi64EEESA_SA_EEELi512ENS_10bfloat16_tEfNS_4arch4Sm90ELb1ELb0ELb1ELb1ELb0ELb1ELb0ELb0ELb0ELb0ELb0ELb0EEENS1_21CollectiveEpilogueFwdINS6_IJSA_NS7_ILi512EEESA_EEES9_SC_SE_Li256ELb1ELb0ELb0ELb0EEENS1_36VarlenDynamicPersistentTileSchedulerILi64ELi64ELi256ELi32ELb0ELb0ELb1ELb1ELb1ELb1EEEEEEEEEvNT_6ParamsE,"aw",@nobits
	.sectionflags	@""
	.align	16
	.zero		1024


//--------------------- .nv.shared._ZN7cutlass13device_kernelIN5flash11enable_sm90INS1_16FlashAttnFwdSm90INS1_25CollectiveMainloopFwdSm90ILi2EN4cute5tupleIJNS5_1CILi1EEES8_S8_EEENS6_IJNS7_ILi64EEESA_SA_EEELi512ENS_10bfloat16_tEfNS_4arch4Sm90ELb1ELb0ELb1ELb1ELb0ELb0ELb1ELb0ELb0ELb0ELb0ELb0EEENS1_21CollectiveEpilogueFwdINS6_IJSA_NS7_ILi512EEESA_EEES9_SC_SE_Li256ELb1ELb0ELb0ELb0EEENS1_36VarlenDynamicPersistentTileSchedulerILi64ELi64ELi256ELi32ELb0ELb0ELb1ELb1ELb1ELb1EEEEEEEEEvNT_6ParamsE --------------------------
	.section	.nv.shared._ZN7cutlass13device_kernelIN5flash11enable_sm90INS1_16FlashAttnFwdSm90INS1_25CollectiveMainloopFwdSm90ILi2EN4cute5tupleIJNS5_1CILi1EEES8_S8_EEENS6_IJNS7_ILi64EEESA_SA_EEELi512ENS_10bfloat16_tEfNS_4arch4Sm90ELb1ELb0ELb1ELb1ELb0ELb0ELb1ELb0ELb0ELb0ELb0ELb0EEENS1_21CollectiveEpilogueFwdINS6_IJSA_NS7_ILi512EEESA_EEES9_SC_SE_Li256ELb1ELb0ELb0ELb0EEENS1_36VarlenDynamicPersistentTileSchedulerILi64ELi64ELi256ELi32ELb0ELb0ELb1ELb1ELb1ELb1EEEEEEEEEvNT_6ParamsE,"aw",@nobits
	.sectionflags	@""
	.align	16
	.zero		1024


//--------------------- .nv.shared._ZN7cutlass13device_kernelIN5flash11enable_sm90INS1_16FlashAttnFwdSm90INS1_25CollectiveMainloopFwdSm90ILi2EN4cute5tupleIJNS5_1CILi1EEES8_S8_EEENS6_IJNS7_ILi64EEESA_SA_EEELi512ENS_10bfloat16_tEfNS_4arch4Sm90ELb1ELb0ELb1ELb1ELb0ELb1ELb1ELb0ELb0ELb0ELb0ELb0EEENS1_21CollectiveEpilogueFwdINS6_IJSA_NS7_ILi512EEESA_EEES9_SC_SE_Li256ELb1ELb0ELb0ELb0EEENS1_36VarlenDynamicPersistentTileSchedulerILi64ELi64ELi256ELi32ELb0ELb0ELb1ELb1ELb1ELb1EEEEEEEEEvNT_6ParamsE --------------------------
	.section	.nv.shared._ZN7cutlass13device_kernelIN5flash11enable_sm90INS1_16FlashAttnFwdSm90INS1_25CollectiveMainloopFwdSm90ILi2EN4cute5tupleIJNS5_1CILi1EEES8_S8_EEENS6_IJNS7_ILi64EEESA_SA_EEELi512ENS_10bfloat16_tEfNS_4arch4Sm90ELb1ELb0ELb1ELb1ELb0ELb1ELb1ELb0ELb0ELb0ELb0ELb0EEENS1_21CollectiveEpilogueFwdINS6_IJSA_NS7_ILi512EEESA_EEES9_SC_SE_Li256ELb1ELb0ELb0ELb0EEENS1_36VarlenDynamicPersistentTileSchedulerILi64ELi64ELi256ELi32ELb0ELb0ELb1ELb1ELb1ELb1EEEEEEEEEvNT_6ParamsE,"aw",@nobits
	.sectionflags	@""
	.align	16
	.zero		1024


//--------------------- .nv.constant0._ZN7cutlass13device_kernelIN5flash11enable_sm90INS1_16FlashAttnFwdSm90INS1_25CollectiveMainloopFwdSm90ILi2EN4cute5tupleIJNS5_1CILi1EEES8_S8_EEENS6_IJNS7_ILi64EEESA_SA_EEELi512ENS_10bfloat16_tEfNS_4arch4Sm90ELb0ELb0ELb1ELb0ELb0ELb0ELb0ELb0ELb0ELb0ELb0ELb0EEENS1_21CollectiveEpilogueFwdINS6_IJSA_NS7_ILi512EEESA_EEES9_SC_SE_Li256ELb0ELb0ELb0ELb0EEENS1_29StaticPersistentTileSchedulerILb0EEEEEEEEEvNT_6ParamsE --------------------------
	.section	.nv.constant0._ZN7cutlass13device_kernelIN5flash11enable_sm90INS1_16FlashAttnFwdSm90INS1_25CollectiveMainloopFwdSm90ILi2EN4cute5tupleIJNS5_1CILi1EEES8_S8_EEENS6_IJNS7_ILi64EEESA_SA_EEELi512ENS_10bfloat16_tEfNS_4arch4Sm90ELb0ELb0ELb1ELb0ELb0ELb0ELb0ELb0ELb0ELb0ELb0ELb0EEENS1_21CollectiveEpilogueFwdINS6_IJSA_NS7_ILi512EEESA_EEES9_SC_SE_Li256ELb0ELb0ELb0ELb0EEENS1_29StaticPersistentTileSchedulerILb0EEEEEEEEEvNT_6ParamsE,"a",@progbits
	.sectionflags	@""
	.align	4
.nv.constant0._ZN7cutlass13device_kernelIN5flash11enable_sm90INS1_16FlashAttnFwdSm90INS1_25CollectiveMainloopFwdSm90ILi2EN4cute5tupleIJNS5_1CILi1EEES8_S8_EEENS6_IJNS7_ILi64EEESA_SA_EEELi512ENS_10bfloat16_tEfNS_4arch4Sm90ELb0ELb0ELb1ELb0ELb0ELb0ELb0ELb0ELb0ELb0ELb0ELb0EEENS1_21CollectiveEpilogueFwdINS6_IJSA_NS7_ILi512EEESA_EEES9_SC_SE_Li256ELb0ELb0ELb0ELb0EEENS1_29StaticPersistentTileSchedulerILb0EEEEEEEEEvNT_6ParamsE:
	.zero		3584


//--------------------- .nv.constant0._ZN7cutlass13device_kernelIN5flash11enable_sm90INS1_16FlashAttnFwdSm90INS1_25CollectiveMainloopFwdSm90ILi2EN4cute5tupleIJNS5_1CILi1EEES8_S8_EEENS6_IJNS7_ILi64EEESA_SA_EEELi512ENS_10bfloat16_tEfNS_4arch4Sm90ELb0ELb0ELb1ELb0ELb0ELb0ELb1ELb0ELb0ELb0ELb0ELb0EEENS1_21CollectiveEpilogueFwdINS6_IJSA_NS7_ILi512EEESA_EEES9_SC_SE_Li256ELb0ELb0ELb0ELb0EEENS1_29StaticPersistentTileSchedulerILb0EEEEEEEEEvNT_6ParamsE --------------------------
	.section	.nv.constant0._ZN7cutlass13device_kernelIN5flash11enable_sm90INS1_16FlashAttnFwdSm90INS1_25CollectiveMainloopFwdSm90ILi2EN4cute5tupleIJNS5_1CILi1EEES8_S8_EEENS6_IJNS7_ILi64EEESA_SA_EEELi512ENS_10bfloat16_tEfNS_4arch4Sm90ELb0ELb0ELb1ELb0ELb0ELb0ELb1ELb0ELb0ELb0ELb0ELb0EEENS1_21CollectiveEpilogueFwdINS6_IJSA_NS7_ILi512EEESA_EEES9_SC_SE_Li256ELb0ELb0ELb0ELb0EEENS1_29StaticPersistentTileSchedulerILb0EEEEEEEEEvNT_6ParamsE,"a",@progbits
	.sectionflags	@""
	.align	4
.nv.constant0._ZN7cutlass13device_kernelIN5flash11enable_sm90INS1_16FlashAttnFwdSm90INS1_25CollectiveMainloopFwdSm90ILi2EN4cute5tupleIJNS5_1CILi1EEES8_S8_EEENS6_IJNS7_ILi64EEESA_SA_EEELi512ENS_10bfloat16_tEfNS_4arch4Sm90ELb0ELb0ELb1ELb0ELb0ELb0ELb1ELb0ELb0ELb0ELb0ELb0EEENS1_21CollectiveEpilogueFwdINS6_IJSA_NS7_ILi512EEESA_EEES9_SC_SE_Li256ELb0ELb0ELb0ELb0EEENS1_29StaticPersistentTileSchedulerILb0EEEEEEEEEvNT_6ParamsE:
	.zero		3840


//--------------------- .nv.constant0._ZN7cutlass13device_kernelIN5flash11enable_sm90INS1_16FlashAttnFwdSm90INS1_25CollectiveMainloopFwdSm90ILi2EN4cute5tupleIJNS5_1CILi1EEES8_S8_EEENS6_IJNS7_ILi64EEESA_SA_EEELi512ENS_10bfloat16_tEfNS_4arch4Sm90ELb0ELb0ELb1ELb1ELb0ELb0ELb0ELb0ELb0ELb0ELb0ELb0EEENS1_21CollectiveEpilogueFwdINS6_IJSA_NS7_ILi512EEESA_EEES9_SC_SE_Li256ELb1ELb0ELb0ELb0EEENS1_36VarlenDynamicPersistentTileSchedulerILi64ELi64ELi256ELi32ELb0ELb0ELb1ELb0ELb1ELb1EEEEEEEEEvNT_6ParamsE --------------------------
	.section	.nv.constant0._ZN7cutlass13device_kernelIN5flash11enable_sm90INS1_16FlashAttnFwdSm90INS1_25CollectiveMainloopFwdSm90ILi2EN4cute5tupleIJNS5_1CILi1EEES8_S8_EEENS6_IJNS7_ILi64EEESA_SA_EEELi512ENS_10bfloat16_tEfNS_4arch4Sm90ELb0ELb0ELb1ELb1ELb0ELb0ELb0ELb0ELb0ELb0ELb0ELb0EEENS1_21CollectiveEpilogueFwdINS6_IJSA_NS7_ILi512EEESA_EEES9_SC_SE_Li256ELb1ELb0ELb0ELb0EEENS1_36VarlenDynamicPersistentTileSchedulerILi64ELi64ELi256ELi32ELb0ELb0ELb1ELb0ELb1ELb1EEEEEEEEEvNT_6ParamsE,"a",@progbits
	.sectionflags	@""
	.align	4
.nv.constant0._ZN7cutlass13device_kernelIN5flash11enable_sm90INS1_16FlashAttnFwdSm90INS1_25CollectiveMainloopFwdSm90ILi2EN4cute5tupleIJNS5_1CILi1EEES8_S8_EEENS6_IJNS7_ILi64EEESA_SA_EEELi512ENS_10bfloat16_tEfNS_4arch4Sm90ELb0ELb0ELb1ELb1ELb0ELb0ELb0ELb0ELb0ELb0ELb0ELb0EEENS1_21CollectiveEpilogueFwdINS6_IJSA_NS7_ILi512EEESA_EEES9_SC_SE_Li256ELb1ELb0ELb0ELb0EEENS1_36VarlenDynamicPersistentTileSchedulerILi64ELi64ELi256ELi32ELb0ELb0ELb1ELb0ELb1ELb1EEEEEEEEEvNT_6ParamsE:
	.zero		3200


//--------------------- .nv.constant0._ZN7cutlass13device_kernelIN5flash11enable_sm90INS1_16FlashAttnFwdSm90INS1_25CollectiveMainloopFwdSm90ILi2EN4cute5tupleIJNS5_1CILi1EEES8_S8_EEENS6_IJNS7_ILi64EEESA_SA_EEELi512ENS_10bfloat16_tEfNS_4arch4Sm90ELb0ELb0ELb1ELb1ELb0ELb1ELb0ELb0ELb0ELb0ELb0ELb0EEENS1_21CollectiveEpilogueFwdINS6_IJSA_NS7_ILi512EEESA_EEES9_SC_SE_Li256ELb1ELb0ELb0ELb0EEENS1_36VarlenDynamicPersistentTileSchedulerILi64ELi64ELi256ELi32ELb0ELb0ELb1ELb0ELb1ELb1EEEEEEEEEvNT_6ParamsE --------------------------
	.section	.nv.constant0._ZN7cutlass13device_kernelIN5flash11enable_sm90INS1_16FlashAttnFwdSm90INS1_25CollectiveMainloopFwdSm90ILi2EN4cute5tupleIJNS5_1CILi1EEES8_S8_EEENS6_IJNS7_ILi64EEESA_SA_EEELi512ENS_10bfloat16_tEfNS_4arch4Sm90ELb0ELb0ELb1ELb1ELb0ELb1ELb0ELb0ELb0ELb0ELb0ELb0EEENS1_21CollectiveEpilogueFwdINS6_IJSA_NS7_ILi512EEESA_EEES9_SC_SE_Li256ELb1ELb0ELb0ELb0EEENS1_36VarlenDynamicPersistentTileSchedulerILi64ELi64ELi256ELi32ELb0ELb0ELb1ELb0ELb1ELb1EEEEEEEEEvNT_6ParamsE,"a",@progbits
	.sectionflags	@""
	.align	4
.nv.constant0._ZN7cutlass13device_kernelIN5flash11enable_sm90INS1_16FlashAttnFwdSm90INS1_25CollectiveMainloopFwdSm90ILi2EN4cute5tupleIJNS5_1CILi1EEES8_S8_EEENS6_IJNS7_ILi64EEESA_SA_EEELi512ENS_10bfloat16_tEfNS_4arch4Sm90ELb0ELb0ELb1ELb1ELb0ELb1ELb0ELb0ELb0ELb0ELb0ELb0EEENS1_21CollectiveEpilogueFwdINS6_IJSA_NS7_ILi512EEESA_EEES9_SC_SE_Li256ELb1ELb0ELb0ELb0EEENS1_36VarlenDynamicPersistentTileSchedulerILi64ELi64ELi256ELi32ELb0ELb0ELb1ELb0ELb1ELb1EEEEEEEEEvNT_6ParamsE:
	.zero		3200


//--------------------- .nv.constant0._ZN7cutlass13device_kernelIN5flash11enable_sm90INS1_16FlashAttnFwdSm90INS1_25CollectiveMainloopFwdSm90ILi2EN4cute5tupleIJNS5_1CILi1EEES8_S8_EEENS6_IJNS7_ILi64EEESA_SA_EEELi512ENS_10bfloat16_tEfNS_4arch4Sm90ELb0ELb0ELb1ELb1ELb0ELb0ELb1ELb0ELb0ELb0ELb0ELb0EEENS1_21CollectiveEpilogueFwdINS6_IJSA_NS7_ILi512EEESA_EEES9_SC_SE_Li256ELb1ELb0ELb0ELb0EEENS1_36VarlenDynamicPersistentTileSchedulerILi64ELi64ELi256ELi32ELb0ELb0ELb1ELb0ELb1ELb1EEEEEEEEEvNT_6ParamsE --------------------------
	.section	.nv.constant0._ZN7cutlass13device_kernelIN5flash11enable_sm90INS1_16FlashAttnFwdSm90INS1_25CollectiveMainloopFwdSm90ILi2EN4cute5tupleIJNS5_1CILi1EEES8_S8_EEENS6_IJNS7_ILi64EEESA_SA_EEELi512ENS_10bfloat16_tEfNS_4arch4Sm90ELb0ELb0ELb1ELb1ELb0ELb0ELb1ELb0ELb0ELb0ELb0ELb0EEENS1_21CollectiveEpilogueFwdINS6_IJSA_NS7_ILi512EEESA_EEES9_SC_SE_Li256ELb1ELb0ELb0ELb0EEENS1_36VarlenDynamicPersistentTileSchedulerILi64ELi64ELi256ELi32ELb0ELb0ELb1ELb0ELb1ELb1EEEEEEEEEvNT_6ParamsE,"a",@progbits
	.sectionflags	@""
	.align	4
.nv.constant0._ZN7cutlass13device_kernelIN5flash11enable_sm90INS1_16FlashAttnFwdSm90INS1_25CollectiveMainloopFwdSm90ILi2EN4cute5tupleIJNS5_1CILi1EEES8_S8_EEENS6_IJNS7_ILi64EEESA_SA_EEELi512ENS_10bfloat16_tEfNS_4arch4Sm90ELb0ELb0ELb1ELb1ELb0ELb0ELb1ELb0ELb0ELb0ELb0ELb0EEENS1_21CollectiveEpilogueFwdINS6_IJSA_NS7_ILi512EEESA_EEES9_SC_SE_Li256ELb1ELb0ELb0ELb0EEENS1_36VarlenDynamicPersistentTileSchedulerILi64ELi64ELi256ELi32ELb0ELb0ELb1ELb0ELb1ELb1EEEEEEEEEvNT_6ParamsE:
	.zero		3456


//--------------------- .nv.constant0._ZN7cutlass13device_kernelIN5flash11enable_sm90INS1_16FlashAttnFwdSm90INS1_25CollectiveMainloopFwdSm90ILi2EN4cute5tupleIJNS5_1CILi1EEES8_S8_EEENS6_IJNS7_ILi64EEESA_SA_EEELi512ENS_10bfloat16_tEfNS_4arch4Sm90ELb0ELb0ELb1ELb1ELb0ELb1ELb1ELb0ELb0ELb0ELb0ELb0EEENS1_21CollectiveEpilogueFwdINS6_IJSA_NS7_ILi512EEESA_EEES9_SC_SE_Li256ELb1ELb0ELb0ELb0EEENS1_36VarlenDynamicPersistentTileSchedulerILi64ELi64ELi256ELi32ELb0ELb0ELb1ELb0ELb1ELb1EEEEEEEEEvNT_6ParamsE --------------------------
	.section	.nv.constant0._ZN7cutlass13device_kernelIN5flash11enable_sm90INS1_16FlashAttnFwdSm90INS1_25CollectiveMainloopFwdSm90ILi2EN4cute5tupleIJNS5_1CILi1EEES8_S8_EEENS6_IJNS7_ILi64EEESA_SA_EEELi512ENS_10bfloat16_tEfNS_4arch4Sm90ELb0ELb0ELb1ELb1ELb0ELb1ELb1ELb0ELb0ELb0ELb0ELb0EEENS1_21CollectiveEpilogueFwdINS6_IJSA_NS7_ILi512EEESA_EEES9_SC_SE_Li256ELb1ELb0ELb0ELb0EEENS1_36VarlenDynamicPersistentTileSchedulerILi64ELi64ELi256ELi32ELb0ELb0ELb1ELb0ELb1ELb1EEEEEEEEEvNT_6ParamsE,"a",@progbits
	.sectionflags	@""
	.align	4
.nv.constant0._ZN7cutlass13device_kernelIN5flash11enable_sm90INS1_16FlashAttnFwdSm90INS1_25CollectiveMainloopFwdSm90ILi2EN4cute5tupleIJNS5_1CILi1EEES8_S8_EEENS6_IJNS7_ILi64EEESA_SA_EEELi512ENS_10bfloat16_tEfNS_4arch4Sm90ELb0ELb0ELb1ELb1ELb0ELb1ELb1ELb0ELb0ELb0ELb0ELb0EEENS1_21CollectiveEpilogueFwdINS6_IJSA_NS7_ILi512EEESA_EEES9_SC_SE_Li256ELb1ELb0ELb0ELb0EEENS1_36VarlenDynamicPersistentTileSchedulerILi64ELi64ELi256ELi32ELb0ELb0ELb1ELb0ELb1ELb1EEEEEEEEEvNT_6ParamsE:
	.zero		3456


//--------------------- .nv.constant0._ZN7cutlass13device_kernelIN5flash11enable_sm90INS1_16FlashAttnFwdSm90INS1_25CollectiveMainloopFwdSm90ILi2EN4cute5tupleIJNS5_1CILi1EEES8_S8_EEENS6_IJNS7_ILi64EEESA_SA_EEELi512ENS_10bfloat16_tEfNS_4arch4Sm90ELb0ELb1ELb1ELb0ELb0ELb0ELb0ELb0ELb0ELb0ELb0ELb0EEENS1_21CollectiveEpilogueFwdINS6_IJSA_NS7_ILi512EEESA_EEES9_SC_SE_Li256ELb0ELb0ELb0ELb0EEENS1_30DynamicPersistentTileSchedulerILi256ELi32ELb0ELb0ELb1EEEEEEEEEvNT_6ParamsE --------------------------
	.section	.nv.constant0._ZN7cutlass13device_kernelIN5flash11enable_sm90INS1_16FlashAttnFwdSm90INS1_25CollectiveMainloopFwdSm90ILi2EN4cute5tupleIJNS5_1CILi1EEES8_S8_EEENS6_IJNS7_ILi64EEESA_SA_EEELi512ENS_10bfloat16_tEfNS_4arch4Sm90ELb0ELb1ELb1ELb0ELb0ELb0ELb0ELb0ELb0ELb0ELb0ELb0EEENS1_21CollectiveEpilogueFwdINS6_IJSA_NS7_ILi512EEESA_EEES9_SC_SE_Li256ELb0ELb0ELb0ELb0EEENS1_30DynamicPersistentTileSchedulerILi256ELi32ELb0ELb0ELb1EEEEEEEEEvNT_6ParamsE,"a",@progbits
	.sectionflags	@""
	.align	4
.nv.constant0._ZN7cutlass13device_kernelIN5flash11enable_sm90INS1_16FlashAttnFwdSm90INS1_25CollectiveMainloopFwdSm90ILi2EN4cute5tupleIJNS5_1CILi1EEES8_S8_EEENS6_IJNS7_ILi64EEESA_SA_EEELi512ENS_10bfloat16_tEfNS_4arch4Sm90ELb0ELb1ELb1ELb0ELb0ELb0ELb0ELb0ELb0ELb0ELb0ELb0EEENS1_21CollectiveEpilogueFwdINS6_IJSA_NS7_ILi512EEESA_EEES9_SC_SE_Li256ELb0ELb0ELb0ELb0EEENS1_30DynamicPersistentTileSchedulerILi256ELi32ELb0ELb0ELb1EEEEEEEEEvNT_6ParamsE:
	.zero		3584


//--------------------- .nv.constant0._ZN7cutlass13device_kernelIN5flash11enable_sm90INS1_16FlashAttnFwdSm90INS1_25CollectiveMainloopFwdSm90ILi2EN4cute5tupleIJNS5_1CILi1EEES8_S8_EEENS6_IJNS7_ILi64EEESA_SA_EEELi512ENS_10bfloat16_tEfNS_4arch4Sm90ELb0ELb1ELb1ELb0ELb0ELb0ELb1ELb0ELb0ELb0ELb0ELb0EEENS1_21CollectiveEpilogueFwdINS6_IJSA_NS7_ILi512EEESA_EEES9_SC_SE_Li256ELb0ELb0ELb0ELb0EEENS1_30DynamicPersistentTileSchedulerILi256ELi32ELb0ELb0ELb1EEEEEEEEEvNT_6ParamsE --------------------------
	.section	.nv.constant0._ZN7cutlass13device_kernelIN5flash11enable_sm90INS1_16FlashAttnFwdSm90INS1_25CollectiveMainloopFwdSm90ILi2EN4cute5tupleIJNS5_1CILi1EEES8_S8_EEENS6_IJNS7_ILi64EEESA_SA_EEELi512ENS_10bfloat16_tEfNS_4arch4Sm90ELb0ELb1ELb1ELb0ELb0ELb0ELb1ELb0ELb0ELb0ELb0ELb0EEENS1_21CollectiveEpilogueFwdINS6_IJSA_NS7_ILi512EEESA_EEES9_SC_SE_Li256ELb0ELb0ELb0ELb0EEENS1_30DynamicPersistentTileSchedulerILi256ELi32ELb0ELb0ELb1EEEEEEEEEvNT_6ParamsE,"a",@progbits
	.sectionflags	@""
	.align	4
.nv.constant0._ZN7cutlass13device_kernelIN5flash11enable_sm90INS1_16FlashAttnFwdSm90INS1_25CollectiveMainloopFwdSm90ILi2EN4cute5tupleIJNS5_1CILi1EEES8_S8_EEENS6_IJNS7_ILi64EEESA_SA_EEELi512ENS_10bfloat16_tEfNS_4arch4Sm90ELb0ELb1ELb1ELb0ELb0ELb0ELb1ELb0ELb0ELb0ELb0ELb0EEENS1_21CollectiveEpilogueFwdINS6_IJSA_NS7_ILi512EEESA_EEES9_SC_SE_Li256ELb0ELb0ELb0ELb0EEENS1_30DynamicPersistentTileSchedulerILi256ELi32ELb0ELb0ELb1EEEEEEEEEvNT_6ParamsE:
	.zero		3840


//--------------------- .nv.constant0._ZN7cutlass13device_kernelIN5flash11enable_sm90INS1_16FlashAttnFwdSm90INS1_25CollectiveMainloopFwdSm90ILi2EN4cute5tupleIJNS5_1CILi1EEES8_S8_EEENS6_IJNS7_ILi64EEESA_SA_EEELi512ENS_10bfloat16_tEfNS_4arch4Sm90ELb0ELb1ELb1ELb1ELb0ELb0ELb0ELb0ELb0ELb0ELb0ELb0EEENS1_21CollectiveEpilogueFwdINS6_IJSA_NS7_ILi512EEESA_EEES9_SC_SE_Li256ELb1ELb0ELb0ELb0EEENS1_36VarlenDynamicPersistentTileSchedulerILi64ELi64ELi256ELi32ELb0ELb0ELb1ELb1ELb0ELb1EEEEEEEEEvNT_6ParamsE --------------------------
	.section	.nv.constant0._ZN7cutlass13device_kernelIN5flash11enable_sm90INS1_16FlashAttnFwdSm90INS1_25CollectiveMainloopFwdSm90ILi2EN4cute5tupleIJNS5_1CILi1EEES8_S8_EEENS6_IJNS7_ILi64EEESA_SA_EEELi512ENS_10bfloat16_tEfNS_4arch4Sm90ELb0ELb1ELb1ELb1ELb0ELb0ELb0ELb0ELb0ELb0ELb0ELb0EEENS1_21CollectiveEpilogueFwdINS6_IJSA_NS7_ILi512EEESA_EEES9_SC_SE_Li256ELb1ELb0ELb0ELb0EEENS1_36VarlenDynamicPersistentTileSchedulerILi64ELi64ELi256ELi32ELb0ELb0ELb1ELb1ELb0ELb1EEEEEEEEEvNT_6ParamsE,"a",@progbits
	.sectionflags	@""
	.align	4
.nv.constant0._ZN7cutlass13device_kernelIN5flash11enable_sm90INS1_16FlashAttnFwdSm90INS1_25CollectiveMainloopFwdSm90ILi2EN4cute5tupleIJNS5_1CILi1EEES8_S8_EEENS6_IJNS7_ILi64EEESA_SA_EEELi512ENS_10bfloat16_tEfNS_4arch4Sm90ELb0ELb1ELb1ELb1ELb0ELb0ELb0ELb0ELb0ELb0ELb0ELb0EEENS1_21CollectiveEpilogueFwdINS6_IJSA_NS7_ILi512EEESA_EEES9_SC_SE_Li256ELb1ELb0ELb0ELb0EEENS1_36VarlenDynamicPersistentTileSchedulerILi64ELi64ELi256ELi32ELb0ELb0ELb1ELb1ELb0ELb1EEEEEEEEEvNT_6ParamsE:
	.zero		3200


//--------------------- .nv.constant0._ZN7cutlass13device_kernelIN5flash11enable_sm90INS1_16FlashAttnFwdSm90INS1_25CollectiveMainloopFwdSm90ILi2EN4cute5tupleIJNS5_1CILi1EEES8_S8_EEENS6_IJNS7_ILi64EEESA_SA_EEELi512ENS_10bfloat16_tEfNS_4arch4Sm90ELb0ELb1ELb1ELb1ELb0ELb1ELb0ELb0ELb0ELb0ELb0ELb0EEENS1_21CollectiveEpilogueFwdINS6_IJSA_NS7_ILi512EEESA_EEES9_SC_SE_Li256ELb1ELb0ELb0ELb0EEENS1_36VarlenDynamicPersistentTileSchedulerILi64ELi64ELi256ELi32ELb0ELb0ELb1ELb1ELb0ELb1EEEEEEEEEvNT_6ParamsE --------------------------
	.section	.nv.constant0._ZN7cutlass13device_kernelIN5flash11enable_sm90INS1_16FlashAttnFwdSm90INS1_25CollectiveMainloopFwdSm90ILi2EN4cute5tupleIJNS5_1CILi1EEES8_S8_EEENS6_IJNS7_ILi64EEESA_SA_EEELi512ENS_10bfloat16_tEfNS_4arch4Sm90ELb0ELb1ELb1ELb1ELb0ELb1ELb0ELb0ELb0ELb0ELb0ELb0EEENS1_21CollectiveEpilogueFwdINS6_IJSA_NS7_ILi512EEESA_EEES9_SC_SE_Li256ELb1ELb0ELb0ELb0EEENS1_36VarlenDynamicPersistentTileSchedulerILi64ELi64ELi256ELi32ELb0ELb0ELb1ELb1ELb0ELb1EEEEEEEEEvNT_6ParamsE,"a",@progbits
	.sectionflags	@""
	.align	4
.nv.constant0._ZN7cutlass13device_kernelIN5flash11enable_sm90INS1_16FlashAttnFwdSm90INS1_25CollectiveMainloopFwdSm90ILi2EN4cute5tupleIJNS5_1CILi1EEES8_S8_EEENS6_IJNS7_ILi64EEESA_SA_EEELi512ENS_10bfloat16_tEfNS_4arch4Sm90ELb0ELb1ELb1ELb1ELb0ELb1ELb0ELb0ELb0ELb0ELb0ELb0EEENS1_21CollectiveEpilogueFwdINS6_IJSA_NS7_ILi512EEESA_EEES9_SC_SE_Li256ELb1ELb0ELb0ELb0EEENS1_36VarlenDynamicPersistentTileSchedulerILi64ELi64ELi256ELi32ELb0ELb0ELb1ELb1ELb0ELb1EEEEEEEEEvNT_6ParamsE:
	.zero		3200


//--------------------- .nv.constant0._ZN7cutlass13device_kernelIN5flash11enable_sm90INS1_16FlashAttnFwdSm90INS1_25CollectiveMainloopFwdSm90ILi2EN4cute5tupleIJNS5_1CILi1EEES8_S8_EEENS6_IJNS7_ILi64EEESA_SA_EEELi512ENS_10bfloat16_tEfNS_4arch4Sm90ELb0ELb1ELb1ELb1ELb0ELb0ELb1ELb0ELb0ELb0ELb0ELb0EEENS1_21CollectiveEpilogueFwdINS6_IJSA_NS7_ILi512EEESA_EEES9_SC_SE_Li256ELb1ELb0ELb0ELb0EEENS1_36VarlenDynamicPersistentTileSchedulerILi64ELi64ELi256ELi32ELb0ELb0ELb1ELb1ELb0ELb1EEEEEEEEEvNT_6ParamsE --------------------------
	.section	.nv.constant0._ZN7cutlass13device_kernelIN5flash11enable_sm90INS1_16FlashAttnFwdSm90INS1_25CollectiveMainloopFwdSm90ILi2EN4cute5tupleIJNS5_1CILi1EEES8_S8_EEENS6_IJNS7_ILi64EEESA_SA_EEELi512ENS_10bfloat16_tEfNS_4arch4Sm90ELb0ELb1ELb1ELb1ELb0ELb0ELb1ELb0ELb0ELb0ELb0ELb0EEENS1_21CollectiveEpilogueFwdINS6_IJSA_NS7_ILi512EEESA_EEES9_SC_SE_Li256ELb1ELb0ELb0ELb0EEENS1_36VarlenDynamicPersistentTileSchedulerILi64ELi64ELi256ELi32ELb0ELb0ELb1ELb1ELb0ELb1EEEEEEEEEvNT_6ParamsE,"a",@progbits
	.sectionflags	@""
	.align	4
.nv.constant0._ZN7cutlass13device_kernelIN5flash11enable_sm90INS1_16FlashAttnFwdSm90INS1_25CollectiveMainloopFwdSm90ILi2EN4cute5tupleIJNS5_1CILi1EEES8_S8_EEENS6_IJNS7_ILi64EEESA_SA_EEELi512ENS_10bfloat16_tEfNS_4arch4Sm90ELb0ELb1ELb1ELb1ELb0ELb0ELb1ELb0ELb0ELb0ELb0ELb0EEENS1_21CollectiveEpilogueFwdINS6_IJSA_NS7_ILi512EEESA_EEES9_SC_SE_Li256ELb1ELb0ELb0ELb0EEENS1_36VarlenDynamicPersistentTileSchedulerILi64ELi64ELi256ELi32ELb0ELb0ELb1ELb1ELb0ELb1EEEEEEEEEvNT_6ParamsE:
	.zero		3456


//--------------------- .nv.constant0._ZN7cutlass13device_kernelIN5flash11enable_sm90INS1_16FlashAttnFwdSm90INS1_25CollectiveMainloopFwdSm90ILi2EN4cute5tupleIJNS5_1CILi1EEES8_S8_EEENS6_IJNS7_ILi64EEESA_SA_EEELi512ENS_10bfloat16_tEfNS_4arch4Sm90ELb0ELb1ELb1ELb1ELb0ELb1ELb1ELb0ELb0ELb0ELb0ELb0EEENS1_21CollectiveEpilogueFwdINS6_IJSA_NS7_ILi512EEESA_EEES9_SC_SE_Li256ELb1ELb0ELb0ELb0EEENS1_36VarlenDynamicPersistentTileSchedulerILi64ELi64ELi256ELi32ELb0ELb0ELb1ELb1ELb0ELb1EEEEEEEEEvNT_6ParamsE --------------------------
	.section	.nv.constant0._ZN7cutlass13device_kernelIN5flash11enable_sm90INS1_16FlashAttnFwdSm90INS1_25CollectiveMainloopFwdSm90ILi2EN4cute5tupleIJNS5_1CILi1EEES8_S8_EEENS6_IJNS7_ILi64EEESA_SA_EEELi512ENS_10bfloat16_tEfNS_4arch4Sm90ELb0ELb1ELb1ELb1ELb0ELb1ELb1ELb0ELb0ELb0ELb0ELb0EEENS1_21CollectiveEpilogueFwdINS6_IJSA_NS7_ILi512EEESA_EEES9_SC_SE_Li256ELb1ELb0ELb0ELb0EEENS1_36VarlenDynamicPersistentTileSchedulerILi64ELi64ELi256ELi32ELb0ELb0ELb1ELb1ELb0ELb1EEEEEEEEEvNT_6ParamsE,"a",@progbits
	.sectionflags	@""
	.align	4
.nv.constant0._ZN7cutlass13device_kernelIN5flash11enable_sm90INS1_16FlashAttnFwdSm90INS1_25CollectiveMainloopFwdSm90ILi2EN4cute5tupleIJNS5_1CILi1EEES8_S8_EEENS6_IJNS7_ILi64EEESA_SA_EEELi512ENS_10bfloat16_tEfNS_4arch4Sm90ELb0ELb1ELb1ELb1ELb0ELb1ELb1ELb0ELb0ELb0ELb0ELb0EEENS1_21CollectiveEpilogueFwdINS6_IJSA_NS7_ILi512EEESA_EEES9_SC_SE_Li256ELb1ELb0ELb0ELb0EEENS1_36VarlenDynamicPersistentTileSchedulerILi64ELi64ELi256ELi32ELb0ELb0ELb1ELb1ELb0ELb1EEEEEEEEEvNT_6ParamsE:
	.zero		3456


//--------------------- .nv.constant0._ZN7cutlass13device_kernelIN5flash11enable_sm90INS1_16FlashAttnFwdSm90INS1_25CollectiveMainloopFwdSm90ILi2EN4cute5tupleIJNS5_1CILi1EEES8_S8_EEENS6_IJNS7_ILi64EEESA_SA_EEELi512ENS_10bfloat16_tEfNS_4arch4Sm90ELb1ELb0ELb1ELb0ELb0ELb0ELb0ELb0ELb0ELb0ELb0ELb0EEENS1_21CollectiveEpilogueFwdINS6_IJSA_NS7_ILi512EEESA_EEES9_SC_SE_Li256ELb0ELb0ELb0ELb0EEENS1_30DynamicPersistentTileSchedulerILi256ELi32ELb0ELb0ELb1EEEEEEEEEvNT_6ParamsE --------------------------
	.section	.nv.constant0._ZN7cutlass13device_kernelIN5flash11enable_sm90INS1_16FlashAttnFwdSm90INS1_25CollectiveMainloopFwdSm90ILi2EN4cute5tupleIJNS5_1CILi1EEES8_S8_EEENS6_IJNS7_ILi64EEESA_SA_EEELi512ENS_10bfloat16_tEfNS_4arch4Sm90ELb1ELb0ELb1ELb0ELb0ELb0ELb0ELb0ELb0ELb0ELb0ELb0EEENS1_21CollectiveEpilogueFwdINS6_IJSA_NS7_ILi512EEESA_EEES9_SC_SE_Li256ELb0ELb0ELb0ELb0EEENS1_30DynamicPersistentTileSchedulerILi256ELi32ELb0ELb0ELb1EEEEEEEEEvNT_6ParamsE,"a",@progbits
	.sectionflags	@""
	.align	4
.nv.constant0._ZN7cutlass13device_kernelIN5flash11enable_sm90INS1_16FlashAttnFwdSm90INS1_25CollectiveMainloopFwdSm90ILi2EN4cute5tupleIJNS5_1CILi1EEES8_S8_EEENS6_IJNS7_ILi64EEESA_SA_EEELi512ENS_10bfloat16_tEfNS_4arch4Sm90ELb1ELb0ELb1ELb0ELb0ELb0ELb0ELb0ELb0ELb0ELb0ELb0EEENS1_21CollectiveEpilogueFwdINS6_IJSA_NS7_ILi512EEESA_EEES9_SC_SE_Li256ELb0ELb0ELb0ELb0EEENS1_30DynamicPersistentTileSchedulerILi256ELi32ELb0ELb0ELb1EEEEEEEEEvNT_6ParamsE:
	.zero		3584


//--------------------- .nv.constant0._ZN7cutlass13device_kernelIN5flash11enable_sm90INS1_16FlashAttnFwdSm90INS1_25CollectiveMainloopFwdSm90ILi2EN4cute5tupleIJNS5_1CILi1EEES8_S8_EEENS6_IJNS7_ILi64EEESA_SA_EEELi512ENS_10bfloat16_tEfNS_4arch4Sm90ELb1ELb0ELb1ELb0ELb0ELb0ELb1ELb0ELb0ELb0ELb0ELb0EEENS1_21CollectiveEpilogueFwdINS6_IJSA_NS7_ILi512EEESA_EEES9_SC_SE_Li256ELb0ELb0ELb0ELb0EEENS1_30DynamicPersistentTileSchedulerILi256ELi32ELb0ELb0ELb1EEEEEEEEEvNT_6ParamsE --------------------------
	.section	.nv.constant0._ZN7cutlass13device_kernelIN5flash11enable_sm90INS1_16FlashAttnFwdSm90INS1_25CollectiveMainloopFwdSm90ILi2EN4cute5tupleIJNS5_1CILi1EEES8_S8_EEENS6_IJNS7_ILi64EEESA_SA_EEELi512ENS_10bfloat16_tEfNS_4arch4Sm90ELb1ELb0ELb1ELb0ELb0ELb0ELb1ELb0ELb0ELb0ELb0ELb0EEENS1_21CollectiveEpilogueFwdINS6_IJSA_NS7_ILi512EEESA_EEES9_SC_SE_Li256ELb0ELb0ELb0ELb0EEENS1_30DynamicPersistentTileSchedulerILi256ELi32ELb0ELb0ELb1EEEEEEEEEvNT_6ParamsE,"a",@progbits
	.sectionflags	@""
	.align	4
.nv.constant0._ZN7cutlass13device_kernelIN5flash11enable_sm90INS1_16FlashAttnFwdSm90INS1_25CollectiveMainloopFwdSm90ILi2EN4cute5tupleIJNS5_1CILi1EEES8_S8_EEENS6_IJNS7_ILi64EEESA_SA_EEELi512ENS_10bfloat16_tEfNS_4arch4Sm90ELb1ELb0ELb1ELb0ELb0ELb0ELb1ELb0ELb0ELb0ELb0ELb0EEENS1_21CollectiveEpilogueFwdINS6_IJSA_NS7_ILi512EEESA_EEES9_SC_SE_Li256ELb0ELb0ELb0ELb0EEENS1_30DynamicPersistentTileSchedulerILi256ELi32ELb0ELb0ELb1EEEEEEEEEvNT_6ParamsE:
	.zero		3840


//--------------------- .nv.constant0._ZN7cutlass13device_kernelIN5flash11enable_sm90INS1_16FlashAttnFwdSm90INS1_25CollectiveMainloopFwdSm90ILi2EN4cute5tupleIJNS5_1CILi1EEES8_S8_EEENS6_IJNS7_ILi64EEESA_SA_EEELi512ENS_10bfloat16_tEfNS_4arch4Sm90ELb1ELb0ELb1ELb1ELb0ELb0ELb0ELb0ELb0ELb0ELb0ELb0EEENS1_21CollectiveEpilogueFwdINS6_IJSA_NS7_ILi512EEESA_EEES9_SC_SE_Li256ELb1ELb0ELb0ELb0EEENS1_36VarlenDynamicPersistentTileSchedulerILi64ELi64ELi256ELi32ELb0ELb0ELb1ELb1ELb1ELb1EEEEEEEEEvNT_6ParamsE --------------------------
	.section	.nv.constant0._ZN7cutlass13device_kernelIN5flash11enable_sm90INS1_16FlashAttnFwdSm90INS1_25CollectiveMainloopFwdSm90ILi2EN4cute5tupleIJNS5_1CILi1EEES8_S8_EEENS6_IJNS7_ILi64EEESA_SA_EEELi512ENS_10bfloat16_tEfNS_4arch4Sm90ELb1ELb0ELb1ELb1ELb0ELb0ELb0ELb0ELb0ELb0ELb0ELb0EEENS1_21CollectiveEpilogueFwdINS6_IJSA_NS7_ILi512EEESA_EEES9_SC_SE_Li256ELb1ELb0ELb0ELb0EEENS1_36VarlenDynamicPersistentTileSchedulerILi64ELi64ELi256ELi32ELb0ELb0ELb1ELb1ELb1ELb1EEEEEEEEEvNT_6ParamsE,"a",@progbits
	.sectionflags	@""
	.align	4
.nv.constant0._ZN7cutlass13device_kernelIN5flash11enable_sm90INS1_16FlashAttnFwdSm90INS1_25CollectiveMainloopFwdSm90ILi2EN4cute5tupleIJNS5_1CILi1EEES8_S8_EEENS6_IJNS7_ILi64EEESA_SA_EEELi512ENS_10bfloat16_tEfNS_4arch4Sm90ELb1ELb0ELb1ELb1ELb0ELb0ELb0ELb0ELb0ELb0ELb0ELb0EEENS1_21CollectiveEpilogueFwdINS6_IJSA_NS7_ILi512EEESA_EEES9_SC_SE_Li256ELb1ELb0ELb0ELb0EEENS1_36VarlenDynamicPersistentTileSchedulerILi64ELi64ELi256ELi32ELb0ELb0ELb1ELb1ELb1ELb1EEEEEEEEEvNT_6ParamsE:
	.zero		3200


//--------------------- .nv.constant0._ZN7cutlass13device_kernelIN5flash11enable_sm90INS1_16FlashAttnFwdSm90INS1_25CollectiveMainloopFwdSm90ILi2EN4cute5tupleIJNS5_1CILi1EEES8_S8_EEENS6_IJNS7_ILi64EEESA_SA_EEELi512ENS_10bfloat16_tEfNS_4arch4Sm90ELb1ELb0ELb1ELb1ELb0ELb1ELb0ELb0ELb0ELb0ELb0ELb0EEENS1_21CollectiveEpilogueFwdINS6_IJSA_NS7_ILi512EEESA_EEES9_SC_SE_Li256ELb1ELb0ELb0ELb0EEENS1_36VarlenDynamicPersistentTileSchedulerILi64ELi64ELi256ELi32ELb0ELb0ELb1ELb1ELb1ELb1EEEEEEEEEvNT_6ParamsE --------------------------
	.section	.nv.constant0._ZN7cutlass13device_kernelIN5flash11enable_sm90INS1_16FlashAttnFwdSm90INS1_25CollectiveMainloopFwdSm90ILi2EN4cute5tupleIJNS5_1CILi1EEES8_S8_EEENS6_IJNS7_ILi64EEESA_SA_EEELi512ENS_10bfloat16_tEfNS_4arch4Sm90ELb1ELb0ELb1ELb1ELb0ELb1ELb0ELb0ELb0ELb0ELb0ELb0EEENS1_21CollectiveEpilogueFwdINS6_IJSA_NS7_ILi512EEESA_EEES9_SC_SE_Li256ELb1ELb0ELb0ELb0EEENS1_36VarlenDynamicPersistentTileSchedulerILi64ELi64ELi256ELi32ELb0ELb0ELb1ELb1ELb1ELb1EEEEEEEEEvNT_6ParamsE,"a",@progbits
	.sectionflags	@""
	.align	4
.nv.constant0._ZN7cutlass13device_kernelIN5flash11enable_sm90INS1_16FlashAttnFwdSm90INS1_25CollectiveMainloopFwdSm90ILi2EN4cute5tupleIJNS5_1CILi1EEES8_S8_EEENS6_IJNS7_ILi64EEESA_SA_EEELi512ENS_10bfloat16_tEfNS_4arch4Sm90ELb1ELb0ELb1ELb1ELb0ELb1ELb0ELb0ELb0ELb0ELb0ELb0EEENS1_21CollectiveEpilogueFwdINS6_IJSA_NS7_ILi512EEESA_EEES9_SC_SE_Li256ELb1ELb0ELb0ELb0EEENS1_36VarlenDynamicPersistentTileSchedulerILi64ELi64ELi256ELi32ELb0ELb0ELb1ELb1ELb1ELb1EEEEEEEEEvNT_6ParamsE:
	.zero		3200


//--------------------- .nv.constant0._ZN7cutlass13device_kernelIN5flash11enable_sm90INS1_16FlashAttnFwdSm90INS1_25CollectiveMainloopFwdSm90ILi2EN4cute5tupleIJNS5_1CILi1EEES8_S8_EEENS6_IJNS7_ILi64EEESA_SA_EEELi512ENS_10bfloat16_tEfNS_4arch4Sm90ELb1ELb0ELb1ELb1ELb0ELb0ELb1ELb0ELb0ELb0ELb0ELb0EEENS1_21CollectiveEpilogueFwdINS6_IJSA_NS7_ILi512EEESA_EEES9_SC_SE_Li256ELb1ELb0ELb0ELb0EEENS1_36VarlenDynamicPersistentTileSchedulerILi64ELi64ELi256ELi32ELb0ELb0ELb1ELb1ELb1ELb1EEEEEEEEEvNT_6ParamsE --------------------------
	.section	.nv.constant0._ZN7cutlass13device_kernelIN5flash11enable_sm90INS1_16FlashAttnFwdSm90INS1_25CollectiveMainloopFwdSm90ILi2EN4cute5tupleIJNS5_1CILi1EEES8_S8_EEENS6_IJNS7_ILi64EEESA_SA_EEELi512ENS_10bfloat16_tEfNS_4arch4Sm90ELb1ELb0ELb1ELb1ELb0ELb0ELb1ELb0ELb0ELb0ELb0ELb0EEENS1_21CollectiveEpilogueFwdINS6_IJSA_NS7_ILi512EEESA_EEES9_SC_SE_Li256ELb1ELb0ELb0ELb0EEENS1_36VarlenDynamicPersistentTileSchedulerILi64ELi64ELi256ELi32ELb0ELb0ELb1ELb1ELb1ELb1EEEEEEEEEvNT_6ParamsE,"a",@progbits
	.sectionflags	@""
	.align	4
.nv.constant0._ZN7cutlass13device_kernelIN5flash11enable_sm90INS1_16FlashAttnFwdSm90INS1_25CollectiveMainloopFwdSm90ILi2EN4cute5tupleIJNS5_1CILi1EEES8_S8_EEENS6_IJNS7_ILi64EEESA_SA_EEELi512ENS_10bfloat16_tEfNS_4arch4Sm90ELb1ELb0ELb1ELb1ELb0ELb0ELb1ELb0ELb0ELb0ELb0ELb0EEENS1_21CollectiveEpilogueFwdINS6_IJSA_NS7_ILi512EEESA_EEES9_SC_SE_Li256ELb1ELb0ELb0ELb0EEENS1_36VarlenDynamicPersistentTileSchedulerILi64ELi64ELi256ELi32ELb0ELb0ELb1ELb1ELb1ELb1EEEEEEEEEvNT_6ParamsE:
	.zero		3456


//--------------------- .nv.constant0._ZN7cutlass13device_kernelIN5flash11enable_sm90INS1_16FlashAttnFwdSm90INS1_25CollectiveMainloopFwdSm90ILi2EN4cute5tupleIJNS5_1CILi1EEES8_S8_EEENS6_IJNS7_ILi64EEESA_SA_EEELi512ENS_10bfloat16_tEfNS_4arch4Sm90ELb1ELb0ELb1ELb1ELb0ELb1ELb1ELb0ELb0ELb0ELb0ELb0EEENS1_21CollectiveEpilogueFwdINS6_IJSA_NS7_ILi512EEESA_EEES9_SC_SE_Li256ELb1ELb0ELb0ELb0EEENS1_36VarlenDynamicPersistentTileSchedulerILi64ELi64ELi256ELi32ELb0ELb0ELb1ELb1ELb1ELb1EEEEEEEEEvNT_6ParamsE --------------------------
	.section	.nv.constant0._ZN7cutlass13device_kernelIN5flash11enable_sm90INS1_16FlashAttnFwdSm90INS1_25CollectiveMainloopFwdSm90ILi2EN4cute5tupleIJNS5_1CILi1EEES8_S8_EEENS6_IJNS7_ILi64EEESA_SA_EEELi512ENS_10bfloat16_tEfNS_4arch4Sm90ELb1ELb0ELb1ELb1ELb0ELb1ELb1ELb0ELb0ELb0ELb0ELb0EEENS1_21CollectiveEpilogueFwdINS6_IJSA_NS7_ILi512EEESA_EEES9_SC_SE_Li256ELb1ELb0ELb0ELb0EEENS1_36VarlenDynamicPersistentTileSchedulerILi64ELi64ELi256ELi32ELb0ELb0ELb1ELb1ELb1ELb1EEEEEEEEEvNT_6ParamsE,"a",@progbits
	.sectionflags	@""
	.align	4
.nv.constant0._ZN7cutlass13device_kernelIN5flash11enable_sm90INS1_16FlashAttnFwdSm90INS1_25CollectiveMainloopFwdSm90ILi2EN4cute5tupleIJNS5_1CILi1EEES8_S8_EEENS6_IJNS7_ILi64EEESA_SA_EEELi512ENS_10bfloat16_tEfNS_4arch4Sm90ELb1ELb0ELb1ELb1ELb0ELb1ELb1ELb0ELb0ELb0ELb0ELb0EEENS1_21CollectiveEpilogueFwdINS6_IJSA_NS7_ILi512EEESA_EEES9_SC_SE_Li256ELb1ELb0ELb0ELb0EEENS1_36VarlenDynamicPersistentTileSchedulerILi64ELi64ELi256ELi32ELb0ELb0ELb1ELb1ELb1ELb1EEEEEEEEEvNT_6ParamsE:
	.zero		3456


//--------------------- SYMBOLS --------------------------

	.type		.nv.reservedSmem.offset0,@object
	.size		.nv.reservedSmem.offset0,0x4
	.type		__assertfail,@function
